	.target	sm_80

	.elftype	@"ET_EXEC"


//--------------------- .note.nv.tkinfo           --------------------------
	.section	.note.nv.tkinfo,"",@"SHT_NOTE"
	.sectionflags	@"SHF_NOTE_NV_TKINFO"
	.tkinfo
        /*0018*/ 	.word	0x00000002
        /*0030*/ 	.string	""
        /*0030*/ 	.string	"ptxas"
        /*0030*/ 	.string	"Cuda compilation tools, release 13.0, V13.0.88"
        /*0030*/ 	.string	"Build cuda_13.0.r13.0/compiler.36424714_0"
        /*0030*/ 	.string	"-arch sm_80 -m 64 "



//--------------------- .note.nv.cuinfo           --------------------------
	.section	.note.nv.cuinfo,"",@"SHT_NOTE"
	.sectionflags	@"SHF_NOTE_NV_CUINFO"
        /*0018*/ 	.short	0x0002
        /*001a*/ 	.short	0x0050
        /*001c*/ 	.short	0x0082
	.zero		2


//--------------------- .nv.info                  --------------------------
	.section	.nv.info,"",@"SHT_CUDA_INFO"
	.align	4


	//----- nvinfo : EIATTR_REGCOUNT
	.align		4
        /*0000*/ 	.byte	0x04, 0x2f
        /*0002*/ 	.short	(.L_12 - .L_11)
	.align		4
.L_11:
        /*0004*/ 	.word	index@(_ZN5flash25flash_bwd_dot_do_o_kernelILb1E23Flash_bwd_kernel_traitsILi32ELi128ELi128ELi8ELi4ELi4ELi4ELb0ELb0EN7cutlass10bfloat16_tE19Flash_kernel_traitsILi32ELi128ELi128ELi8ES3_EEEEvNS_16Flash_bwd_paramsE)
        /*0008*/ 	.word	0x00000022


	//----- nvinfo : EIATTR_FRAME_SIZE
	.align		4
.L_12:
        /*000c*/ 	.byte	0x04, 0x11
        /*000e*/ 	.short	(.L_14 - .L_13)
	.align		4
.L_13:
        /*0010*/ 	.word	index@(_ZN5flash25flash_bwd_dot_do_o_kernelILb1E23Flash_bwd_kernel_traitsILi32ELi128ELi128ELi8ELi4ELi4ELi4ELb0ELb0EN7cutlass10bfloat16_tE19Flash_kernel_traitsILi32ELi128ELi128ELi8ES3_EEEEvNS_16Flash_bwd_paramsE)
        /*0014*/ 	.word	0x00000000


	//----- nvinfo : EIATTR_REGCOUNT
	.align		4
.L_14:
        /*0018*/ 	.byte	0x04, 0x2f
        /*001a*/ 	.short	(.L_16 - .L_15)
	.align		4
.L_15:
        /*001c*/ 	.word	index@(_ZN5flash25flash_bwd_dot_do_o_kernelILb0E23Flash_bwd_kernel_traitsILi32ELi128ELi128ELi8ELi4ELi4ELi4ELb0ELb0EN7cutlass10bfloat16_tE19Flash_kernel_traitsILi32ELi128ELi128ELi8ES3_EEEEvNS_16Flash_bwd_paramsE)
        /*0020*/ 	.word	0x0000001e


	//----- nvinfo : EIATTR_FRAME_SIZE
	.align		4
.L_16:
        /*0024*/ 	.byte	0x04, 0x11
        /*0026*/ 	.short	(.L_18 - .L_17)
	.align		4
.L_17:
        /*0028*/ 	.word	index@(_ZN5flash25flash_bwd_dot_do_o_kernelILb0E23Flash_bwd_kernel_traitsILi32ELi128ELi128ELi8ELi4ELi4ELi4ELb0ELb0EN7cutlass10bfloat16_tE19Flash_kernel_traitsILi32ELi128ELi128ELi8ES3_EEEEvNS_16Flash_bwd_paramsE)
        /*002c*/ 	.word	0x00000000


	//----- nvinfo : EIATTR_REGCOUNT
	.align		4
.L_18:
        /*0030*/ 	.byte	0x04, 0x2f
        /*0032*/ 	.short	(.L_20 - .L_19)
	.align		4
.L_19:
        /*0034*/ 	.word	index@(_ZN5flash44flash_bwd_dq_dk_dv_loop_seqk_parallel_kernelI23Flash_bwd_kernel_traitsILi32ELi128ELi128ELi8ELi4ELi4ELi4ELb0ELb0EN7cutlass10bfloat16_tE19Flash_kernel_traitsILi32ELi128ELi128ELi8ES3_EELb0ELb0ELb1ELb1ELb0ELb0ELb1EEEvNS_16Flash_bwd_paramsE)
        /*0038*/ 	.word	0x000000ff


	//----- nvinfo : EIATTR_FRAME_SIZE
	.align		4
.L_20:
        /*003c*/ 	.byte	0x04, 0x11
        /*003e*/ 	.short	(.L_22 - .L_21)
	.align		4
.L_21:
        /*0040*/ 	.word	index@(_ZN5flash44flash_bwd_dq_dk_dv_loop_seqk_parallel_kernelI23Flash_bwd_kernel_traitsILi32ELi128ELi128ELi8ELi4ELi4ELi4ELb0ELb0EN7cutlass10bfloat16_tE19Flash_kernel_traitsILi32ELi128ELi128ELi8ES3_EELb0ELb0ELb1ELb1ELb0ELb0ELb1EEEvNS_16Flash_bwd_paramsE)
        /*0044*/ 	.word	0x000000d0


	//----- nvinfo : EIATTR_REGCOUNT
	.align		4
.L_22:
        /*0048*/ 	.byte	0x04, 0x2f
        /*004a*/ 	.short	(.L_24 - .L_23)
	.align		4
.L_23:
        /*004c*/ 	.word	index@(_ZN5flash44flash_bwd_dq_dk_dv_loop_seqk_parallel_kernelI23Flash_bwd_kernel_traitsILi32ELi128ELi128ELi8ELi4ELi4ELi4ELb0ELb0EN7cutlass10bfloat16_tE19Flash_kernel_traitsILi32ELi128ELi128ELi8ES3_EELb1ELb0ELb1ELb1ELb0ELb0ELb0EEEvNS_16Flash_bwd_paramsE)
        /*0050*/ 	.word	0x000000fd


	//----- nvinfo : EIATTR_FRAME_SIZE
	.align		4
.L_24:
        /*0054*/ 	.byte	0x04, 0x11
        /*0056*/ 	.short	(.L_26 - .L_25)
	.align		4
.L_25:
        /*0058*/ 	.word	index@(_ZN5flash44flash_bwd_dq_dk_dv_loop_seqk_parallel_kernelI23Flash_bwd_kernel_traitsILi32ELi128ELi128ELi8ELi4ELi4ELi4ELb0ELb0EN7cutlass10bfloat16_tE19Flash_kernel_traitsILi32ELi128ELi128ELi8ES3_EELb1ELb0ELb1ELb1ELb0ELb0ELb0EEEvNS_16Flash_bwd_paramsE)
        /*005c*/ 	.word	0x00000000


	//----- nvinfo : EIATTR_REGCOUNT
	.align		4
.L_26:
        /*0060*/ 	.byte	0x04, 0x2f
        /*0062*/ 	.short	(.L_28 - .L_27)
	.align		4
.L_27:
        /*0064*/ 	.word	index@(_ZN5flash44flash_bwd_dq_dk_dv_loop_seqk_parallel_kernelI23Flash_bwd_kernel_traitsILi32ELi128ELi128ELi8ELi4ELi4ELi4ELb0ELb0EN7cutlass10bfloat16_tE19Flash_kernel_traitsILi32ELi128ELi128ELi8ES3_EELb0ELb0ELb1ELb0ELb0ELb1ELb1EEEvNS_16Flash_bwd_paramsE)
        /*0068*/ 	.word	0x000000ff


	//----- nvinfo : EIATTR_FRAME_SIZE
	.align		4
.L_28:
        /*006c*/ 	.byte	0x04, 0x11
        /*006e*/ 	.short	(.L_30 - .L_29)
	.align		4
.L_29:
        /*0070*/ 	.word	index@(_ZN5flash44flash_bwd_dq_dk_dv_loop_seqk_parallel_kernelI23Flash_bwd_kernel_traitsILi32ELi128ELi128ELi8ELi4ELi4ELi4ELb0ELb0EN7cutlass10bfloat16_tE19Flash_kernel_traitsILi32ELi128ELi128ELi8ES3_EELb0ELb0ELb1ELb0ELb0ELb1ELb1EEEvNS_16Flash_bwd_paramsE)
        /*0074*/ 	.word	0x000000c8


	//----- nvinfo : EIATTR_REGCOUNT
	.align		4
.L_30:
        /*0078*/ 	.byte	0x04, 0x2f
        /*007a*/ 	.short	(.L_32 - .L_31)
	.align		4
.L_31:
        /*007c*/ 	.word	index@(_ZN5flash44flash_bwd_dq_dk_dv_loop_seqk_parallel_kernelI23Flash_bwd_kernel_traitsILi32ELi128ELi128ELi8ELi4ELi4ELi4ELb0ELb0EN7cutlass10bfloat16_tE19Flash_kernel_traitsILi32ELi128ELi128ELi8ES3_EELb1ELb0ELb1ELb0ELb0ELb1ELb0EEEvNS_16Flash_bwd_paramsE)
        /*0080*/ 	.word	0x000000ff


	//----- nvinfo : EIATTR_FRAME_SIZE
	.align		4
.L_32:
        /*0084*/ 	.byte	0x04, 0x11
        /*0086*/ 	.short	(.L_34 - .L_33)
	.align		4
.L_33:
        /*0088*/ 	.word	index@(_ZN5flash44flash_bwd_dq_dk_dv_loop_seqk_parallel_kernelI23Flash_bwd_kernel_traitsILi32ELi128ELi128ELi8ELi4ELi4ELi4ELb0ELb0EN7cutlass10bfloat16_tE19Flash_kernel_traitsILi32ELi128ELi128ELi8ES3_EELb1ELb0ELb1ELb0ELb0ELb1ELb0EEEvNS_16Flash_bwd_paramsE)
        /*008c*/ 	.word	0x00000000


	//----- nvinfo : EIATTR_REGCOUNT
	.align		4
.L_34:
        /*0090*/ 	.byte	0x04, 0x2f
        /*0092*/ 	.short	(.L_36 - .L_35)
	.align		4
.L_35:
        /*0094*/ 	.word	index@(_ZN5flash44flash_bwd_dq_dk_dv_loop_seqk_parallel_kernelI23Flash_bwd_kernel_traitsILi32ELi128ELi128ELi8ELi4ELi4ELi4ELb0ELb0EN7cutlass10bfloat16_tE19Flash_kernel_traitsILi32ELi128ELi128ELi8ES3_EELb0ELb0ELb0ELb1ELb0ELb0ELb1EEEvNS_16Flash_bwd_paramsE)
        /*0098*/ 	.word	0x000000ff


	//----- nvinfo : EIATTR_FRAME_SIZE
	.align		4
.L_36:
        /*009c*/ 	.byte	0x04, 0x11
        /*009e*/ 	.short	(.L_38 - .L_37)
	.align		4
.L_37:
        /*00a0*/ 	.word	index@(_ZN5flash44flash_bwd_dq_dk_dv_loop_seqk_parallel_kernelI23Flash_bwd_kernel_traitsILi32ELi128ELi128ELi8ELi4ELi4ELi4ELb0ELb0EN7cutlass10bfloat16_tE19Flash_kernel_traitsILi32ELi128ELi128ELi8ES3_EELb0ELb0ELb0ELb1ELb0ELb0ELb1EEEvNS_16Flash_bwd_paramsE)
        /*00a4*/ 	.word	0x000000b8


	//----- nvinfo : EIATTR_REGCOUNT
	.align		4
.L_38:
        /*00a8*/ 	.byte	0x04, 0x2f
        /*00aa*/ 	.short	(.L_40 - .L_39)
	.align		4
.L_39:
        /*00ac*/ 	.word	index@(_ZN5flash44flash_bwd_dq_dk_dv_loop_seqk_parallel_kernelI23Flash_bwd_kernel_traitsILi32ELi128ELi128ELi8ELi4ELi4ELi4ELb0ELb0EN7cutlass10bfloat16_tE19Flash_kernel_traitsILi32ELi128ELi128ELi8ES3_EELb1ELb0ELb0ELb1ELb0ELb0ELb0EEEvNS_16Flash_bwd_paramsE)
        /*00b0*/ 	.word	0x000000ff


	//----- nvinfo : EIATTR_FRAME_SIZE
	.align		4
.L_40:
        /*00b4*/ 	.byte	0x04, 0x11
        /*00b6*/ 	.short	(.L_42 - .L_41)
	.align		4
.L_41:
        /*00b8*/ 	.word	index@(_ZN5flash44flash_bwd_dq_dk_dv_loop_seqk_parallel_kernelI23Flash_bwd_kernel_traitsILi32ELi128ELi128ELi8ELi4ELi4ELi4ELb0ELb0EN7cutlass10bfloat16_tE19Flash_kernel_traitsILi32ELi128ELi128ELi8ES3_EELb1ELb0ELb0ELb1ELb0ELb0ELb0EEEvNS_16Flash_bwd_paramsE)
        /*00bc*/ 	.word	0x00000010


	//----- nvinfo : EIATTR_REGCOUNT
	.align		4
.L_42:
        /*00c0*/ 	.byte	0x04, 0x2f
        /*00c2*/ 	.short	(.L_44 - .L_43)
	.align		4
.L_43:
        /*00c4*/ 	.word	index@(_ZN5flash44flash_bwd_dq_dk_dv_loop_seqk_parallel_kernelI23Flash_bwd_kernel_traitsILi32ELi128ELi128ELi8ELi4ELi4ELi4ELb0ELb0EN7cutlass10bfloat16_tE19Flash_kernel_traitsILi32ELi128ELi128ELi8ES3_EELb0ELb0ELb0ELb0ELb1ELb1ELb1EEEvNS_16Flash_bwd_paramsE)
        /*00c8*/ 	.word	0x000000ff


	//----- nvinfo : EIATTR_FRAME_SIZE
	.align		4
.L_44:
        /*00cc*/ 	.byte	0x04, 0x11
        /*00ce*/ 	.short	(.L_46 - .L_45)
	.align		4
.L_45:
        /*00d0*/ 	.word	index@(_ZN5flash44flash_bwd_dq_dk_dv_loop_seqk_parallel_kernelI23Flash_bwd_kernel_traitsILi32ELi128ELi128ELi8ELi4ELi4ELi4ELb0ELb0EN7cutlass10bfloat16_tE19Flash_kernel_traitsILi32ELi128ELi128ELi8ES3_EELb0ELb0ELb0ELb0ELb1ELb1ELb1EEEvNS_16Flash_bwd_paramsE)
        /*00d4*/ 	.word	0x00000088


	//----- nvinfo : EIATTR_REGCOUNT
	.align		4
.L_46:
        /*00d8*/ 	.byte	0x04, 0x2f
        /*00da*/ 	.short	(.L_48 - .L_47)
	.align		4
.L_47:
        /*00dc*/ 	.word	index@(_ZN5flash44flash_bwd_dq_dk_dv_loop_seqk_parallel_kernelI23Flash_bwd_kernel_traitsILi32ELi128ELi128ELi8ELi4ELi4ELi4ELb0ELb0EN7cutlass10bfloat16_tE19Flash_kernel_traitsILi32ELi128ELi128ELi8ES3_EELb1ELb0ELb0ELb0ELb1ELb1ELb0EEEvNS_16Flash_bwd_paramsE)
        /*00e0*/ 	.word	0x000000ff


	//----- nvinfo : EIATTR_FRAME_SIZE
	.align		4
.L_48:
        /*00e4*/ 	.byte	0x04, 0x11
        /*00e6*/ 	.short	(.L_50 - .L_49)
	.align		4
.L_49:
        /*00e8*/ 	.word	index@(_ZN5flash44flash_bwd_dq_dk_dv_loop_seqk_parallel_kernelI23Flash_bwd_kernel_traitsILi32ELi128ELi128ELi8ELi4ELi4ELi4ELb0ELb0EN7cutlass10bfloat16_tE19Flash_kernel_traitsILi32ELi128ELi128ELi8ES3_EELb1ELb0ELb0ELb0ELb1ELb1ELb0EEEvNS_16Flash_bwd_paramsE)
        /*00ec*/ 	.word	0x00000000


	//----- nvinfo : EIATTR_REGCOUNT
	.align		4
.L_50:
        /*00f0*/ 	.byte	0x04, 0x2f
        /*00f2*/ 	.short	(.L_52 - .L_51)
	.align		4
.L_51:
        /*00f4*/ 	.word	index@(_ZN5flash44flash_bwd_dq_dk_dv_loop_seqk_parallel_kernelI23Flash_bwd_kernel_traitsILi32ELi128ELi128ELi8ELi4ELi4ELi4ELb0ELb0EN7cutlass10bfloat16_tE19Flash_kernel_traitsILi32ELi128ELi128ELi8ES3_EELb0ELb0ELb1ELb0ELb0ELb0ELb1EEEvNS_16Flash_bwd_paramsE)
        /*00f8*/ 	.word	0x000000ff


	//----- nvinfo : EIATTR_FRAME_SIZE
	.align		4
.L_52:
        /*00fc*/ 	.byte	0x04, 0x11
        /*00fe*/ 	.short	(.L_54 - .L_53)
	.align		4
.L_53:
        /*0100*/ 	.word	index@(_ZN5flash44flash_bwd_dq_dk_dv_loop_seqk_parallel_kernelI23Flash_bwd_kernel_traitsILi32ELi128ELi128ELi8ELi4ELi4ELi4ELb0ELb0EN7cutlass10bfloat16_tE19Flash_kernel_traitsILi32ELi128ELi128ELi8ES3_EELb0ELb0ELb1ELb0ELb0ELb0ELb1EEEvNS_16Flash_bwd_paramsE)
        /*0104*/ 	.word	0x000000d0


	//----- nvinfo : EIATTR_REGCOUNT
	.align		4
.L_54:
        /*0108*/ 	.byte	0x04, 0x2f
        /*010a*/ 	.short	(.L_56 - .L_55)
	.align		4
.L_55:
        /*010c*/ 	.word	index@(_ZN5flash44flash_bwd_dq_dk_dv_loop_seqk_parallel_kernelI23Flash_bwd_kernel_traitsILi32ELi128ELi128ELi8ELi4ELi4ELi4ELb0ELb0EN7cutlass10bfloat16_tE19Flash_kernel_traitsILi32ELi128ELi128ELi8ES3_EELb1ELb0ELb1ELb0ELb0ELb0ELb0EEEvNS_16Flash_bwd_paramsE)
        /*0110*/ 	.word	0x000000fa


	//----- nvinfo : EIATTR_FRAME_SIZE
	.align		4
.L_56:
        /*0114*/ 	.byte	0x04, 0x11
        /*0116*/ 	.short	(.L_58 - .L_57)
	.align		4
.L_57:
        /*0118*/ 	.word	index@(_ZN5flash44flash_bwd_dq_dk_dv_loop_seqk_parallel_kernelI23Flash_bwd_kernel_traitsILi32ELi128ELi128ELi8ELi4ELi4ELi4ELb0ELb0EN7cutlass10bfloat16_tE19Flash_kernel_traitsILi32ELi128ELi128ELi8ES3_EELb1ELb0ELb1ELb0ELb0ELb0ELb0EEEvNS_16Flash_bwd_paramsE)
        /*011c*/ 	.word	0x00000000


	//----- nvinfo : EIATTR_REGCOUNT
	.align		4
.L_58:
        /*0120*/ 	.byte	0x04, 0x2f
        /*0122*/ 	.short	(.L_60 - .L_59)
	.align		4
.L_59:
        /*0124*/ 	.word	index@(_ZN5flash44flash_bwd_dq_dk_dv_loop_seqk_parallel_kernelI23Flash_bwd_kernel_traitsILi32ELi128ELi128ELi8ELi4ELi4ELi4ELb0ELb0EN7cutlass10bfloat16_tE19Flash_kernel_traitsILi32ELi128ELi128ELi8ES3_EELb0ELb0ELb0ELb0ELb0ELb0ELb1EEEvNS_16Flash_bwd_paramsE)
        /*0128*/ 	.word	0x000000ff


	//----- nvinfo : EIATTR_FRAME_SIZE
	.align		4
.L_60:
        /*012c*/ 	.byte	0x04, 0x11
        /*012e*/ 	.short	(.L_62 - .L_61)
	.align		4
.L_61:
        /*0130*/ 	.word	index@(_ZN5flash44flash_bwd_dq_dk_dv_loop_seqk_parallel_kernelI23Flash_bwd_kernel_traitsILi32ELi128ELi128ELi8ELi4ELi4ELi4ELb0ELb0EN7cutlass10bfloat16_tE19Flash_kernel_traitsILi32ELi128ELi128ELi8ES3_EELb0ELb0ELb0ELb0ELb0ELb0ELb1EEEvNS_16Flash_bwd_paramsE)
        /*0134*/ 	.word	0x000000b0


	//----- nvinfo : EIATTR_REGCOUNT
	.align		4
.L_62:
        /*0138*/ 	.byte	0x04, 0x2f
        /*013a*/ 	.short	(.L_64 - .L_63)
	.align		4
.L_63:
        /*013c*/ 	.word	index@(_ZN5flash44flash_bwd_dq_dk_dv_loop_seqk_parallel_kernelI23Flash_bwd_kernel_traitsILi32ELi128ELi128ELi8ELi4ELi4ELi4ELb0ELb0EN7cutlass10bfloat16_tE19Flash_kernel_traitsILi32ELi128ELi128ELi8ES3_EELb1ELb0ELb0ELb0ELb0ELb0ELb0EEEvNS_16Flash_bwd_paramsE)
        /*0140*/ 	.word	0x000000ff


	//----- nvinfo : EIATTR_FRAME_SIZE
	.align		4
.L_64:
        /*0144*/ 	.byte	0x04, 0x11
        /*0146*/ 	.short	(.L_66 - .L_65)
	.align		4
.L_65:
        /*0148*/ 	.word	index@(_ZN5flash44flash_bwd_dq_dk_dv_loop_seqk_parallel_kernelI23Flash_bwd_kernel_traitsILi32ELi128ELi128ELi8ELi4ELi4ELi4ELb0ELb0EN7cutlass10bfloat16_tE19Flash_kernel_traitsILi32ELi128ELi128ELi8ES3_EELb1ELb0ELb0ELb0ELb0ELb0ELb0EEEvNS_16Flash_bwd_paramsE)
        /*014c*/ 	.word	0x00000000


	//----- nvinfo : EIATTR_REGCOUNT
	.align		4
.L_66:
        /*0150*/ 	.byte	0x04, 0x2f
        /*0152*/ 	.short	(.L_68 - .L_67)
	.align		4
.L_67:
        /*0154*/ 	.word	index@(_ZN5flash44flash_bwd_dq_dk_dv_loop_seqk_parallel_kernelI23Flash_bwd_kernel_traitsILi32ELi128ELi128ELi8ELi4ELi4ELi4ELb0ELb0EN7cutlass10bfloat16_tE19Flash_kernel_traitsILi32ELi128ELi128ELi8ES3_EELb0ELb0ELb0ELb0ELb0ELb1ELb1EEEvNS_16Flash_bwd_paramsE)
        /*0158*/ 	.word	0x000000ff


	//----- nvinfo : EIATTR_FRAME_SIZE
	.align		4
.L_68:
        /*015c*/ 	.byte	0x04, 0x11
        /*015e*/ 	.short	(.L_70 - .L_69)
	.align		4
.L_69:
        /*0160*/ 	.word	index@(_ZN5flash44flash_bwd_dq_dk_dv_loop_seqk_parallel_kernelI23Flash_bwd_kernel_traitsILi32ELi128ELi128ELi8ELi4ELi4ELi4ELb0ELb0EN7cutlass10bfloat16_tE19Flash_kernel_traitsILi32ELi128ELi128ELi8ES3_EELb0ELb0ELb0ELb0ELb0ELb1ELb1EEEvNS_16Flash_bwd_paramsE)
        /*0164*/ 	.word	0x000000a8


	//----- nvinfo : EIATTR_REGCOUNT
	.align		4
.L_70:
        /*0168*/ 	.byte	0x04, 0x2f
        /*016a*/ 	.short	(.L_72 - .L_71)
	.align		4
.L_71:
        /*016c*/ 	.word	index@(_ZN5flash44flash_bwd_dq_dk_dv_loop_seqk_parallel_kernelI23Flash_bwd_kernel_traitsILi32ELi128ELi128ELi8ELi4ELi4ELi4ELb0ELb0EN7cutlass10bfloat16_tE19Flash_kernel_traitsILi32ELi128ELi128ELi8ES3_EELb1ELb0ELb0ELb0ELb0ELb1ELb0EEEvNS_16Flash_bwd_paramsE)
        /*0170*/ 	.word	0x000000ff


	//----- nvinfo : EIATTR_FRAME_SIZE
	.align		4
.L_72:
        /*0174*/ 	.byte	0x04, 0x11
        /*0176*/ 	.short	(.L_74 - .L_73)
	.align		4
.L_73:
        /*0178*/ 	.word	index@(_ZN5flash44flash_bwd_dq_dk_dv_loop_seqk_parallel_kernelI23Flash_bwd_kernel_traitsILi32ELi128ELi128ELi8ELi4ELi4ELi4ELb0ELb0EN7cutlass10bfloat16_tE19Flash_kernel_traitsILi32ELi128ELi128ELi8ES3_EELb1ELb0ELb0ELb0ELb0ELb1ELb0EEEvNS_16Flash_bwd_paramsE)
        /*017c*/ 	.word	0x00000000


	//----- nvinfo : EIATTR_REGCOUNT
	.align		4
.L_74:
        /*0180*/ 	.byte	0x04, 0x2f
        /*0182*/ 	.short	(.L_76 - .L_75)
	.align		4
.L_75:
        /*0184*/ 	.word	index@(_ZN5flash27flash_bwd_convert_dq_kernelI23Flash_bwd_kernel_traitsILi32ELi128ELi128ELi8ELi4ELi4ELi4ELb0ELb0EN7cutlass10bfloat16_tE19Flash_kernel_traitsILi32ELi128ELi128ELi8ES3_EEEEvNS_16Flash_bwd_paramsEi)
        /*0188*/ 	.word	0x00000030


	//----- nvinfo : EIATTR_FRAME_SIZE
	.align		4
.L_76:
        /*018c*/ 	.byte	0x04, 0x11
        /*018e*/ 	.short	(.L_78 - .L_77)
	.align		4
.L_77:
        /*0190*/ 	.word	index@(_ZN5flash27flash_bwd_convert_dq_kernelI23Flash_bwd_kernel_traitsILi32ELi128ELi128ELi8ELi4ELi4ELi4ELb0ELb0EN7cutlass10bfloat16_tE19Flash_kernel_traitsILi32ELi128ELi128ELi8ES3_EEEEvNS_16Flash_bwd_paramsEi)
        /*0194*/ 	.word	0x00000000


	//----- nvinfo : EIATTR_REGCOUNT
	.align		4
.L_78:
        /*0198*/ 	.byte	0x04, 0x2f
        /*019a*/ 	.short	(.L_80 - .L_79)
	.align		4
.L_79:
        /*019c*/ 	.word	index@(_ZN5flash25flash_bwd_dot_do_o_kernelILb1E23Flash_bwd_kernel_traitsILi32ELi128ELi128ELi8ELi4ELi4ELi4ELb1ELb0EN7cutlass10bfloat16_tE19Flash_kernel_traitsILi32ELi128ELi128ELi8ES3_EEEEvNS_16Flash_bwd_paramsE)
        /*01a0*/ 	.word	0x00000022


	//----- nvinfo : EIATTR_FRAME_SIZE
	.align		4
.L_80:
        /*01a4*/ 	.byte	0x04, 0x11
        /*01a6*/ 	.short	(.L_82 - .L_81)
	.align		4
.L_81:
        /*01a8*/ 	.word	index@(_ZN5flash25flash_bwd_dot_do_o_kernelILb1E23Flash_bwd_kernel_traitsILi32ELi128ELi128ELi8ELi4ELi4ELi4ELb1ELb0EN7cutlass10bfloat16_tE19Flash_kernel_traitsILi32ELi128ELi128ELi8ES3_EEEEvNS_16Flash_bwd_paramsE)
        /*01ac*/ 	.word	0x00000000


	//----- nvinfo : EIATTR_REGCOUNT
	.align		4
.L_82:
        /*01b0*/ 	.byte	0x04, 0x2f
        /*01b2*/ 	.short	(.L_84 - .L_83)
	.align		4
.L_83:
        /*01b4*/ 	.word	index@(_ZN5flash25flash_bwd_dot_do_o_kernelILb0E23Flash_bwd_kernel_traitsILi32ELi128ELi128ELi8ELi4ELi4ELi4ELb1ELb0EN7cutlass10bfloat16_tE19Flash_kernel_traitsILi32ELi128ELi128ELi8ES3_EEEEvNS_16Flash_bwd_paramsE)
        /*01b8*/ 	.word	0x0000001e


	//----- nvinfo : EIATTR_FRAME_SIZE
	.align		4
.L_84:
        /*01bc*/ 	.byte	0x04, 0x11
        /*01be*/ 	.short	(.L_86 - .L_85)
	.align		4
.L_85:
        /*01c0*/ 	.word	index@(_ZN5flash25flash_bwd_dot_do_o_kernelILb0E23Flash_bwd_kernel_traitsILi32ELi128ELi128ELi8ELi4ELi4ELi4ELb1ELb0EN7cutlass10bfloat16_tE19Flash_kernel_traitsILi32ELi128ELi128ELi8ES3_EEEEvNS_16Flash_bwd_paramsE)
        /*01c4*/ 	.word	0x00000000


	//----- nvinfo : EIATTR_REGCOUNT
	.align		4
.L_86:
        /*01c8*/ 	.byte	0x04, 0x2f
        /*01ca*/ 	.short	(.L_88 - .L_87)
	.align		4
.L_87:
        /*01cc*/ 	.word	index@(_ZN5flash44flash_bwd_dq_dk_dv_loop_seqk_parallel_kernelI23Flash_bwd_kernel_traitsILi32ELi128ELi128ELi8ELi4ELi4ELi4ELb1ELb0EN7cutlass10bfloat16_tE19Flash_kernel_traitsILi32ELi128ELi128ELi8ES3_EELb0ELb0ELb1ELb1ELb0ELb0ELb1EEEvNS_16Flash_bwd_paramsE)
        /*01d0*/ 	.word	0x000000ff


	//----- nvinfo : EIATTR_FRAME_SIZE
	.align		4
.L_88:
        /*01d4*/ 	.byte	0x04, 0x11
        /*01d6*/ 	.short	(.L_90 - .L_89)
	.align		4
.L_89:
        /*01d8*/ 	.word	index@(_ZN5flash44flash_bwd_dq_dk_dv_loop_seqk_parallel_kernelI23Flash_bwd_kernel_traitsILi32ELi128ELi128ELi8ELi4ELi4ELi4ELb1ELb0EN7cutlass10bfloat16_tE19Flash_kernel_traitsILi32ELi128ELi128ELi8ES3_EELb0ELb0ELb1ELb1ELb0ELb0ELb1EEEvNS_16Flash_bwd_paramsE)
        /*01dc*/ 	.word	0x00000148


	//----- nvinfo : EIATTR_REGCOUNT
	.align		4
.L_90:
        /*01e0*/ 	.byte	0x04, 0x2f
        /*01e2*/ 	.short	(.L_92 - .L_91)
	.align		4
.L_91:
        /*01e4*/ 	.word	index@(_ZN5flash44flash_bwd_dq_dk_dv_loop_seqk_parallel_kernelI23Flash_bwd_kernel_traitsILi32ELi128ELi128ELi8ELi4ELi4ELi4ELb1ELb0EN7cutlass10bfloat16_tE19Flash_kernel_traitsILi32ELi128ELi128ELi8ES3_EELb1ELb0ELb1ELb1ELb0ELb0ELb0EEEvNS_16Flash_bwd_paramsE)
        /*01e8*/ 	.word	0x000000ff


	//----- nvinfo : EIATTR_FRAME_SIZE
	.align		4
.L_92:
        /*01ec*/ 	.byte	0x04, 0x11
        /*01ee*/ 	.short	(.L_94 - .L_93)
	.align		4
.L_93:
        /*01f0*/ 	.word	index@(_ZN5flash44flash_bwd_dq_dk_dv_loop_seqk_parallel_kernelI23Flash_bwd_kernel_traitsILi32ELi128ELi128ELi8ELi4ELi4ELi4ELb1ELb0EN7cutlass10bfloat16_tE19Flash_kernel_traitsILi32ELi128ELi128ELi8ES3_EELb1ELb0ELb1ELb1ELb0ELb0ELb0EEEvNS_16Flash_bwd_paramsE)
        /*01f4*/ 	.word	0x00000040


	//----- nvinfo : EIATTR_REGCOUNT
	.align		4
.L_94:
        /*01f8*/ 	.byte	0x04, 0x2f
        /*01fa*/ 	.short	(.L_96 - .L_95)
	.align		4
.L_95:
        /*01fc*/ 	.word	index@(_ZN5flash44flash_bwd_dq_dk_dv_loop_seqk_parallel_kernelI23Flash_bwd_kernel_traitsILi32ELi128ELi128ELi8ELi4ELi4ELi4ELb1ELb0EN7cutlass10bfloat16_tE19Flash_kernel_traitsILi32ELi128ELi128ELi8ES3_EELb0ELb0ELb1ELb0ELb0ELb1ELb1EEEvNS_16Flash_bwd_paramsE)
        /*0200*/ 	.word	0x000000ff


	//----- nvinfo : EIATTR_FRAME_SIZE
	.align		4
.L_96:
        /*0204*/ 	.byte	0x04, 0x11
        /*0206*/ 	.short	(.L_98 - .L_97)
	.align		4
.L_97:
        /*0208*/ 	.word	index@(_ZN5flash44flash_bwd_dq_dk_dv_loop_seqk_parallel_kernelI23Flash_bwd_kernel_traitsILi32ELi128ELi128ELi8ELi4ELi4ELi4ELb1ELb0EN7cutlass10bfloat16_tE19Flash_kernel_traitsILi32ELi128ELi128ELi8ES3_EELb0ELb0ELb1ELb0ELb0ELb1ELb1EEEvNS_16Flash_bwd_paramsE)
        /*020c*/ 	.word	0x00000138


	//----- nvinfo : EIATTR_REGCOUNT
	.align		4
.L_98:
        /*0210*/ 	.byte	0x04, 0x2f
        /*0212*/ 	.short	(.L_100 - .L_99)
	.align		4
.L_99:
        /*0214*/ 	.word	index@(_ZN5flash44flash_bwd_dq_dk_dv_loop_seqk_parallel_kernelI23Flash_bwd_kernel_traitsILi32ELi128ELi128ELi8ELi4ELi4ELi4ELb1ELb0EN7cutlass10bfloat16_tE19Flash_kernel_traitsILi32ELi128ELi128ELi8ES3_EELb1ELb0ELb1ELb0ELb0ELb1ELb0EEEvNS_16Flash_bwd_paramsE)
        /*0218*/ 	.word	0x000000ff


	//----- nvinfo : EIATTR_FRAME_SIZE
	.align		4
.L_100:
        /*021c*/ 	.byte	0x04, 0x11
        /*021e*/ 	.short	(.L_102 - .L_101)
	.align		4
.L_101:
        /*0220*/ 	.word	index@(_ZN5flash44flash_bwd_dq_dk_dv_loop_seqk_parallel_kernelI23Flash_bwd_kernel_traitsILi32ELi128ELi128ELi8ELi4ELi4ELi4ELb1ELb0EN7cutlass10bfloat16_tE19Flash_kernel_traitsILi32ELi128ELi128ELi8ES3_EELb1ELb0ELb1ELb0ELb0ELb1ELb0EEEvNS_16Flash_bwd_paramsE)
        /*0224*/ 	.word	0x00000020


	//----- nvinfo : EIATTR_REGCOUNT
	.align		4
.L_102:
        /*0228*/ 	.byte	0x04, 0x2f
        /*022a*/ 	.short	(.L_104 - .L_103)
	.align		4
.L_103:
        /*022c*/ 	.word	index@(_ZN5flash44flash_bwd_dq_dk_dv_loop_seqk_parallel_kernelI23Flash_bwd_kernel_traitsILi32ELi128ELi128ELi8ELi4ELi4ELi4ELb1ELb0EN7cutlass10bfloat16_tE19Flash_kernel_traitsILi32ELi128ELi128ELi8ES3_EELb0ELb0ELb0ELb1ELb0ELb0ELb1EEEvNS_16Flash_bwd_paramsE)
        /*0230*/ 	.word	0x000000ff


	//----- nvinfo : EIATTR_FRAME_SIZE
	.align		4
.L_104:
        /*0234*/ 	.byte	0x04, 0x11
        /*0236*/ 	.short	(.L_106 - .L_105)
	.align		4
.L_105:
        /*0238*/ 	.word	index@(_ZN5flash44flash_bwd_dq_dk_dv_loop_seqk_parallel_kernelI23Flash_bwd_kernel_traitsILi32ELi128ELi128ELi8ELi4ELi4ELi4ELb1ELb0EN7cutlass10bfloat16_tE19Flash_kernel_traitsILi32ELi128ELi128ELi8ES3_EELb0ELb0ELb0ELb1ELb0ELb0ELb1EEEvNS_16Flash_bwd_paramsE)
        /*023c*/ 	.word	0x00000130


	//----- nvinfo : EIATTR_REGCOUNT
	.align		4
.L_106:
        /*0240*/ 	.byte	0x04, 0x2f
        /*0242*/ 	.short	(.L_108 - .L_107)
	.align		4
.L_107:
        /*0244*/ 	.word	index@(_ZN5flash44flash_bwd_dq_dk_dv_loop_seqk_parallel_kernelI23Flash_bwd_kernel_traitsILi32ELi128ELi128ELi8ELi4ELi4ELi4ELb1ELb0EN7cutlass10bfloat16_tE19Flash_kernel_traitsILi32ELi128ELi128ELi8ES3_EELb1ELb0ELb0ELb1ELb0ELb0ELb0EEEvNS_16Flash_bwd_paramsE)
        /*0248*/ 	.word	0x000000ff


	//----- nvinfo : EIATTR_FRAME_SIZE
	.align		4
.L_108:
        /*024c*/ 	.byte	0x04, 0x11
        /*024e*/ 	.short	(.L_110 - .L_109)
	.align		4
.L_109:
        /*0250*/ 	.word	index@(_ZN5flash44flash_bwd_dq_dk_dv_loop_seqk_parallel_kernelI23Flash_bwd_kernel_traitsILi32ELi128ELi128ELi8ELi4ELi4ELi4ELb1ELb0EN7cutlass10bfloat16_tE19Flash_kernel_traitsILi32ELi128ELi128ELi8ES3_EELb1ELb0ELb0ELb1ELb0ELb0ELb0EEEvNS_16Flash_bwd_paramsE)
        /*0254*/ 	.word	0x00000048


	//----- nvinfo : EIATTR_REGCOUNT
	.align		4
.L_110:
        /*0258*/ 	.byte	0x04, 0x2f
        /*025a*/ 	.short	(.L_112 - .L_111)
	.align		4
.L_111:
        /*025c*/ 	.word	index@(_ZN5flash44flash_bwd_dq_dk_dv_loop_seqk_parallel_kernelI23Flash_bwd_kernel_traitsILi32ELi128ELi128ELi8ELi4ELi4ELi4ELb1ELb0EN7cutlass10bfloat16_tE19Flash_kernel_traitsILi32ELi128ELi128ELi8ES3_EELb0ELb0ELb0ELb0ELb1ELb1ELb1EEEvNS_16Flash_bwd_paramsE)
        /*0260*/ 	.word	0x000000ff


	//----- nvinfo : EIATTR_FRAME_SIZE
	.align		4
.L_112:
        /*0264*/ 	.byte	0x04, 0x11
        /*0266*/ 	.short	(.L_114 - .L_113)
	.align		4
.L_113:
        /*0268*/ 	.word	index@(_ZN5flash44flash_bwd_dq_dk_dv_loop_seqk_parallel_kernelI23Flash_bwd_kernel_traitsILi32ELi128ELi128ELi8ELi4ELi4ELi4ELb1ELb0EN7cutlass10bfloat16_tE19Flash_kernel_traitsILi32ELi128ELi128ELi8ES3_EELb0ELb0ELb0ELb0ELb1ELb1ELb1EEEvNS_16Flash_bwd_paramsE)
        /*026c*/ 	.word	0x000000f0


	//----- nvinfo : EIATTR_REGCOUNT
	.align		4
.L_114:
        /*0270*/ 	.byte	0x04, 0x2f
        /*0272*/ 	.short	(.L_116 - .L_115)
	.align		4
.L_115:
        /*0274*/ 	.word	index@(_ZN5flash44flash_bwd_dq_dk_dv_loop_seqk_parallel_kernelI23Flash_bwd_kernel_traitsILi32ELi128ELi128ELi8ELi4ELi4ELi4ELb1ELb0EN7cutlass10bfloat16_tE19Flash_kernel_traitsILi32ELi128ELi128ELi8ES3_EELb1ELb0ELb0ELb0ELb1ELb1ELb0EEEvNS_16Flash_bwd_paramsE)
        /*0278*/ 	.word	0x000000ff


	//----- nvinfo : EIATTR_FRAME_SIZE
	.align		4
.L_116:
        /*027c*/ 	.byte	0x04, 0x11
        /*027e*/ 	.short	(.L_118 - .L_117)
	.align		4
.L_117:
        /*0280*/ 	.word	index@(_ZN5flash44flash_bwd_dq_dk_dv_loop_seqk_parallel_kernelI23Flash_bwd_kernel_traitsILi32ELi128ELi128ELi8ELi4ELi4ELi4ELb1ELb0EN7cutlass10bfloat16_tE19Flash_kernel_traitsILi32ELi128ELi128ELi8ES3_EELb1ELb0ELb0ELb0ELb1ELb1ELb0EEEvNS_16Flash_bwd_paramsE)
        /*0284*/ 	.word	0x00000000


	//----- nvinfo : EIATTR_REGCOUNT
	.align		4
.L_118:
        /*0288*/ 	.byte	0x04, 0x2f
        /*028a*/ 	.short	(.L_120 - .L_119)
	.align		4
.L_119:
        /*028c*/ 	.word	index@(_ZN5flash44flash_bwd_dq_dk_dv_loop_seqk_parallel_kernelI23Flash_bwd_kernel_traitsILi32ELi128ELi128ELi8ELi4ELi4ELi4ELb1ELb0EN7cutlass10bfloat16_tE19Flash_kernel_traitsILi32ELi128ELi128ELi8ES3_EELb0ELb0ELb1ELb0ELb0ELb0ELb1EEEvNS_16Flash_bwd_paramsE)
        /*0290*/ 	.word	0x000000ff


	//----- nvinfo : EIATTR_FRAME_SIZE
	.align		4
.L_120:
        /*0294*/ 	.byte	0x04, 0x11
        /*0296*/ 	.short	(.L_122 - .L_121)
	.align		4
.L_121:
        /*0298*/ 	.word	index@(_ZN5flash44flash_bwd_dq_dk_dv_loop_seqk_parallel_kernelI23Flash_bwd_kernel_traitsILi32ELi128ELi128ELi8ELi4ELi4ELi4ELb1ELb0EN7cutlass10bfloat16_tE19Flash_kernel_traitsILi32ELi128ELi128ELi8ES3_EELb0ELb0ELb1ELb0ELb0ELb0ELb1EEEvNS_16Flash_bwd_paramsE)
        /*029c*/ 	.word	0x00000150


	//----- nvinfo : EIATTR_REGCOUNT
	.align		4
.L_122:
        /*02a0*/ 	.byte	0x04, 0x2f
        /*02a2*/ 	.short	(.L_124 - .L_123)
	.align		4
.L_123:
        /*02a4*/ 	.word	index@(_ZN5flash44flash_bwd_dq_dk_dv_loop_seqk_parallel_kernelI23Flash_bwd_kernel_traitsILi32ELi128ELi128ELi8ELi4ELi4ELi4ELb1ELb0EN7cutlass10bfloat16_tE19Flash_kernel_traitsILi32ELi128ELi128ELi8ES3_EELb1ELb0ELb1ELb0ELb0ELb0ELb0EEEvNS_16Flash_bwd_paramsE)
        /*02a8*/ 	.word	0x000000ff


	//----- nvinfo : EIATTR_FRAME_SIZE
	.align		4
.L_124:
        /*02ac*/ 	.byte	0x04, 0x11
        /*02ae*/ 	.short	(.L_126 - .L_125)
	.align		4
.L_125:
        /*02b0*/ 	.word	index@(_ZN5flash44flash_bwd_dq_dk_dv_loop_seqk_parallel_kernelI23Flash_bwd_kernel_traitsILi32ELi128ELi128ELi8ELi4ELi4ELi4ELb1ELb0EN7cutlass10bfloat16_tE19Flash_kernel_traitsILi32ELi128ELi128ELi8ES3_EELb1ELb0ELb1ELb0ELb0ELb0ELb0EEEvNS_16Flash_bwd_paramsE)
        /*02b4*/ 	.word	0x00000038


	//----- nvinfo : EIATTR_REGCOUNT
	.align		4
.L_126:
        /*02b8*/ 	.byte	0x04, 0x2f
        /*02ba*/ 	.short	(.L_128 - .L_127)
	.align		4
.L_127:
        /*02bc*/ 	.word	index@(_ZN5flash44flash_bwd_dq_dk_dv_loop_seqk_parallel_kernelI23Flash_bwd_kernel_traitsILi32ELi128ELi128ELi8ELi4ELi4ELi4ELb1ELb0EN7cutlass10bfloat16_tE19Flash_kernel_traitsILi32ELi128ELi128ELi8ES3_EELb0ELb0ELb0ELb0ELb0ELb0ELb1EEEvNS_16Flash_bwd_paramsE)
        /*02c0*/ 	.word	0x000000ff


	//----- nvinfo : EIATTR_FRAME_SIZE
	.align		4
.L_128:
        /*02c4*/ 	.byte	0x04, 0x11
        /*02c6*/ 	.short	(.L_130 - .L_129)
	.align		4
.L_129:
        /*02c8*/ 	.word	index@(_ZN5flash44flash_bwd_dq_dk_dv_loop_seqk_parallel_kernelI23Flash_bwd_kernel_traitsILi32ELi128ELi128ELi8ELi4ELi4ELi4ELb1ELb0EN7cutlass10bfloat16_tE19Flash_kernel_traitsILi32ELi128ELi128ELi8ES3_EELb0ELb0ELb0ELb0ELb0ELb0ELb1EEEvNS_16Flash_bwd_paramsE)
        /*02cc*/ 	.word	0x00000120


	//----- nvinfo : EIATTR_REGCOUNT
	.align		4
.L_130:
        /*02d0*/ 	.byte	0x04, 0x2f
        /*02d2*/ 	.short	(.L_132 - .L_131)
	.align		4
.L_131:
        /*02d4*/ 	.word	index@(_ZN5flash44flash_bwd_dq_dk_dv_loop_seqk_parallel_kernelI23Flash_bwd_kernel_traitsILi32ELi128ELi128ELi8ELi4ELi4ELi4ELb1ELb0EN7cutlass10bfloat16_tE19Flash_kernel_traitsILi32ELi128ELi128ELi8ES3_EELb1ELb0ELb0ELb0ELb0ELb0ELb0EEEvNS_16Flash_bwd_paramsE)
        /*02d8*/ 	.word	0x000000ff


	//----- nvinfo : EIATTR_FRAME_SIZE
	.align		4
.L_132:
        /*02dc*/ 	.byte	0x04, 0x11
        /*02de*/ 	.short	(.L_134 - .L_133)
	.align		4
.L_133:
        /*02e0*/ 	.word	index@(_ZN5flash44flash_bwd_dq_dk_dv_loop_seqk_parallel_kernelI23Flash_bwd_kernel_traitsILi32ELi128ELi128ELi8ELi4ELi4ELi4ELb1ELb0EN7cutlass10bfloat16_tE19Flash_kernel_traitsILi32ELi128ELi128ELi8ES3_EELb1ELb0ELb0ELb0ELb0ELb0ELb0EEEvNS_16Flash_bwd_paramsE)
        /*02e4*/ 	.word	0x00000030


	//----- nvinfo : EIATTR_REGCOUNT
	.align		4
.L_134:
        /*02e8*/ 	.byte	0x04, 0x2f
        /*02ea*/ 	.short	(.L_136 - .L_135)
	.align		4
.L_135:
        /*02ec*/ 	.word	index@(_ZN5flash44flash_bwd_dq_dk_dv_loop_seqk_parallel_kernelI23Flash_bwd_kernel_traitsILi32ELi128ELi128ELi8ELi4ELi4ELi4ELb1ELb0EN7cutlass10bfloat16_tE19Flash_kernel_traitsILi32ELi128ELi128ELi8ES3_EELb0ELb0ELb0ELb0ELb0ELb1ELb1EEEvNS_16Flash_bwd_paramsE)
        /*02f0*/ 	.word	0x000000ff


	//----- nvinfo : EIATTR_FRAME_SIZE
	.align		4
.L_136:
        /*02f4*/ 	.byte	0x04, 0x11
        /*02f6*/ 	.short	(.L_138 - .L_137)
	.align		4
.L_137:
        /*02f8*/ 	.word	index@(_ZN5flash44flash_bwd_dq_dk_dv_loop_seqk_parallel_kernelI23Flash_bwd_kernel_traitsILi32ELi128ELi128ELi8ELi4ELi4ELi4ELb1ELb0EN7cutlass10bfloat16_tE19Flash_kernel_traitsILi32ELi128ELi128ELi8ES3_EELb0ELb0ELb0ELb0ELb0ELb1ELb1EEEvNS_16Flash_bwd_paramsE)
        /*02fc*/ 	.word	0x00000118


	//----- nvinfo : EIATTR_REGCOUNT
	.align		4
.L_138:
        /*0300*/ 	.byte	0x04, 0x2f
        /*0302*/ 	.short	(.L_140 - .L_139)
	.align		4
.L_139:
        /*0304*/ 	.word	index@(_ZN5flash44flash_bwd_dq_dk_dv_loop_seqk_parallel_kernelI23Flash_bwd_kernel_traitsILi32ELi128ELi128ELi8ELi4ELi4ELi4ELb1ELb0EN7cutlass10bfloat16_tE19Flash_kernel_traitsILi32ELi128ELi128ELi8ES3_EELb1ELb0ELb0ELb0ELb0ELb1ELb0EEEvNS_16Flash_bwd_paramsE)
        /*0308*/ 	.word	0x000000ff


	//----- nvinfo : EIATTR_FRAME_SIZE
	.align		4
.L_140:
        /*030c*/ 	.byte	0x04, 0x11
        /*030e*/ 	.short	(.L_142 - .L_141)
	.align		4
.L_141:
        /*0310*/ 	.word	index@(_ZN5flash44flash_bwd_dq_dk_dv_loop_seqk_parallel_kernelI23Flash_bwd_kernel_traitsILi32ELi128ELi128ELi8ELi4ELi4ELi4ELb1ELb0EN7cutlass10bfloat16_tE19Flash_kernel_traitsILi32ELi128ELi128ELi8ES3_EELb1ELb0ELb0ELb0ELb0ELb1ELb0EEEvNS_16Flash_bwd_paramsE)
        /*0314*/ 	.word	0x00000030


	//----- nvinfo : EIATTR_REGCOUNT
	.align		4
.L_142:
        /*0318*/ 	.byte	0x04, 0x2f
        /*031a*/ 	.short	(.L_144 - .L_143)
	.align		4
.L_143:
        /*031c*/ 	.word	index@(_ZN5flash27flash_bwd_convert_dq_kernelI23Flash_bwd_kernel_traitsILi32ELi128ELi128ELi8ELi4ELi4ELi4ELb1ELb0EN7cutlass10bfloat16_tE19Flash_kernel_traitsILi32ELi128ELi128ELi8ES3_EEEEvNS_16Flash_bwd_paramsEi)
        /*0320*/ 	.word	0x00000030


	//----- nvinfo : EIATTR_FRAME_SIZE
	.align		4
.L_144:
        /*0324*/ 	.byte	0x04, 0x11
        /*0326*/ 	.short	(.L_146 - .L_145)
	.align		4
.L_145:
        /*0328*/ 	.word	index@(_ZN5flash27flash_bwd_convert_dq_kernelI23Flash_bwd_kernel_traitsILi32ELi128ELi128ELi8ELi4ELi4ELi4ELb1ELb0EN7cutlass10bfloat16_tE19Flash_kernel_traitsILi32ELi128ELi128ELi8ES3_EEEEvNS_16Flash_bwd_paramsEi)
        /*032c*/ 	.word	0x00000000


	//----- nvinfo : EIATTR_REGCOUNT
	.align		4
.L_146:
        /*0330*/ 	.byte	0x04, 0x2f
        /*0332*/ 	.short	(.L_148 - .L_147)
	.align		4
.L_147:
        /*0334*/ 	.word	index@(_ZN5flash44flash_bwd_dq_dk_dv_loop_seqk_parallel_kernelI23Flash_bwd_kernel_traitsILi32ELi128ELi128ELi8ELi4ELi4ELi4ELb1ELb0EN7cutlass10bfloat16_tE19Flash_kernel_traitsILi32ELi128ELi128ELi8ES3_EELb0ELb0ELb1ELb1ELb0ELb0ELb0EEEvNS_16Flash_bwd_paramsE)
        /*0338*/ 	.word	0x000000ff


	//----- nvinfo : EIATTR_FRAME_SIZE
	.align		4
.L_148:
        /*033c*/ 	.byte	0x04, 0x11
        /*033e*/ 	.short	(.L_150 - .L_149)
	.align		4
.L_149:
        /*0340*/ 	.word	index@(_ZN5flash44flash_bwd_dq_dk_dv_loop_seqk_parallel_kernelI23Flash_bwd_kernel_traitsILi32ELi128ELi128ELi8ELi4ELi4ELi4ELb1ELb0EN7cutlass10bfloat16_tE19Flash_kernel_traitsILi32ELi128ELi128ELi8ES3_EELb0ELb0ELb1ELb1ELb0ELb0ELb0EEEvNS_16Flash_bwd_paramsE)
        /*0344*/ 	.word	0x00000038


	//----- nvinfo : EIATTR_REGCOUNT
	.align		4
.L_150:
        /*0348*/ 	.byte	0x04, 0x2f
        /*034a*/ 	.short	(.L_152 - .L_151)
	.align		4
.L_151:
        /*034c*/ 	.word	index@(_ZN5flash44flash_bwd_dq_dk_dv_loop_seqk_parallel_kernelI23Flash_bwd_kernel_traitsILi32ELi128ELi128ELi8ELi4ELi4ELi4ELb1ELb0EN7cutlass10bfloat16_tE19Flash_kernel_traitsILi32ELi128ELi128ELi8ES3_EELb0ELb0ELb1ELb0ELb0ELb1ELb0EEEvNS_16Flash_bwd_paramsE)
        /*0350*/ 	.word	0x000000ff


	//----- nvinfo : EIATTR_FRAME_SIZE
	.align		4
.L_152:
        /*0354*/ 	.byte	0x04, 0x11
        /*0356*/ 	.short	(.L_154 - .L_153)
	.align		4
.L_153:
        /*0358*/ 	.word	index@(_ZN5flash44flash_bwd_dq_dk_dv_loop_seqk_parallel_kernelI23Flash_bwd_kernel_traitsILi32ELi128ELi128ELi8ELi4ELi4ELi4ELb1ELb0EN7cutlass10bfloat16_tE19Flash_kernel_traitsILi32ELi128ELi128ELi8ES3_EELb0ELb0ELb1ELb0ELb0ELb1ELb0EEEvNS_16Flash_bwd_paramsE)
        /*035c*/ 	.word	0x00000028


	//----- nvinfo : EIATTR_REGCOUNT
	.align		4
.L_154:
        /*0360*/ 	.byte	0x04, 0x2f
        /*0362*/ 	.short	(.L_156 - .L_155)
	.align		4
.L_155:
        /*0364*/ 	.word	index@(_ZN5flash44flash_bwd_dq_dk_dv_loop_seqk_parallel_kernelI23Flash_bwd_kernel_traitsILi32ELi128ELi128ELi8ELi4ELi4ELi4ELb1ELb0EN7cutlass10bfloat16_tE19Flash_kernel_traitsILi32ELi128ELi128ELi8ES3_EELb0ELb0ELb0ELb1ELb0ELb0ELb0EEEvNS_16Flash_bwd_paramsE)
        /*0368*/ 	.word	0x000000ff


	//----- nvinfo : EIATTR_FRAME_SIZE
	.align		4
.L_156:
        /*036c*/ 	.byte	0x04, 0x11
        /*036e*/ 	.short	(.L_158 - .L_157)
	.align		4
.L_157:
        /*0370*/ 	.word	index@(_ZN5flash44flash_bwd_dq_dk_dv_loop_seqk_parallel_kernelI23Flash_bwd_kernel_traitsILi32ELi128ELi128ELi8ELi4ELi4ELi4ELb1ELb0EN7cutlass10bfloat16_tE19Flash_kernel_traitsILi32ELi128ELi128ELi8ES3_EELb0ELb0ELb0ELb1ELb0ELb0ELb0EEEvNS_16Flash_bwd_paramsE)
        /*0374*/ 	.word	0x00000050


	//----- nvinfo : EIATTR_REGCOUNT
	.align		4
.L_158:
        /*0378*/ 	.byte	0x04, 0x2f
        /*037a*/ 	.short	(.L_160 - .L_159)
	.align		4
.L_159:
        /*037c*/ 	.word	index@(_ZN5flash44flash_bwd_dq_dk_dv_loop_seqk_parallel_kernelI23Flash_bwd_kernel_traitsILi32ELi128ELi128ELi8ELi4ELi4ELi4ELb1ELb0EN7cutlass10bfloat16_tE19Flash_kernel_traitsILi32ELi128ELi128ELi8ES3_EELb0ELb0ELb0ELb0ELb1ELb1ELb0EEEvNS_16Flash_bwd_paramsE)
        /*0380*/ 	.word	0x000000ff


	//----- nvinfo : EIATTR_FRAME_SIZE
	.align		4
.L_160:
        /*0384*/ 	.byte	0x04, 0x11
        /*0386*/ 	.short	(.L_162 - .L_161)
	.align		4
.L_161:
        /*0388*/ 	.word	index@(_ZN5flash44flash_bwd_dq_dk_dv_loop_seqk_parallel_kernelI23Flash_bwd_kernel_traitsILi32ELi128ELi128ELi8ELi4ELi4ELi4ELb1ELb0EN7cutlass10bfloat16_tE19Flash_kernel_traitsILi32ELi128ELi128ELi8ES3_EELb0ELb0ELb0ELb0ELb1ELb1ELb0EEEvNS_16Flash_bwd_paramsE)
        /*038c*/ 	.word	0x00000000


	//----- nvinfo : EIATTR_REGCOUNT
	.align		4
.L_162:
        /*0390*/ 	.byte	0x04, 0x2f
        /*0392*/ 	.short	(.L_164 - .L_163)
	.align		4
.L_163:
        /*0394*/ 	.word	index@(_ZN5flash44flash_bwd_dq_dk_dv_loop_seqk_parallel_kernelI23Flash_bwd_kernel_traitsILi32ELi128ELi128ELi8ELi4ELi4ELi4ELb1ELb0EN7cutlass10bfloat16_tE19Flash_kernel_traitsILi32ELi128ELi128ELi8ES3_EELb0ELb0ELb1ELb0ELb0ELb0ELb0EEEvNS_16Flash_bwd_paramsE)
        /*0398*/ 	.word	0x000000ff


	//----- nvinfo : EIATTR_FRAME_SIZE
	.align		4
.L_164:
        /*039c*/ 	.byte	0x04, 0x11
        /*039e*/ 	.short	(.L_166 - .L_165)
	.align		4
.L_165:
        /*03a0*/ 	.word	index@(_ZN5flash44flash_bwd_dq_dk_dv_loop_seqk_parallel_kernelI23Flash_bwd_kernel_traitsILi32ELi128ELi128ELi8ELi4ELi4ELi4ELb1ELb0EN7cutlass10bfloat16_tE19Flash_kernel_traitsILi32ELi128ELi128ELi8ES3_EELb0ELb0ELb1ELb0ELb0ELb0ELb0EEEvNS_16Flash_bwd_paramsE)
        /*03a4*/ 	.word	0x00000038


	//----- nvinfo : EIATTR_REGCOUNT
	.align		4
.L_166:
        /*03a8*/ 	.byte	0x04, 0x2f
        /*03aa*/ 	.short	(.L_168 - .L_167)
	.align		4
.L_167:
        /*03ac*/ 	.word	index@(_ZN5flash44flash_bwd_dq_dk_dv_loop_seqk_parallel_kernelI23Flash_bwd_kernel_traitsILi32ELi128ELi128ELi8ELi4ELi4ELi4ELb1ELb0EN7cutlass10bfloat16_tE19Flash_kernel_traitsILi32ELi128ELi128ELi8ES3_EELb0ELb0ELb0ELb0ELb0ELb0ELb0EEEvNS_16Flash_bwd_paramsE)
        /*03b0*/ 	.word	0x000000ff


	//----- nvinfo : EIATTR_FRAME_SIZE
	.align		4
.L_168:
        /*03b4*/ 	.byte	0x04, 0x11
        /*03b6*/ 	.short	(.L_170 - .L_169)
	.align		4
.L_169:
        /*03b8*/ 	.word	index@(_ZN5flash44flash_bwd_dq_dk_dv_loop_seqk_parallel_kernelI23Flash_bwd_kernel_traitsILi32ELi128ELi128ELi8ELi4ELi4ELi4ELb1ELb0EN7cutlass10bfloat16_tE19Flash_kernel_traitsILi32ELi128ELi128ELi8ES3_EELb0ELb0ELb0ELb0ELb0ELb0ELb0EEEvNS_16Flash_bwd_paramsE)
        /*03bc*/ 	.word	0x00000030


	//----- nvinfo : EIATTR_REGCOUNT
	.align		4
.L_170:
        /*03c0*/ 	.byte	0x04, 0x2f
        /*03c2*/ 	.short	(.L_172 - .L_171)
	.align		4
.L_171:
        /*03c4*/ 	.word	index@(_ZN5flash44flash_bwd_dq_dk_dv_loop_seqk_parallel_kernelI23Flash_bwd_kernel_traitsILi32ELi128ELi128ELi8ELi4ELi4ELi4ELb1ELb0EN7cutlass10bfloat16_tE19Flash_kernel_traitsILi32ELi128ELi128ELi8ES3_EELb0ELb0ELb0ELb0ELb0ELb1ELb0EEEvNS_16Flash_bwd_paramsE)
        /*03c8*/ 	.word	0x000000ff


	//----- nvinfo : EIATTR_FRAME_SIZE
	.align		4
.L_172:
        /*03cc*/ 	.byte	0x04, 0x11
        /*03ce*/ 	.short	(.L_174 - .L_173)
	.align		4
.L_173:
        /*03d0*/ 	.word	index@(_ZN5flash44flash_bwd_dq_dk_dv_loop_seqk_parallel_kernelI23Flash_bwd_kernel_traitsILi32ELi128ELi128ELi8ELi4ELi4ELi4ELb1ELb0EN7cutlass10bfloat16_tE19Flash_kernel_traitsILi32ELi128ELi128ELi8ES3_EELb0ELb0ELb0ELb0ELb0ELb1ELb0EEEvNS_16Flash_bwd_paramsE)
        /*03d4*/ 	.word	0x00000028


	//----- nvinfo : EIATTR_MIN_STACK_SIZE
	.align		4
.L_174:
        /*03d8*/ 	.byte	0x04, 0x12
        /*03da*/ 	.short	(.L_176 - .L_175)
	.align		4
.L_175:
        /*03dc*/ 	.word	index@(_ZN5flash44flash_bwd_dq_dk_dv_loop_seqk_parallel_kernelI23Flash_bwd_kernel_traitsILi32ELi128ELi128ELi8ELi4ELi4ELi4ELb1ELb0EN7cutlass10bfloat16_tE19Flash_kernel_traitsILi32ELi128ELi128ELi8ES3_EELb0ELb0ELb0ELb0ELb0ELb1ELb0EEEvNS_16Flash_bwd_paramsE)
        /*03e0*/ 	.word	0x00000028


	//----- nvinfo : EIATTR_MIN_STACK_SIZE
	.align		4
.L_176:
        /*03e4*/ 	.byte	0x04, 0x12
        /*03e6*/ 	.short	(.L_178 - .L_177)
	.align		4
.L_177:
        /*03e8*/ 	.word	index@(_ZN5flash44flash_bwd_dq_dk_dv_loop_seqk_parallel_kernelI23Flash_bwd_kernel_traitsILi32ELi128ELi128ELi8ELi4ELi4ELi4ELb1ELb0EN7cutlass10bfloat16_tE19Flash_kernel_traitsILi32ELi128ELi128ELi8ES3_EELb0ELb0ELb0ELb0ELb0ELb0ELb0EEEvNS_16Flash_bwd_paramsE)
        /*03ec*/ 	.word	0x00000030


	//----- nvinfo : EIATTR_MIN_STACK_SIZE
	.align		4
.L_178:
        /*03f0*/ 	.byte	0x04, 0x12
        /*03f2*/ 	.short	(.L_180 - .L_179)
	.align		4
.L_179:
        /*03f4*/ 	.word	index@(_ZN5flash44flash_bwd_dq_dk_dv_loop_seqk_parallel_kernelI23Flash_bwd_kernel_traitsILi32ELi128ELi128ELi8ELi4ELi4ELi4ELb1ELb0EN7cutlass10bfloat16_tE19Flash_kernel_traitsILi32ELi128ELi128ELi8ES3_EELb0ELb0ELb1ELb0ELb0ELb0ELb0EEEvNS_16Flash_bwd_paramsE)
        /*03f8*/ 	.word	0x00000038


	//----- nvinfo : EIATTR_MIN_STACK_SIZE
	.align		4
.L_180:
        /*03fc*/ 	.byte	0x04, 0x12
        /*03fe*/ 	.short	(.L_182 - .L_181)
	.align		4
.L_181:
        /*0400*/ 	.word	index@(_ZN5flash44flash_bwd_dq_dk_dv_loop_seqk_parallel_kernelI23Flash_bwd_kernel_traitsILi32ELi128ELi128ELi8ELi4ELi4ELi4ELb1ELb0EN7cutlass10bfloat16_tE19Flash_kernel_traitsILi32ELi128ELi128ELi8ES3_EELb0ELb0ELb0ELb0ELb1ELb1ELb0EEEvNS_16Flash_bwd_paramsE)
        /*0404*/ 	.word	0x00000000


	//----- nvinfo : EIATTR_MIN_STACK_SIZE
	.align		4
.L_182:
        /*0408*/ 	.byte	0x04, 0x12
        /*040a*/ 	.short	(.L_184 - .L_183)
	.align		4
.L_183:
        /*040c*/ 	.word	index@(_ZN5flash44flash_bwd_dq_dk_dv_loop_seqk_parallel_kernelI23Flash_bwd_kernel_traitsILi32ELi128ELi128ELi8ELi4ELi4ELi4ELb1ELb0EN7cutlass10bfloat16_tE19Flash_kernel_traitsILi32ELi128ELi128ELi8ES3_EELb0ELb0ELb0ELb1ELb0ELb0ELb0EEEvNS_16Flash_bwd_paramsE)
        /*0410*/ 	.word	0x00000050


	//----- nvinfo : EIATTR_MIN_STACK_SIZE
	.align		4
.L_184:
        /*0414*/ 	.byte	0x04, 0x12
        /*0416*/ 	.short	(.L_186 - .L_185)
	.align		4
.L_185:
        /*0418*/ 	.word	index@(_ZN5flash44flash_bwd_dq_dk_dv_loop_seqk_parallel_kernelI23Flash_bwd_kernel_traitsILi32ELi128ELi128ELi8ELi4ELi4ELi4ELb1ELb0EN7cutlass10bfloat16_tE19Flash_kernel_traitsILi32ELi128ELi128ELi8ES3_EELb0ELb0ELb1ELb0ELb0ELb1ELb0EEEvNS_16Flash_bwd_paramsE)
        /*041c*/ 	.word	0x00000028


	//----- nvinfo : EIATTR_MIN_STACK_SIZE
	.align		4
.L_186:
        /*0420*/ 	.byte	0x04, 0x12
        /*0422*/ 	.short	(.L_188 - .L_187)
	.align		4
.L_187:
        /*0424*/ 	.word	index@(_ZN5flash44flash_bwd_dq_dk_dv_loop_seqk_parallel_kernelI23Flash_bwd_kernel_traitsILi32ELi128ELi128ELi8ELi4ELi4ELi4ELb1ELb0EN7cutlass10bfloat16_tE19Flash_kernel_traitsILi32ELi128ELi128ELi8ES3_EELb0ELb0ELb1ELb1ELb0ELb0ELb0EEEvNS_16Flash_bwd_paramsE)
        /*0428*/ 	.word	0x00000038


	//----- nvinfo : EIATTR_MIN_STACK_SIZE
	.align		4
.L_188:
        /*042c*/ 	.byte	0x04, 0x12
        /*042e*/ 	.short	(.L_190 - .L_189)
	.align		4
.L_189:
        /*0430*/ 	.word	index@(_ZN5flash27flash_bwd_convert_dq_kernelI23Flash_bwd_kernel_traitsILi32ELi128ELi128ELi8ELi4ELi4ELi4ELb1ELb0EN7cutlass10bfloat16_tE19Flash_kernel_traitsILi32ELi128ELi128ELi8ES3_EEEEvNS_16Flash_bwd_paramsEi)
        /*0434*/ 	.word	0x00000000


	//----- nvinfo : EIATTR_MIN_STACK_SIZE
	.align		4
.L_190:
        /*0438*/ 	.byte	0x04, 0x12
        /*043a*/ 	.short	(.L_192 - .L_191)
	.align		4
.L_191:
        /*043c*/ 	.word	index@(_ZN5flash44flash_bwd_dq_dk_dv_loop_seqk_parallel_kernelI23Flash_bwd_kernel_traitsILi32ELi128ELi128ELi8ELi4ELi4ELi4ELb1ELb0EN7cutlass10bfloat16_tE19Flash_kernel_traitsILi32ELi128ELi128ELi8ES3_EELb1ELb0ELb0ELb0ELb0ELb1ELb0EEEvNS_16Flash_bwd_paramsE)
        /*0440*/ 	.word	0x00000030


	//----- nvinfo : EIATTR_MIN_STACK_SIZE
	.align		4
.L_192:
        /*0444*/ 	.byte	0x04, 0x12
        /*0446*/ 	.short	(.L_194 - .L_193)
	.align		4
.L_193:
        /*0448*/ 	.word	index@(_ZN5flash44flash_bwd_dq_dk_dv_loop_seqk_parallel_kernelI23Flash_bwd_kernel_traitsILi32ELi128ELi128ELi8ELi4ELi4ELi4ELb1ELb0EN7cutlass10bfloat16_tE19Flash_kernel_traitsILi32ELi128ELi128ELi8ES3_EELb0ELb0ELb0ELb0ELb0ELb1ELb1EEEvNS_16Flash_bwd_paramsE)
        /*044c*/ 	.word	0x00000118


	//----- nvinfo : EIATTR_MIN_STACK_SIZE
	.align		4
.L_194:
        /*0450*/ 	.byte	0x04, 0x12
        /*0452*/ 	.short	(.L_196 - .L_195)
	.align		4
.L_195:
        /*0454*/ 	.word	index@(_ZN5flash44flash_bwd_dq_dk_dv_loop_seqk_parallel_kernelI23Flash_bwd_kernel_traitsILi32ELi128ELi128ELi8ELi4ELi4ELi4ELb1ELb0EN7cutlass10bfloat16_tE19Flash_kernel_traitsILi32ELi128ELi128ELi8ES3_EELb1ELb0ELb0ELb0ELb0ELb0ELb0EEEvNS_16Flash_bwd_paramsE)
        /*0458*/ 	.word	0x00000030


	//----- nvinfo : EIATTR_MIN_STACK_SIZE
	.align		4
.L_196:
        /*045c*/ 	.byte	0x04, 0x12
        /*045e*/ 	.short	(.L_198 - .L_197)
	.align		4
.L_197:
        /*0460*/ 	.word	index@(_ZN5flash44flash_bwd_dq_dk_dv_loop_seqk_parallel_kernelI23Flash_bwd_kernel_traitsILi32ELi128ELi128ELi8ELi4ELi4ELi4ELb1ELb0EN7cutlass10bfloat16_tE19Flash_kernel_traitsILi32ELi128ELi128ELi8ES3_EELb0ELb0ELb0ELb0ELb0ELb0ELb1EEEvNS_16Flash_bwd_paramsE)
        /*0464*/ 	.word	0x00000120


	//----- nvinfo : EIATTR_MIN_STACK_SIZE
	.align		4
.L_198:
        /*0468*/ 	.byte	0x04, 0x12
        /*046a*/ 	.short	(.L_200 - .L_199)
	.align		4
.L_199:
        /*046c*/ 	.word	index@(_ZN5flash44flash_bwd_dq_dk_dv_loop_seqk_parallel_kernelI23Flash_bwd_kernel_traitsILi32ELi128ELi128ELi8ELi4ELi4ELi4ELb1ELb0EN7cutlass10bfloat16_tE19Flash_kernel_traitsILi32ELi128ELi128ELi8ES3_EELb1ELb0ELb1ELb0ELb0ELb0ELb0EEEvNS_16Flash_bwd_paramsE)
        /*0470*/ 	.word	0x00000038


	//----- nvinfo : EIATTR_MIN_STACK_SIZE
	.align		4
.L_200:
        /*0474*/ 	.byte	0x04, 0x12
        /*0476*/ 	.short	(.L_202 - .L_201)
	.align		4
.L_201:
        /*0478*/ 	.word	index@(_ZN5flash44flash_bwd_dq_dk_dv_loop_seqk_parallel_kernelI23Flash_bwd_kernel_traitsILi32ELi128ELi128ELi8ELi4ELi4ELi4ELb1ELb0EN7cutlass10bfloat16_tE19Flash_kernel_traitsILi32ELi128ELi128ELi8ES3_EELb0ELb0ELb1ELb0ELb0ELb0ELb1EEEvNS_16Flash_bwd_paramsE)
        /*047c*/ 	.word	0x00000150


	//----- nvinfo : EIATTR_MIN_STACK_SIZE
	.align		4
.L_202:
        /*0480*/ 	.byte	0x04, 0x12
        /*0482*/ 	.short	(.L_204 - .L_203)
	.align		4
.L_203:
        /*0484*/ 	.word	index@(_ZN5flash44flash_bwd_dq_dk_dv_loop_seqk_parallel_kernelI23Flash_bwd_kernel_traitsILi32ELi128ELi128ELi8ELi4ELi4ELi4ELb1ELb0EN7cutlass10bfloat16_tE19Flash_kernel_traitsILi32ELi128ELi128ELi8ES3_EELb1ELb0ELb0ELb0ELb1ELb1ELb0EEEvNS_16Flash_bwd_paramsE)
        /*0488*/ 	.word	0x00000000


	//----- nvinfo : EIATTR_MIN_STACK_SIZE
	.align		4
.L_204:
        /*048c*/ 	.byte	0x04, 0x12
        /*048e*/ 	.short	(.L_206 - .L_205)
	.align		4
.L_205:
        /*0490*/ 	.word	index@(_ZN5flash44flash_bwd_dq_dk_dv_loop_seqk_parallel_kernelI23Flash_bwd_kernel_traitsILi32ELi128ELi128ELi8ELi4ELi4ELi4ELb1ELb0EN7cutlass10bfloat16_tE19Flash_kernel_traitsILi32ELi128ELi128ELi8ES3_EELb0ELb0ELb0ELb0ELb1ELb1ELb1EEEvNS_16Flash_bwd_paramsE)
        /*0494*/ 	.word	0x000000f0


	//----- nvinfo : EIATTR_MIN_STACK_SIZE
	.align		4
.L_206:
        /*0498*/ 	.byte	0x04, 0x12
        /*049a*/ 	.short	(.L_208 - .L_207)
	.align		4
.L_207:
        /*049c*/ 	.word	index@(_ZN5flash44flash_bwd_dq_dk_dv_loop_seqk_parallel_kernelI23Flash_bwd_kernel_traitsILi32ELi128ELi128ELi8ELi4ELi4ELi4ELb1ELb0EN7cutlass10bfloat16_tE19Flash_kernel_traitsILi32ELi128ELi128ELi8ES3_EELb1ELb0ELb0ELb1ELb0ELb0ELb0EEEvNS_16Flash_bwd_paramsE)
        /*04a0*/ 	.word	0x00000048


	//----- nvinfo : EIATTR_MIN_STACK_SIZE
	.align		4
.L_208:
        /*04a4*/ 	.byte	0x04, 0x12
        /*04a6*/ 	.short	(.L_210 - .L_209)
	.align		4
.L_209:
        /*04a8*/ 	.word	index@(_ZN5flash44flash_bwd_dq_dk_dv_loop_seqk_parallel_kernelI23Flash_bwd_kernel_traitsILi32ELi128ELi128ELi8ELi4ELi4ELi4ELb1ELb0EN7cutlass10bfloat16_tE19Flash_kernel_traitsILi32ELi128ELi128ELi8ES3_EELb0ELb0ELb0ELb1ELb0ELb0ELb1EEEvNS_16Flash_bwd_paramsE)
        /*04ac*/ 	.word	0x00000130


	//----- nvinfo : EIATTR_MIN_STACK_SIZE
	.align		4
.L_210:
        /*04b0*/ 	.byte	0x04, 0x12
        /*04b2*/ 	.short	(.L_212 - .L_211)
	.align		4
.L_211:
        /*04b4*/ 	.word	index@(_ZN5flash44flash_bwd_dq_dk_dv_loop_seqk_parallel_kernelI23Flash_bwd_kernel_traitsILi32ELi128ELi128ELi8ELi4ELi4ELi4ELb1ELb0EN7cutlass10bfloat16_tE19Flash_kernel_traitsILi32ELi128ELi128ELi8ES3_EELb1ELb0ELb1ELb0ELb0ELb1ELb0EEEvNS_16Flash_bwd_paramsE)
        /*04b8*/ 	.word	0x00000020


	//----- nvinfo : EIATTR_MIN_STACK_SIZE
	.align		4
.L_212:
        /*04bc*/ 	.byte	0x04, 0x12
        /*04be*/ 	.short	(.L_214 - .L_213)
	.align		4
.L_213:
        /*04c0*/ 	.word	index@(_ZN5flash44flash_bwd_dq_dk_dv_loop_seqk_parallel_kernelI23Flash_bwd_kernel_traitsILi32ELi128ELi128ELi8ELi4ELi4ELi4ELb1ELb0EN7cutlass10bfloat16_tE19Flash_kernel_traitsILi32ELi128ELi128ELi8ES3_EELb0ELb0ELb1ELb0ELb0ELb1ELb1EEEvNS_16Flash_bwd_paramsE)
        /*04c4*/ 	.word	0x00000138


	//----- nvinfo : EIATTR_MIN_STACK_SIZE
	.align		4
.L_214:
        /*04c8*/ 	.byte	0x04, 0x12
        /*04ca*/ 	.short	(.L_216 - .L_215)
	.align		4
.L_215:
        /*04cc*/ 	.word	index@(_ZN5flash44flash_bwd_dq_dk_dv_loop_seqk_parallel_kernelI23Flash_bwd_kernel_traitsILi32ELi128ELi128ELi8ELi4ELi4ELi4ELb1ELb0EN7cutlass10bfloat16_tE19Flash_kernel_traitsILi32ELi128ELi128ELi8ES3_EELb1ELb0ELb1ELb1ELb0ELb0ELb0EEEvNS_16Flash_bwd_paramsE)
        /*04d0*/ 	.word	0x00000040


	//----- nvinfo : EIATTR_MIN_STACK_SIZE
	.align		4
.L_216:
        /*04d4*/ 	.byte	0x04, 0x12
        /*04d6*/ 	.short	(.L_218 - .L_217)
	.align		4
.L_217:
        /*04d8*/ 	.word	index@(_ZN5flash44flash_bwd_dq_dk_dv_loop_seqk_parallel_kernelI23Flash_bwd_kernel_traitsILi32ELi128ELi128ELi8ELi4ELi4ELi4ELb1ELb0EN7cutlass10bfloat16_tE19Flash_kernel_traitsILi32ELi128ELi128ELi8ES3_EELb0ELb0ELb1ELb1ELb0ELb0ELb1EEEvNS_16Flash_bwd_paramsE)
        /*04dc*/ 	.word	0x00000148


	//----- nvinfo : EIATTR_MIN_STACK_SIZE
	.align		4
.L_218:
        /*04e0*/ 	.byte	0x04, 0x12
        /*04e2*/ 	.short	(.L_220 - .L_219)
	.align		4
.L_219:
        /*04e4*/ 	.word	index@(_ZN5flash25flash_bwd_dot_do_o_kernelILb0E23Flash_bwd_kernel_traitsILi32ELi128ELi128ELi8ELi4ELi4ELi4ELb1ELb0EN7cutlass10bfloat16_tE19Flash_kernel_traitsILi32ELi128ELi128ELi8ES3_EEEEvNS_16Flash_bwd_paramsE)
        /*04e8*/ 	.word	0x00000000


	//----- nvinfo : EIATTR_MIN_STACK_SIZE
	.align		4
.L_220:
        /*04ec*/ 	.byte	0x04, 0x12
        /*04ee*/ 	.short	(.L_222 - .L_221)
	.align		4
.L_221:
        /*04f0*/ 	.word	index@(_ZN5flash25flash_bwd_dot_do_o_kernelILb1E23Flash_bwd_kernel_traitsILi32ELi128ELi128ELi8ELi4ELi4ELi4ELb1ELb0EN7cutlass10bfloat16_tE19Flash_kernel_traitsILi32ELi128ELi128ELi8ES3_EEEEvNS_16Flash_bwd_paramsE)
        /*04f4*/ 	.word	0x00000000


	//----- nvinfo : EIATTR_MIN_STACK_SIZE
	.align		4
.L_222:
        /*04f8*/ 	.byte	0x04, 0x12
        /*04fa*/ 	.short	(.L_224 - .L_223)
	.align		4
.L_223:
        /*04fc*/ 	.word	index@(_ZN5flash27flash_bwd_convert_dq_kernelI23Flash_bwd_kernel_traitsILi32ELi128ELi128ELi8ELi4ELi4ELi4ELb0ELb0EN7cutlass10bfloat16_tE19Flash_kernel_traitsILi32ELi128ELi128ELi8ES3_EEEEvNS_16Flash_bwd_paramsEi)
        /*0500*/ 	.word	0x00000000


	//----- nvinfo : EIATTR_MIN_STACK_SIZE
	.align		4
.L_224:
        /*0504*/ 	.byte	0x04, 0x12
        /*0506*/ 	.short	(.L_226 - .L_225)
	.align		4
.L_225:
        /*0508*/ 	.word	index@(_ZN5flash44flash_bwd_dq_dk_dv_loop_seqk_parallel_kernelI23Flash_bwd_kernel_traitsILi32ELi128ELi128ELi8ELi4ELi4ELi4ELb0ELb0EN7cutlass10bfloat16_tE19Flash_kernel_traitsILi32ELi128ELi128ELi8ES3_EELb1ELb0ELb0ELb0ELb0ELb1ELb0EEEvNS_16Flash_bwd_paramsE)
        /*050c*/ 	.word	0x00000000


	//----- nvinfo : EIATTR_MIN_STACK_SIZE
	.align		4
.L_226:
        /*0510*/ 	.byte	0x04, 0x12
        /*0512*/ 	.short	(.L_228 - .L_227)
	.align		4
.L_227:
        /*0514*/ 	.word	index@(_ZN5flash44flash_bwd_dq_dk_dv_loop_seqk_parallel_kernelI23Flash_bwd_kernel_traitsILi32ELi128ELi128ELi8ELi4ELi4ELi4ELb0ELb0EN7cutlass10bfloat16_tE19Flash_kernel_traitsILi32ELi128ELi128ELi8ES3_EELb0ELb0ELb0ELb0ELb0ELb1ELb1EEEvNS_16Flash_bwd_paramsE)
        /*0518*/ 	.word	0x000000a8


	//----- nvinfo : EIATTR_MIN_STACK_SIZE
	.align		4
.L_228:
        /*051c*/ 	.byte	0x04, 0x12
        /*051e*/ 	.short	(.L_230 - .L_229)
	.align		4
.L_229:
        /*0520*/ 	.word	index@(_ZN5flash44flash_bwd_dq_dk_dv_loop_seqk_parallel_kernelI23Flash_bwd_kernel_traitsILi32ELi128ELi128ELi8ELi4ELi4ELi4ELb0ELb0EN7cutlass10bfloat16_tE19Flash_kernel_traitsILi32ELi128ELi128ELi8ES3_EELb1ELb0ELb0ELb0ELb0ELb0ELb0EEEvNS_16Flash_bwd_paramsE)
        /*0524*/ 	.word	0x00000000


	//----- nvinfo : EIATTR_MIN_STACK_SIZE
	.align		4
.L_230:
        /*0528*/ 	.byte	0x04, 0x12
        /*052a*/ 	.short	(.L_232 - .L_231)
	.align		4
.L_231:
        /*052c*/ 	.word	index@(_ZN5flash44flash_bwd_dq_dk_dv_loop_seqk_parallel_kernelI23Flash_bwd_kernel_traitsILi32ELi128ELi128ELi8ELi4ELi4ELi4ELb0ELb0EN7cutlass10bfloat16_tE19Flash_kernel_traitsILi32ELi128ELi128ELi8ES3_EELb0ELb0ELb0ELb0ELb0ELb0ELb1EEEvNS_16Flash_bwd_paramsE)
        /*0530*/ 	.word	0x000000b0


	//----- nvinfo : EIATTR_MIN_STACK_SIZE
	.align		4
.L_232:
        /*0534*/ 	.byte	0x04, 0x12
        /*0536*/ 	.short	(.L_234 - .L_233)
	.align		4
.L_233:
        /*0538*/ 	.word	index@(_ZN5flash44flash_bwd_dq_dk_dv_loop_seqk_parallel_kernelI23Flash_bwd_kernel_traitsILi32ELi128ELi128ELi8ELi4ELi4ELi4ELb0ELb0EN7cutlass10bfloat16_tE19Flash_kernel_traitsILi32ELi128ELi128ELi8ES3_EELb1ELb0ELb1ELb0ELb0ELb0ELb0EEEvNS_16Flash_bwd_paramsE)
        /*053c*/ 	.word	0x00000000


	//----- nvinfo : EIATTR_MIN_STACK_SIZE
	.align		4
.L_234:
        /*0540*/ 	.byte	0x04, 0x12
        /*0542*/ 	.short	(.L_236 - .L_235)
	.align		4
.L_235:
        /*0544*/ 	.word	index@(_ZN5flash44flash_bwd_dq_dk_dv_loop_seqk_parallel_kernelI23Flash_bwd_kernel_traitsILi32ELi128ELi128ELi8ELi4ELi4ELi4ELb0ELb0EN7cutlass10bfloat16_tE19Flash_kernel_traitsILi32ELi128ELi128ELi8ES3_EELb0ELb0ELb1ELb0ELb0ELb0ELb1EEEvNS_16Flash_bwd_paramsE)
        /*0548*/ 	.word	0x000000d0


	//----- nvinfo : EIATTR_MIN_STACK_SIZE
	.align		4
.L_236:
        /*054c*/ 	.byte	0x04, 0x12
        /*054e*/ 	.short	(.L_238 - .L_237)
	.align		4
.L_237:
        /*0550*/ 	.word	index@(_ZN5flash44flash_bwd_dq_dk_dv_loop_seqk_parallel_kernelI23Flash_bwd_kernel_traitsILi32ELi128ELi128ELi8ELi4ELi4ELi4ELb0ELb0EN7cutlass10bfloat16_tE19Flash_kernel_traitsILi32ELi128ELi128ELi8ES3_EELb1ELb0ELb0ELb0ELb1ELb1ELb0EEEvNS_16Flash_bwd_paramsE)
        /*0554*/ 	.word	0x00000000


	//----- nvinfo : EIATTR_MIN_STACK_SIZE
	.align		4
.L_238:
        /*0558*/ 	.byte	0x04, 0x12
        /*055a*/ 	.short	(.L_240 - .L_239)
	.align		4
.L_239:
        /*055c*/ 	.word	index@(_ZN5flash44flash_bwd_dq_dk_dv_loop_seqk_parallel_kernelI23Flash_bwd_kernel_traitsILi32ELi128ELi128ELi8ELi4ELi4ELi4ELb0ELb0EN7cutlass10bfloat16_tE19Flash_kernel_traitsILi32ELi128ELi128ELi8ES3_EELb0ELb0ELb0ELb0ELb1ELb1ELb1EEEvNS_16Flash_bwd_paramsE)
        /*0560*/ 	.word	0x00000088


	//----- nvinfo : EIATTR_MIN_STACK_SIZE
	.align		4
.L_240:
        /*0564*/ 	.byte	0x04, 0x12
        /*0566*/ 	.short	(.L_242 - .L_241)
	.align		4
.L_241:
        /*0568*/ 	.word	index@(_ZN5flash44flash_bwd_dq_dk_dv_loop_seqk_parallel_kernelI23Flash_bwd_kernel_traitsILi32ELi128ELi128ELi8ELi4ELi4ELi4ELb0ELb0EN7cutlass10bfloat16_tE19Flash_kernel_traitsILi32ELi128ELi128ELi8ES3_EELb1ELb0ELb0ELb1ELb0ELb0ELb0EEEvNS_16Flash_bwd_paramsE)
        /*056c*/ 	.word	0x00000010


	//----- nvinfo : EIATTR_MIN_STACK_SIZE
	.align		4
.L_242:
        /*0570*/ 	.byte	0x04, 0x12
        /*0572*/ 	.short	(.L_244 - .L_243)
	.align		4
.L_243:
        /*0574*/ 	.word	index@(_ZN5flash44flash_bwd_dq_dk_dv_loop_seqk_parallel_kernelI23Flash_bwd_kernel_traitsILi32ELi128ELi128ELi8ELi4ELi4ELi4ELb0ELb0EN7cutlass10bfloat16_tE19Flash_kernel_traitsILi32ELi128ELi128ELi8ES3_EELb0ELb0ELb0ELb1ELb0ELb0ELb1EEEvNS_16Flash_bwd_paramsE)
        /*0578*/ 	.word	0x000000b8


	//----- nvinfo : EIATTR_MIN_STACK_SIZE
	.align		4
.L_244:
        /*057c*/ 	.byte	0x04, 0x12
        /*057e*/ 	.short	(.L_246 - .L_245)
	.align		4
.L_245:
        /*0580*/ 	.word	index@(_ZN5flash44flash_bwd_dq_dk_dv_loop_seqk_parallel_kernelI23Flash_bwd_kernel_traitsILi32ELi128ELi128ELi8ELi4ELi4ELi4ELb0ELb0EN7cutlass10bfloat16_tE19Flash_kernel_traitsILi32ELi128ELi128ELi8ES3_EELb1ELb0ELb1ELb0ELb0ELb1ELb0EEEvNS_16Flash_bwd_paramsE)
        /*0584*/ 	.word	0x00000000


	//----- nvinfo : EIATTR_MIN_STACK_SIZE
	.align		4
.L_246:
        /*0588*/ 	.byte	0x04, 0x12
        /*058a*/ 	.short	(.L_248 - .L_247)
	.align		4
.L_247:
        /*058c*/ 	.word	index@(_ZN5flash44flash_bwd_dq_dk_dv_loop_seqk_parallel_kernelI23Flash_bwd_kernel_traitsILi32ELi128ELi128ELi8ELi4ELi4ELi4ELb0ELb0EN7cutlass10bfloat16_tE19Flash_kernel_traitsILi32ELi128ELi128ELi8ES3_EELb0ELb0ELb1ELb0ELb0ELb1ELb1EEEvNS_16Flash_bwd_paramsE)
        /*0590*/ 	.word	0x000000c8


	//----- nvinfo : EIATTR_MIN_STACK_SIZE
	.align		4
.L_248:
        /*0594*/ 	.byte	0x04, 0x12
        /*0596*/ 	.short	(.L_250 - .L_249)
	.align		4
.L_249:
        /*0598*/ 	.word	index@(_ZN5flash44flash_bwd_dq_dk_dv_loop_seqk_parallel_kernelI23Flash_bwd_kernel_traitsILi32ELi128ELi128ELi8ELi4ELi4ELi4ELb0ELb0EN7cutlass10bfloat16_tE19Flash_kernel_traitsILi32ELi128ELi128ELi8ES3_EELb1ELb0ELb1ELb1ELb0ELb0ELb0EEEvNS_16Flash_bwd_paramsE)
        /*059c*/ 	.word	0x00000000


	//----- nvinfo : EIATTR_MIN_STACK_SIZE
	.align		4
.L_250:
        /*05a0*/ 	.byte	0x04, 0x12
        /*05a2*/ 	.short	(.L_252 - .L_251)
	.align		4
.L_251:
        /*05a4*/ 	.word	index@(_ZN5flash44flash_bwd_dq_dk_dv_loop_seqk_parallel_kernelI23Flash_bwd_kernel_traitsILi32ELi128ELi128ELi8ELi4ELi4ELi4ELb0ELb0EN7cutlass10bfloat16_tE19Flash_kernel_traitsILi32ELi128ELi128ELi8ES3_EELb0ELb0ELb1ELb1ELb0ELb0ELb1EEEvNS_16Flash_bwd_paramsE)
        /*05a8*/ 	.word	0x000000d0


	//----- nvinfo : EIATTR_MIN_STACK_SIZE
	.align		4
.L_252:
        /*05ac*/ 	.byte	0x04, 0x12
        /*05ae*/ 	.short	(.L_254 - .L_253)
	.align		4
.L_253:
        /*05b0*/ 	.word	index@(_ZN5flash25flash_bwd_dot_do_o_kernelILb0E23Flash_bwd_kernel_traitsILi32ELi128ELi128ELi8ELi4ELi4ELi4ELb0ELb0EN7cutlass10bfloat16_tE19Flash_kernel_traitsILi32ELi128ELi128ELi8ES3_EEEEvNS_16Flash_bwd_paramsE)
        /*05b4*/ 	.word	0x00000000


	//----- nvinfo : EIATTR_MIN_STACK_SIZE
	.align		4
.L_254:
        /*05b8*/ 	.byte	0x04, 0x12
        /*05ba*/ 	.short	(.L_256 - .L_255)
	.align		4
.L_255:
        /*05bc*/ 	.word	index@(_ZN5flash25flash_bwd_dot_do_o_kernelILb1E23Flash_bwd_kernel_traitsILi32ELi128ELi128ELi8ELi4ELi4ELi4ELb0ELb0EN7cutlass10bfloat16_tE19Flash_kernel_traitsILi32ELi128ELi128ELi8ES3_EEEEvNS_16Flash_bwd_paramsE)
        /*05c0*/ 	.word	0x00000000
.L_256:


//--------------------- .nv.info._ZN5flash44flash_bwd_dq_dk_dv_loop_seqk_parallel_kernelI23Flash_bwd_kernel_traitsILi32ELi128ELi128ELi8ELi4ELi4ELi4ELb1ELb0EN7cutlass10bfloat16_tE19Flash_kernel_traitsILi32ELi128ELi128ELi8ES3_EELb0ELb0ELb0ELb0ELb0ELb1ELb0EEEvNS_16Flash_bwd_paramsE --------------------------
	.section	.nv.info._ZN5flash44flash_bwd_dq_dk_dv_loop_seqk_parallel_kernelI23Flash_bwd_kernel_traitsILi32ELi128ELi128ELi8ELi4ELi4ELi4ELb1ELb0EN7cutlass10bfloat16_tE19Flash_kernel_traitsILi32ELi128ELi128ELi8ES3_EELb0ELb0ELb0ELb0ELb0ELb1ELb0EEEvNS_16Flash_bwd_paramsE,"",@"SHT_CUDA_INFO"
	.sectionflags	@""
	.align	4


	//----- nvinfo : EIATTR_CUDA_API_VERSION
	.align		4
        /*0000*/ 	.byte	0x04, 0x37
        /*0002*/ 	.short	(.L_258 - .L_257)
.L_257:
        /*0004*/ 	.word	0x00000082


	//----- nvinfo : EIATTR_SW2861232_WAR
	.align		4
.L_258:
        /*0008*/ 	.byte	0x01, 0x35
	.zero		2


	//----- nvinfo : EIATTR_PARAM_CBANK
	.align		4
        /*000c*/ 	.byte	0x04, 0x0a
        /*000e*/ 	.short	(.L_260 - .L_259)
	.align		4
.L_259:
        /*0010*/ 	.word	index@(.nv.constant0._ZN5flash44flash_bwd_dq_dk_dv_loop_seqk_parallel_kernelI23Flash_bwd_kernel_traitsILi32ELi128ELi128ELi8ELi4ELi4ELi4ELb1ELb0EN7cutlass10bfloat16_tE19Flash_kernel_traitsILi32ELi128ELi128ELi8ES3_EELb0ELb0ELb0ELb0ELb0ELb1ELb0EEEvNS_16Flash_bwd_paramsE)
        /*0014*/ 	.short	0x0160
        /*0016*/ 	.short	0x0280


	//----- nvinfo : EIATTR_CBANK_PARAM_SIZE
	.align		4
.L_260:
        /*0018*/ 	.byte	0x03, 0x19
        /*001a*/ 	.short	0x0280


	//----- nvinfo : EIATTR_KPARAM_INFO
	.align		4
        /*001c*/ 	.byte	0x04, 0x17
        /*001e*/ 	.short	(.L_262 - .L_261)
.L_261:
        /*0020*/ 	.word	0x00000000
        /*0024*/ 	.short	0x0000
        /*0026*/ 	.short	0x0000
        /*0028*/ 	.byte	0x00, 0xf0, 0x01, 0x0a


	//----- nvinfo : EIATTR_MAXREG_COUNT
	.align		4
.L_262:
        /*002c*/ 	.byte	0x03, 0x1b
        /*002e*/ 	.short	0x00ff


	//----- nvinfo : EIATTR_NUM_BARRIERS
	.align		4
        /*0030*/ 	.byte	0x02, 0x4c
        /*0032*/ 	.byte	0x01
	.zero		1


	//----- nvinfo : EIATTR_ANNOTATIONS
	.align		4
        /*0034*/ 	.byte	0x04, 0x55
        /*0036*/ 	.short	(.L_264 - .L_263)


	//   ....[0]....
.L_263:
        /*0038*/ 	.word	0x00000001
        /*003c*/ 	.byte	0x20, 0x06, 0x00, 0x00, 0x01, 0x00, 0x00, 0x00, 0x60, 0x08, 0x00, 0x00, 0x01, 0x00, 0x00, 0x00
        /*004c*/ 	.byte	0xd0, 0x08, 0x00, 0x00, 0x01, 0x00, 0x00, 0x00, 0xc0, 0x0b, 0x00, 0x00, 0x01, 0x00, 0x00, 0x00
        /*005c*/ 	.byte	0xa0, 0x0c, 0x00, 0x00, 0x01, 0x00, 0x00, 0x00, 0xd0, 0x0c, 0x00, 0x00, 0x01, 0x00, 0x00, 0x00
        /*006c*/ 	.byte	0xf0, 0x0c, 0x00, 0x00, 0x01, 0x00, 0x00, 0x00, 0x80, 0x0f, 0x00, 0x00, 0x01, 0x00, 0x00, 0x00
        /*007c*/ 	.byte	0x10, 0x10, 0x00, 0x00, 0x01, 0x00, 0x00, 0x00, 0x40, 0x18, 0x00, 0x00, 0x01, 0x00, 0x00, 0x00
        /*008c*/ 	.byte	0x60, 0x18, 0x00, 0x00, 0x01, 0x00, 0x00, 0x00, 0x70, 0x18, 0x00, 0x00, 0x01, 0x00, 0x00, 0x00
        /*009c*/ 	.byte	0x80, 0x19, 0x00, 0x00, 0x01, 0x00, 0x00, 0x00, 0xf0, 0x1c, 0x00, 0x00, 0x01, 0x00, 0x00, 0x00
        /*00ac*/ 	.byte	0x70, 0x1d, 0x00, 0x00, 0x01, 0x00, 0x00, 0x00, 0xa0, 0x1d, 0x00, 0x00, 0x01, 0x00, 0x00, 0x00
        /*00bc*/ 	.byte	0xb0, 0x1d, 0x00, 0x00, 0x01, 0x00, 0x00, 0x00, 0xc0, 0x1d, 0x00, 0x00


	//----- nvinfo : EIATTR_MERCURY_ISA_VERSION
	.align		4
.L_264:
        /*00c8*/ 	.byte	0x03, 0x5f
        /*00ca*/ 	.short	0x0000


	//----- nvinfo : EIATTR_EXIT_INSTR_OFFSETS
	.align		4
        /*00cc*/ 	.byte	0x04, 0x1c
        /*00ce*/ 	.short	(.L_266 - .L_265)


	//   ....[0]....
.L_265:
        /*00d0*/ 	.word	0x000000a0


	//   ....[1]....
        /*00d4*/ 	.word	0x00008230


	//----- nvinfo : EIATTR_CTAIDZ_USED
	.align		4
.L_266:
        /*00d8*/ 	.byte	0x01, 0x04
	.zero		2


	//----- nvinfo : EIATTR_CRS_STACK_SIZE
	.align		4
        /*00dc*/ 	.byte	0x04, 0x1e
        /*00de*/ 	.short	(.L_268 - .L_267)
.L_267:
        /*00e0*/ 	.word	0x00000000
.L_268:


//--------------------- .nv.info._ZN5flash44flash_bwd_dq_dk_dv_loop_seqk_parallel_kernelI23Flash_bwd_kernel_traitsILi32ELi128ELi128ELi8ELi4ELi4ELi4ELb1ELb0EN7cutlass10bfloat16_tE19Flash_kernel_traitsILi32ELi128ELi128ELi8ES3_EELb0ELb0ELb0ELb0ELb0ELb0ELb0EEEvNS_16Flash_bwd_paramsE --------------------------
	.section	.nv.info._ZN5flash44flash_bwd_dq_dk_dv_loop_seqk_parallel_kernelI23Flash_bwd_kernel_traitsILi32ELi128ELi128ELi8ELi4ELi4ELi4ELb1ELb0EN7cutlass10bfloat16_tE19Flash_kernel_traitsILi32ELi128ELi128ELi8ES3_EELb0ELb0ELb0ELb0ELb0ELb0ELb0EEEvNS_16Flash_bwd_paramsE,"",@"SHT_CUDA_INFO"
	.sectionflags	@""
	.align	4


	//----- nvinfo : EIATTR_CUDA_API_VERSION
	.align		4
        /*0000*/ 	.byte	0x04, 0x37
        /*0002*/ 	.short	(.L_270 - .L_269)
.L_269:
        /*0004*/ 	.word	0x00000082


	//----- nvinfo : EIATTR_SW2861232_WAR
	.align		4
.L_270:
        /*0008*/ 	.byte	0x01, 0x35
	.zero		2


	//----- nvinfo : EIATTR_PARAM_CBANK
	.align		4
        /*000c*/ 	.byte	0x04, 0x0a
        /*000e*/ 	.short	(.L_272 - .L_271)
	.align		4
.L_271:
        /*0010*/ 	.word	index@(.nv.constant0._ZN5flash44flash_bwd_dq_dk_dv_loop_seqk_parallel_kernelI23Flash_bwd_kernel_traitsILi32ELi128ELi128ELi8ELi4ELi4ELi4ELb1ELb0EN7cutlass10bfloat16_tE19Flash_kernel_traitsILi32ELi128ELi128ELi8ES3_EELb0ELb0ELb0ELb0ELb0ELb0ELb0EEEvNS_16Flash_bwd_paramsE)
        /*0014*/ 	.short	0x0160
        /*0016*/ 	.short	0x0280


	//----- nvinfo : EIATTR_CBANK_PARAM_SIZE
	.align		4
.L_272:
        /*0018*/ 	.byte	0x03, 0x19
        /*001a*/ 	.short	0x0280


	//----- nvinfo : EIATTR_KPARAM_INFO
	.align		4
        /*001c*/ 	.byte	0x04, 0x17
        /*001e*/ 	.short	(.L_274 - .L_273)
.L_273:
        /*0020*/ 	.word	0x00000000
        /*0024*/ 	.short	0x0000
        /*0026*/ 	.short	0x0000
        /*0028*/ 	.byte	0x00, 0xf0, 0x01, 0x0a


	//----- nvinfo : EIATTR_MAXREG_COUNT
	.align		4
.L_274:
        /*002c*/ 	.byte	0x03, 0x1b
        /*002e*/ 	.short	0x00ff


	//----- nvinfo : EIATTR_NUM_BARRIERS
	.align		4
        /*0030*/ 	.byte	0x02, 0x4c
        /*0032*/ 	.byte	0x01
	.zero		1


	//----- nvinfo : EIATTR_ANNOTATIONS
	.align		4
        /*0034*/ 	.byte	0x04, 0x55
        /*0036*/ 	.short	(.L_276 - .L_275)


	//   ....[0]....
.L_275:
        /* <DEDUP_REMOVED lines=12> */


	//----- nvinfo : EIATTR_MERCURY_ISA_VERSION
	.align		4
.L_276:
        /*00e8*/ 	.byte	0x03, 0x5f
        /*00ea*/ 	.short	0x0000


	//----- nvinfo : EIATTR_EXIT_INSTR_OFFSETS
	.align		4
        /*00ec*/ 	.byte	0x04, 0x1c
        /*00ee*/ 	.short	(.L_278 - .L_277)


	//   ....[0]....
.L_277:
        /*00f0*/ 	.word	0x000000a0


	//   ....[1]....
        /*00f4*/ 	.word	0x00008650


	//----- nvinfo : EIATTR_CTAIDZ_USED
	.align		4
.L_278:
        /*00f8*/ 	.byte	0x01, 0x04
	.zero		2


	//----- nvinfo : EIATTR_CRS_STACK_SIZE
	.align		4
        /*00fc*/ 	.byte	0x04, 0x1e
        /*00fe*/ 	.short	(.L_280 - .L_279)
.L_279:
        /*0100*/ 	.word	0x00000000
.L_280:


//--------------------- .nv.info._ZN5flash44flash_bwd_dq_dk_dv_loop_seqk_parallel_kernelI23Flash_bwd_kernel_traitsILi32ELi128ELi128ELi8ELi4ELi4ELi4ELb1ELb0EN7cutlass10bfloat16_tE19Flash_kernel_traitsILi32ELi128ELi128ELi8ES3_EELb0ELb0ELb1ELb0ELb0ELb0ELb0EEEvNS_16Flash_bwd_paramsE --------------------------
	.section	.nv.info._ZN5flash44flash_bwd_dq_dk_dv_loop_seqk_parallel_kernelI23Flash_bwd_kernel_traitsILi32ELi128ELi128ELi8ELi4ELi4ELi4ELb1ELb0EN7cutlass10bfloat16_tE19Flash_kernel_traitsILi32ELi128ELi128ELi8ES3_EELb0ELb0ELb1ELb0ELb0ELb0ELb0EEEvNS_16Flash_bwd_paramsE,"",@"SHT_CUDA_INFO"
	.sectionflags	@""
	.align	4


	//----- nvinfo : EIATTR_CUDA_API_VERSION
	.align		4
        /*0000*/ 	.byte	0x04, 0x37
        /*0002*/ 	.short	(.L_282 - .L_281)
.L_281:
        /*0004*/ 	.word	0x00000082


	//----- nvinfo : EIATTR_SW2861232_WAR
	.align		4
.L_282:
        /*0008*/ 	.byte	0x01, 0x35
	.zero		2


	//----- nvinfo : EIATTR_PARAM_CBANK
	.align		4
        /*000c*/ 	.byte	0x04, 0x0a
        /*000e*/ 	.short	(.L_284 - .L_283)
	.align		4
.L_283:
        /*0010*/ 	.word	index@(.nv.constant0._ZN5flash44flash_bwd_dq_dk_dv_loop_seqk_parallel_kernelI23Flash_bwd_kernel_traitsILi32ELi128ELi128ELi8ELi4ELi4ELi4ELb1ELb0EN7cutlass10bfloat16_tE19Flash_kernel_traitsILi32ELi128ELi128ELi8ES3_EELb0ELb0ELb1ELb0ELb0ELb0ELb0EEEvNS_16Flash_bwd_paramsE)
        /*0014*/ 	.short	0x0160
        /*0016*/ 	.short	0x0280


	//----- nvinfo : EIATTR_CBANK_PARAM_SIZE
	.align		4
.L_284:
        /*0018*/ 	.byte	0x03, 0x19
        /*001a*/ 	.short	0x0280


	//----- nvinfo : EIATTR_KPARAM_INFO
	.align		4
        /*001c*/ 	.byte	0x04, 0x17
        /*001e*/ 	.short	(.L_286 - .L_285)
.L_285:
        /*0020*/ 	.word	0x00000000
        /*0024*/ 	.short	0x0000
        /*0026*/ 	.short	0x0000
        /*0028*/ 	.byte	0x00, 0xf0, 0x01, 0x0a


	//----- nvinfo : EIATTR_MAXREG_COUNT
	.align		4
.L_286:
        /*002c*/ 	.byte	0x03, 0x1b
        /*002e*/ 	.short	0x00ff


	//----- nvinfo : EIATTR_NUM_BARRIERS
	.align		4
        /*0030*/ 	.byte	0x02, 0x4c
        /*0032*/ 	.byte	0x01
	.zero		1


	//----- nvinfo : EIATTR_ANNOTATIONS
	.align		4
        /*0034*/ 	.byte	0x04, 0x55
        /*0036*/ 	.short	(.L_288 - .L_287)


	//   ....[0]....
.L_287:
        /* <DEDUP_REMOVED lines=13> */


	//----- nvinfo : EIATTR_MERCURY_ISA_VERSION
	.align		4
.L_288:
        /*00f8*/ 	.byte	0x03, 0x5f
        /*00fa*/ 	.short	0x0000


	//----- nvinfo : EIATTR_EXIT_INSTR_OFFSETS
	.align		4
        /*00fc*/ 	.byte	0x04, 0x1c
        /*00fe*/ 	.short	(.L_290 - .L_289)


	//   ....[0]....
.L_289:
        /*0100*/ 	.word	0x000000a0


	//   ....[1]....
        /*0104*/ 	.word	0x00008ba0


	//----- nvinfo : EIATTR_CTAIDZ_USED
	.align		4
.L_290:
        /*0108*/ 	.byte	0x01, 0x04
	.zero		2


	//----- nvinfo : EIATTR_CRS_STACK_SIZE
	.align		4
        /*010c*/ 	.byte	0x04, 0x1e
        /*010e*/ 	.short	(.L_292 - .L_291)
.L_291:
        /*0110*/ 	.word	0x00000000
.L_292:


//--------------------- .nv.info._ZN5flash44flash_bwd_dq_dk_dv_loop_seqk_parallel_kernelI23Flash_bwd_kernel_traitsILi32ELi128ELi128ELi8ELi4ELi4ELi4ELb1ELb0EN7cutlass10bfloat16_tE19Flash_kernel_traitsILi32ELi128ELi128ELi8ES3_EELb0ELb0ELb0ELb0ELb1ELb1ELb0EEEvNS_16Flash_bwd_paramsE --------------------------
	.section	.nv.info._ZN5flash44flash_bwd_dq_dk_dv_loop_seqk_parallel_kernelI23Flash_bwd_kernel_traitsILi32ELi128ELi128ELi8ELi4ELi4ELi4ELb1ELb0EN7cutlass10bfloat16_tE19Flash_kernel_traitsILi32ELi128ELi128ELi8ES3_EELb0ELb0ELb0ELb0ELb1ELb1ELb0EEEvNS_16Flash_bwd_paramsE,"",@"SHT_CUDA_INFO"
	.sectionflags	@""
	.align	4


	//----- nvinfo : EIATTR_CUDA_API_VERSION
	.align		4
        /*0000*/ 	.byte	0x04, 0x37
        /*0002*/ 	.short	(.L_294 - .L_293)
.L_293:
        /*0004*/ 	.word	0x00000082


	//----- nvinfo : EIATTR_SW2861232_WAR
	.align		4
.L_294:
        /*0008*/ 	.byte	0x01, 0x35
	.zero		2


	//----- nvinfo : EIATTR_PARAM_CBANK
	.align		4
        /*000c*/ 	.byte	0x04, 0x0a
        /*000e*/ 	.short	(.L_296 - .L_295)
	.align		4
.L_295:
        /*0010*/ 	.word	index@(.nv.constant0._ZN5flash44flash_bwd_dq_dk_dv_loop_seqk_parallel_kernelI23Flash_bwd_kernel_traitsILi32ELi128ELi128ELi8ELi4ELi4ELi4ELb1ELb0EN7cutlass10bfloat16_tE19Flash_kernel_traitsILi32ELi128ELi128ELi8ES3_EELb0ELb0ELb0ELb0ELb1ELb1ELb0EEEvNS_16Flash_bwd_paramsE)
        /*0014*/ 	.short	0x0160
        /*0016*/ 	.short	0x0280


	//----- nvinfo : EIATTR_CBANK_PARAM_SIZE
	.align		4
.L_296:
        /*0018*/ 	.byte	0x03, 0x19
        /*001a*/ 	.short	0x0280


	//----- nvinfo : EIATTR_KPARAM_INFO
	.align		4
        /*001c*/ 	.byte	0x04, 0x17
        /*001e*/ 	.short	(.L_298 - .L_297)
.L_297:
        /*0020*/ 	.word	0x00000000
        /*0024*/ 	.short	0x0000
        /*0026*/ 	.short	0x0000
        /*0028*/ 	.byte	0x00, 0xf0, 0x01, 0x0a


	//----- nvinfo : EIATTR_MAXREG_COUNT
	.align		4
.L_298:
        /*002c*/ 	.byte	0x03, 0x1b
        /*002e*/ 	.short	0x00ff


	//----- nvinfo : EIATTR_NUM_BARRIERS
	.align		4
        /*0030*/ 	.byte	0x02, 0x4c
        /*0032*/ 	.byte	0x01
	.zero		1


	//----- nvinfo : EIATTR_MERCURY_ISA_VERSION
	.align		4
        /*0034*/ 	.byte	0x03, 0x5f
        /*0036*/ 	.short	0x0000


	//----- nvinfo : EIATTR_EXIT_INSTR_OFFSETS
	.align		4
        /*0038*/ 	.byte	0x04, 0x1c
        /*003a*/ 	.short	(.L_300 - .L_299)


	//   ....[0]....
.L_299:
        /*003c*/ 	.word	0x00000090


	//   ....[1]....
        /*0040*/ 	.word	0x00005b60


	//----- nvinfo : EIATTR_CTAIDZ_USED
	.align		4
.L_300:
        /*0044*/ 	.byte	0x01, 0x04
	.zero		2


//--------------------- .nv.info._ZN5flash44flash_bwd_dq_dk_dv_loop_seqk_parallel_kernelI23Flash_bwd_kernel_traitsILi32ELi128ELi128ELi8ELi4ELi4ELi4ELb1ELb0EN7cutlass10bfloat16_tE19Flash_kernel_traitsILi32ELi128ELi128ELi8ES3_EELb0ELb0ELb0ELb1ELb0ELb0ELb0EEEvNS_16Flash_bwd_paramsE --------------------------
	.section	.nv.info._ZN5flash44flash_bwd_dq_dk_dv_loop_seqk_parallel_kernelI23Flash_bwd_kernel_traitsILi32ELi128ELi128ELi8ELi4ELi4ELi4ELb1ELb0EN7cutlass10bfloat16_tE19Flash_kernel_traitsILi32ELi128ELi128ELi8ES3_EELb0ELb0ELb0ELb1ELb0ELb0ELb0EEEvNS_16Flash_bwd_paramsE,"",@"SHT_CUDA_INFO"
	.sectionflags	@""
	.align	4


	//----- nvinfo : EIATTR_CUDA_API_VERSION
	.align		4
        /*0000*/ 	.byte	0x04, 0x37
        /*0002*/ 	.short	(.L_302 - .L_301)
.L_301:
        /*0004*/ 	.word	0x00000082


	//----- nvinfo : EIATTR_SW2861232_WAR
	.align		4
.L_302:
        /*0008*/ 	.byte	0x01, 0x35
	.zero		2


	//----- nvinfo : EIATTR_PARAM_CBANK
	.align		4
        /*000c*/ 	.byte	0x04, 0x0a
        /*000e*/ 	.short	(.L_304 - .L_303)
	.align		4
.L_303:
        /*0010*/ 	.word	index@(.nv.constant0._ZN5flash44flash_bwd_dq_dk_dv_loop_seqk_parallel_kernelI23Flash_bwd_kernel_traitsILi32ELi128ELi128ELi8ELi4ELi4ELi4ELb1ELb0EN7cutlass10bfloat16_tE19Flash_kernel_traitsILi32ELi128ELi128ELi8ES3_EELb0ELb0ELb0ELb1ELb0ELb0ELb0EEEvNS_16Flash_bwd_paramsE)
        /*0014*/ 	.short	0x0160
        /*0016*/ 	.short	0x0280


	//----- nvinfo : EIATTR_CBANK_PARAM_SIZE
	.align		4
.L_304:
        /*0018*/ 	.byte	0x03, 0x19
        /*001a*/ 	.short	0x0280


	//----- nvinfo : EIATTR_KPARAM_INFO
	.align		4
        /*001c*/ 	.byte	0x04, 0x17
        /*001e*/ 	.short	(.L_306 - .L_305)
.L_305:
        /*0020*/ 	.word	0x00000000
        /*0024*/ 	.short	0x0000
        /*0026*/ 	.short	0x0000
        /*0028*/ 	.byte	0x00, 0xf0, 0x01, 0x0a


	//----- nvinfo : EIATTR_MAXREG_COUNT
	.align		4
.L_306:
        /*002c*/ 	.byte	0x03, 0x1b
        /*002e*/ 	.short	0x00ff


	//----- nvinfo : EIATTR_NUM_BARRIERS
	.align		4
        /*0030*/ 	.byte	0x02, 0x4c
        /*0032*/ 	.byte	0x01
	.zero		1


	//----- nvinfo : EIATTR_ANNOTATIONS
	.align		4
        /*0034*/ 	.byte	0x04, 0x55
        /*0036*/ 	.short	(.L_308 - .L_307)


	//   ....[0]....
.L_307:
        /* <DEDUP_REMOVED lines=21> */


	//----- nvinfo : EIATTR_MERCURY_ISA_VERSION
	.align		4
.L_308:
        /*0178*/ 	.byte	0x03, 0x5f
        /*017a*/ 	.short	0x0000


	//----- nvinfo : EIATTR_EXIT_INSTR_OFFSETS
	.align		4
        /*017c*/ 	.byte	0x04, 0x1c
        /*017e*/ 	.short	(.L_310 - .L_309)


	//   ....[0]....
.L_309:
        /*0180*/ 	.word	0x000000a0


	//   ....[1]....
        /*0184*/ 	.word	0x000097d0


	//----- nvinfo : EIATTR_CTAIDZ_USED
	.align		4
.L_310:
        /*0188*/ 	.byte	0x01, 0x04
	.zero		2


	//----- nvinfo : EIATTR_CRS_STACK_SIZE
	.align		4
        /*018c*/ 	.byte	0x04, 0x1e
        /*018e*/ 	.short	(.L_312 - .L_311)
.L_311:
        /*0190*/ 	.word	0x00000000
.L_312:


//--------------------- .nv.info._ZN5flash44flash_bwd_dq_dk_dv_loop_seqk_parallel_kernelI23Flash_bwd_kernel_traitsILi32ELi128ELi128ELi8ELi4ELi4ELi4ELb1ELb0EN7cutlass10bfloat16_tE19Flash_kernel_traitsILi32ELi128ELi128ELi8ES3_EELb0ELb0ELb1ELb0ELb0ELb1ELb0EEEvNS_16Flash_bwd_paramsE --------------------------
	.section	.nv.info._ZN5flash44flash_bwd_dq_dk_dv_loop_seqk_parallel_kernelI23Flash_bwd_kernel_traitsILi32ELi128ELi128ELi8ELi4ELi4ELi4ELb1ELb0EN7cutlass10bfloat16_tE19Flash_kernel_traitsILi32ELi128ELi128ELi8ES3_EELb0ELb0ELb1ELb0ELb0ELb1ELb0EEEvNS_16Flash_bwd_paramsE,"",@"SHT_CUDA_INFO"
	.sectionflags	@""
	.align	4


	//----- nvinfo : EIATTR_CUDA_API_VERSION
	.align		4
        /*0000*/ 	.byte	0x04, 0x37
        /*0002*/ 	.short	(.L_314 - .L_313)
.L_313:
        /*0004*/ 	.word	0x00000082


	//----- nvinfo : EIATTR_SW2861232_WAR
	.align		4
.L_314:
        /*0008*/ 	.byte	0x01, 0x35
	.zero		2


	//----- nvinfo : EIATTR_PARAM_CBANK
	.align		4
        /*000c*/ 	.byte	0x04, 0x0a
        /*000e*/ 	.short	(.L_316 - .L_315)
	.align		4
.L_315:
        /*0010*/ 	.word	index@(.nv.constant0._ZN5flash44flash_bwd_dq_dk_dv_loop_seqk_parallel_kernelI23Flash_bwd_kernel_traitsILi32ELi128ELi128ELi8ELi4ELi4ELi4ELb1ELb0EN7cutlass10bfloat16_tE19Flash_kernel_traitsILi32ELi128ELi128ELi8ES3_EELb0ELb0ELb1ELb0ELb0ELb1ELb0EEEvNS_16Flash_bwd_paramsE)
        /*0014*/ 	.short	0x0160
        /*0016*/ 	.short	0x0280


	//----- nvinfo : EIATTR_CBANK_PARAM_SIZE
	.align		4
.L_316:
        /*0018*/ 	.byte	0x03, 0x19
        /*001a*/ 	.short	0x0280


	//----- nvinfo : EIATTR_KPARAM_INFO
	.align		4
        /*001c*/ 	.byte	0x04, 0x17
        /*001e*/ 	.short	(.L_318 - .L_317)
.L_317:
        /*0020*/ 	.word	0x00000000
        /*0024*/ 	.short	0x0000
        /*0026*/ 	.short	0x0000
        /*0028*/ 	.byte	0x00, 0xf0, 0x01, 0x0a


	//----- nvinfo : EIATTR_MAXREG_COUNT
	.align		4
.L_318:
        /*002c*/ 	.byte	0x03, 0x1b
        /*002e*/ 	.short	0x00ff


	//----- nvinfo : EIATTR_NUM_BARRIERS
	.align		4
        /*0030*/ 	.byte	0x02, 0x4c
        /*0032*/ 	.byte	0x01
	.zero		1


	//----- nvinfo : EIATTR_ANNOTATIONS
	.align		4
        /*0034*/ 	.byte	0x04, 0x55
        /*0036*/ 	.short	(.L_320 - .L_319)


	//   ....[0]....
.L_319:
        /* <DEDUP_REMOVED lines=11> */


	//----- nvinfo : EIATTR_MERCURY_ISA_VERSION
	.align		4
.L_320:
        /*00d8*/ 	.byte	0x03, 0x5f
        /*00da*/ 	.short	0x0000


	//----- nvinfo : EIATTR_EXIT_INSTR_OFFSETS
	.align		4
        /*00dc*/ 	.byte	0x04, 0x1c
        /*00de*/ 	.short	(.L_322 - .L_321)


	//   ....[0]....
.L_321:
        /*00e0*/ 	.word	0x000000a0


	//   ....[1]....
        /*00e4*/ 	.word	0x00008630


	//----- nvinfo : EIATTR_CTAIDZ_USED
	.align		4
.L_322:
        /*00e8*/ 	.byte	0x01, 0x04
	.zero		2


	//----- nvinfo : EIATTR_CRS_STACK_SIZE
	.align		4
        /*00ec*/ 	.byte	0x04, 0x1e
        /*00ee*/ 	.short	(.L_324 - .L_323)
.L_323:
        /*00f0*/ 	.word	0x00000000
.L_324:


//--------------------- .nv.info._ZN5flash44flash_bwd_dq_dk_dv_loop_seqk_parallel_kernelI23Flash_bwd_kernel_traitsILi32ELi128ELi128ELi8ELi4ELi4ELi4ELb1ELb0EN7cutlass10bfloat16_tE19Flash_kernel_traitsILi32ELi128ELi128ELi8ES3_EELb0ELb0ELb1ELb1ELb0ELb0ELb0EEEvNS_16Flash_bwd_paramsE --------------------------
	.section	.nv.info._ZN5flash44flash_bwd_dq_dk_dv_loop_seqk_parallel_kernelI23Flash_bwd_kernel_traitsILi32ELi128ELi128ELi8ELi4ELi4ELi4ELb1ELb0EN7cutlass10bfloat16_tE19Flash_kernel_traitsILi32ELi128ELi128ELi8ES3_EELb0ELb0ELb1ELb1ELb0ELb0ELb0EEEvNS_16Flash_bwd_paramsE,"",@"SHT_CUDA_INFO"
	.sectionflags	@""
	.align	4


	//----- nvinfo : EIATTR_CUDA_API_VERSION
	.align		4
        /*0000*/ 	.byte	0x04, 0x37
        /*0002*/ 	.short	(.L_326 - .L_325)
.L_325:
        /*0004*/ 	.word	0x00000082


	//----- nvinfo : EIATTR_SW2861232_WAR
	.align		4
.L_326:
        /*0008*/ 	.byte	0x01, 0x35
	.zero		2


	//----- nvinfo : EIATTR_PARAM_CBANK
	.align		4
        /*000c*/ 	.byte	0x04, 0x0a
        /*000e*/ 	.short	(.L_328 - .L_327)
	.align		4
.L_327:
        /*0010*/ 	.word	index@(.nv.constant0._ZN5flash44flash_bwd_dq_dk_dv_loop_seqk_parallel_kernelI23Flash_bwd_kernel_traitsILi32ELi128ELi128ELi8ELi4ELi4ELi4ELb1ELb0EN7cutlass10bfloat16_tE19Flash_kernel_traitsILi32ELi128ELi128ELi8ES3_EELb0ELb0ELb1ELb1ELb0ELb0ELb0EEEvNS_16Flash_bwd_paramsE)
        /*0014*/ 	.short	0x0160
        /*0016*/ 	.short	0x0280


	//----- nvinfo : EIATTR_CBANK_PARAM_SIZE
	.align		4
.L_328:
        /*0018*/ 	.byte	0x03, 0x19
        /*001a*/ 	.short	0x0280


	//----- nvinfo : EIATTR_KPARAM_INFO
	.align		4
        /*001c*/ 	.byte	0x04, 0x17
        /*001e*/ 	.short	(.L_330 - .L_329)
.L_329:
        /*0020*/ 	.word	0x00000000
        /*0024*/ 	.short	0x0000
        /*0026*/ 	.short	0x0000
        /*0028*/ 	.byte	0x00, 0xf0, 0x01, 0x0a


	//----- nvinfo : EIATTR_MAXREG_COUNT
	.align		4
.L_330:
        /*002c*/ 	.byte	0x03, 0x1b
        /*002e*/ 	.short	0x00ff


	//----- nvinfo : EIATTR_NUM_BARRIERS
	.align		4
        /*0030*/ 	.byte	0x02, 0x4c
        /*0032*/ 	.byte	0x01
	.zero		1


	//----- nvinfo : EIATTR_ANNOTATIONS
	.align		4
        /*0034*/ 	.byte	0x04, 0x55
        /*0036*/ 	.short	(.L_332 - .L_331)


	//   ....[0]....
.L_331:
        /* <DEDUP_REMOVED lines=13> */


	//----- nvinfo : EIATTR_MERCURY_ISA_VERSION
	.align		4
.L_332:
        /*00f8*/ 	.byte	0x03, 0x5f
        /*00fa*/ 	.short	0x0000


	//----- nvinfo : EIATTR_EXIT_INSTR_OFFSETS
	.align		4
        /*00fc*/ 	.byte	0x04, 0x1c
        /*00fe*/ 	.short	(.L_334 - .L_333)


	//   ....[0]....
.L_333:
        /*0100*/ 	.word	0x000000a0


	//   ....[1]....
        /*0104*/ 	.word	0x000099a0


	//----- nvinfo : EIATTR_CTAIDZ_USED
	.align		4
.L_334:
        /*0108*/ 	.byte	0x01, 0x04
	.zero		2


	//----- nvinfo : EIATTR_CRS_STACK_SIZE
	.align		4
        /*010c*/ 	.byte	0x04, 0x1e
        /*010e*/ 	.short	(.L_336 - .L_335)
.L_335:
        /*0110*/ 	.word	0x00000000
.L_336:


//--------------------- .nv.info._ZN5flash27flash_bwd_convert_dq_kernelI23Flash_bwd_kernel_traitsILi32ELi128ELi128ELi8ELi4ELi4ELi4ELb1ELb0EN7cutlass10bfloat16_tE19Flash_kernel_traitsILi32ELi128ELi128ELi8ES3_EEEEvNS_16Flash_bwd_paramsEi --------------------------
	.section	.nv.info._ZN5flash27flash_bwd_convert_dq_kernelI23Flash_bwd_kernel_traitsILi32ELi128ELi128ELi8ELi4ELi4ELi4ELb1ELb0EN7cutlass10bfloat16_tE19Flash_kernel_traitsILi32ELi128ELi128ELi8ES3_EEEEvNS_16Flash_bwd_paramsEi,"",@"SHT_CUDA_INFO"
	.sectionflags	@""
	.align	4


	//----- nvinfo : EIATTR_CUDA_API_VERSION
	.align		4
        /*0000*/ 	.byte	0x04, 0x37
        /*0002*/ 	.short	(.L_338 - .L_337)
.L_337:
        /*0004*/ 	.word	0x00000082


	//----- nvinfo : EIATTR_SW2861232_WAR
	.align		4
.L_338:
        /*0008*/ 	.byte	0x01, 0x35
	.zero		2


	//----- nvinfo : EIATTR_PARAM_CBANK
	.align		4
        /*000c*/ 	.byte	0x04, 0x0a
        /*000e*/ 	.short	(.L_340 - .L_339)
	.align		4
.L_339:
        /*0010*/ 	.word	index@(.nv.constant0._ZN5flash27flash_bwd_convert_dq_kernelI23Flash_bwd_kernel_traitsILi32ELi128ELi128ELi8ELi4ELi4ELi4ELb1ELb0EN7cutlass10bfloat16_tE19Flash_kernel_traitsILi32ELi128ELi128ELi8ES3_EEEEvNS_16Flash_bwd_paramsEi)
        /*0014*/ 	.short	0x0160
        /*0016*/ 	.short	0x0284


	//----- nvinfo : EIATTR_CBANK_PARAM_SIZE
	.align		4
.L_340:
        /*0018*/ 	.byte	0x03, 0x19
        /*001a*/ 	.short	0x0284


	//----- nvinfo : EIATTR_KPARAM_INFO
	.align		4
        /*001c*/ 	.byte	0x04, 0x17
        /*001e*/ 	.short	(.L_342 - .L_341)
.L_341:
        /*0020*/ 	.word	0x00000000
        /*0024*/ 	.short	0x0001
        /*0026*/ 	.short	0x0280
        /*0028*/ 	.byte	0x00, 0xf0, 0x11, 0x00


	//----- nvinfo : EIATTR_KPARAM_INFO
	.align		4
.L_342:
        /*002c*/ 	.byte	0x04, 0x17
        /*002e*/ 	.short	(.L_344 - .L_343)
.L_343:
        /*0030*/ 	.word	0x00000000
        /*0034*/ 	.short	0x0000
        /*0036*/ 	.short	0x0000
        /*0038*/ 	.byte	0x00, 0xf0, 0x01, 0x0a


	//----- nvinfo : EIATTR_MAXREG_COUNT
	.align		4
.L_344:
        /*003c*/ 	.byte	0x03, 0x1b
        /*003e*/ 	.short	0x00ff


	//----- nvinfo : EIATTR_NUM_BARRIERS
	.align		4
        /*0040*/ 	.byte	0x02, 0x4c
        /*0042*/ 	.byte	0x01
	.zero		1


	//----- nvinfo : EIATTR_MERCURY_ISA_VERSION
	.align		4
        /*0044*/ 	.byte	0x03, 0x5f
        /*0046*/ 	.short	0x0000


	//----- nvinfo : EIATTR_EXIT_INSTR_OFFSETS
	.align		4
        /*0048*/ 	.byte	0x04, 0x1c
        /*004a*/ 	.short	(.L_346 - .L_345)


	//   ....[0]....
.L_345:
        /*004c*/ 	.word	0x000000f0


	//   ....[1]....
        /*0050*/ 	.word	0x00001770


	//   ....[2]....
        /*0054*/ 	.word	0x00001830


	//----- nvinfo : EIATTR_CTAIDZ_USED
	.align		4
.L_346:
        /*0058*/ 	.byte	0x01, 0x04
	.zero		2


	//----- nvinfo : EIATTR_CRS_STACK_SIZE
	.align		4
        /*005c*/ 	.byte	0x04, 0x1e
        /*005e*/ 	.short	(.L_348 - .L_347)
.L_347:
        /*0060*/ 	.word	0x00000000
.L_348:


//--------------------- .nv.info._ZN5flash44flash_bwd_dq_dk_dv_loop_seqk_parallel_kernelI23Flash_bwd_kernel_traitsILi32ELi128ELi128ELi8ELi4ELi4ELi4ELb1ELb0EN7cutlass10bfloat16_tE19Flash_kernel_traitsILi32ELi128ELi128ELi8ES3_EELb1ELb0ELb0ELb0ELb0ELb1ELb0EEEvNS_16Flash_bwd_paramsE --------------------------
	.section	.nv.info._ZN5flash44flash_bwd_dq_dk_dv_loop_seqk_parallel_kernelI23Flash_bwd_kernel_traitsILi32ELi128ELi128ELi8ELi4ELi4ELi4ELb1ELb0EN7cutlass10bfloat16_tE19Flash_kernel_traitsILi32ELi128ELi128ELi8ES3_EELb1ELb0ELb0ELb0ELb0ELb1ELb0EEEvNS_16Flash_bwd_paramsE,"",@"SHT_CUDA_INFO"
	.sectionflags	@""
	.align	4


	//----- nvinfo : EIATTR_CUDA_API_VERSION
	.align		4
        /*0000*/ 	.byte	0x04, 0x37
        /*0002*/ 	.short	(.L_350 - .L_349)
.L_349:
        /*0004*/ 	.word	0x00000082


	//----- nvinfo : EIATTR_SW2861232_WAR
	.align		4
.L_350:
        /*0008*/ 	.byte	0x01, 0x35
	.zero		2


	//----- nvinfo : EIATTR_PARAM_CBANK
	.align		4
        /*000c*/ 	.byte	0x04, 0x0a
        /*000e*/ 	.short	(.L_352 - .L_351)
	.align		4
.L_351:
        /*0010*/ 	.word	index@(.nv.constant0._ZN5flash44flash_bwd_dq_dk_dv_loop_seqk_parallel_kernelI23Flash_bwd_kernel_traitsILi32ELi128ELi128ELi8ELi4ELi4ELi4ELb1ELb0EN7cutlass10bfloat16_tE19Flash_kernel_traitsILi32ELi128ELi128ELi8ES3_EELb1ELb0ELb0ELb0ELb0ELb1ELb0EEEvNS_16Flash_bwd_paramsE)
        /*0014*/ 	.short	0x0160
        /*0016*/ 	.short	0x0280


	//----- nvinfo : EIATTR_CBANK_PARAM_SIZE
	.align		4
.L_352:
        /*0018*/ 	.byte	0x03, 0x19
        /*001a*/ 	.short	0x0280


	//----- nvinfo : EIATTR_KPARAM_INFO
	.align		4
        /*001c*/ 	.byte	0x04, 0x17
        /*001e*/ 	.short	(.L_354 - .L_353)
.L_353:
        /*0020*/ 	.word	0x00000000
        /*0024*/ 	.short	0x0000
        /*0026*/ 	.short	0x0000
        /*0028*/ 	.byte	0x00, 0xf0, 0x01, 0x0a


	//----- nvinfo : EIATTR_MAXREG_COUNT
	.align		4
.L_354:
        /*002c*/ 	.byte	0x03, 0x1b
        /*002e*/ 	.short	0x00ff


	//----- nvinfo : EIATTR_NUM_BARRIERS
	.align		4
        /*0030*/ 	.byte	0x02, 0x4c
        /*0032*/ 	.byte	0x01
	.zero		1


	//----- nvinfo : EIATTR_ANNOTATIONS
	.align		4
        /*0034*/ 	.byte	0x04, 0x55
        /*0036*/ 	.short	(.L_356 - .L_355)


	//   ....[0]....
.L_355:
        /* <DEDUP_REMOVED lines=12> */


	//----- nvinfo : EIATTR_MERCURY_ISA_VERSION
	.align		4
.L_356:
        /*00e8*/ 	.byte	0x03, 0x5f
        /*00ea*/ 	.short	0x0000


	//----- nvinfo : EIATTR_EXIT_INSTR_OFFSETS
	.align		4
        /*00ec*/ 	.byte	0x04, 0x1c
        /*00ee*/ 	.short	(.L_358 - .L_357)


	//   ....[0]....
.L_357:
        /*00f0*/ 	.word	0x000000a0


	//   ....[1]....
        /*00f4*/ 	.word	0x0000a1f0


	//----- nvinfo : EIATTR_CTAIDZ_USED
	.align		4
.L_358:
        /*00f8*/ 	.byte	0x01, 0x04
	.zero		2


	//----- nvinfo : EIATTR_CRS_STACK_SIZE
	.align		4
        /*00fc*/ 	.byte	0x04, 0x1e
        /*00fe*/ 	.short	(.L_360 - .L_359)
.L_359:
        /*0100*/ 	.word	0x00000000
.L_360:


//--------------------- .nv.info._ZN5flash44flash_bwd_dq_dk_dv_loop_seqk_parallel_kernelI23Flash_bwd_kernel_traitsILi32ELi128ELi128ELi8ELi4ELi4ELi4ELb1ELb0EN7cutlass10bfloat16_tE19Flash_kernel_traitsILi32ELi128ELi128ELi8ES3_EELb0ELb0ELb0ELb0ELb0ELb1ELb1EEEvNS_16Flash_bwd_paramsE --------------------------
	.section	.nv.info._ZN5flash44flash_bwd_dq_dk_dv_loop_seqk_parallel_kernelI23Flash_bwd_kernel_traitsILi32ELi128ELi128ELi8ELi4ELi4ELi4ELb1ELb0EN7cutlass10bfloat16_tE19Flash_kernel_traitsILi32ELi128ELi128ELi8ES3_EELb0ELb0ELb0ELb0ELb0ELb1ELb1EEEvNS_16Flash_bwd_paramsE,"",@"SHT_CUDA_INFO"
	.sectionflags	@""
	.align	4


	//----- nvinfo : EIATTR_CUDA_API_VERSION
	.align		4
        /*0000*/ 	.byte	0x04, 0x37
        /*0002*/ 	.short	(.L_362 - .L_361)
.L_361:
        /*0004*/ 	.word	0x00000082


	//----- nvinfo : EIATTR_SW2861232_WAR
	.align		4
.L_362:
        /*0008*/ 	.byte	0x01, 0x35
	.zero		2


	//----- nvinfo : EIATTR_PARAM_CBANK
	.align		4
        /*000c*/ 	.byte	0x04, 0x0a
        /*000e*/ 	.short	(.L_364 - .L_363)
	.align		4
.L_363:
        /*0010*/ 	.word	index@(.nv.constant0._ZN5flash44flash_bwd_dq_dk_dv_loop_seqk_parallel_kernelI23Flash_bwd_kernel_traitsILi32ELi128ELi128ELi8ELi4ELi4ELi4ELb1ELb0EN7cutlass10bfloat16_tE19Flash_kernel_traitsILi32ELi128ELi128ELi8ES3_EELb0ELb0ELb0ELb0ELb0ELb1ELb1EEEvNS_16Flash_bwd_paramsE)
        /*0014*/ 	.short	0x0160
        /*0016*/ 	.short	0x0280


	//----- nvinfo : EIATTR_CBANK_PARAM_SIZE
	.align		4
.L_364:
        /*0018*/ 	.byte	0x03, 0x19
        /*001a*/ 	.short	0x0280


	//----- nvinfo : EIATTR_KPARAM_INFO
	.align		4
        /*001c*/ 	.byte	0x04, 0x17
        /*001e*/ 	.short	(.L_366 - .L_365)
.L_365:
        /*0020*/ 	.word	0x00000000
        /*0024*/ 	.short	0x0000
        /*0026*/ 	.short	0x0000
        /*0028*/ 	.byte	0x00, 0xf0, 0x01, 0x0a


	//----- nvinfo : EIATTR_MAXREG_COUNT
	.align		4
.L_366:
        /*002c*/ 	.byte	0x03, 0x1b
        /*002e*/ 	.short	0x00ff


	//----- nvinfo : EIATTR_NUM_BARRIERS
	.align		4
        /*0030*/ 	.byte	0x02, 0x4c
        /*0032*/ 	.byte	0x01
	.zero		1


	//----- nvinfo : EIATTR_ANNOTATIONS
	.align		4
        /*0034*/ 	.byte	0x04, 0x55
        /*0036*/ 	.short	(.L_368 - .L_367)


	//   ....[0]....
.L_367:
        /* <DEDUP_REMOVED lines=74> */
        /*04cc*/ 	.byte	0x90, 0x8d, 0x00, 0x00


	//----- nvinfo : EIATTR_MERCURY_ISA_VERSION
	.align		4
.L_368:
        /*04d0*/ 	.byte	0x03, 0x5f
        /*04d2*/ 	.short	0x0000


	//----- nvinfo : EIATTR_EXIT_INSTR_OFFSETS
	.align		4
        /*04d4*/ 	.byte	0x04, 0x1c
        /*04d6*/ 	.short	(.L_370 - .L_369)


	//   ....[0]....
.L_369:
        /*04d8*/ 	.word	0x000000a0


	//   ....[1]....
        /*04dc*/ 	.word	0x0000a250


	//----- nvinfo : EIATTR_CTAIDZ_USED
	.align		4
.L_370:
        /*04e0*/ 	.byte	0x01, 0x04
	.zero		2


	//----- nvinfo : EIATTR_CRS_STACK_SIZE
	.align		4
        /*04e4*/ 	.byte	0x04, 0x1e
        /*04e6*/ 	.short	(.L_372 - .L_371)
.L_371:
        /*04e8*/ 	.word	0x00000000
.L_372:


//--------------------- .nv.info._ZN5flash44flash_bwd_dq_dk_dv_loop_seqk_parallel_kernelI23Flash_bwd_kernel_traitsILi32ELi128ELi128ELi8ELi4ELi4ELi4ELb1ELb0EN7cutlass10bfloat16_tE19Flash_kernel_traitsILi32ELi128ELi128ELi8ES3_EELb1ELb0ELb0ELb0ELb0ELb0ELb0EEEvNS_16Flash_bwd_paramsE --------------------------
	.section	.nv.info._ZN5flash44flash_bwd_dq_dk_dv_loop_seqk_parallel_kernelI23Flash_bwd_kernel_traitsILi32ELi128ELi128ELi8ELi4ELi4ELi4ELb1ELb0EN7cutlass10bfloat16_tE19Flash_kernel_traitsILi32ELi128ELi128ELi8ES3_EELb1ELb0ELb0ELb0ELb0ELb0ELb0EEEvNS_16Flash_bwd_paramsE,"",@"SHT_CUDA_INFO"
	.sectionflags	@""
	.align	4


	//----- nvinfo : EIATTR_CUDA_API_VERSION
	.align		4
        /*0000*/ 	.byte	0x04, 0x37
        /*0002*/ 	.short	(.L_374 - .L_373)
.L_373:
        /*0004*/ 	.word	0x00000082


	//----- nvinfo : EIATTR_SW2861232_WAR
	.align		4
.L_374:
        /*0008*/ 	.byte	0x01, 0x35
	.zero		2


	//----- nvinfo : EIATTR_PARAM_CBANK
	.align		4
        /*000c*/ 	.byte	0x04, 0x0a
        /*000e*/ 	.short	(.L_376 - .L_375)
	.align		4
.L_375:
        /*0010*/ 	.word	index@(.nv.constant0._ZN5flash44flash_bwd_dq_dk_dv_loop_seqk_parallel_kernelI23Flash_bwd_kernel_traitsILi32ELi128ELi128ELi8ELi4ELi4ELi4ELb1ELb0EN7cutlass10bfloat16_tE19Flash_kernel_traitsILi32ELi128ELi128ELi8ES3_EELb1ELb0ELb0ELb0ELb0ELb0ELb0EEEvNS_16Flash_bwd_paramsE)
        /*0014*/ 	.short	0x0160
        /*0016*/ 	.short	0x0280


	//----- nvinfo : EIATTR_CBANK_PARAM_SIZE
	.align		4
.L_376:
        /*0018*/ 	.byte	0x03, 0x19
        /*001a*/ 	.short	0x0280


	//----- nvinfo : EIATTR_KPARAM_INFO
	.align		4
        /*001c*/ 	.byte	0x04, 0x17
        /*001e*/ 	.short	(.L_378 - .L_377)
.L_377:
        /*0020*/ 	.word	0x00000000
        /*0024*/ 	.short	0x0000
        /*0026*/ 	.short	0x0000
        /*0028*/ 	.byte	0x00, 0xf0, 0x01, 0x0a


	//----- nvinfo : EIATTR_MAXREG_COUNT
	.align		4
.L_378:
        /*002c*/ 	.byte	0x03, 0x1b
        /*002e*/ 	.short	0x00ff


	//----- nvinfo : EIATTR_NUM_BARRIERS
	.align		4
        /*0030*/ 	.byte	0x02, 0x4c
        /*0032*/ 	.byte	0x01
	.zero		1


	//----- nvinfo : EIATTR_ANNOTATIONS
	.align		4
        /*0034*/ 	.byte	0x04, 0x55
        /*0036*/ 	.short	(.L_380 - .L_379)


	//   ....[0]....
.L_379:
        /* <DEDUP_REMOVED lines=12> */


	//----- nvinfo : EIATTR_MERCURY_ISA_VERSION
	.align		4
.L_380:
        /*00e8*/ 	.byte	0x03, 0x5f
        /*00ea*/ 	.short	0x0000


	//----- nvinfo : EIATTR_EXIT_INSTR_OFFSETS
	.align		4
        /*00ec*/ 	.byte	0x04, 0x1c
        /*00ee*/ 	.short	(.L_382 - .L_381)


	//   ....[0]....
.L_381:
        /*00f0*/ 	.word	0x000000a0


	//   ....[1]....
        /*00f4*/ 	.word	0x0000a750


	//----- nvinfo : EIATTR_CTAIDZ_USED
	.align		4
.L_382:
        /*00f8*/ 	.byte	0x01, 0x04
	.zero		2


	//----- nvinfo : EIATTR_CRS_STACK_SIZE
	.align		4
        /*00fc*/ 	.byte	0x04, 0x1e
        /*00fe*/ 	.short	(.L_384 - .L_383)
.L_383:
        /*0100*/ 	.word	0x00000000
.L_384:


//--------------------- .nv.info._ZN5flash44flash_bwd_dq_dk_dv_loop_seqk_parallel_kernelI23Flash_bwd_kernel_traitsILi32ELi128ELi128ELi8ELi4ELi4ELi4ELb1ELb0EN7cutlass10bfloat16_tE19Flash_kernel_traitsILi32ELi128ELi128ELi8ES3_EELb0ELb0ELb0ELb0ELb0ELb0ELb1EEEvNS_16Flash_bwd_paramsE --------------------------
	.section	.nv.info._ZN5flash44flash_bwd_dq_dk_dv_loop_seqk_parallel_kernelI23Flash_bwd_kernel_traitsILi32ELi128ELi128ELi8ELi4ELi4ELi4ELb1ELb0EN7cutlass10bfloat16_tE19Flash_kernel_traitsILi32ELi128ELi128ELi8ES3_EELb0ELb0ELb0ELb0ELb0ELb0ELb1EEEvNS_16Flash_bwd_paramsE,"",@"SHT_CUDA_INFO"
	.sectionflags	@""
	.align	4


	//----- nvinfo : EIATTR_CUDA_API_VERSION
	.align		4
        /*0000*/ 	.byte	0x04, 0x37
        /*0002*/ 	.short	(.L_386 - .L_385)
.L_385:
        /*0004*/ 	.word	0x00000082


	//----- nvinfo : EIATTR_SW2861232_WAR
	.align		4
.L_386:
        /*0008*/ 	.byte	0x01, 0x35
	.zero		2


	//----- nvinfo : EIATTR_PARAM_CBANK
	.align		4
        /*000c*/ 	.byte	0x04, 0x0a
        /*000e*/ 	.short	(.L_388 - .L_387)
	.align		4
.L_387:
        /*0010*/ 	.word	index@(.nv.constant0._ZN5flash44flash_bwd_dq_dk_dv_loop_seqk_parallel_kernelI23Flash_bwd_kernel_traitsILi32ELi128ELi128ELi8ELi4ELi4ELi4ELb1ELb0EN7cutlass10bfloat16_tE19Flash_kernel_traitsILi32ELi128ELi128ELi8ES3_EELb0ELb0ELb0ELb0ELb0ELb0ELb1EEEvNS_16Flash_bwd_paramsE)
        /*0014*/ 	.short	0x0160
        /*0016*/ 	.short	0x0280


	//----- nvinfo : EIATTR_CBANK_PARAM_SIZE
	.align		4
.L_388:
        /*0018*/ 	.byte	0x03, 0x19
        /*001a*/ 	.short	0x0280


	//----- nvinfo : EIATTR_KPARAM_INFO
	.align		4
        /*001c*/ 	.byte	0x04, 0x17
        /*001e*/ 	.short	(.L_390 - .L_389)
.L_389:
        /*0020*/ 	.word	0x00000000
        /*0024*/ 	.short	0x0000
        /*0026*/ 	.short	0x0000
        /*0028*/ 	.byte	0x00, 0xf0, 0x01, 0x0a


	//----- nvinfo : EIATTR_MAXREG_COUNT
	.align		4
.L_390:
        /*002c*/ 	.byte	0x03, 0x1b
        /*002e*/ 	.short	0x00ff


	//----- nvinfo : EIATTR_NUM_BARRIERS
	.align		4
        /*0030*/ 	.byte	0x02, 0x4c
        /*0032*/ 	.byte	0x01
	.zero		1


	//----- nvinfo : EIATTR_ANNOTATIONS
	.align		4
        /*0034*/ 	.byte	0x04, 0x55
        /*0036*/ 	.short	(.L_392 - .L_391)


	//   ....[0]....
.L_391:
        /* <DEDUP_REMOVED lines=77> */


	//----- nvinfo : EIATTR_MERCURY_ISA_VERSION
	.align		4
.L_392:
        /*04f0*/ 	.byte	0x03, 0x5f
        /*04f2*/ 	.short	0x0000


	//----- nvinfo : EIATTR_EXIT_INSTR_OFFSETS
	.align		4
        /*04f4*/ 	.byte	0x04, 0x1c
        /*04f6*/ 	.short	(.L_394 - .L_393)


	//   ....[0]....
.L_393:
        /*04f8*/ 	.word	0x000000a0


	//   ....[1]....
        /*04fc*/ 	.word	0x0000a790


	//----- nvinfo : EIATTR_CTAIDZ_USED
	.align		4
.L_394:
        /*0500*/ 	.byte	0x01, 0x04
	.zero		2


	//----- nvinfo : EIATTR_CRS_STACK_SIZE
	.align		4
        /*0504*/ 	.byte	0x04, 0x1e
        /*0506*/ 	.short	(.L_396 - .L_395)
.L_395:
        /*0508*/ 	.word	0x00000000
.L_396:


//--------------------- .nv.info._ZN5flash44flash_bwd_dq_dk_dv_loop_seqk_parallel_kernelI23Flash_bwd_kernel_traitsILi32ELi128ELi128ELi8ELi4ELi4ELi4ELb1ELb0EN7cutlass10bfloat16_tE19Flash_kernel_traitsILi32ELi128ELi128ELi8ES3_EELb1ELb0ELb1ELb0ELb0ELb0ELb0EEEvNS_16Flash_bwd_paramsE --------------------------
	.section	.nv.info._ZN5flash44flash_bwd_dq_dk_dv_loop_seqk_parallel_kernelI23Flash_bwd_kernel_traitsILi32ELi128ELi128ELi8ELi4ELi4ELi4ELb1ELb0EN7cutlass10bfloat16_tE19Flash_kernel_traitsILi32ELi128ELi128ELi8ES3_EELb1ELb0ELb1ELb0ELb0ELb0ELb0EEEvNS_16Flash_bwd_paramsE,"",@"SHT_CUDA_INFO"
	.sectionflags	@""
	.align	4


	//----- nvinfo : EIATTR_CUDA_API_VERSION
	.align		4
        /*0000*/ 	.byte	0x04, 0x37
        /*0002*/ 	.short	(.L_398 - .L_397)
.L_397:
        /*0004*/ 	.word	0x00000082


	//----- nvinfo : EIATTR_SW2861232_WAR
	.align		4
.L_398:
        /*0008*/ 	.byte	0x01, 0x35
	.zero		2


	//----- nvinfo : EIATTR_PARAM_CBANK
	.align		4
        /*000c*/ 	.byte	0x04, 0x0a
        /*000e*/ 	.short	(.L_400 - .L_399)
	.align		4
.L_399:
        /*0010*/ 	.word	index@(.nv.constant0._ZN5flash44flash_bwd_dq_dk_dv_loop_seqk_parallel_kernelI23Flash_bwd_kernel_traitsILi32ELi128ELi128ELi8ELi4ELi4ELi4ELb1ELb0EN7cutlass10bfloat16_tE19Flash_kernel_traitsILi32ELi128ELi128ELi8ES3_EELb1ELb0ELb1ELb0ELb0ELb0ELb0EEEvNS_16Flash_bwd_paramsE)
        /*0014*/ 	.short	0x0160
        /*0016*/ 	.short	0x0280


	//----- nvinfo : EIATTR_CBANK_PARAM_SIZE
	.align		4
.L_400:
        /*0018*/ 	.byte	0x03, 0x19
        /*001a*/ 	.short	0x0280


	//----- nvinfo : EIATTR_KPARAM_INFO
	.align		4
        /*001c*/ 	.byte	0x04, 0x17
        /*001e*/ 	.short	(.L_402 - .L_401)
.L_401:
        /*0020*/ 	.word	0x00000000
        /*0024*/ 	.short	0x0000
        /*0026*/ 	.short	0x0000
        /*0028*/ 	.byte	0x00, 0xf0, 0x01, 0x0a


	//----- nvinfo : EIATTR_MAXREG_COUNT
	.align		4
.L_402:
        /*002c*/ 	.byte	0x03, 0x1b
        /*002e*/ 	.short	0x00ff


	//----- nvinfo : EIATTR_NUM_BARRIERS
	.align		4
        /*0030*/ 	.byte	0x02, 0x4c
        /*0032*/ 	.byte	0x01
	.zero		1


	//----- nvinfo : EIATTR_ANNOTATIONS
	.align		4
        /*0034*/ 	.byte	0x04, 0x55
        /*0036*/ 	.short	(.L_404 - .L_403)


	//   ....[0]....
.L_403:
        /* <DEDUP_REMOVED lines=13> */


	//----- nvinfo : EIATTR_MERCURY_ISA_VERSION
	.align		4
.L_404:
        /*00f8*/ 	.byte	0x03, 0x5f
        /*00fa*/ 	.short	0x0000


	//----- nvinfo : EIATTR_EXIT_INSTR_OFFSETS
	.align		4
        /*00fc*/ 	.byte	0x04, 0x1c
        /*00fe*/ 	.short	(.L_406 - .L_405)


	//   ....[0]....
.L_405:
        /*0100*/ 	.word	0x000000a0


	//   ....[1]....
        /*0104*/ 	.word	0x0000ab90


	//----- nvinfo : EIATTR_CTAIDZ_USED
	.align		4
.L_406:
        /*0108*/ 	.byte	0x01, 0x04
	.zero		2


	//----- nvinfo : EIATTR_CRS_STACK_SIZE
	.align		4
        /*010c*/ 	.byte	0x04, 0x1e
        /*010e*/ 	.short	(.L_408 - .L_407)
.L_407:
        /*0110*/ 	.word	0x00000000
.L_408:


//--------------------- .nv.info._ZN5flash44flash_bwd_dq_dk_dv_loop_seqk_parallel_kernelI23Flash_bwd_kernel_traitsILi32ELi128ELi128ELi8ELi4ELi4ELi4ELb1ELb0EN7cutlass10bfloat16_tE19Flash_kernel_traitsILi32ELi128ELi128ELi8ES3_EELb0ELb0ELb1ELb0ELb0ELb0ELb1EEEvNS_16Flash_bwd_paramsE --------------------------
	.section	.nv.info._ZN5flash44flash_bwd_dq_dk_dv_loop_seqk_parallel_kernelI23Flash_bwd_kernel_traitsILi32ELi128ELi128ELi8ELi4ELi4ELi4ELb1ELb0EN7cutlass10bfloat16_tE19Flash_kernel_traitsILi32ELi128ELi128ELi8ES3_EELb0ELb0ELb1ELb0ELb0ELb0ELb1EEEvNS_16Flash_bwd_paramsE,"",@"SHT_CUDA_INFO"
	.sectionflags	@""
	.align	4


	//----- nvinfo : EIATTR_CUDA_API_VERSION
	.align		4
        /*0000*/ 	.byte	0x04, 0x37
        /*0002*/ 	.short	(.L_410 - .L_409)
.L_409:
        /*0004*/ 	.word	0x00000082


	//----- nvinfo : EIATTR_SW2861232_WAR
	.align		4
.L_410:
        /*0008*/ 	.byte	0x01, 0x35
	.zero		2


	//----- nvinfo : EIATTR_PARAM_CBANK
	.align		4
        /*000c*/ 	.byte	0x04, 0x0a
        /*000e*/ 	.short	(.L_412 - .L_411)
	.align		4
.L_411:
        /*0010*/ 	.word	index@(.nv.constant0._ZN5flash44flash_bwd_dq_dk_dv_loop_seqk_parallel_kernelI23Flash_bwd_kernel_traitsILi32ELi128ELi128ELi8ELi4ELi4ELi4ELb1ELb0EN7cutlass10bfloat16_tE19Flash_kernel_traitsILi32ELi128ELi128ELi8ES3_EELb0ELb0ELb1ELb0ELb0ELb0ELb1EEEvNS_16Flash_bwd_paramsE)
        /*0014*/ 	.short	0x0160
        /*0016*/ 	.short	0x0280


	//----- nvinfo : EIATTR_CBANK_PARAM_SIZE
	.align		4
.L_412:
        /*0018*/ 	.byte	0x03, 0x19
        /*001a*/ 	.short	0x0280


	//----- nvinfo : EIATTR_KPARAM_INFO
	.align		4
        /*001c*/ 	.byte	0x04, 0x17
        /*001e*/ 	.short	(.L_414 - .L_413)
.L_413:
        /*0020*/ 	.word	0x00000000
        /*0024*/ 	.short	0x0000
        /*0026*/ 	.short	0x0000
        /*0028*/ 	.byte	0x00, 0xf0, 0x01, 0x0a


	//----- nvinfo : EIATTR_MAXREG_COUNT
	.align		4
.L_414:
        /*002c*/ 	.byte	0x03, 0x1b
        /*002e*/ 	.short	0x00ff


	//----- nvinfo : EIATTR_NUM_BARRIERS
	.align		4
        /*0030*/ 	.byte	0x02, 0x4c
        /*0032*/ 	.byte	0x01
	.zero		1


	//----- nvinfo : EIATTR_ANNOTATIONS
	.align		4
        /*0034*/ 	.byte	0x04, 0x55
        /*0036*/ 	.short	(.L_416 - .L_415)


	//   ....[0]....
.L_415:
        /* <DEDUP_REMOVED lines=86> */


	//----- nvinfo : EIATTR_MERCURY_ISA_VERSION
	.align		4
.L_416:
        /*0588*/ 	.byte	0x03, 0x5f
        /*058a*/ 	.short	0x0000


	//----- nvinfo : EIATTR_EXIT_INSTR_OFFSETS
	.align		4
        /*058c*/ 	.byte	0x04, 0x1c
        /*058e*/ 	.short	(.L_418 - .L_417)


	//   ....[0]....
.L_417:
        /*0590*/ 	.word	0x000000a0


	//   ....[1]....
        /*0594*/ 	.word	0x0000ace0


	//----- nvinfo : EIATTR_CTAIDZ_USED
	.align		4
.L_418:
        /*0598*/ 	.byte	0x01, 0x04
	.zero		2


	//----- nvinfo : EIATTR_CRS_STACK_SIZE
	.align		4
        /*059c*/ 	.byte	0x04, 0x1e
        /*059e*/ 	.short	(.L_420 - .L_419)
.L_419:
        /*05a0*/ 	.word	0x00000000
.L_420:


//--------------------- .nv.info._ZN5flash44flash_bwd_dq_dk_dv_loop_seqk_parallel_kernelI23Flash_bwd_kernel_traitsILi32ELi128ELi128ELi8ELi4ELi4ELi4ELb1ELb0EN7cutlass10bfloat16_tE19Flash_kernel_traitsILi32ELi128ELi128ELi8ES3_EELb1ELb0ELb0ELb0ELb1ELb1ELb0EEEvNS_16Flash_bwd_paramsE --------------------------
	.section	.nv.info._ZN5flash44flash_bwd_dq_dk_dv_loop_seqk_parallel_kernelI23Flash_bwd_kernel_traitsILi32ELi128ELi128ELi8ELi4ELi4ELi4ELb1ELb0EN7cutlass10bfloat16_tE19Flash_kernel_traitsILi32ELi128ELi128ELi8ES3_EELb1ELb0ELb0ELb0ELb1ELb1ELb0EEEvNS_16Flash_bwd_paramsE,"",@"SHT_CUDA_INFO"
	.sectionflags	@""
	.align	4


	//----- nvinfo : EIATTR_CUDA_API_VERSION
	.align		4
        /*0000*/ 	.byte	0x04, 0x37
        /*0002*/ 	.short	(.L_422 - .L_421)
.L_421:
        /*0004*/ 	.word	0x00000082


	//----- nvinfo : EIATTR_SW2861232_WAR
	.align		4
.L_422:
        /*0008*/ 	.byte	0x01, 0x35
	.zero		2


	//----- nvinfo : EIATTR_PARAM_CBANK
	.align		4
        /*000c*/ 	.byte	0x04, 0x0a
        /*000e*/ 	.short	(.L_424 - .L_423)
	.align		4
.L_423:
        /*0010*/ 	.word	index@(.nv.constant0._ZN5flash44flash_bwd_dq_dk_dv_loop_seqk_parallel_kernelI23Flash_bwd_kernel_traitsILi32ELi128ELi128ELi8ELi4ELi4ELi4ELb1ELb0EN7cutlass10bfloat16_tE19Flash_kernel_traitsILi32ELi128ELi128ELi8ES3_EELb1ELb0ELb0ELb0ELb1ELb1ELb0EEEvNS_16Flash_bwd_paramsE)
        /*0014*/ 	.short	0x0160
        /*0016*/ 	.short	0x0280


	//----- nvinfo : EIATTR_CBANK_PARAM_SIZE
	.align		4
.L_424:
        /*0018*/ 	.byte	0x03, 0x19
        /*001a*/ 	.short	0x0280


	//----- nvinfo : EIATTR_KPARAM_INFO
	.align		4
        /*001c*/ 	.byte	0x04, 0x17
        /*001e*/ 	.short	(.L_426 - .L_425)
.L_425:
        /*0020*/ 	.word	0x00000000
        /*0024*/ 	.short	0x0000
        /*0026*/ 	.short	0x0000
        /*0028*/ 	.byte	0x00, 0xf0, 0x01, 0x0a


	//----- nvinfo : EIATTR_MAXREG_COUNT
	.align		4
.L_426:
        /*002c*/ 	.byte	0x03, 0x1b
        /*002e*/ 	.short	0x00ff


	//----- nvinfo : EIATTR_NUM_BARRIERS
	.align		4
        /*0030*/ 	.byte	0x02, 0x4c
        /*0032*/ 	.byte	0x01
	.zero		1


	//----- nvinfo : EIATTR_MERCURY_ISA_VERSION
	.align		4
        /*0034*/ 	.byte	0x03, 0x5f
        /*0036*/ 	.short	0x0000


	//----- nvinfo : EIATTR_EXIT_INSTR_OFFSETS
	.align		4
        /*0038*/ 	.byte	0x04, 0x1c
        /*003a*/ 	.short	(.L_428 - .L_427)


	//   ....[0]....
.L_427:
        /*003c*/ 	.word	0x00000090


	//   ....[1]....
        /*0040*/ 	.word	0x00007b20


	//----- nvinfo : EIATTR_CTAIDZ_USED
	.align		4
.L_428:
        /*0044*/ 	.byte	0x01, 0x04
	.zero		2


//--------------------- .nv.info._ZN5flash44flash_bwd_dq_dk_dv_loop_seqk_parallel_kernelI23Flash_bwd_kernel_traitsILi32ELi128ELi128ELi8ELi4ELi4ELi4ELb1ELb0EN7cutlass10bfloat16_tE19Flash_kernel_traitsILi32ELi128ELi128ELi8ES3_EELb0ELb0ELb0ELb0ELb1ELb1ELb1EEEvNS_16Flash_bwd_paramsE --------------------------
	.section	.nv.info._ZN5flash44flash_bwd_dq_dk_dv_loop_seqk_parallel_kernelI23Flash_bwd_kernel_traitsILi32ELi128ELi128ELi8ELi4ELi4ELi4ELb1ELb0EN7cutlass10bfloat16_tE19Flash_kernel_traitsILi32ELi128ELi128ELi8ES3_EELb0ELb0ELb0ELb0ELb1ELb1ELb1EEEvNS_16Flash_bwd_paramsE,"",@"SHT_CUDA_INFO"
	.sectionflags	@""
	.align	4


	//----- nvinfo : EIATTR_CUDA_API_VERSION
	.align		4
        /*0000*/ 	.byte	0x04, 0x37
        /*0002*/ 	.short	(.L_430 - .L_429)
.L_429:
        /*0004*/ 	.word	0x00000082


	//----- nvinfo : EIATTR_SW2861232_WAR
	.align		4
.L_430:
        /*0008*/ 	.byte	0x01, 0x35
	.zero		2


	//----- nvinfo : EIATTR_PARAM_CBANK
	.align		4
        /*000c*/ 	.byte	0x04, 0x0a
        /*000e*/ 	.short	(.L_432 - .L_431)
	.align		4
.L_431:
        /*0010*/ 	.word	index@(.nv.constant0._ZN5flash44flash_bwd_dq_dk_dv_loop_seqk_parallel_kernelI23Flash_bwd_kernel_traitsILi32ELi128ELi128ELi8ELi4ELi4ELi4ELb1ELb0EN7cutlass10bfloat16_tE19Flash_kernel_traitsILi32ELi128ELi128ELi8ES3_EELb0ELb0ELb0ELb0ELb1ELb1ELb1EEEvNS_16Flash_bwd_paramsE)
        /*0014*/ 	.short	0x0160
        /*0016*/ 	.short	0x0280


	//----- nvinfo : EIATTR_CBANK_PARAM_SIZE
	.align		4
.L_432:
        /*0018*/ 	.byte	0x03, 0x19
        /*001a*/ 	.short	0x0280


	//----- nvinfo : EIATTR_KPARAM_INFO
	.align		4
        /*001c*/ 	.byte	0x04, 0x17
        /*001e*/ 	.short	(.L_434 - .L_433)
.L_433:
        /*0020*/ 	.word	0x00000000
        /*0024*/ 	.short	0x0000
        /*0026*/ 	.short	0x0000
        /*0028*/ 	.byte	0x00, 0xf0, 0x01, 0x0a


	//----- nvinfo : EIATTR_MAXREG_COUNT
	.align		4
.L_434:
        /*002c*/ 	.byte	0x03, 0x1b
        /*002e*/ 	.short	0x00ff


	//----- nvinfo : EIATTR_NUM_BARRIERS
	.align		4
        /*0030*/ 	.byte	0x02, 0x4c
        /*0032*/ 	.byte	0x01
	.zero		1


	//----- nvinfo : EIATTR_ANNOTATIONS
	.align		4
        /*0034*/ 	.byte	0x04, 0x55
        /*0036*/ 	.short	(.L_436 - .L_435)


	//   ....[0]....
.L_435:
        /* <DEDUP_REMOVED lines=67> */


	//----- nvinfo : EIATTR_MERCURY_ISA_VERSION
	.align		4
.L_436:
        /*0450*/ 	.byte	0x03, 0x5f
        /*0452*/ 	.short	0x0000


	//----- nvinfo : EIATTR_EXIT_INSTR_OFFSETS
	.align		4
        /*0454*/ 	.byte	0x04, 0x1c
        /*0456*/ 	.short	(.L_438 - .L_437)


	//   ....[0]....
.L_437:
        /*0458*/ 	.word	0x000000a0


	//   ....[1]....
        /*045c*/ 	.word	0x000077a0


	//----- nvinfo : EIATTR_CTAIDZ_USED
	.align		4
.L_438:
        /*0460*/ 	.byte	0x01, 0x04
	.zero		2


//--------------------- .nv.info._ZN5flash44flash_bwd_dq_dk_dv_loop_seqk_parallel_kernelI23Flash_bwd_kernel_traitsILi32ELi128ELi128ELi8ELi4ELi4ELi4ELb1ELb0EN7cutlass10bfloat16_tE19Flash_kernel_traitsILi32ELi128ELi128ELi8ES3_EELb1ELb0ELb0ELb1ELb0ELb0ELb0EEEvNS_16Flash_bwd_paramsE --------------------------
	.section	.nv.info._ZN5flash44flash_bwd_dq_dk_dv_loop_seqk_parallel_kernelI23Flash_bwd_kernel_traitsILi32ELi128ELi128ELi8ELi4ELi4ELi4ELb1ELb0EN7cutlass10bfloat16_tE19Flash_kernel_traitsILi32ELi128ELi128ELi8ES3_EELb1ELb0ELb0ELb1ELb0ELb0ELb0EEEvNS_16Flash_bwd_paramsE,"",@"SHT_CUDA_INFO"
	.sectionflags	@""
	.align	4


	//----- nvinfo : EIATTR_CUDA_API_VERSION
	.align		4
        /*0000*/ 	.byte	0x04, 0x37
        /*0002*/ 	.short	(.L_440 - .L_439)
.L_439:
        /*0004*/ 	.word	0x00000082


	//----- nvinfo : EIATTR_SW2861232_WAR
	.align		4
.L_440:
        /*0008*/ 	.byte	0x01, 0x35
	.zero		2


	//----- nvinfo : EIATTR_PARAM_CBANK
	.align		4
        /*000c*/ 	.byte	0x04, 0x0a
        /*000e*/ 	.short	(.L_442 - .L_441)
	.align		4
.L_441:
        /*0010*/ 	.word	index@(.nv.constant0._ZN5flash44flash_bwd_dq_dk_dv_loop_seqk_parallel_kernelI23Flash_bwd_kernel_traitsILi32ELi128ELi128ELi8ELi4ELi4ELi4ELb1ELb0EN7cutlass10bfloat16_tE19Flash_kernel_traitsILi32ELi128ELi128ELi8ES3_EELb1ELb0ELb0ELb1ELb0ELb0ELb0EEEvNS_16Flash_bwd_paramsE)
        /*0014*/ 	.short	0x0160
        /*0016*/ 	.short	0x0280


	//----- nvinfo : EIATTR_CBANK_PARAM_SIZE
	.align		4
.L_442:
        /*0018*/ 	.byte	0x03, 0x19
        /*001a*/ 	.short	0x0280


	//----- nvinfo : EIATTR_KPARAM_INFO
	.align		4
        /*001c*/ 	.byte	0x04, 0x17
        /*001e*/ 	.short	(.L_444 - .L_443)
.L_443:
        /*0020*/ 	.word	0x00000000
        /*0024*/ 	.short	0x0000
        /*0026*/ 	.short	0x0000
        /*0028*/ 	.byte	0x00, 0xf0, 0x01, 0x0a


	//----- nvinfo : EIATTR_MAXREG_COUNT
	.align		4
.L_444:
        /*002c*/ 	.byte	0x03, 0x1b
        /*002e*/ 	.short	0x00ff


	//----- nvinfo : EIATTR_NUM_BARRIERS
	.align		4
        /*0030*/ 	.byte	0x02, 0x4c
        /*0032*/ 	.byte	0x01
	.zero		1


	//----- nvinfo : EIATTR_ANNOTATIONS
	.align		4
        /*0034*/ 	.byte	0x04, 0x55
        /*0036*/ 	.short	(.L_446 - .L_445)


	//   ....[0]....
.L_445:
        /* <DEDUP_REMOVED lines=20> */


	//----- nvinfo : EIATTR_MERCURY_ISA_VERSION
	.align		4
.L_446:
        /*0168*/ 	.byte	0x03, 0x5f
        /*016a*/ 	.short	0x0000


	//----- nvinfo : EIATTR_EXIT_INSTR_OFFSETS
	.align		4
        /*016c*/ 	.byte	0x04, 0x1c
        /*016e*/ 	.short	(.L_448 - .L_447)


	//   ....[0]....
.L_447:
        /*0170*/ 	.word	0x000000a0


	//   ....[1]....
        /*0174*/ 	.word	0x0000b780


	//----- nvinfo : EIATTR_CTAIDZ_USED
	.align		4
.L_448:
        /*0178*/ 	.byte	0x01, 0x04
	.zero		2


	//----- nvinfo : EIATTR_CRS_STACK_SIZE
	.align		4
        /*017c*/ 	.byte	0x04, 0x1e
        /*017e*/ 	.short	(.L_450 - .L_449)
.L_449:
        /*0180*/ 	.word	0x00000000
.L_450:


//--------------------- .nv.info._ZN5flash44flash_bwd_dq_dk_dv_loop_seqk_parallel_kernelI23Flash_bwd_kernel_traitsILi32ELi128ELi128ELi8ELi4ELi4ELi4ELb1ELb0EN7cutlass10bfloat16_tE19Flash_kernel_traitsILi32ELi128ELi128ELi8ES3_EELb0ELb0ELb0ELb1ELb0ELb0ELb1EEEvNS_16Flash_bwd_paramsE --------------------------
	.section	.nv.info._ZN5flash44flash_bwd_dq_dk_dv_loop_seqk_parallel_kernelI23Flash_bwd_kernel_traitsILi32ELi128ELi128ELi8ELi4ELi4ELi4ELb1ELb0EN7cutlass10bfloat16_tE19Flash_kernel_traitsILi32ELi128ELi128ELi8ES3_EELb0ELb0ELb0ELb1ELb0ELb0ELb1EEEvNS_16Flash_bwd_paramsE,"",@"SHT_CUDA_INFO"
	.sectionflags	@""
	.align	4


	//----- nvinfo : EIATTR_CUDA_API_VERSION
	.align		4
        /*0000*/ 	.byte	0x04, 0x37
        /*0002*/ 	.short	(.L_452 - .L_451)
.L_451:
        /*0004*/ 	.word	0x00000082


	//----- nvinfo : EIATTR_SW2861232_WAR
	.align		4
.L_452:
        /*0008*/ 	.byte	0x01, 0x35
	.zero		2


	//----- nvinfo : EIATTR_PARAM_CBANK
	.align		4
        /*000c*/ 	.byte	0x04, 0x0a
        /*000e*/ 	.short	(.L_454 - .L_453)
	.align		4
.L_453:
        /*0010*/ 	.word	index@(.nv.constant0._ZN5flash44flash_bwd_dq_dk_dv_loop_seqk_parallel_kernelI23Flash_bwd_kernel_traitsILi32ELi128ELi128ELi8ELi4ELi4ELi4ELb1ELb0EN7cutlass10bfloat16_tE19Flash_kernel_traitsILi32ELi128ELi128ELi8ES3_EELb0ELb0ELb0ELb1ELb0ELb0ELb1EEEvNS_16Flash_bwd_paramsE)
        /*0014*/ 	.short	0x0160
        /*0016*/ 	.short	0x0280


	//----- nvinfo : EIATTR_CBANK_PARAM_SIZE
	.align		4
.L_454:
        /*0018*/ 	.byte	0x03, 0x19
        /*001a*/ 	.short	0x0280


	//----- nvinfo : EIATTR_KPARAM_INFO
	.align		4
        /*001c*/ 	.byte	0x04, 0x17
        /*001e*/ 	.short	(.L_456 - .L_455)
.L_455:
        /*0020*/ 	.word	0x00000000
        /*0024*/ 	.short	0x0000
        /*0026*/ 	.short	0x0000
        /*0028*/ 	.byte	0x00, 0xf0, 0x01, 0x0a


	//----- nvinfo : EIATTR_MAXREG_COUNT
	.align		4
.L_456:
        /*002c*/ 	.byte	0x03, 0x1b
        /*002e*/ 	.short	0x00ff


	//----- nvinfo : EIATTR_NUM_BARRIERS
	.align		4
        /*0030*/ 	.byte	0x02, 0x4c
        /*0032*/ 	.byte	0x01
	.zero		1


	//----- nvinfo : EIATTR_ANNOTATIONS
	.align		4
        /*0034*/ 	.byte	0x04, 0x55
        /*0036*/ 	.short	(.L_458 - .L_457)


	//   ....[0]....
.L_457:
        /* <DEDUP_REMOVED lines=82> */


	//----- nvinfo : EIATTR_MERCURY_ISA_VERSION
	.align		4
.L_458:
        /*0548*/ 	.byte	0x03, 0x5f
        /*054a*/ 	.short	0x0000


	//----- nvinfo : EIATTR_EXIT_INSTR_OFFSETS
	.align		4
        /*054c*/ 	.byte	0x04, 0x1c
        /*054e*/ 	.short	(.L_460 - .L_459)


	//   ....[0]....
.L_459:
        /*0550*/ 	.word	0x000000a0


	//   ....[1]....
        /*0554*/ 	.word	0x0000b320


	//----- nvinfo : EIATTR_CTAIDZ_USED
	.align		4
.L_460:
        /*0558*/ 	.byte	0x01, 0x04
	.zero		2


	//----- nvinfo : EIATTR_CRS_STACK_SIZE
	.align		4
        /*055c*/ 	.byte	0x04, 0x1e
        /*055e*/ 	.short	(.L_462 - .L_461)
.L_461:
        /*0560*/ 	.word	0x00000000
.L_462:


//--------------------- .nv.info._ZN5flash44flash_bwd_dq_dk_dv_loop_seqk_parallel_kernelI23Flash_bwd_kernel_traitsILi32ELi128ELi128ELi8ELi4ELi4ELi4ELb1ELb0EN7cutlass10bfloat16_tE19Flash_kernel_traitsILi32ELi128ELi128ELi8ES3_EELb1ELb0ELb1ELb0ELb0ELb1ELb0EEEvNS_16Flash_bwd_paramsE --------------------------
	.section	.nv.info._ZN5flash44flash_bwd_dq_dk_dv_loop_seqk_parallel_kernelI23Flash_bwd_kernel_traitsILi32ELi128ELi128ELi8ELi4ELi4ELi4ELb1ELb0EN7cutlass10bfloat16_tE19Flash_kernel_traitsILi32ELi128ELi128ELi8ES3_EELb1ELb0ELb1ELb0ELb0ELb1ELb0EEEvNS_16Flash_bwd_paramsE,"",@"SHT_CUDA_INFO"
	.sectionflags	@""
	.align	4


	//----- nvinfo : EIATTR_CUDA_API_VERSION
	.align		4
        /*0000*/ 	.byte	0x04, 0x37
        /*0002*/ 	.short	(.L_464 - .L_463)
.L_463:
        /*0004*/ 	.word	0x00000082


	//----- nvinfo : EIATTR_SW2861232_WAR
	.align		4
.L_464:
        /*0008*/ 	.byte	0x01, 0x35
	.zero		2


	//----- nvinfo : EIATTR_PARAM_CBANK
	.align		4
        /*000c*/ 	.byte	0x04, 0x0a
        /*000e*/ 	.short	(.L_466 - .L_465)
	.align		4
.L_465:
        /*0010*/ 	.word	index@(.nv.constant0._ZN5flash44flash_bwd_dq_dk_dv_loop_seqk_parallel_kernelI23Flash_bwd_kernel_traitsILi32ELi128ELi128ELi8ELi4ELi4ELi4ELb1ELb0EN7cutlass10bfloat16_tE19Flash_kernel_traitsILi32ELi128ELi128ELi8ES3_EELb1ELb0ELb1ELb0ELb0ELb1ELb0EEEvNS_16Flash_bwd_paramsE)
        /*0014*/ 	.short	0x0160
        /*0016*/ 	.short	0x0280


	//----- nvinfo : EIATTR_CBANK_PARAM_SIZE
	.align		4
.L_466:
        /*0018*/ 	.byte	0x03, 0x19
        /*001a*/ 	.short	0x0280


	//----- nvinfo : EIATTR_KPARAM_INFO
	.align		4
        /*001c*/ 	.byte	0x04, 0x17
        /*001e*/ 	.short	(.L_468 - .L_467)
.L_467:
        /*0020*/ 	.word	0x00000000
        /*0024*/ 	.short	0x0000
        /*0026*/ 	.short	0x0000
        /*0028*/ 	.byte	0x00, 0xf0, 0x01, 0x0a


	//----- nvinfo : EIATTR_MAXREG_COUNT
	.align		4
.L_468:
        /*002c*/ 	.byte	0x03, 0x1b
        /*002e*/ 	.short	0x00ff


	//----- nvinfo : EIATTR_NUM_BARRIERS
	.align		4
        /*0030*/ 	.byte	0x02, 0x4c
        /*0032*/ 	.byte	0x01
	.zero		1


	//----- nvinfo : EIATTR_ANNOTATIONS
	.align		4
        /*0034*/ 	.byte	0x04, 0x55
        /*0036*/ 	.short	(.L_470 - .L_469)


	//   ....[0]....
.L_469:
        /* <DEDUP_REMOVED lines=9> */


	//----- nvinfo : EIATTR_MERCURY_ISA_VERSION
	.align		4
.L_470:
        /*00b8*/ 	.byte	0x03, 0x5f
        /*00ba*/ 	.short	0x0000


	//----- nvinfo : EIATTR_EXIT_INSTR_OFFSETS
	.align		4
        /*00bc*/ 	.byte	0x04, 0x1c
        /*00be*/ 	.short	(.L_472 - .L_471)


	//   ....[0]....
.L_471:
        /*00c0*/ 	.word	0x000000a0


	//   ....[1]....
        /*00c4*/ 	.word	0x0000a550


	//----- nvinfo : EIATTR_CTAIDZ_USED
	.align		4
.L_472:
        /*00c8*/ 	.byte	0x01, 0x04
	.zero		2


	//----- nvinfo : EIATTR_CRS_STACK_SIZE
	.align		4
        /*00cc*/ 	.byte	0x04, 0x1e
        /*00ce*/ 	.short	(.L_474 - .L_473)
.L_473:
        /*00d0*/ 	.word	0x00000000
.L_474:


//--------------------- .nv.info._ZN5flash44flash_bwd_dq_dk_dv_loop_seqk_parallel_kernelI23Flash_bwd_kernel_traitsILi32ELi128ELi128ELi8ELi4ELi4ELi4ELb1ELb0EN7cutlass10bfloat16_tE19Flash_kernel_traitsILi32ELi128ELi128ELi8ES3_EELb0ELb0ELb1ELb0ELb0ELb1ELb1EEEvNS_16Flash_bwd_paramsE --------------------------
	.section	.nv.info._ZN5flash44flash_bwd_dq_dk_dv_loop_seqk_parallel_kernelI23Flash_bwd_kernel_traitsILi32ELi128ELi128ELi8ELi4ELi4ELi4ELb1ELb0EN7cutlass10bfloat16_tE19Flash_kernel_traitsILi32ELi128ELi128ELi8ES3_EELb0ELb0ELb1ELb0ELb0ELb1ELb1EEEvNS_16Flash_bwd_paramsE,"",@"SHT_CUDA_INFO"
	.sectionflags	@""
	.align	4


	//----- nvinfo : EIATTR_CUDA_API_VERSION
	.align		4
        /*0000*/ 	.byte	0x04, 0x37
        /*0002*/ 	.short	(.L_476 - .L_475)
.L_475:
        /*0004*/ 	.word	0x00000082


	//----- nvinfo : EIATTR_SW2861232_WAR
	.align		4
.L_476:
        /*0008*/ 	.byte	0x01, 0x35
	.zero		2


	//----- nvinfo : EIATTR_PARAM_CBANK
	.align		4
        /*000c*/ 	.byte	0x04, 0x0a
        /*000e*/ 	.short	(.L_478 - .L_477)
	.align		4
.L_477:
        /*0010*/ 	.word	index@(.nv.constant0._ZN5flash44flash_bwd_dq_dk_dv_loop_seqk_parallel_kernelI23Flash_bwd_kernel_traitsILi32ELi128ELi128ELi8ELi4ELi4ELi4ELb1ELb0EN7cutlass10bfloat16_tE19Flash_kernel_traitsILi32ELi128ELi128ELi8ES3_EELb0ELb0ELb1ELb0ELb0ELb1ELb1EEEvNS_16Flash_bwd_paramsE)
        /*0014*/ 	.short	0x0160
        /*0016*/ 	.short	0x0280


	//----- nvinfo : EIATTR_CBANK_PARAM_SIZE
	.align		4
.L_478:
        /*0018*/ 	.byte	0x03, 0x19
        /*001a*/ 	.short	0x0280


	//----- nvinfo : EIATTR_KPARAM_INFO
	.align		4
        /*001c*/ 	.byte	0x04, 0x17
        /*001e*/ 	.short	(.L_480 - .L_479)
.L_479:
        /*0020*/ 	.word	0x00000000
        /*0024*/ 	.short	0x0000
        /*0026*/ 	.short	0x0000
        /*0028*/ 	.byte	0x00, 0xf0, 0x01, 0x0a


	//----- nvinfo : EIATTR_MAXREG_COUNT
	.align		4
.L_480:
        /*002c*/ 	.byte	0x03, 0x1b
        /*002e*/ 	.short	0x00ff


	//----- nvinfo : EIATTR_NUM_BARRIERS
	.align		4
        /*0030*/ 	.byte	0x02, 0x4c
        /*0032*/ 	.byte	0x01
	.zero		1


	//----- nvinfo : EIATTR_ANNOTATIONS
	.align		4
        /*0034*/ 	.byte	0x04, 0x55
        /*0036*/ 	.short	(.L_482 - .L_481)


	//   ....[0]....
.L_481:
        /* <DEDUP_REMOVED lines=82> */


	//----- nvinfo : EIATTR_MERCURY_ISA_VERSION
	.align		4
.L_482:
        /*0548*/ 	.byte	0x03, 0x5f
        /*054a*/ 	.short	0x0000


	//----- nvinfo : EIATTR_EXIT_INSTR_OFFSETS
	.align		4
        /*054c*/ 	.byte	0x04, 0x1c
        /*054e*/ 	.short	(.L_484 - .L_483)


	//   ....[0]....
.L_483:
        /*0550*/ 	.word	0x000000a0


	//   ....[1]....
        /*0554*/ 	.word	0x0000a730


	//----- nvinfo : EIATTR_CTAIDZ_USED
	.align		4
.L_484:
        /*0558*/ 	.byte	0x01, 0x04
	.zero		2


	//----- nvinfo : EIATTR_CRS_STACK_SIZE
	.align		4
        /*055c*/ 	.byte	0x04, 0x1e
        /*055e*/ 	.short	(.L_486 - .L_485)
.L_485:
        /*0560*/ 	.word	0x00000000
.L_486:


//--------------------- .nv.info._ZN5flash44flash_bwd_dq_dk_dv_loop_seqk_parallel_kernelI23Flash_bwd_kernel_traitsILi32ELi128ELi128ELi8ELi4ELi4ELi4ELb1ELb0EN7cutlass10bfloat16_tE19Flash_kernel_traitsILi32ELi128ELi128ELi8ES3_EELb1ELb0ELb1ELb1ELb0ELb0ELb0EEEvNS_16Flash_bwd_paramsE --------------------------
	.section	.nv.info._ZN5flash44flash_bwd_dq_dk_dv_loop_seqk_parallel_kernelI23Flash_bwd_kernel_traitsILi32ELi128ELi128ELi8ELi4ELi4ELi4ELb1ELb0EN7cutlass10bfloat16_tE19Flash_kernel_traitsILi32ELi128ELi128ELi8ES3_EELb1ELb0ELb1ELb1ELb0ELb0ELb0EEEvNS_16Flash_bwd_paramsE,"",@"SHT_CUDA_INFO"
	.sectionflags	@""
	.align	4


	//----- nvinfo : EIATTR_CUDA_API_VERSION
	.align		4
        /*0000*/ 	.byte	0x04, 0x37
        /*0002*/ 	.short	(.L_488 - .L_487)
.L_487:
        /*0004*/ 	.word	0x00000082


	//----- nvinfo : EIATTR_SW2861232_WAR
	.align		4
.L_488:
        /*0008*/ 	.byte	0x01, 0x35
	.zero		2


	//----- nvinfo : EIATTR_PARAM_CBANK
	.align		4
        /*000c*/ 	.byte	0x04, 0x0a
        /*000e*/ 	.short	(.L_490 - .L_489)
	.align		4
.L_489:
        /*0010*/ 	.word	index@(.nv.constant0._ZN5flash44flash_bwd_dq_dk_dv_loop_seqk_parallel_kernelI23Flash_bwd_kernel_traitsILi32ELi128ELi128ELi8ELi4ELi4ELi4ELb1ELb0EN7cutlass10bfloat16_tE19Flash_kernel_traitsILi32ELi128ELi128ELi8ES3_EELb1ELb0ELb1ELb1ELb0ELb0ELb0EEEvNS_16Flash_bwd_paramsE)
        /*0014*/ 	.short	0x0160
        /*0016*/ 	.short	0x0280


	//----- nvinfo : EIATTR_CBANK_PARAM_SIZE
	.align		4
.L_490:
        /*0018*/ 	.byte	0x03, 0x19
        /*001a*/ 	.short	0x0280


	//----- nvinfo : EIATTR_KPARAM_INFO
	.align		4
        /*001c*/ 	.byte	0x04, 0x17
        /*001e*/ 	.short	(.L_492 - .L_491)
.L_491:
        /*0020*/ 	.word	0x00000000
        /*0024*/ 	.short	0x0000
        /*0026*/ 	.short	0x0000
        /*0028*/ 	.byte	0x00, 0xf0, 0x01, 0x0a


	//----- nvinfo : EIATTR_MAXREG_COUNT
	.align		4
.L_492:
        /*002c*/ 	.byte	0x03, 0x1b
        /*002e*/ 	.short	0x00ff


	//----- nvinfo : EIATTR_NUM_BARRIERS
	.align		4
        /*0030*/ 	.byte	0x02, 0x4c
        /*0032*/ 	.byte	0x01
	.zero		1


	//----- nvinfo : EIATTR_ANNOTATIONS
	.align		4
        /*0034*/ 	.byte	0x04, 0x55
        /*0036*/ 	.short	(.L_494 - .L_493)


	//   ....[0]....
.L_493:
        /* <DEDUP_REMOVED lines=15> */


	//----- nvinfo : EIATTR_MERCURY_ISA_VERSION
	.align		4
.L_494:
        /*0118*/ 	.byte	0x03, 0x5f
        /*011a*/ 	.short	0x0000


	//----- nvinfo : EIATTR_EXIT_INSTR_OFFSETS
	.align		4
        /*011c*/ 	.byte	0x04, 0x1c
        /*011e*/ 	.short	(.L_496 - .L_495)


	//   ....[0]....
.L_495:
        /*0120*/ 	.word	0x000000a0


	//   ....[1]....
        /*0124*/ 	.word	0x0000b9d0


	//----- nvinfo : EIATTR_CTAIDZ_USED
	.align		4
.L_496:
        /*0128*/ 	.byte	0x01, 0x04
	.zero		2


	//----- nvinfo : EIATTR_CRS_STACK_SIZE
	.align		4
        /*012c*/ 	.byte	0x04, 0x1e
        /*012e*/ 	.short	(.L_498 - .L_497)
.L_497:
        /*0130*/ 	.word	0x00000000
.L_498:


//--------------------- .nv.info._ZN5flash44flash_bwd_dq_dk_dv_loop_seqk_parallel_kernelI23Flash_bwd_kernel_traitsILi32ELi128ELi128ELi8ELi4ELi4ELi4ELb1ELb0EN7cutlass10bfloat16_tE19Flash_kernel_traitsILi32ELi128ELi128ELi8ES3_EELb0ELb0ELb1ELb1ELb0ELb0ELb1EEEvNS_16Flash_bwd_paramsE --------------------------
	.section	.nv.info._ZN5flash44flash_bwd_dq_dk_dv_loop_seqk_parallel_kernelI23Flash_bwd_kernel_traitsILi32ELi128ELi128ELi8ELi4ELi4ELi4ELb1ELb0EN7cutlass10bfloat16_tE19Flash_kernel_traitsILi32ELi128ELi128ELi8ES3_EELb0ELb0ELb1ELb1ELb0ELb0ELb1EEEvNS_16Flash_bwd_paramsE,"",@"SHT_CUDA_INFO"
	.sectionflags	@""
	.align	4


	//----- nvinfo : EIATTR_CUDA_API_VERSION
	.align		4
        /*0000*/ 	.byte	0x04, 0x37
        /*0002*/ 	.short	(.L_500 - .L_499)
.L_499:
        /*0004*/ 	.word	0x00000082


	//----- nvinfo : EIATTR_SW2861232_WAR
	.align		4
.L_500:
        /*0008*/ 	.byte	0x01, 0x35
	.zero		2


	//----- nvinfo : EIATTR_PARAM_CBANK
	.align		4
        /*000c*/ 	.byte	0x04, 0x0a
        /*000e*/ 	.short	(.L_502 - .L_501)
	.align		4
.L_501:
        /*0010*/ 	.word	index@(.nv.constant0._ZN5flash44flash_bwd_dq_dk_dv_loop_seqk_parallel_kernelI23Flash_bwd_kernel_traitsILi32ELi128ELi128ELi8ELi4ELi4ELi4ELb1ELb0EN7cutlass10bfloat16_tE19Flash_kernel_traitsILi32ELi128ELi128ELi8ES3_EELb0ELb0ELb1ELb1ELb0ELb0ELb1EEEvNS_16Flash_bwd_paramsE)
        /*0014*/ 	.short	0x0160
        /*0016*/ 	.short	0x0280


	//----- nvinfo : EIATTR_CBANK_PARAM_SIZE
	.align		4
.L_502:
        /*0018*/ 	.byte	0x03, 0x19
        /*001a*/ 	.short	0x0280


	//----- nvinfo : EIATTR_KPARAM_INFO
	.align		4
        /*001c*/ 	.byte	0x04, 0x17
        /*001e*/ 	.short	(.L_504 - .L_503)
.L_503:
        /*0020*/ 	.word	0x00000000
        /*0024*/ 	.short	0x0000
        /*0026*/ 	.short	0x0000
        /*0028*/ 	.byte	0x00, 0xf0, 0x01, 0x0a


	//----- nvinfo : EIATTR_MAXREG_COUNT
	.align		4
.L_504:
        /*002c*/ 	.byte	0x03, 0x1b
        /*002e*/ 	.short	0x00ff


	//----- nvinfo : EIATTR_NUM_BARRIERS
	.align		4
        /*0030*/ 	.byte	0x02, 0x4c
        /*0032*/ 	.byte	0x01
	.zero		1


	//----- nvinfo : EIATTR_ANNOTATIONS
	.align		4
        /*0034*/ 	.byte	0x04, 0x55
        /*0036*/ 	.short	(.L_506 - .L_505)


	//   ....[0]....
.L_505:
        /* <DEDUP_REMOVED lines=87> */


	//----- nvinfo : EIATTR_MERCURY_ISA_VERSION
	.align		4
.L_506:
        /*0590*/ 	.byte	0x03, 0x5f
        /*0592*/ 	.short	0x0000


	//----- nvinfo : EIATTR_EXIT_INSTR_OFFSETS
	.align		4
        /*0594*/ 	.byte	0x04, 0x1c
        /*0596*/ 	.short	(.L_508 - .L_507)


	//   ....[0]....
.L_507:
        /*0598*/ 	.word	0x000000a0


	//   ....[1]....
        /*059c*/ 	.word	0x0000b720


	//----- nvinfo : EIATTR_CTAIDZ_USED
	.align		4
.L_508:
        /*05a0*/ 	.byte	0x01, 0x04
	.zero		2


	//----- nvinfo : EIATTR_CRS_STACK_SIZE
	.align		4
        /*05a4*/ 	.byte	0x04, 0x1e
        /*05a6*/ 	.short	(.L_510 - .L_509)
.L_509:
        /*05a8*/ 	.word	0x00000000
.L_510:


//--------------------- .nv.info._ZN5flash25flash_bwd_dot_do_o_kernelILb0E23Flash_bwd_kernel_traitsILi32ELi128ELi128ELi8ELi4ELi4ELi4ELb1ELb0EN7cutlass10bfloat16_tE19Flash_kernel_traitsILi32ELi128ELi128ELi8ES3_EEEEvNS_16Flash_bwd_paramsE --------------------------
	.section	.nv.info._ZN5flash25flash_bwd_dot_do_o_kernelILb0E23Flash_bwd_kernel_traitsILi32ELi128ELi128ELi8ELi4ELi4ELi4ELb1ELb0EN7cutlass10bfloat16_tE19Flash_kernel_traitsILi32ELi128ELi128ELi8ES3_EEEEvNS_16Flash_bwd_paramsE,"",@"SHT_CUDA_INFO"
	.sectionflags	@""
	.align	4


	//----- nvinfo : EIATTR_CUDA_API_VERSION
	.align		4
        /*0000*/ 	.byte	0x04, 0x37
        /*0002*/ 	.short	(.L_512 - .L_511)
.L_511:
        /*0004*/ 	.word	0x00000082


	//----- nvinfo : EIATTR_SW2861232_WAR
	.align		4
.L_512:
        /*0008*/ 	.byte	0x01, 0x35
	.zero		2


	//----- nvinfo : EIATTR_PARAM_CBANK
	.align		4
        /*000c*/ 	.byte	0x04, 0x0a
        /*000e*/ 	.short	(.L_514 - .L_513)
	.align		4
.L_513:
        /*0010*/ 	.word	index@(.nv.constant0._ZN5flash25flash_bwd_dot_do_o_kernelILb0E23Flash_bwd_kernel_traitsILi32ELi128ELi128ELi8ELi4ELi4ELi4ELb1ELb0EN7cutlass10bfloat16_tE19Flash_kernel_traitsILi32ELi128ELi128ELi8ES3_EEEEvNS_16Flash_bwd_paramsE)
        /*0014*/ 	.short	0x0160
        /*0016*/ 	.short	0x0280


	//----- nvinfo : EIATTR_CBANK_PARAM_SIZE
	.align		4
.L_514:
        /*0018*/ 	.byte	0x03, 0x19
        /*001a*/ 	.short	0x0280


	//----- nvinfo : EIATTR_KPARAM_INFO
	.align		4
        /*001c*/ 	.byte	0x04, 0x17
        /*001e*/ 	.short	(.L_516 - .L_515)
.L_515:
        /*0020*/ 	.word	0x00000000
        /*0024*/ 	.short	0x0000
        /*0026*/ 	.short	0x0000
        /*0028*/ 	.byte	0x00, 0xf0, 0x01, 0x0a


	//----- nvinfo : EIATTR_MAXREG_COUNT
	.align		4
.L_516:
        /*002c*/ 	.byte	0x03, 0x1b
        /*002e*/ 	.short	0x00ff


	//----- nvinfo : EIATTR_MERCURY_ISA_VERSION
	.align		4
        /*0030*/ 	.byte	0x03, 0x5f
        /*0032*/ 	.short	0x0000


	//----- nvinfo : EIATTR_COOP_GROUP_MASK_REGIDS
	.align		4
        /*0034*/ 	.byte	0x04, 0x29
        /*0036*/ 	.short	(.L_518 - .L_517)


	//   ....[0]....
.L_517:
        /*0038*/ 	.word	0xffffffff


	//   ....[1]....
        /*003c*/ 	.word	0xffffffff


	//   ....[2]....
        /*0040*/ 	.word	0xffffffff


	//   ....[3]....
        /*0044*/ 	.word	0xffffffff


	//----- nvinfo : EIATTR_COOP_GROUP_INSTR_OFFSETS
	.align		4
.L_518:
        /*0048*/ 	.byte	0x04, 0x28
        /*004a*/ 	.short	(.L_520 - .L_519)


	//   ....[0]....
.L_519:
        /*004c*/ 	.word	0x00000ad0


	//   ....[1]....
        /*0050*/ 	.word	0x00000b00


	//   ....[2]....
        /*0054*/ 	.word	0x00000b20


	//   ....[3]....
        /*0058*/ 	.word	0x00000b50


	//----- nvinfo : EIATTR_EXIT_INSTR_OFFSETS
	.align		4
.L_520:
        /*005c*/ 	.byte	0x04, 0x1c
        /*005e*/ 	.short	(.L_522 - .L_521)


	//   ....[0]....
.L_521:
        /*0060*/ 	.word	0x00000120


	//   ....[1]....
        /*0064*/ 	.word	0x00000bf0


	//   ....[2]....
        /*0068*/ 	.word	0x00000c20


	//----- nvinfo : EIATTR_CTAIDZ_USED
	.align		4
.L_522:
        /*006c*/ 	.byte	0x01, 0x04
	.zero		2


//--------------------- .nv.info._ZN5flash25flash_bwd_dot_do_o_kernelILb1E23Flash_bwd_kernel_traitsILi32ELi128ELi128ELi8ELi4ELi4ELi4ELb1ELb0EN7cutlass10bfloat16_tE19Flash_kernel_traitsILi32ELi128ELi128ELi8ES3_EEEEvNS_16Flash_bwd_paramsE --------------------------
	.section	.nv.info._ZN5flash25flash_bwd_dot_do_o_kernelILb1E23Flash_bwd_kernel_traitsILi32ELi128ELi128ELi8ELi4ELi4ELi4ELb1ELb0EN7cutlass10bfloat16_tE19Flash_kernel_traitsILi32ELi128ELi128ELi8ES3_EEEEvNS_16Flash_bwd_paramsE,"",@"SHT_CUDA_INFO"
	.sectionflags	@""
	.align	4


	//----- nvinfo : EIATTR_CUDA_API_VERSION
	.align		4
        /*0000*/ 	.byte	0x04, 0x37
        /*0002*/ 	.short	(.L_524 - .L_523)
.L_523:
        /*0004*/ 	.word	0x00000082


	//----- nvinfo : EIATTR_SW2861232_WAR
	.align		4
.L_524:
        /*0008*/ 	.byte	0x01, 0x35
	.zero		2


	//----- nvinfo : EIATTR_PARAM_CBANK
	.align		4
        /*000c*/ 	.byte	0x04, 0x0a
        /*000e*/ 	.short	(.L_526 - .L_525)
	.align		4
.L_525:
        /*0010*/ 	.word	index@(.nv.constant0._ZN5flash25flash_bwd_dot_do_o_kernelILb1E23Flash_bwd_kernel_traitsILi32ELi128ELi128ELi8ELi4ELi4ELi4ELb1ELb0EN7cutlass10bfloat16_tE19Flash_kernel_traitsILi32ELi128ELi128ELi8ES3_EEEEvNS_16Flash_bwd_paramsE)
        /*0014*/ 	.short	0x0160
        /*0016*/ 	.short	0x0280


	//----- nvinfo : EIATTR_CBANK_PARAM_SIZE
	.align		4
.L_526:
        /*0018*/ 	.byte	0x03, 0x19
        /*001a*/ 	.short	0x0280


	//----- nvinfo : EIATTR_KPARAM_INFO
	.align		4
        /*001c*/ 	.byte	0x04, 0x17
        /*001e*/ 	.short	(.L_528 - .L_527)
.L_527:
        /*0020*/ 	.word	0x00000000
        /*0024*/ 	.short	0x0000
        /*0026*/ 	.short	0x0000
        /*0028*/ 	.byte	0x00, 0xf0, 0x01, 0x0a


	//----- nvinfo : EIATTR_MAXREG_COUNT
	.align		4
.L_528:
        /*002c*/ 	.byte	0x03, 0x1b
        /*002e*/ 	.short	0x00ff


	//----- nvinfo : EIATTR_MERCURY_ISA_VERSION
	.align		4
        /*0030*/ 	.byte	0x03, 0x5f
        /*0032*/ 	.short	0x0000


	//----- nvinfo : EIATTR_COOP_GROUP_MASK_REGIDS
	.align		4
        /*0034*/ 	.byte	0x04, 0x29
        /*0036*/ 	.short	(.L_530 - .L_529)


	//   ....[0]....
.L_529:
        /*0038*/ 	.word	0xffffffff


	//   ....[1]....
        /*003c*/ 	.word	0xffffffff


	//   ....[2]....
        /*0040*/ 	.word	0xffffffff


	//   ....[3]....
        /*0044*/ 	.word	0xffffffff


	//----- nvinfo : EIATTR_COOP_GROUP_INSTR_OFFSETS
	.align		4
.L_530:
        /*0048*/ 	.byte	0x04, 0x28
        /*004a*/ 	.short	(.L_532 - .L_531)


	//   ....[0]....
.L_531:
        /*004c*/ 	.word	0x00000d90


	//   ....[1]....
        /*0050*/ 	.word	0x00000da0


	//   ....[2]....
        /*0054*/ 	.word	0x00000de0


	//   ....[3]....
        /*0058*/ 	.word	0x00000e00


	//----- nvinfo : EIATTR_EXIT_INSTR_OFFSETS
	.align		4
.L_532:
        /*005c*/ 	.byte	0x04, 0x1c
        /*005e*/ 	.short	(.L_534 - .L_533)


	//   ....[0]....
.L_533:
        /*0060*/ 	.word	0x00000120


	//   ....[1]....
        /*0064*/ 	.word	0x00000f80


	//----- nvinfo : EIATTR_CTAIDZ_USED
	.align		4
.L_534:
        /*0068*/ 	.byte	0x01, 0x04
	.zero		2


//--------------------- .nv.info._ZN5flash27flash_bwd_convert_dq_kernelI23Flash_bwd_kernel_traitsILi32ELi128ELi128ELi8ELi4ELi4ELi4ELb0ELb0EN7cutlass10bfloat16_tE19Flash_kernel_traitsILi32ELi128ELi128ELi8ES3_EEEEvNS_16Flash_bwd_paramsEi --------------------------
	.section	.nv.info._ZN5flash27flash_bwd_convert_dq_kernelI23Flash_bwd_kernel_traitsILi32ELi128ELi128ELi8ELi4ELi4ELi4ELb0ELb0EN7cutlass10bfloat16_tE19Flash_kernel_traitsILi32ELi128ELi128ELi8ES3_EEEEvNS_16Flash_bwd_paramsEi,"",@"SHT_CUDA_INFO"
	.sectionflags	@""
	.align	4


	//----- nvinfo : EIATTR_CUDA_API_VERSION
	.align		4
        /*0000*/ 	.byte	0x04, 0x37
        /*0002*/ 	.short	(.L_536 - .L_535)
.L_535:
        /*0004*/ 	.word	0x00000082


	//----- nvinfo : EIATTR_SW2861232_WAR
	.align		4
.L_536:
        /*0008*/ 	.byte	0x01, 0x35
	.zero		2


	//----- nvinfo : EIATTR_PARAM_CBANK
	.align		4
        /*000c*/ 	.byte	0x04, 0x0a
        /*000e*/ 	.short	(.L_538 - .L_537)
	.align		4
.L_537:
        /*0010*/ 	.word	index@(.nv.constant0._ZN5flash27flash_bwd_convert_dq_kernelI23Flash_bwd_kernel_traitsILi32ELi128ELi128ELi8ELi4ELi4ELi4ELb0ELb0EN7cutlass10bfloat16_tE19Flash_kernel_traitsILi32ELi128ELi128ELi8ES3_EEEEvNS_16Flash_bwd_paramsEi)
        /*0014*/ 	.short	0x0160
        /*0016*/ 	.short	0x0284


	//----- nvinfo : EIATTR_CBANK_PARAM_SIZE
	.align		4
.L_538:
        /*0018*/ 	.byte	0x03, 0x19
        /*001a*/ 	.short	0x0284


	//----- nvinfo : EIATTR_KPARAM_INFO
	.align		4
        /*001c*/ 	.byte	0x04, 0x17
        /*001e*/ 	.short	(.L_540 - .L_539)
.L_539:
        /*0020*/ 	.word	0x00000000
        /*0024*/ 	.short	0x0001
        /*0026*/ 	.short	0x0280
        /*0028*/ 	.byte	0x00, 0xf0, 0x11, 0x00


	//----- nvinfo : EIATTR_KPARAM_INFO
	.align		4
.L_540:
        /*002c*/ 	.byte	0x04, 0x17
        /*002e*/ 	.short	(.L_542 - .L_541)
.L_541:
        /*0030*/ 	.word	0x00000000
        /*0034*/ 	.short	0x0000
        /*0036*/ 	.short	0x0000
        /*0038*/ 	.byte	0x00, 0xf0, 0x01, 0x0a


	//----- nvinfo : EIATTR_MAXREG_COUNT
	.align		4
.L_542:
        /*003c*/ 	.byte	0x03, 0x1b
        /*003e*/ 	.short	0x00ff


	//----- nvinfo : EIATTR_NUM_BARRIERS
	.align		4
        /*0040*/ 	.byte	0x02, 0x4c
        /*0042*/ 	.byte	0x01
	.zero		1


	//----- nvinfo : EIATTR_MERCURY_ISA_VERSION
	.align		4
        /*0044*/ 	.byte	0x03, 0x5f
        /*0046*/ 	.short	0x0000


	//----- nvinfo : EIATTR_EXIT_INSTR_OFFSETS
	.align		4
        /*0048*/ 	.byte	0x04, 0x1c
        /*004a*/ 	.short	(.L_544 - .L_543)


	//   ....[0]....
.L_543:
        /*004c*/ 	.word	0x000000f0


	//   ....[1]....
        /*0050*/ 	.word	0x00001770


	//   ....[2]....
        /*0054*/ 	.word	0x00001830


	//----- nvinfo : EIATTR_CTAIDZ_USED
	.align		4
.L_544:
        /*0058*/ 	.byte	0x01, 0x04
	.zero		2


	//----- nvinfo : EIATTR_CRS_STACK_SIZE
	.align		4
        /*005c*/ 	.byte	0x04, 0x1e
        /*005e*/ 	.short	(.L_546 - .L_545)
.L_545:
        /*0060*/ 	.word	0x00000000
.L_546:


//--------------------- .nv.info._ZN5flash44flash_bwd_dq_dk_dv_loop_seqk_parallel_kernelI23Flash_bwd_kernel_traitsILi32ELi128ELi128ELi8ELi4ELi4ELi4ELb0ELb0EN7cutlass10bfloat16_tE19Flash_kernel_traitsILi32ELi128ELi128ELi8ES3_EELb1ELb0ELb0ELb0ELb0ELb1ELb0EEEvNS_16Flash_bwd_paramsE --------------------------
	.section	.nv.info._ZN5flash44flash_bwd_dq_dk_dv_loop_seqk_parallel_kernelI23Flash_bwd_kernel_traitsILi32ELi128ELi128ELi8ELi4ELi4ELi4ELb0ELb0EN7cutlass10bfloat16_tE19Flash_kernel_traitsILi32ELi128ELi128ELi8ES3_EELb1ELb0ELb0ELb0ELb0ELb1ELb0EEEvNS_16Flash_bwd_paramsE,"",@"SHT_CUDA_INFO"
	.sectionflags	@""
	.align	4


	//----- nvinfo : EIATTR_CUDA_API_VERSION
	.align		4
        /*0000*/ 	.byte	0x04, 0x37
        /*0002*/ 	.short	(.L_548 - .L_547)
.L_547:
        /*0004*/ 	.word	0x00000082


	//----- nvinfo : EIATTR_SW2861232_WAR
	.align		4
.L_548:
        /*0008*/ 	.byte	0x01, 0x35
	.zero		2


	//----- nvinfo : EIATTR_PARAM_CBANK
	.align		4
        /*000c*/ 	.byte	0x04, 0x0a
        /*000e*/ 	.short	(.L_550 - .L_549)
	.align		4
.L_549:
        /*0010*/ 	.word	index@(.nv.constant0._ZN5flash44flash_bwd_dq_dk_dv_loop_seqk_parallel_kernelI23Flash_bwd_kernel_traitsILi32ELi128ELi128ELi8ELi4ELi4ELi4ELb0ELb0EN7cutlass10bfloat16_tE19Flash_kernel_traitsILi32ELi128ELi128ELi8ES3_EELb1ELb0ELb0ELb0ELb0ELb1ELb0EEEvNS_16Flash_bwd_paramsE)
        /*0014*/ 	.short	0x0160
        /*0016*/ 	.short	0x0280


	//----- nvinfo : EIATTR_CBANK_PARAM_SIZE
	.align		4
.L_550:
        /*0018*/ 	.byte	0x03, 0x19
        /*001a*/ 	.short	0x0280


	//----- nvinfo : EIATTR_KPARAM_INFO
	.align		4
        /*001c*/ 	.byte	0x04, 0x17
        /*001e*/ 	.short	(.L_552 - .L_551)
.L_551:
        /*0020*/ 	.word	0x00000000
        /*0024*/ 	.short	0x0000
        /*0026*/ 	.short	0x0000
        /*0028*/ 	.byte	0x00, 0xf0, 0x01, 0x0a


	//----- nvinfo : EIATTR_MAXREG_COUNT
	.align		4
.L_552:
        /*002c*/ 	.byte	0x03, 0x1b
        /*002e*/ 	.short	0x00ff


	//----- nvinfo : EIATTR_NUM_BARRIERS
	.align		4
        /*0030*/ 	.byte	0x02, 0x4c
        /*0032*/ 	.byte	0x01
	.zero		1


	//----- nvinfo : EIATTR_MERCURY_ISA_VERSION
	.align		4
        /*0034*/ 	.byte	0x03, 0x5f
        /*0036*/ 	.short	0x0000


	//----- nvinfo : EIATTR_EXIT_INSTR_OFFSETS
	.align		4
        /*0038*/ 	.byte	0x04, 0x1c
        /*003a*/ 	.short	(.L_554 - .L_553)


	//   ....[0]....
.L_553:
        /*003c*/ 	.word	0x00000090


	//   ....[1]....
        /*0040*/ 	.word	0x0000a070


	//----- nvinfo : EIATTR_CTAIDZ_USED
	.align		4
.L_554:
        /*0044*/ 	.byte	0x01, 0x04
	.zero		2


	//----- nvinfo : EIATTR_CRS_STACK_SIZE
	.align		4
        /*0048*/ 	.byte	0x04, 0x1e
        /*004a*/ 	.short	(.L_556 - .L_555)
.L_555:
        /*004c*/ 	.word	0x00000000
.L_556:


//--------------------- .nv.info._ZN5flash44flash_bwd_dq_dk_dv_loop_seqk_parallel_kernelI23Flash_bwd_kernel_traitsILi32ELi128ELi128ELi8ELi4ELi4ELi4ELb0ELb0EN7cutlass10bfloat16_tE19Flash_kernel_traitsILi32ELi128ELi128ELi8ES3_EELb0ELb0ELb0ELb0ELb0ELb1ELb1EEEvNS_16Flash_bwd_paramsE --------------------------
	.section	.nv.info._ZN5flash44flash_bwd_dq_dk_dv_loop_seqk_parallel_kernelI23Flash_bwd_kernel_traitsILi32ELi128ELi128ELi8ELi4ELi4ELi4ELb0ELb0EN7cutlass10bfloat16_tE19Flash_kernel_traitsILi32ELi128ELi128ELi8ES3_EELb0ELb0ELb0ELb0ELb0ELb1ELb1EEEvNS_16Flash_bwd_paramsE,"",@"SHT_CUDA_INFO"
	.sectionflags	@""
	.align	4


	//----- nvinfo : EIATTR_CUDA_API_VERSION
	.align		4
        /*0000*/ 	.byte	0x04, 0x37
        /*0002*/ 	.short	(.L_558 - .L_557)
.L_557:
        /*0004*/ 	.word	0x00000082


	//----- nvinfo : EIATTR_SW2861232_WAR
	.align		4
.L_558:
        /*0008*/ 	.byte	0x01, 0x35
	.zero		2


	//----- nvinfo : EIATTR_PARAM_CBANK
	.align		4
        /*000c*/ 	.byte	0x04, 0x0a
        /*000e*/ 	.short	(.L_560 - .L_559)
	.align		4
.L_559:
        /*0010*/ 	.word	index@(.nv.constant0._ZN5flash44flash_bwd_dq_dk_dv_loop_seqk_parallel_kernelI23Flash_bwd_kernel_traitsILi32ELi128ELi128ELi8ELi4ELi4ELi4ELb0ELb0EN7cutlass10bfloat16_tE19Flash_kernel_traitsILi32ELi128ELi128ELi8ES3_EELb0ELb0ELb0ELb0ELb0ELb1ELb1EEEvNS_16Flash_bwd_paramsE)
        /*0014*/ 	.short	0x0160
        /*0016*/ 	.short	0x0280


	//----- nvinfo : EIATTR_CBANK_PARAM_SIZE
	.align		4
.L_560:
        /*0018*/ 	.byte	0x03, 0x19
        /*001a*/ 	.short	0x0280


	//----- nvinfo : EIATTR_KPARAM_INFO
	.align		4
        /*001c*/ 	.byte	0x04, 0x17
        /*001e*/ 	.short	(.L_562 - .L_561)
.L_561:
        /*0020*/ 	.word	0x00000000
        /*0024*/ 	.short	0x0000
        /*0026*/ 	.short	0x0000
        /*0028*/ 	.byte	0x00, 0xf0, 0x01, 0x0a


	//----- nvinfo : EIATTR_MAXREG_COUNT
	.align		4
.L_562:
        /*002c*/ 	.byte	0x03, 0x1b
        /*002e*/ 	.short	0x00ff


	//----- nvinfo : EIATTR_NUM_BARRIERS
	.align		4
        /*0030*/ 	.byte	0x02, 0x4c
        /*0032*/ 	.byte	0x01
	.zero		1


	//----- nvinfo : EIATTR_ANNOTATIONS
	.align		4
        /*0034*/ 	.byte	0x04, 0x55
        /*0036*/ 	.short	(.L_564 - .L_563)


	//   ....[0]....
.L_563:
        /* <DEDUP_REMOVED lines=44> */


	//----- nvinfo : EIATTR_MERCURY_ISA_VERSION
	.align		4
.L_564:
        /*02e0*/ 	.byte	0x03, 0x5f
        /*02e2*/ 	.short	0x0000


	//----- nvinfo : EIATTR_EXIT_INSTR_OFFSETS
	.align		4
        /*02e4*/ 	.byte	0x04, 0x1c
        /*02e6*/ 	.short	(.L_566 - .L_565)


	//   ....[0]....
.L_565:
        /*02e8*/ 	.word	0x000000a0


	//   ....[1]....
        /*02ec*/ 	.word	0x00009ed0


	//----- nvinfo : EIATTR_CTAIDZ_USED
	.align		4
.L_566:
        /*02f0*/ 	.byte	0x01, 0x04
	.zero		2


	//----- nvinfo : EIATTR_CRS_STACK_SIZE
	.align		4
        /*02f4*/ 	.byte	0x04, 0x1e
        /*02f6*/ 	.short	(.L_568 - .L_567)
.L_567:
        /*02f8*/ 	.word	0x00000000
.L_568:


//--------------------- .nv.info._ZN5flash44flash_bwd_dq_dk_dv_loop_seqk_parallel_kernelI23Flash_bwd_kernel_traitsILi32ELi128ELi128ELi8ELi4ELi4ELi4ELb0ELb0EN7cutlass10bfloat16_tE19Flash_kernel_traitsILi32ELi128ELi128ELi8ES3_EELb1ELb0ELb0ELb0ELb0ELb0ELb0EEEvNS_16Flash_bwd_paramsE --------------------------
	.section	.nv.info._ZN5flash44flash_bwd_dq_dk_dv_loop_seqk_parallel_kernelI23Flash_bwd_kernel_traitsILi32ELi128ELi128ELi8ELi4ELi4ELi4ELb0ELb0EN7cutlass10bfloat16_tE19Flash_kernel_traitsILi32ELi128ELi128ELi8ES3_EELb1ELb0ELb0ELb0ELb0ELb0ELb0EEEvNS_16Flash_bwd_paramsE,"",@"SHT_CUDA_INFO"
	.sectionflags	@""
	.align	4


	//----- nvinfo : EIATTR_CUDA_API_VERSION
	.align		4
        /*0000*/ 	.byte	0x04, 0x37
        /*0002*/ 	.short	(.L_570 - .L_569)
.L_569:
        /*0004*/ 	.word	0x00000082


	//----- nvinfo : EIATTR_SW2861232_WAR
	.align		4
.L_570:
        /*0008*/ 	.byte	0x01, 0x35
	.zero		2


	//----- nvinfo : EIATTR_PARAM_CBANK
	.align		4
        /*000c*/ 	.byte	0x04, 0x0a
        /*000e*/ 	.short	(.L_572 - .L_571)
	.align		4
.L_571:
        /*0010*/ 	.word	index@(.nv.constant0._ZN5flash44flash_bwd_dq_dk_dv_loop_seqk_parallel_kernelI23Flash_bwd_kernel_traitsILi32ELi128ELi128ELi8ELi4ELi4ELi4ELb0ELb0EN7cutlass10bfloat16_tE19Flash_kernel_traitsILi32ELi128ELi128ELi8ES3_EELb1ELb0ELb0ELb0ELb0ELb0ELb0EEEvNS_16Flash_bwd_paramsE)
        /*0014*/ 	.short	0x0160
        /*0016*/ 	.short	0x0280


	//----- nvinfo : EIATTR_CBANK_PARAM_SIZE
	.align		4
.L_572:
        /*0018*/ 	.byte	0x03, 0x19
        /*001a*/ 	.short	0x0280


	//----- nvinfo : EIATTR_KPARAM_INFO
	.align		4
        /*001c*/ 	.byte	0x04, 0x17
        /*001e*/ 	.short	(.L_574 - .L_573)
.L_573:
        /*0020*/ 	.word	0x00000000
        /*0024*/ 	.short	0x0000
        /*0026*/ 	.short	0x0000
        /*0028*/ 	.byte	0x00, 0xf0, 0x01, 0x0a


	//----- nvinfo : EIATTR_MAXREG_COUNT
	.align		4
.L_574:
        /*002c*/ 	.byte	0x03, 0x1b
        /*002e*/ 	.short	0x00ff


	//----- nvinfo : EIATTR_NUM_BARRIERS
	.align		4
        /*0030*/ 	.byte	0x02, 0x4c
        /*0032*/ 	.byte	0x01
	.zero		1


	//----- nvinfo : EIATTR_MERCURY_ISA_VERSION
	.align		4
        /*0034*/ 	.byte	0x03, 0x5f
        /*0036*/ 	.short	0x0000


	//----- nvinfo : EIATTR_EXIT_INSTR_OFFSETS
	.align		4
        /*0038*/ 	.byte	0x04, 0x1c
        /*003a*/ 	.short	(.L_576 - .L_575)


	//   ....[0]....
.L_575:
        /*003c*/ 	.word	0x00000090


	//   ....[1]....
        /*0040*/ 	.word	0x0000a5c0


	//----- nvinfo : EIATTR_CTAIDZ_USED
	.align		4
.L_576:
        /*0044*/ 	.byte	0x01, 0x04
	.zero		2


	//----- nvinfo : EIATTR_CRS_STACK_SIZE
	.align		4
        /*0048*/ 	.byte	0x04, 0x1e
        /*004a*/ 	.short	(.L_578 - .L_577)
.L_577:
        /*004c*/ 	.word	0x00000000
.L_578:


//--------------------- .nv.info._ZN5flash44flash_bwd_dq_dk_dv_loop_seqk_parallel_kernelI23Flash_bwd_kernel_traitsILi32ELi128ELi128ELi8ELi4ELi4ELi4ELb0ELb0EN7cutlass10bfloat16_tE19Flash_kernel_traitsILi32ELi128ELi128ELi8ES3_EELb0ELb0ELb0ELb0ELb0ELb0ELb1EEEvNS_16Flash_bwd_paramsE --------------------------
	.section	.nv.info._ZN5flash44flash_bwd_dq_dk_dv_loop_seqk_parallel_kernelI23Flash_bwd_kernel_traitsILi32ELi128ELi128ELi8ELi4ELi4ELi4ELb0ELb0EN7cutlass10bfloat16_tE19Flash_kernel_traitsILi32ELi128ELi128ELi8ES3_EELb0ELb0ELb0ELb0ELb0ELb0ELb1EEEvNS_16Flash_bwd_paramsE,"",@"SHT_CUDA_INFO"
	.sectionflags	@""
	.align	4


	//----- nvinfo : EIATTR_CUDA_API_VERSION
	.align		4
        /*0000*/ 	.byte	0x04, 0x37
        /*0002*/ 	.short	(.L_580 - .L_579)
.L_579:
        /*0004*/ 	.word	0x00000082


	//----- nvinfo : EIATTR_SW2861232_WAR
	.align		4
.L_580:
        /*0008*/ 	.byte	0x01, 0x35
	.zero		2


	//----- nvinfo : EIATTR_PARAM_CBANK
	.align		4
        /*000c*/ 	.byte	0x04, 0x0a
        /*000e*/ 	.short	(.L_582 - .L_581)
	.align		4
.L_581:
        /*0010*/ 	.word	index@(.nv.constant0._ZN5flash44flash_bwd_dq_dk_dv_loop_seqk_parallel_kernelI23Flash_bwd_kernel_traitsILi32ELi128ELi128ELi8ELi4ELi4ELi4ELb0ELb0EN7cutlass10bfloat16_tE19Flash_kernel_traitsILi32ELi128ELi128ELi8ES3_EELb0ELb0ELb0ELb0ELb0ELb0ELb1EEEvNS_16Flash_bwd_paramsE)
        /*0014*/ 	.short	0x0160
        /*0016*/ 	.short	0x0280


	//----- nvinfo : EIATTR_CBANK_PARAM_SIZE
	.align		4
.L_582:
        /*0018*/ 	.byte	0x03, 0x19
        /*001a*/ 	.short	0x0280


	//----- nvinfo : EIATTR_KPARAM_INFO
	.align		4
        /*001c*/ 	.byte	0x04, 0x17
        /*001e*/ 	.short	(.L_584 - .L_583)
.L_583:
        /*0020*/ 	.word	0x00000000
        /*0024*/ 	.short	0x0000
        /*0026*/ 	.short	0x0000
        /*0028*/ 	.byte	0x00, 0xf0, 0x01, 0x0a


	//----- nvinfo : EIATTR_MAXREG_COUNT
	.align		4
.L_584:
        /*002c*/ 	.byte	0x03, 0x1b
        /*002e*/ 	.short	0x00ff


	//----- nvinfo : EIATTR_NUM_BARRIERS
	.align		4
        /*0030*/ 	.byte	0x02, 0x4c
        /*0032*/ 	.byte	0x01
	.zero		1


	//----- nvinfo : EIATTR_ANNOTATIONS
	.align		4
        /*0034*/ 	.byte	0x04, 0x55
        /*0036*/ 	.short	(.L_586 - .L_585)


	//   ....[0]....
.L_585:
        /* <DEDUP_REMOVED lines=50> */


	//----- nvinfo : EIATTR_MERCURY_ISA_VERSION
	.align		4
.L_586:
        /*0340*/ 	.byte	0x03, 0x5f
        /*0342*/ 	.short	0x0000


	//----- nvinfo : EIATTR_EXIT_INSTR_OFFSETS
	.align		4
        /*0344*/ 	.byte	0x04, 0x1c
        /*0346*/ 	.short	(.L_588 - .L_587)


	//   ....[0]....
.L_587:
        /*0348*/ 	.word	0x000000a0


	//   ....[1]....
        /*034c*/ 	.word	0x0000a4d0


	//----- nvinfo : EIATTR_CTAIDZ_USED
	.align		4
.L_588:
        /*0350*/ 	.byte	0x01, 0x04
	.zero		2


	//----- nvinfo : EIATTR_CRS_STACK_SIZE
	.align		4
        /*0354*/ 	.byte	0x04, 0x1e
        /*0356*/ 	.short	(.L_590 - .L_589)
.L_589:
        /*0358*/ 	.word	0x00000000
.L_590:


//--------------------- .nv.info._ZN5flash44flash_bwd_dq_dk_dv_loop_seqk_parallel_kernelI23Flash_bwd_kernel_traitsILi32ELi128ELi128ELi8ELi4ELi4ELi4ELb0ELb0EN7cutlass10bfloat16_tE19Flash_kernel_traitsILi32ELi128ELi128ELi8ES3_EELb1ELb0ELb1ELb0ELb0ELb0ELb0EEEvNS_16Flash_bwd_paramsE --------------------------
	.section	.nv.info._ZN5flash44flash_bwd_dq_dk_dv_loop_seqk_parallel_kernelI23Flash_bwd_kernel_traitsILi32ELi128ELi128ELi8ELi4ELi4ELi4ELb0ELb0EN7cutlass10bfloat16_tE19Flash_kernel_traitsILi32ELi128ELi128ELi8ES3_EELb1ELb0ELb1ELb0ELb0ELb0ELb0EEEvNS_16Flash_bwd_paramsE,"",@"SHT_CUDA_INFO"
	.sectionflags	@""
	.align	4


	//----- nvinfo : EIATTR_CUDA_API_VERSION
	.align		4
        /*0000*/ 	.byte	0x04, 0x37
        /*0002*/ 	.short	(.L_592 - .L_591)
.L_591:
        /*0004*/ 	.word	0x00000082


	//----- nvinfo : EIATTR_SW2861232_WAR
	.align		4
.L_592:
        /*0008*/ 	.byte	0x01, 0x35
	.zero		2


	//----- nvinfo : EIATTR_PARAM_CBANK
	.align		4
        /*000c*/ 	.byte	0x04, 0x0a
        /*000e*/ 	.short	(.L_594 - .L_593)
	.align		4
.L_593:
        /*0010*/ 	.word	index@(.nv.constant0._ZN5flash44flash_bwd_dq_dk_dv_loop_seqk_parallel_kernelI23Flash_bwd_kernel_traitsILi32ELi128ELi128ELi8ELi4ELi4ELi4ELb0ELb0EN7cutlass10bfloat16_tE19Flash_kernel_traitsILi32ELi128ELi128ELi8ES3_EELb1ELb0ELb1ELb0ELb0ELb0ELb0EEEvNS_16Flash_bwd_paramsE)
        /*0014*/ 	.short	0x0160
        /*0016*/ 	.short	0x0280


	//----- nvinfo : EIATTR_CBANK_PARAM_SIZE
	.align		4
.L_594:
        /*0018*/ 	.byte	0x03, 0x19
        /*001a*/ 	.short	0x0280


	//----- nvinfo : EIATTR_KPARAM_INFO
	.align		4
        /*001c*/ 	.byte	0x04, 0x17
        /*001e*/ 	.short	(.L_596 - .L_595)
.L_595:
        /*0020*/ 	.word	0x00000000
        /*0024*/ 	.short	0x0000
        /*0026*/ 	.short	0x0000
        /*0028*/ 	.byte	0x00, 0xf0, 0x01, 0x0a


	//----- nvinfo : EIATTR_MAXREG_COUNT
	.align		4
.L_596:
        /*002c*/ 	.byte	0x03, 0x1b
        /*002e*/ 	.short	0x00ff


	//----- nvinfo : EIATTR_NUM_BARRIERS
	.align		4
        /*0030*/ 	.byte	0x02, 0x4c
        /*0032*/ 	.byte	0x01
	.zero		1


	//----- nvinfo : EIATTR_MERCURY_ISA_VERSION
	.align		4
        /*0034*/ 	.byte	0x03, 0x5f
        /*0036*/ 	.short	0x0000


	//----- nvinfo : EIATTR_EXIT_INSTR_OFFSETS
	.align		4
        /*0038*/ 	.byte	0x04, 0x1c
        /*003a*/ 	.short	(.L_598 - .L_597)


	//   ....[0]....
.L_597:
        /*003c*/ 	.word	0x00000090


	//   ....[1]....
        /*0040*/ 	.word	0x0000a9c0


	//----- nvinfo : EIATTR_CTAIDZ_USED
	.align		4
.L_598:
        /*0044*/ 	.byte	0x01, 0x04
	.zero		2


	//----- nvinfo : EIATTR_CRS_STACK_SIZE
	.align		4
        /*0048*/ 	.byte	0x04, 0x1e
        /*004a*/ 	.short	(.L_600 - .L_599)
.L_599:
        /*004c*/ 	.word	0x00000000
.L_600:


//--------------------- .nv.info._ZN5flash44flash_bwd_dq_dk_dv_loop_seqk_parallel_kernelI23Flash_bwd_kernel_traitsILi32ELi128ELi128ELi8ELi4ELi4ELi4ELb0ELb0EN7cutlass10bfloat16_tE19Flash_kernel_traitsILi32ELi128ELi128ELi8ES3_EELb0ELb0ELb1ELb0ELb0ELb0ELb1EEEvNS_16Flash_bwd_paramsE --------------------------
	.section	.nv.info._ZN5flash44flash_bwd_dq_dk_dv_loop_seqk_parallel_kernelI23Flash_bwd_kernel_traitsILi32ELi128ELi128ELi8ELi4ELi4ELi4ELb0ELb0EN7cutlass10bfloat16_tE19Flash_kernel_traitsILi32ELi128ELi128ELi8ES3_EELb0ELb0ELb1ELb0ELb0ELb0ELb1EEEvNS_16Flash_bwd_paramsE,"",@"SHT_CUDA_INFO"
	.sectionflags	@""
	.align	4


	//----- nvinfo : EIATTR_CUDA_API_VERSION
	.align		4
        /*0000*/ 	.byte	0x04, 0x37
        /*0002*/ 	.short	(.L_602 - .L_601)
.L_601:
        /*0004*/ 	.word	0x00000082


	//----- nvinfo : EIATTR_SW2861232_WAR
	.align		4
.L_602:
        /*0008*/ 	.byte	0x01, 0x35
	.zero		2


	//----- nvinfo : EIATTR_PARAM_CBANK
	.align		4
        /*000c*/ 	.byte	0x04, 0x0a
        /*000e*/ 	.short	(.L_604 - .L_603)
	.align		4
.L_603:
        /*0010*/ 	.word	index@(.nv.constant0._ZN5flash44flash_bwd_dq_dk_dv_loop_seqk_parallel_kernelI23Flash_bwd_kernel_traitsILi32ELi128ELi128ELi8ELi4ELi4ELi4ELb0ELb0EN7cutlass10bfloat16_tE19Flash_kernel_traitsILi32ELi128ELi128ELi8ES3_EELb0ELb0ELb1ELb0ELb0ELb0ELb1EEEvNS_16Flash_bwd_paramsE)
        /*0014*/ 	.short	0x0160
        /*0016*/ 	.short	0x0280


	//----- nvinfo : EIATTR_CBANK_PARAM_SIZE
	.align		4
.L_604:
        /*0018*/ 	.byte	0x03, 0x19
        /*001a*/ 	.short	0x0280


	//----- nvinfo : EIATTR_KPARAM_INFO
	.align		4
        /*001c*/ 	.byte	0x04, 0x17
        /*001e*/ 	.short	(.L_606 - .L_605)
.L_605:
        /*0020*/ 	.word	0x00000000
        /*0024*/ 	.short	0x0000
        /*0026*/ 	.short	0x0000
        /*0028*/ 	.byte	0x00, 0xf0, 0x01, 0x0a


	//----- nvinfo : EIATTR_MAXREG_COUNT
	.align		4
.L_606:
        /*002c*/ 	.byte	0x03, 0x1b
        /*002e*/ 	.short	0x00ff


	//----- nvinfo : EIATTR_NUM_BARRIERS
	.align		4
        /*0030*/ 	.byte	0x02, 0x4c
        /*0032*/ 	.byte	0x01
	.zero		1


	//----- nvinfo : EIATTR_ANNOTATIONS
	.align		4
        /*0034*/ 	.byte	0x04, 0x55
        /*0036*/ 	.short	(.L_608 - .L_607)


	//   ....[0]....
.L_607:
        /* <DEDUP_REMOVED lines=57> */


	//----- nvinfo : EIATTR_MERCURY_ISA_VERSION
	.align		4
.L_608:
        /*03b0*/ 	.byte	0x03, 0x5f
        /*03b2*/ 	.short	0x0000


	//----- nvinfo : EIATTR_EXIT_INSTR_OFFSETS
	.align		4
        /*03b4*/ 	.byte	0x04, 0x1c
        /*03b6*/ 	.short	(.L_610 - .L_609)


	//   ....[0]....
.L_609:
        /*03b8*/ 	.word	0x000000a0


	//   ....[1]....
        /*03bc*/ 	.word	0x0000a940


	//----- nvinfo : EIATTR_CTAIDZ_USED
	.align		4
.L_610:
        /*03c0*/ 	.byte	0x01, 0x04
	.zero		2


	//----- nvinfo : EIATTR_CRS_STACK_SIZE
	.align		4
        /*03c4*/ 	.byte	0x04, 0x1e
        /*03c6*/ 	.short	(.L_612 - .L_611)
.L_611:
        /*03c8*/ 	.word	0x00000000
.L_612:


//--------------------- .nv.info._ZN5flash44flash_bwd_dq_dk_dv_loop_seqk_parallel_kernelI23Flash_bwd_kernel_traitsILi32ELi128ELi128ELi8ELi4ELi4ELi4ELb0ELb0EN7cutlass10bfloat16_tE19Flash_kernel_traitsILi32ELi128ELi128ELi8ES3_EELb1ELb0ELb0ELb0ELb1ELb1ELb0EEEvNS_16Flash_bwd_paramsE --------------------------
	.section	.nv.info._ZN5flash44flash_bwd_dq_dk_dv_loop_seqk_parallel_kernelI23Flash_bwd_kernel_traitsILi32ELi128ELi128ELi8ELi4ELi4ELi4ELb0ELb0EN7cutlass10bfloat16_tE19Flash_kernel_traitsILi32ELi128ELi128ELi8ES3_EELb1ELb0ELb0ELb0ELb1ELb1ELb0EEEvNS_16Flash_bwd_paramsE,"",@"SHT_CUDA_INFO"
	.sectionflags	@""
	.align	4


	//----- nvinfo : EIATTR_CUDA_API_VERSION
	.align		4
        /*0000*/ 	.byte	0x04, 0x37
        /*0002*/ 	.short	(.L_614 - .L_613)
.L_613:
        /*0004*/ 	.word	0x00000082


	//----- nvinfo : EIATTR_SW2861232_WAR
	.align		4
.L_614:
        /*0008*/ 	.byte	0x01, 0x35
	.zero		2


	//----- nvinfo : EIATTR_PARAM_CBANK
	.align		4
        /*000c*/ 	.byte	0x04, 0x0a
        /*000e*/ 	.short	(.L_616 - .L_615)
	.align		4
.L_615:
        /*0010*/ 	.word	index@(.nv.constant0._ZN5flash44flash_bwd_dq_dk_dv_loop_seqk_parallel_kernelI23Flash_bwd_kernel_traitsILi32ELi128ELi128ELi8ELi4ELi4ELi4ELb0ELb0EN7cutlass10bfloat16_tE19Flash_kernel_traitsILi32ELi128ELi128ELi8ES3_EELb1ELb0ELb0ELb0ELb1ELb1ELb0EEEvNS_16Flash_bwd_paramsE)
        /*0014*/ 	.short	0x0160
        /*0016*/ 	.short	0x0280


	//----- nvinfo : EIATTR_CBANK_PARAM_SIZE
	.align		4
.L_616:
        /*0018*/ 	.byte	0x03, 0x19
        /*001a*/ 	.short	0x0280


	//----- nvinfo : EIATTR_KPARAM_INFO
	.align		4
        /*001c*/ 	.byte	0x04, 0x17
        /*001e*/ 	.short	(.L_618 - .L_617)
.L_617:
        /*0020*/ 	.word	0x00000000
        /*0024*/ 	.short	0x0000
        /*0026*/ 	.short	0x0000
        /*0028*/ 	.byte	0x00, 0xf0, 0x01, 0x0a


	//----- nvinfo : EIATTR_MAXREG_COUNT
	.align		4
.L_618:
        /*002c*/ 	.byte	0x03, 0x1b
        /*002e*/ 	.short	0x00ff


	//----- nvinfo : EIATTR_NUM_BARRIERS
	.align		4
        /*0030*/ 	.byte	0x02, 0x4c
        /*0032*/ 	.byte	0x01
	.zero		1


	//----- nvinfo : EIATTR_MERCURY_ISA_VERSION
	.align		4
        /*0034*/ 	.byte	0x03, 0x5f
        /*0036*/ 	.short	0x0000


	//----- nvinfo : EIATTR_EXIT_INSTR_OFFSETS
	.align		4
        /*0038*/ 	.byte	0x04, 0x1c
        /*003a*/ 	.short	(.L_620 - .L_619)


	//   ....[0]....
.L_619:
        /*003c*/ 	.word	0x00000090


	//   ....[1]....
        /*0040*/ 	.word	0x000077c0


	//----- nvinfo : EIATTR_CTAIDZ_USED
	.align		4
.L_620:
        /*0044*/ 	.byte	0x01, 0x04
	.zero		2


//--------------------- .nv.info._ZN5flash44flash_bwd_dq_dk_dv_loop_seqk_parallel_kernelI23Flash_bwd_kernel_traitsILi32ELi128ELi128ELi8ELi4ELi4ELi4ELb0ELb0EN7cutlass10bfloat16_tE19Flash_kernel_traitsILi32ELi128ELi128ELi8ES3_EELb0ELb0ELb0ELb0ELb1ELb1ELb1EEEvNS_16Flash_bwd_paramsE --------------------------
	.section	.nv.info._ZN5flash44flash_bwd_dq_dk_dv_loop_seqk_parallel_kernelI23Flash_bwd_kernel_traitsILi32ELi128ELi128ELi8ELi4ELi4ELi4ELb0ELb0EN7cutlass10bfloat16_tE19Flash_kernel_traitsILi32ELi128ELi128ELi8ES3_EELb0ELb0ELb0ELb0ELb1ELb1ELb1EEEvNS_16Flash_bwd_paramsE,"",@"SHT_CUDA_INFO"
	.sectionflags	@""
	.align	4


	//----- nvinfo : EIATTR_CUDA_API_VERSION
	.align		4
        /*0000*/ 	.byte	0x04, 0x37
        /*0002*/ 	.short	(.L_622 - .L_621)
.L_621:
        /*0004*/ 	.word	0x00000082


	//----- nvinfo : EIATTR_SW2861232_WAR
	.align		4
.L_622:
        /*0008*/ 	.byte	0x01, 0x35
	.zero		2


	//----- nvinfo : EIATTR_PARAM_CBANK
	.align		4
        /*000c*/ 	.byte	0x04, 0x0a
        /*000e*/ 	.short	(.L_624 - .L_623)
	.align		4
.L_623:
        /*0010*/ 	.word	index@(.nv.constant0._ZN5flash44flash_bwd_dq_dk_dv_loop_seqk_parallel_kernelI23Flash_bwd_kernel_traitsILi32ELi128ELi128ELi8ELi4ELi4ELi4ELb0ELb0EN7cutlass10bfloat16_tE19Flash_kernel_traitsILi32ELi128ELi128ELi8ES3_EELb0ELb0ELb0ELb0ELb1ELb1ELb1EEEvNS_16Flash_bwd_paramsE)
        /*0014*/ 	.short	0x0160
        /*0016*/ 	.short	0x0280


	//----- nvinfo : EIATTR_CBANK_PARAM_SIZE
	.align		4
.L_624:
        /*0018*/ 	.byte	0x03, 0x19
        /*001a*/ 	.short	0x0280


	//----- nvinfo : EIATTR_KPARAM_INFO
	.align		4
        /*001c*/ 	.byte	0x04, 0x17
        /*001e*/ 	.short	(.L_626 - .L_625)
.L_625:
        /*0020*/ 	.word	0x00000000
        /*0024*/ 	.short	0x0000
        /*0026*/ 	.short	0x0000
        /*0028*/ 	.byte	0x00, 0xf0, 0x01, 0x0a


	//----- nvinfo : EIATTR_MAXREG_COUNT
	.align		4
.L_626:
        /*002c*/ 	.byte	0x03, 0x1b
        /*002e*/ 	.short	0x00ff


	//----- nvinfo : EIATTR_NUM_BARRIERS
	.align		4
        /*0030*/ 	.byte	0x02, 0x4c
        /*0032*/ 	.byte	0x01
	.zero		1


	//----- nvinfo : EIATTR_ANNOTATIONS
	.align		4
        /*0034*/ 	.byte	0x04, 0x55
        /*0036*/ 	.short	(.L_628 - .L_627)


	//   ....[0]....
.L_627:
        /* <DEDUP_REMOVED lines=40> */


	//----- nvinfo : EIATTR_MERCURY_ISA_VERSION
	.align		4
.L_628:
        /*02a8*/ 	.byte	0x03, 0x5f
        /*02aa*/ 	.short	0x0000


	//----- nvinfo : EIATTR_EXIT_INSTR_OFFSETS
	.align		4
        /*02ac*/ 	.byte	0x04, 0x1c
        /*02ae*/ 	.short	(.L_630 - .L_629)


	//   ....[0]....
.L_629:
        /*02b0*/ 	.word	0x000000a0


	//   ....[1]....
        /*02b4*/ 	.word	0x00007480


	//----- nvinfo : EIATTR_CTAIDZ_USED
	.align		4
.L_630:
        /*02b8*/ 	.byte	0x01, 0x04
	.zero		2


//--------------------- .nv.info._ZN5flash44flash_bwd_dq_dk_dv_loop_seqk_parallel_kernelI23Flash_bwd_kernel_traitsILi32ELi128ELi128ELi8ELi4ELi4ELi4ELb0ELb0EN7cutlass10bfloat16_tE19Flash_kernel_traitsILi32ELi128ELi128ELi8ES3_EELb1ELb0ELb0ELb1ELb0ELb0ELb0EEEvNS_16Flash_bwd_paramsE --------------------------
	.section	.nv.info._ZN5flash44flash_bwd_dq_dk_dv_loop_seqk_parallel_kernelI23Flash_bwd_kernel_traitsILi32ELi128ELi128ELi8ELi4ELi4ELi4ELb0ELb0EN7cutlass10bfloat16_tE19Flash_kernel_traitsILi32ELi128ELi128ELi8ES3_EELb1ELb0ELb0ELb1ELb0ELb0ELb0EEEvNS_16Flash_bwd_paramsE,"",@"SHT_CUDA_INFO"
	.sectionflags	@""
	.align	4


	//----- nvinfo : EIATTR_CUDA_API_VERSION
	.align		4
        /*0000*/ 	.byte	0x04, 0x37
        /*0002*/ 	.short	(.L_632 - .L_631)
.L_631:
        /*0004*/ 	.word	0x00000082


	//----- nvinfo : EIATTR_SW2861232_WAR
	.align		4
.L_632:
        /*0008*/ 	.byte	0x01, 0x35
	.zero		2


	//----- nvinfo : EIATTR_PARAM_CBANK
	.align		4
        /*000c*/ 	.byte	0x04, 0x0a
        /*000e*/ 	.short	(.L_634 - .L_633)
	.align		4
.L_633:
        /*0010*/ 	.word	index@(.nv.constant0._ZN5flash44flash_bwd_dq_dk_dv_loop_seqk_parallel_kernelI23Flash_bwd_kernel_traitsILi32ELi128ELi128ELi8ELi4ELi4ELi4ELb0ELb0EN7cutlass10bfloat16_tE19Flash_kernel_traitsILi32ELi128ELi128ELi8ES3_EELb1ELb0ELb0ELb1ELb0ELb0ELb0EEEvNS_16Flash_bwd_paramsE)
        /*0014*/ 	.short	0x0160
        /*0016*/ 	.short	0x0280


	//----- nvinfo : EIATTR_CBANK_PARAM_SIZE
	.align		4
.L_634:
        /*0018*/ 	.byte	0x03, 0x19
        /*001a*/ 	.short	0x0280


	//----- nvinfo : EIATTR_KPARAM_INFO
	.align		4
        /*001c*/ 	.byte	0x04, 0x17
        /*001e*/ 	.short	(.L_636 - .L_635)
.L_635:
        /*0020*/ 	.word	0x00000000
        /*0024*/ 	.short	0x0000
        /*0026*/ 	.short	0x0000
        /*0028*/ 	.byte	0x00, 0xf0, 0x01, 0x0a


	//----- nvinfo : EIATTR_MAXREG_COUNT
	.align		4
.L_636:
        /*002c*/ 	.byte	0x03, 0x1b
        /*002e*/ 	.short	0x00ff


	//----- nvinfo : EIATTR_NUM_BARRIERS
	.align		4
        /*0030*/ 	.byte	0x02, 0x4c
        /*0032*/ 	.byte	0x01
	.zero		1


	//----- nvinfo : EIATTR_ANNOTATIONS
	.align		4
        /*0034*/ 	.byte	0x04, 0x55
        /*0036*/ 	.short	(.L_638 - .L_637)


	//   ....[0]....
.L_637:
        /*0038*/ 	.word	0x00000001
        /*003c*/ 	.byte	0xa0, 0x01, 0x00, 0x00, 0x01, 0x00, 0x00, 0x00, 0xf0, 0x05, 0x00, 0x00, 0x01, 0x00, 0x00, 0x00
        /*004c*/ 	.byte	0x30, 0x06, 0x00, 0x00, 0x01, 0x00, 0x00, 0x00, 0x60, 0x0b, 0x00, 0x00, 0x01, 0x00, 0x00, 0x00
        /*005c*/ 	.byte	0x10, 0x18, 0x00, 0x00, 0x01, 0x00, 0x00, 0x00, 0x30, 0x18, 0x00, 0x00, 0x01, 0x00, 0x00, 0x00
        /*006c*/ 	.byte	0xb0, 0x1c, 0x00, 0x00, 0x01, 0x00, 0x00, 0x00, 0x60, 0x1d, 0x00, 0x00


	//----- nvinfo : EIATTR_MERCURY_ISA_VERSION
	.align		4
.L_638:
        /*0078*/ 	.byte	0x03, 0x5f
        /*007a*/ 	.short	0x0000


	//----- nvinfo : EIATTR_EXIT_INSTR_OFFSETS
	.align		4
        /*007c*/ 	.byte	0x04, 0x1c
        /*007e*/ 	.short	(.L_640 - .L_639)


	//   ....[0]....
.L_639:
        /*0080*/ 	.word	0x000000a0


	//   ....[1]....
        /*0084*/ 	.word	0x0000b500


	//----- nvinfo : EIATTR_CTAIDZ_USED
	.align		4
.L_640:
        /*0088*/ 	.byte	0x01, 0x04
	.zero		2


	//----- nvinfo : EIATTR_CRS_STACK_SIZE
	.align		4
        /*008c*/ 	.byte	0x04, 0x1e
        /*008e*/ 	.short	(.L_642 - .L_641)
.L_641:
        /*0090*/ 	.word	0x00000000
.L_642:


//--------------------- .nv.info._ZN5flash44flash_bwd_dq_dk_dv_loop_seqk_parallel_kernelI23Flash_bwd_kernel_traitsILi32ELi128ELi128ELi8ELi4ELi4ELi4ELb0ELb0EN7cutlass10bfloat16_tE19Flash_kernel_traitsILi32ELi128ELi128ELi8ES3_EELb0ELb0ELb0ELb1ELb0ELb0ELb1EEEvNS_16Flash_bwd_paramsE --------------------------
	.section	.nv.info._ZN5flash44flash_bwd_dq_dk_dv_loop_seqk_parallel_kernelI23Flash_bwd_kernel_traitsILi32ELi128ELi128ELi8ELi4ELi4ELi4ELb0ELb0EN7cutlass10bfloat16_tE19Flash_kernel_traitsILi32ELi128ELi128ELi8ES3_EELb0ELb0ELb0ELb1ELb0ELb0ELb1EEEvNS_16Flash_bwd_paramsE,"",@"SHT_CUDA_INFO"
	.sectionflags	@""
	.align	4


	//----- nvinfo : EIATTR_CUDA_API_VERSION
	.align		4
        /*0000*/ 	.byte	0x04, 0x37
        /*0002*/ 	.short	(.L_644 - .L_643)
.L_643:
        /*0004*/ 	.word	0x00000082


	//----- nvinfo : EIATTR_SW2861232_WAR
	.align		4
.L_644:
        /*0008*/ 	.byte	0x01, 0x35
	.zero		2


	//----- nvinfo : EIATTR_PARAM_CBANK
	.align		4
        /*000c*/ 	.byte	0x04, 0x0a
        /*000e*/ 	.short	(.L_646 - .L_645)
	.align		4
.L_645:
        /*0010*/ 	.word	index@(.nv.constant0._ZN5flash44flash_bwd_dq_dk_dv_loop_seqk_parallel_kernelI23Flash_bwd_kernel_traitsILi32ELi128ELi128ELi8ELi4ELi4ELi4ELb0ELb0EN7cutlass10bfloat16_tE19Flash_kernel_traitsILi32ELi128ELi128ELi8ES3_EELb0ELb0ELb0ELb1ELb0ELb0ELb1EEEvNS_16Flash_bwd_paramsE)
        /*0014*/ 	.short	0x0160
        /*0016*/ 	.short	0x0280


	//----- nvinfo : EIATTR_CBANK_PARAM_SIZE
	.align		4
.L_646:
        /*0018*/ 	.byte	0x03, 0x19
        /*001a*/ 	.short	0x0280


	//----- nvinfo : EIATTR_KPARAM_INFO
	.align		4
        /*001c*/ 	.byte	0x04, 0x17
        /*001e*/ 	.short	(.L_648 - .L_647)
.L_647:
        /*0020*/ 	.word	0x00000000
        /*0024*/ 	.short	0x0000
        /*0026*/ 	.short	0x0000
        /*0028*/ 	.byte	0x00, 0xf0, 0x01, 0x0a


	//----- nvinfo : EIATTR_MAXREG_COUNT
	.align		4
.L_648:
        /*002c*/ 	.byte	0x03, 0x1b
        /*002e*/ 	.short	0x00ff


	//----- nvinfo : EIATTR_NUM_BARRIERS
	.align		4
        /*0030*/ 	.byte	0x02, 0x4c
        /*0032*/ 	.byte	0x01
	.zero		1


	//----- nvinfo : EIATTR_ANNOTATIONS
	.align		4
        /*0034*/ 	.byte	0x04, 0x55
        /*0036*/ 	.short	(.L_650 - .L_649)


	//   ....[0]....
.L_649:
        /* <DEDUP_REMOVED lines=50> */


	//----- nvinfo : EIATTR_MERCURY_ISA_VERSION
	.align		4
.L_650:
        /*0348*/ 	.byte	0x03, 0x5f
        /*034a*/ 	.short	0x0000


	//----- nvinfo : EIATTR_EXIT_INSTR_OFFSETS
	.align		4
        /*034c*/ 	.byte	0x04, 0x1c
        /*034e*/ 	.short	(.L_652 - .L_651)


	//   ....[0]....
.L_651:
        /*0350*/ 	.word	0x000000a0


	//   ....[1]....
        /*0354*/ 	.word	0x0000b020


	//----- nvinfo : EIATTR_CTAIDZ_USED
	.align		4
.L_652:
        /*0358*/ 	.byte	0x01, 0x04
	.zero		2


	//----- nvinfo : EIATTR_CRS_STACK_SIZE
	.align		4
        /*035c*/ 	.byte	0x04, 0x1e
        /*035e*/ 	.short	(.L_654 - .L_653)
.L_653:
        /*0360*/ 	.word	0x00000000
.L_654:


//--------------------- .nv.info._ZN5flash44flash_bwd_dq_dk_dv_loop_seqk_parallel_kernelI23Flash_bwd_kernel_traitsILi32ELi128ELi128ELi8ELi4ELi4ELi4ELb0ELb0EN7cutlass10bfloat16_tE19Flash_kernel_traitsILi32ELi128ELi128ELi8ES3_EELb1ELb0ELb1ELb0ELb0ELb1ELb0EEEvNS_16Flash_bwd_paramsE --------------------------
	.section	.nv.info._ZN5flash44flash_bwd_dq_dk_dv_loop_seqk_parallel_kernelI23Flash_bwd_kernel_traitsILi32ELi128ELi128ELi8ELi4ELi4ELi4ELb0ELb0EN7cutlass10bfloat16_tE19Flash_kernel_traitsILi32ELi128ELi128ELi8ES3_EELb1ELb0ELb1ELb0ELb0ELb1ELb0EEEvNS_16Flash_bwd_paramsE,"",@"SHT_CUDA_INFO"
	.sectionflags	@""
	.align	4


	//----- nvinfo : EIATTR_CUDA_API_VERSION
	.align		4
        /*0000*/ 	.byte	0x04, 0x37
        /*0002*/ 	.short	(.L_656 - .L_655)
.L_655:
        /*0004*/ 	.word	0x00000082


	//----- nvinfo : EIATTR_SW2861232_WAR
	.align		4
.L_656:
        /*0008*/ 	.byte	0x01, 0x35
	.zero		2


	//----- nvinfo : EIATTR_PARAM_CBANK
	.align		4
        /*000c*/ 	.byte	0x04, 0x0a
        /*000e*/ 	.short	(.L_658 - .L_657)
	.align		4
.L_657:
        /*0010*/ 	.word	index@(.nv.constant0._ZN5flash44flash_bwd_dq_dk_dv_loop_seqk_parallel_kernelI23Flash_bwd_kernel_traitsILi32ELi128ELi128ELi8ELi4ELi4ELi4ELb0ELb0EN7cutlass10bfloat16_tE19Flash_kernel_traitsILi32ELi128ELi128ELi8ES3_EELb1ELb0ELb1ELb0ELb0ELb1ELb0EEEvNS_16Flash_bwd_paramsE)
        /*0014*/ 	.short	0x0160
        /*0016*/ 	.short	0x0280


	//----- nvinfo : EIATTR_CBANK_PARAM_SIZE
	.align		4
.L_658:
        /*0018*/ 	.byte	0x03, 0x19
        /*001a*/ 	.short	0x0280


	//----- nvinfo : EIATTR_KPARAM_INFO
	.align		4
        /*001c*/ 	.byte	0x04, 0x17
        /*001e*/ 	.short	(.L_660 - .L_659)
.L_659:
        /*0020*/ 	.word	0x00000000
        /*0024*/ 	.short	0x0000
        /*0026*/ 	.short	0x0000
        /*0028*/ 	.byte	0x00, 0xf0, 0x01, 0x0a


	//----- nvinfo : EIATTR_MAXREG_COUNT
	.align		4
.L_660:
        /*002c*/ 	.byte	0x03, 0x1b
        /*002e*/ 	.short	0x00ff


	//----- nvinfo : EIATTR_NUM_BARRIERS
	.align		4
        /*0030*/ 	.byte	0x02, 0x4c
        /*0032*/ 	.byte	0x01
	.zero		1


	//----- nvinfo : EIATTR_MERCURY_ISA_VERSION
	.align		4
        /*0034*/ 	.byte	0x03, 0x5f
        /*0036*/ 	.short	0x0000


	//----- nvinfo : EIATTR_EXIT_INSTR_OFFSETS
	.align		4
        /*0038*/ 	.byte	0x04, 0x1c
        /*003a*/ 	.short	(.L_662 - .L_661)


	//   ....[0]....
.L_661:
        /*003c*/ 	.word	0x00000090


	//   ....[1]....
        /*0040*/ 	.word	0x0000a380


	//----- nvinfo : EIATTR_CTAIDZ_USED
	.align		4
.L_662:
        /*0044*/ 	.byte	0x01, 0x04
	.zero		2


	//----- nvinfo : EIATTR_CRS_STACK_SIZE
	.align		4
        /*0048*/ 	.byte	0x04, 0x1e
        /*004a*/ 	.short	(.L_664 - .L_663)
.L_663:
        /*004c*/ 	.word	0x00000000
.L_664:


//--------------------- .nv.info._ZN5flash44flash_bwd_dq_dk_dv_loop_seqk_parallel_kernelI23Flash_bwd_kernel_traitsILi32ELi128ELi128ELi8ELi4ELi4ELi4ELb0ELb0EN7cutlass10bfloat16_tE19Flash_kernel_traitsILi32ELi128ELi128ELi8ES3_EELb0ELb0ELb1ELb0ELb0ELb1ELb1EEEvNS_16Flash_bwd_paramsE --------------------------
	.section	.nv.info._ZN5flash44flash_bwd_dq_dk_dv_loop_seqk_parallel_kernelI23Flash_bwd_kernel_traitsILi32ELi128ELi128ELi8ELi4ELi4ELi4ELb0ELb0EN7cutlass10bfloat16_tE19Flash_kernel_traitsILi32ELi128ELi128ELi8ES3_EELb0ELb0ELb1ELb0ELb0ELb1ELb1EEEvNS_16Flash_bwd_paramsE,"",@"SHT_CUDA_INFO"
	.sectionflags	@""
	.align	4


	//----- nvinfo : EIATTR_CUDA_API_VERSION
	.align		4
        /*0000*/ 	.byte	0x04, 0x37
        /*0002*/ 	.short	(.L_666 - .L_665)
.L_665:
        /*0004*/ 	.word	0x00000082


	//----- nvinfo : EIATTR_SW2861232_WAR
	.align		4
.L_666:
        /*0008*/ 	.byte	0x01, 0x35
	.zero		2


	//----- nvinfo : EIATTR_PARAM_CBANK
	.align		4
        /*000c*/ 	.byte	0x04, 0x0a
        /*000e*/ 	.short	(.L_668 - .L_667)
	.align		4
.L_667:
        /*0010*/ 	.word	index@(.nv.constant0._ZN5flash44flash_bwd_dq_dk_dv_loop_seqk_parallel_kernelI23Flash_bwd_kernel_traitsILi32ELi128ELi128ELi8ELi4ELi4ELi4ELb0ELb0EN7cutlass10bfloat16_tE19Flash_kernel_traitsILi32ELi128ELi128ELi8ES3_EELb0ELb0ELb1ELb0ELb0ELb1ELb1EEEvNS_16Flash_bwd_paramsE)
        /*0014*/ 	.short	0x0160
        /*0016*/ 	.short	0x0280


	//----- nvinfo : EIATTR_CBANK_PARAM_SIZE
	.align		4
.L_668:
        /*0018*/ 	.byte	0x03, 0x19
        /*001a*/ 	.short	0x0280


	//----- nvinfo : EIATTR_KPARAM_INFO
	.align		4
        /*001c*/ 	.byte	0x04, 0x17
        /*001e*/ 	.short	(.L_670 - .L_669)
.L_669:
        /*0020*/ 	.word	0x00000000
        /*0024*/ 	.short	0x0000
        /*0026*/ 	.short	0x0000
        /*0028*/ 	.byte	0x00, 0xf0, 0x01, 0x0a


	//----- nvinfo : EIATTR_MAXREG_COUNT
	.align		4
.L_670:
        /*002c*/ 	.byte	0x03, 0x1b
        /*002e*/ 	.short	0x00ff


	//----- nvinfo : EIATTR_NUM_BARRIERS
	.align		4
        /*0030*/ 	.byte	0x02, 0x4c
        /*0032*/ 	.byte	0x01
	.zero		1


	//----- nvinfo : EIATTR_ANNOTATIONS
	.align		4
        /*0034*/ 	.byte	0x04, 0x55
        /*0036*/ 	.short	(.L_672 - .L_671)


	//   ....[0]....
.L_671:
        /* <DEDUP_REMOVED lines=53> */


	//----- nvinfo : EIATTR_MERCURY_ISA_VERSION
	.align		4
.L_672:
        /*0378*/ 	.byte	0x03, 0x5f
        /*037a*/ 	.short	0x0000


	//----- nvinfo : EIATTR_EXIT_INSTR_OFFSETS
	.align		4
        /*037c*/ 	.byte	0x04, 0x1c
        /*037e*/ 	.short	(.L_674 - .L_673)


	//   ....[0]....
.L_673:
        /*0380*/ 	.word	0x000000a0


	//   ....[1]....
        /*0384*/ 	.word	0x0000a3a0


	//----- nvinfo : EIATTR_CTAIDZ_USED
	.align		4
.L_674:
        /*0388*/ 	.byte	0x01, 0x04
	.zero		2


	//----- nvinfo : EIATTR_CRS_STACK_SIZE
	.align		4
        /*038c*/ 	.byte	0x04, 0x1e
        /*038e*/ 	.short	(.L_676 - .L_675)
.L_675:
        /*0390*/ 	.word	0x00000000
.L_676:


//--------------------- .nv.info._ZN5flash44flash_bwd_dq_dk_dv_loop_seqk_parallel_kernelI23Flash_bwd_kernel_traitsILi32ELi128ELi128ELi8ELi4ELi4ELi4ELb0ELb0EN7cutlass10bfloat16_tE19Flash_kernel_traitsILi32ELi128ELi128ELi8ES3_EELb1ELb0ELb1ELb1ELb0ELb0ELb0EEEvNS_16Flash_bwd_paramsE --------------------------
	.section	.nv.info._ZN5flash44flash_bwd_dq_dk_dv_loop_seqk_parallel_kernelI23Flash_bwd_kernel_traitsILi32ELi128ELi128ELi8ELi4ELi4ELi4ELb0ELb0EN7cutlass10bfloat16_tE19Flash_kernel_traitsILi32ELi128ELi128ELi8ES3_EELb1ELb0ELb1ELb1ELb0ELb0ELb0EEEvNS_16Flash_bwd_paramsE,"",@"SHT_CUDA_INFO"
	.sectionflags	@""
	.align	4


	//----- nvinfo : EIATTR_CUDA_API_VERSION
	.align		4
        /*0000*/ 	.byte	0x04, 0x37
        /*0002*/ 	.short	(.L_678 - .L_677)
.L_677:
        /*0004*/ 	.word	0x00000082


	//----- nvinfo : EIATTR_SW2861232_WAR
	.align		4
.L_678:
        /*0008*/ 	.byte	0x01, 0x35
	.zero		2


	//----- nvinfo : EIATTR_PARAM_CBANK
	.align		4
        /*000c*/ 	.byte	0x04, 0x0a
        /*000e*/ 	.short	(.L_680 - .L_679)
	.align		4
.L_679:
        /*0010*/ 	.word	index@(.nv.constant0._ZN5flash44flash_bwd_dq_dk_dv_loop_seqk_parallel_kernelI23Flash_bwd_kernel_traitsILi32ELi128ELi128ELi8ELi4ELi4ELi4ELb0ELb0EN7cutlass10bfloat16_tE19Flash_kernel_traitsILi32ELi128ELi128ELi8ES3_EELb1ELb0ELb1ELb1ELb0ELb0ELb0EEEvNS_16Flash_bwd_paramsE)
        /*0014*/ 	.short	0x0160
        /*0016*/ 	.short	0x0280


	//----- nvinfo : EIATTR_CBANK_PARAM_SIZE
	.align		4
.L_680:
        /*0018*/ 	.byte	0x03, 0x19
        /*001a*/ 	.short	0x0280


	//----- nvinfo : EIATTR_KPARAM_INFO
	.align		4
        /*001c*/ 	.byte	0x04, 0x17
        /*001e*/ 	.short	(.L_682 - .L_681)
.L_681:
        /*0020*/ 	.word	0x00000000
        /*0024*/ 	.short	0x0000
        /*0026*/ 	.short	0x0000
        /*0028*/ 	.byte	0x00, 0xf0, 0x01, 0x0a


	//----- nvinfo : EIATTR_MAXREG_COUNT
	.align		4
.L_682:
        /*002c*/ 	.byte	0x03, 0x1b
        /*002e*/ 	.short	0x00ff


	//----- nvinfo : EIATTR_NUM_BARRIERS
	.align		4
        /*0030*/ 	.byte	0x02, 0x4c
        /*0032*/ 	.byte	0x01
	.zero		1


	//----- nvinfo : EIATTR_MERCURY_ISA_VERSION
	.align		4
        /*0034*/ 	.byte	0x03, 0x5f
        /*0036*/ 	.short	0x0000


	//----- nvinfo : EIATTR_EXIT_INSTR_OFFSETS
	.align		4
        /*0038*/ 	.byte	0x04, 0x1c
        /*003a*/ 	.short	(.L_684 - .L_683)


	//   ....[0]....
.L_683:
        /*003c*/ 	.word	0x00000090


	//   ....[1]....
        /*0040*/ 	.word	0x0000b790


	//----- nvinfo : EIATTR_CTAIDZ_USED
	.align		4
.L_684:
        /*0044*/ 	.byte	0x01, 0x04
	.zero		2


	//----- nvinfo : EIATTR_CRS_STACK_SIZE
	.align		4
        /*0048*/ 	.byte	0x04, 0x1e
        /*004a*/ 	.short	(.L_686 - .L_685)
.L_685:
        /*004c*/ 	.word	0x00000000
.L_686:


//--------------------- .nv.info._ZN5flash44flash_bwd_dq_dk_dv_loop_seqk_parallel_kernelI23Flash_bwd_kernel_traitsILi32ELi128ELi128ELi8ELi4ELi4ELi4ELb0ELb0EN7cutlass10bfloat16_tE19Flash_kernel_traitsILi32ELi128ELi128ELi8ES3_EELb0ELb0ELb1ELb1ELb0ELb0ELb1EEEvNS_16Flash_bwd_paramsE --------------------------
	.section	.nv.info._ZN5flash44flash_bwd_dq_dk_dv_loop_seqk_parallel_kernelI23Flash_bwd_kernel_traitsILi32ELi128ELi128ELi8ELi4ELi4ELi4ELb0ELb0EN7cutlass10bfloat16_tE19Flash_kernel_traitsILi32ELi128ELi128ELi8ES3_EELb0ELb0ELb1ELb1ELb0ELb0ELb1EEEvNS_16Flash_bwd_paramsE,"",@"SHT_CUDA_INFO"
	.sectionflags	@""
	.align	4


	//----- nvinfo : EIATTR_CUDA_API_VERSION
	.align		4
        /*0000*/ 	.byte	0x04, 0x37
        /*0002*/ 	.short	(.L_688 - .L_687)
.L_687:
        /*0004*/ 	.word	0x00000082


	//----- nvinfo : EIATTR_SW2861232_WAR
	.align		4
.L_688:
        /*0008*/ 	.byte	0x01, 0x35
	.zero		2


	//----- nvinfo : EIATTR_PARAM_CBANK
	.align		4
        /*000c*/ 	.byte	0x04, 0x0a
        /*000e*/ 	.short	(.L_690 - .L_689)
	.align		4
.L_689:
        /*0010*/ 	.word	index@(.nv.constant0._ZN5flash44flash_bwd_dq_dk_dv_loop_seqk_parallel_kernelI23Flash_bwd_kernel_traitsILi32ELi128ELi128ELi8ELi4ELi4ELi4ELb0ELb0EN7cutlass10bfloat16_tE19Flash_kernel_traitsILi32ELi128ELi128ELi8ES3_EELb0ELb0ELb1ELb1ELb0ELb0ELb1EEEvNS_16Flash_bwd_paramsE)
        /*0014*/ 	.short	0x0160
        /*0016*/ 	.short	0x0280


	//----- nvinfo : EIATTR_CBANK_PARAM_SIZE
	.align		4
.L_690:
        /*0018*/ 	.byte	0x03, 0x19
        /*001a*/ 	.short	0x0280


	//----- nvinfo : EIATTR_KPARAM_INFO
	.align		4
        /*001c*/ 	.byte	0x04, 0x17
        /*001e*/ 	.short	(.L_692 - .L_691)
.L_691:
        /*0020*/ 	.word	0x00000000
        /*0024*/ 	.short	0x0000
        /*0026*/ 	.short	0x0000
        /*0028*/ 	.byte	0x00, 0xf0, 0x01, 0x0a


	//----- nvinfo : EIATTR_MAXREG_COUNT
	.align		4
.L_692:
        /*002c*/ 	.byte	0x03, 0x1b
        /*002e*/ 	.short	0x00ff


	//----- nvinfo : EIATTR_NUM_BARRIERS
	.align		4
        /*0030*/ 	.byte	0x02, 0x4c
        /*0032*/ 	.byte	0x01
	.zero		1


	//----- nvinfo : EIATTR_ANNOTATIONS
	.align		4
        /*0034*/ 	.byte	0x04, 0x55
        /*0036*/ 	.short	(.L_694 - .L_693)


	//   ....[0]....
.L_693:
        /* <DEDUP_REMOVED lines=57> */


	//----- nvinfo : EIATTR_MERCURY_ISA_VERSION
	.align		4
.L_694:
        /*03b8*/ 	.byte	0x03, 0x5f
        /*03ba*/ 	.short	0x0000


	//----- nvinfo : EIATTR_EXIT_INSTR_OFFSETS
	.align		4
        /*03bc*/ 	.byte	0x04, 0x1c
        /*03be*/ 	.short	(.L_696 - .L_695)


	//   ....[0]....
.L_695:
        /*03c0*/ 	.word	0x000000a0


	//   ....[1]....
        /*03c4*/ 	.word	0x0000b350


	//----- nvinfo : EIATTR_CTAIDZ_USED
	.align		4
.L_696:
        /*03c8*/ 	.byte	0x01, 0x04
	.zero		2


	//----- nvinfo : EIATTR_CRS_STACK_SIZE
	.align		4
        /*03cc*/ 	.byte	0x04, 0x1e
        /*03ce*/ 	.short	(.L_698 - .L_697)
.L_697:
        /*03d0*/ 	.word	0x00000000
.L_698:


//--------------------- .nv.info._ZN5flash25flash_bwd_dot_do_o_kernelILb0E23Flash_bwd_kernel_traitsILi32ELi128ELi128ELi8ELi4ELi4ELi4ELb0ELb0EN7cutlass10bfloat16_tE19Flash_kernel_traitsILi32ELi128ELi128ELi8ES3_EEEEvNS_16Flash_bwd_paramsE --------------------------
	.section	.nv.info._ZN5flash25flash_bwd_dot_do_o_kernelILb0E23Flash_bwd_kernel_traitsILi32ELi128ELi128ELi8ELi4ELi4ELi4ELb0ELb0EN7cutlass10bfloat16_tE19Flash_kernel_traitsILi32ELi128ELi128ELi8ES3_EEEEvNS_16Flash_bwd_paramsE,"",@"SHT_CUDA_INFO"
	.sectionflags	@""
	.align	4


	//----- nvinfo : EIATTR_CUDA_API_VERSION
	.align		4
        /*0000*/ 	.byte	0x04, 0x37
        /*0002*/ 	.short	(.L_700 - .L_699)
.L_699:
        /*0004*/ 	.word	0x00000082


	//----- nvinfo : EIATTR_SW2861232_WAR
	.align		4
.L_700:
        /*0008*/ 	.byte	0x01, 0x35
	.zero		2


	//----- nvinfo : EIATTR_PARAM_CBANK
	.align		4
        /*000c*/ 	.byte	0x04, 0x0a
        /*000e*/ 	.short	(.L_702 - .L_701)
	.align		4
.L_701:
        /*0010*/ 	.word	index@(.nv.constant0._ZN5flash25flash_bwd_dot_do_o_kernelILb0E23Flash_bwd_kernel_traitsILi32ELi128ELi128ELi8ELi4ELi4ELi4ELb0ELb0EN7cutlass10bfloat16_tE19Flash_kernel_traitsILi32ELi128ELi128ELi8ES3_EEEEvNS_16Flash_bwd_paramsE)
        /*0014*/ 	.short	0x0160
        /*0016*/ 	.short	0x0280


	//----- nvinfo : EIATTR_CBANK_PARAM_SIZE
	.align		4
.L_702:
        /*0018*/ 	.byte	0x03, 0x19
        /*001a*/ 	.short	0x0280


	//----- nvinfo : EIATTR_KPARAM_INFO
	.align		4
        /*001c*/ 	.byte	0x04, 0x17
        /*001e*/ 	.short	(.L_704 - .L_703)
.L_703:
        /*0020*/ 	.word	0x00000000
        /*0024*/ 	.short	0x0000
        /*0026*/ 	.short	0x0000
        /*0028*/ 	.byte	0x00, 0xf0, 0x01, 0x0a


	//----- nvinfo : EIATTR_MAXREG_COUNT
	.align		4
.L_704:
        /*002c*/ 	.byte	0x03, 0x1b
        /*002e*/ 	.short	0x00ff


	//----- nvinfo : EIATTR_MERCURY_ISA_VERSION
	.align		4
        /*0030*/ 	.byte	0x03, 0x5f
        /*0032*/ 	.short	0x0000


	//----- nvinfo : EIATTR_COOP_GROUP_MASK_REGIDS
	.align		4
        /*0034*/ 	.byte	0x04, 0x29
        /*0036*/ 	.short	(.L_706 - .L_705)


	//   ....[0]....
.L_705:
        /*0038*/ 	.word	0xffffffff


	//   ....[1]....
        /*003c*/ 	.word	0xffffffff


	//   ....[2]....
        /*0040*/ 	.word	0xffffffff


	//   ....[3]....
        /*0044*/ 	.word	0xffffffff


	//----- nvinfo : EIATTR_COOP_GROUP_INSTR_OFFSETS
	.align		4
.L_706:
        /*0048*/ 	.byte	0x04, 0x28
        /*004a*/ 	.short	(.L_708 - .L_707)


	//   ....[0]....
.L_707:
        /*004c*/ 	.word	0x00000ad0


	//   ....[1]....
        /*0050*/ 	.word	0x00000b00


	//   ....[2]....
        /*0054*/ 	.word	0x00000b20


	//   ....[3]....
        /*0058*/ 	.word	0x00000b50


	//----- nvinfo : EIATTR_EXIT_INSTR_OFFSETS
	.align		4
.L_708:
        /*005c*/ 	.byte	0x04, 0x1c
        /*005e*/ 	.short	(.L_710 - .L_709)


	//   ....[0]....
.L_709:
        /*0060*/ 	.word	0x00000120


	//   ....[1]....
        /*0064*/ 	.word	0x00000bf0


	//   ....[2]....
        /*0068*/ 	.word	0x00000c20


	//----- nvinfo : EIATTR_CTAIDZ_USED
	.align		4
.L_710:
        /*006c*/ 	.byte	0x01, 0x04
	.zero		2


//--------------------- .nv.info._ZN5flash25flash_bwd_dot_do_o_kernelILb1E23Flash_bwd_kernel_traitsILi32ELi128ELi128ELi8ELi4ELi4ELi4ELb0ELb0EN7cutlass10bfloat16_tE19Flash_kernel_traitsILi32ELi128ELi128ELi8ES3_EEEEvNS_16Flash_bwd_paramsE --------------------------
	.section	.nv.info._ZN5flash25flash_bwd_dot_do_o_kernelILb1E23Flash_bwd_kernel_traitsILi32ELi128ELi128ELi8ELi4ELi4ELi4ELb0ELb0EN7cutlass10bfloat16_tE19Flash_kernel_traitsILi32ELi128ELi128ELi8ES3_EEEEvNS_16Flash_bwd_paramsE,"",@"SHT_CUDA_INFO"
	.sectionflags	@""
	.align	4


	//----- nvinfo : EIATTR_CUDA_API_VERSION
	.align		4
        /*0000*/ 	.byte	0x04, 0x37
        /*0002*/ 	.short	(.L_712 - .L_711)
.L_711:
        /*0004*/ 	.word	0x00000082


	//----- nvinfo : EIATTR_SW2861232_WAR
	.align		4
.L_712:
        /*0008*/ 	.byte	0x01, 0x35
	.zero		2


	//----- nvinfo : EIATTR_PARAM_CBANK
	.align		4
        /*000c*/ 	.byte	0x04, 0x0a
        /*000e*/ 	.short	(.L_714 - .L_713)
	.align		4
.L_713:
        /*0010*/ 	.word	index@(.nv.constant0._ZN5flash25flash_bwd_dot_do_o_kernelILb1E23Flash_bwd_kernel_traitsILi32ELi128ELi128ELi8ELi4ELi4ELi4ELb0ELb0EN7cutlass10bfloat16_tE19Flash_kernel_traitsILi32ELi128ELi128ELi8ES3_EEEEvNS_16Flash_bwd_paramsE)
        /*0014*/ 	.short	0x0160
        /*0016*/ 	.short	0x0280


	//----- nvinfo : EIATTR_CBANK_PARAM_SIZE
	.align		4
.L_714:
        /*0018*/ 	.byte	0x03, 0x19
        /*001a*/ 	.short	0x0280


	//----- nvinfo : EIATTR_KPARAM_INFO
	.align		4
        /*001c*/ 	.byte	0x04, 0x17
        /*001e*/ 	.short	(.L_716 - .L_715)
.L_715:
        /*0020*/ 	.word	0x00000000
        /*0024*/ 	.short	0x0000
        /*0026*/ 	.short	0x0000
        /*0028*/ 	.byte	0x00, 0xf0, 0x01, 0x0a


	//----- nvinfo : EIATTR_MAXREG_COUNT
	.align		4
.L_716:
        /*002c*/ 	.byte	0x03, 0x1b
        /*002e*/ 	.short	0x00ff


	//----- nvinfo : EIATTR_MERCURY_ISA_VERSION
	.align		4
        /*0030*/ 	.byte	0x03, 0x5f
        /*0032*/ 	.short	0x0000


	//----- nvinfo : EIATTR_COOP_GROUP_MASK_REGIDS
	.align		4
        /*0034*/ 	.byte	0x04, 0x29
        /*0036*/ 	.short	(.L_718 - .L_717)


	//   ....[0]....
.L_717:
        /*0038*/ 	.word	0xffffffff


	//   ....[1]....
        /*003c*/ 	.word	0xffffffff


	//   ....[2]....
        /*0040*/ 	.word	0xffffffff


	//   ....[3]....
        /*0044*/ 	.word	0xffffffff


	//----- nvinfo : EIATTR_COOP_GROUP_INSTR_OFFSETS
	.align		4
.L_718:
        /*0048*/ 	.byte	0x04, 0x28
        /*004a*/ 	.short	(.L_720 - .L_719)


	//   ....[0]....
.L_719:
        /*004c*/ 	.word	0x00000d90


	//   ....[1]....
        /*0050*/ 	.word	0x00000da0


	//   ....[2]....
        /*0054*/ 	.word	0x00000de0


	//   ....[3]....
        /*0058*/ 	.word	0x00000e00


	//----- nvinfo : EIATTR_EXIT_INSTR_OFFSETS
	.align		4
.L_720:
        /*005c*/ 	.byte	0x04, 0x1c
        /*005e*/ 	.short	(.L_722 - .L_721)


	//   ....[0]....
.L_721:
        /*0060*/ 	.word	0x00000120


	//   ....[1]....
        /*0064*/ 	.word	0x00000f80


	//----- nvinfo : EIATTR_CTAIDZ_USED
	.align		4
.L_722:
        /*0068*/ 	.byte	0x01, 0x04
	.zero		2


//--------------------- .nv.callgraph             --------------------------
	.section	.nv.callgraph,"",@"SHT_CUDA_CALLGRAPH"
	.align	4
	.sectionentsize	8
	.align		4
        /*0000*/ 	.word	0x00000000
	.align		4
        /*0004*/ 	.word	0xffffffff
	.align		4
        /*0008*/ 	.word	0x00000000
	.align		4
        /*000c*/ 	.word	0xfffffffe
	.align		4
        /*0010*/ 	.word	0x00000000
	.align		4
        /*0014*/ 	.word	0xfffffffd
	.align		4
        /*0018*/ 	.word	0x00000000
	.align		4
        /*001c*/ 	.word	0xfffffffc


//--------------------- .nv.rel.action            --------------------------
	.section	.nv.rel.action,"",@"SHT_CUDA_RELOCINFO"
	.align	8
	.sectionentsize	8
        /*0000*/ 	.byte	0x73, 0x00, 0x00, 0x00, 0x00, 0x00, 0x00, 0x00, 0x00, 0x00, 0x00, 0x11, 0x25, 0x00, 0x05, 0x36


//--------------------- .nv.constant4             --------------------------
	.section	.nv.constant4,"a",@progbits
	.align	8
	.align		8
.nv.constant4:
        /*0000*/ 	.dword	_ZN65_INTERNAL_e8a190e6_29_flash_bwd_hdim32_bf16_sm80_cu_a6473388_26844cuda3std3__45__cpo5beginE
	.align		8
        /*0008*/ 	.dword	_ZN65_INTERNAL_e8a190e6_29_flash_bwd_hdim32_bf16_sm80_cu_a6473388_26844cuda3std3__45__cpo3endE
	.align		8
        /*0010*/ 	.dword	_ZN65_INTERNAL_e8a190e6_29_flash_bwd_hdim32_bf16_sm80_cu_a6473388_26844cuda3std3__45__cpo6cbeginE
	.align		8
        /*0018*/ 	.dword	_ZN65_INTERNAL_e8a190e6_29_flash_bwd_hdim32_bf16_sm80_cu_a6473388_26844cuda3std3__45__cpo4cendE
	.align		8
        /*0020*/ 	.dword	_ZN65_INTERNAL_e8a190e6_29_flash_bwd_hdim32_bf16_sm80_cu_a6473388_26844cuda3std3__467_GLOBAL__N__e8a190e6_29_flash_bwd_hdim32_bf16_sm80_cu_a6473388_26846ignoreE
	.align		8
        /*0028*/ 	.dword	_ZN65_INTERNAL_e8a190e6_29_flash_bwd_hdim32_bf16_sm80_cu_a6473388_26844cuda3std3__419piecewise_constructE
	.align		8
        /*0030*/ 	.dword	_ZN65_INTERNAL_e8a190e6_29_flash_bwd_hdim32_bf16_sm80_cu_a6473388_26844cuda3std3__48in_placeE
	.align		8
        /*0038*/ 	.dword	_ZN65_INTERNAL_e8a190e6_29_flash_bwd_hdim32_bf16_sm80_cu_a6473388_26844cuda3std6ranges3__45__cpo4swapE
	.align		8
        /*0040*/ 	.dword	_ZN65_INTERNAL_e8a190e6_29_flash_bwd_hdim32_bf16_sm80_cu_a6473388_26844cuda3std6ranges3__45__cpo9iter_moveE
	.align		8
        /*0048*/ 	.dword	_ZN65_INTERNAL_e8a190e6_29_flash_bwd_hdim32_bf16_sm80_cu_a6473388_26844cute7productE
	.align		8
        /*0050*/ 	.dword	_ZN65_INTERNAL_e8a190e6_29_flash_bwd_hdim32_bf16_sm80_cu_a6473388_26844cute1_E


//--------------------- .nv.constant0._ZN5flash44flash_bwd_dq_dk_dv_loop_seqk_parallel_kernelI23Flash_bwd_kernel_traitsILi32ELi128ELi128ELi8ELi4ELi4ELi4ELb1ELb0EN7cutlass10bfloat16_tE19Flash_kernel_traitsILi32ELi128ELi128ELi8ES3_EELb0ELb0ELb0ELb0ELb0ELb1ELb0EEEvNS_16Flash_bwd_paramsE --------------------------
	.section	.nv.constant0._ZN5flash44flash_bwd_dq_dk_dv_loop_seqk_parallel_kernelI23Flash_bwd_kernel_traitsILi32ELi128ELi128ELi8ELi4ELi4ELi4ELb1ELb0EN7cutlass10bfloat16_tE19Flash_kernel_traitsILi32ELi128ELi128ELi8ES3_EELb0ELb0ELb0ELb0ELb0ELb1ELb0EEEvNS_16Flash_bwd_paramsE,"a",@progbits
	.sectionflags	@""
	.align	4
.nv.constant0._ZN5flash44flash_bwd_dq_dk_dv_loop_seqk_parallel_kernelI23Flash_bwd_kernel_traitsILi32ELi128ELi128ELi8ELi4ELi4ELi4ELb1ELb0EN7cutlass10bfloat16_tE19Flash_kernel_traitsILi32ELi128ELi128ELi8ES3_EELb0ELb0ELb0ELb0ELb0ELb1ELb0EEEvNS_16Flash_bwd_paramsE:
	.zero		992


//--------------------- .nv.constant0._ZN5flash44flash_bwd_dq_dk_dv_loop_seqk_parallel_kernelI23Flash_bwd_kernel_traitsILi32ELi128ELi128ELi8ELi4ELi4ELi4ELb1ELb0EN7cutlass10bfloat16_tE19Flash_kernel_traitsILi32ELi128ELi128ELi8ES3_EELb0ELb0ELb0ELb0ELb0ELb0ELb0EEEvNS_16Flash_bwd_paramsE --------------------------
	.section	.nv.constant0._ZN5flash44flash_bwd_dq_dk_dv_loop_seqk_parallel_kernelI23Flash_bwd_kernel_traitsILi32ELi128ELi128ELi8ELi4ELi4ELi4ELb1ELb0EN7cutlass10bfloat16_tE19Flash_kernel_traitsILi32ELi128ELi128ELi8ES3_EELb0ELb0ELb0ELb0ELb0ELb0ELb0EEEvNS_16Flash_bwd_paramsE,"a",@progbits
	.sectionflags	@""
	.align	4
.nv.constant0._ZN5flash44flash_bwd_dq_dk_dv_loop_seqk_parallel_kernelI23Flash_bwd_kernel_traitsILi32ELi128ELi128ELi8ELi4ELi4ELi4ELb1ELb0EN7cutlass10bfloat16_tE19Flash_kernel_traitsILi32ELi128ELi128ELi8ES3_EELb0ELb0ELb0ELb0ELb0ELb0ELb0EEEvNS_16Flash_bwd_paramsE:
	.zero		992


//--------------------- .nv.constant0._ZN5flash44flash_bwd_dq_dk_dv_loop_seqk_parallel_kernelI23Flash_bwd_kernel_traitsILi32ELi128ELi128ELi8ELi4ELi4ELi4ELb1ELb0EN7cutlass10bfloat16_tE19Flash_kernel_traitsILi32ELi128ELi128ELi8ES3_EELb0ELb0ELb1ELb0ELb0ELb0ELb0EEEvNS_16Flash_bwd_paramsE --------------------------
	.section	.nv.constant0._ZN5flash44flash_bwd_dq_dk_dv_loop_seqk_parallel_kernelI23Flash_bwd_kernel_traitsILi32ELi128ELi128ELi8ELi4ELi4ELi4ELb1ELb0EN7cutlass10bfloat16_tE19Flash_kernel_traitsILi32ELi128ELi128ELi8ES3_EELb0ELb0ELb1ELb0ELb0ELb0ELb0EEEvNS_16Flash_bwd_paramsE,"a",@progbits
	.sectionflags	@""
	.align	4
.nv.constant0._ZN5flash44flash_bwd_dq_dk_dv_loop_seqk_parallel_kernelI23Flash_bwd_kernel_traitsILi32ELi128ELi128ELi8ELi4ELi4ELi4ELb1ELb0EN7cutlass10bfloat16_tE19Flash_kernel_traitsILi32ELi128ELi128ELi8ES3_EELb0ELb0ELb1ELb0ELb0ELb0ELb0EEEvNS_16Flash_bwd_paramsE:
	.zero		992


//--------------------- .nv.constant0._ZN5flash44flash_bwd_dq_dk_dv_loop_seqk_parallel_kernelI23Flash_bwd_kernel_traitsILi32ELi128ELi128ELi8ELi4ELi4ELi4ELb1ELb0EN7cutlass10bfloat16_tE19Flash_kernel_traitsILi32ELi128ELi128ELi8ES3_EELb0ELb0ELb0ELb0ELb1ELb1ELb0EEEvNS_16Flash_bwd_paramsE --------------------------
	.section	.nv.constant0._ZN5flash44flash_bwd_dq_dk_dv_loop_seqk_parallel_kernelI23Flash_bwd_kernel_traitsILi32ELi128ELi128ELi8ELi4ELi4ELi4ELb1ELb0EN7cutlass10bfloat16_tE19Flash_kernel_traitsILi32ELi128ELi128ELi8ES3_EELb0ELb0ELb0ELb0ELb1ELb1ELb0EEEvNS_16Flash_bwd_paramsE,"a",@progbits
	.sectionflags	@""
	.align	4
.nv.constant0._ZN5flash44flash_bwd_dq_dk_dv_loop_seqk_parallel_kernelI23Flash_bwd_kernel_traitsILi32ELi128ELi128ELi8ELi4ELi4ELi4ELb1ELb0EN7cutlass10bfloat16_tE19Flash_kernel_traitsILi32ELi128ELi128ELi8ES3_EELb0ELb0ELb0ELb0ELb1ELb1ELb0EEEvNS_16Flash_bwd_paramsE:
	.zero		992


//--------------------- .nv.constant0._ZN5flash44flash_bwd_dq_dk_dv_loop_seqk_parallel_kernelI23Flash_bwd_kernel_traitsILi32ELi128ELi128ELi8ELi4ELi4ELi4ELb1ELb0EN7cutlass10bfloat16_tE19Flash_kernel_traitsILi32ELi128ELi128ELi8ES3_EELb0ELb0ELb0ELb1ELb0ELb0ELb0EEEvNS_16Flash_bwd_paramsE --------------------------
	.section	.nv.constant0._ZN5flash44flash_bwd_dq_dk_dv_loop_seqk_parallel_kernelI23Flash_bwd_kernel_traitsILi32ELi128ELi128ELi8ELi4ELi4ELi4ELb1ELb0EN7cutlass10bfloat16_tE19Flash_kernel_traitsILi32ELi128ELi128ELi8ES3_EELb0ELb0ELb0ELb1ELb0ELb0ELb0EEEvNS_16Flash_bwd_paramsE,"a",@progbits
	.sectionflags	@""
	.align	4
.nv.constant0._ZN5flash44flash_bwd_dq_dk_dv_loop_seqk_parallel_kernelI23Flash_bwd_kernel_traitsILi32ELi128ELi128ELi8ELi4ELi4ELi4ELb1ELb0EN7cutlass10bfloat16_tE19Flash_kernel_traitsILi32ELi128ELi128ELi8ES3_EELb0ELb0ELb0ELb1ELb0ELb0ELb0EEEvNS_16Flash_bwd_paramsE:
	.zero		992


//--------------------- .nv.constant0._ZN5flash44flash_bwd_dq_dk_dv_loop_seqk_parallel_kernelI23Flash_bwd_kernel_traitsILi32ELi128ELi128ELi8ELi4ELi4ELi4ELb1ELb0EN7cutlass10bfloat16_tE19Flash_kernel_traitsILi32ELi128ELi128ELi8ES3_EELb0ELb0ELb1ELb0ELb0ELb1ELb0EEEvNS_16Flash_bwd_paramsE --------------------------
	.section	.nv.constant0._ZN5flash44flash_bwd_dq_dk_dv_loop_seqk_parallel_kernelI23Flash_bwd_kernel_traitsILi32ELi128ELi128ELi8ELi4ELi4ELi4ELb1ELb0EN7cutlass10bfloat16_tE19Flash_kernel_traitsILi32ELi128ELi128ELi8ES3_EELb0ELb0ELb1ELb0ELb0ELb1ELb0EEEvNS_16Flash_bwd_paramsE,"a",@progbits
	.sectionflags	@""
	.align	4
.nv.constant0._ZN5flash44flash_bwd_dq_dk_dv_loop_seqk_parallel_kernelI23Flash_bwd_kernel_traitsILi32ELi128ELi128ELi8ELi4ELi4ELi4ELb1ELb0EN7cutlass10bfloat16_tE19Flash_kernel_traitsILi32ELi128ELi128ELi8ES3_EELb0ELb0ELb1ELb0ELb0ELb1ELb0EEEvNS_16Flash_bwd_paramsE:
	.zero		992


//--------------------- .nv.constant0._ZN5flash44flash_bwd_dq_dk_dv_loop_seqk_parallel_kernelI23Flash_bwd_kernel_traitsILi32ELi128ELi128ELi8ELi4ELi4ELi4ELb1ELb0EN7cutlass10bfloat16_tE19Flash_kernel_traitsILi32ELi128ELi128ELi8ES3_EELb0ELb0ELb1ELb1ELb0ELb0ELb0EEEvNS_16Flash_bwd_paramsE --------------------------
	.section	.nv.constant0._ZN5flash44flash_bwd_dq_dk_dv_loop_seqk_parallel_kernelI23Flash_bwd_kernel_traitsILi32ELi128ELi128ELi8ELi4ELi4ELi4ELb1ELb0EN7cutlass10bfloat16_tE19Flash_kernel_traitsILi32ELi128ELi128ELi8ES3_EELb0ELb0ELb1ELb1ELb0ELb0ELb0EEEvNS_16Flash_bwd_paramsE,"a",@progbits
	.sectionflags	@""
	.align	4
.nv.constant0._ZN5flash44flash_bwd_dq_dk_dv_loop_seqk_parallel_kernelI23Flash_bwd_kernel_traitsILi32ELi128ELi128ELi8ELi4ELi4ELi4ELb1ELb0EN7cutlass10bfloat16_tE19Flash_kernel_traitsILi32ELi128ELi128ELi8ES3_EELb0ELb0ELb1ELb1ELb0ELb0ELb0EEEvNS_16Flash_bwd_paramsE:
	.zero		992


//--------------------- .nv.constant0._ZN5flash27flash_bwd_convert_dq_kernelI23Flash_bwd_kernel_traitsILi32ELi128ELi128ELi8ELi4ELi4ELi4ELb1ELb0EN7cutlass10bfloat16_tE19Flash_kernel_traitsILi32ELi128ELi128ELi8ES3_EEEEvNS_16Flash_bwd_paramsEi --------------------------
	.section	.nv.constant0._ZN5flash27flash_bwd_convert_dq_kernelI23Flash_bwd_kernel_traitsILi32ELi128ELi128ELi8ELi4ELi4ELi4ELb1ELb0EN7cutlass10bfloat16_tE19Flash_kernel_traitsILi32ELi128ELi128ELi8ES3_EEEEvNS_16Flash_bwd_paramsEi,"a",@progbits
	.sectionflags	@""
	.align	4
.nv.constant0._ZN5flash27flash_bwd_convert_dq_kernelI23Flash_bwd_kernel_traitsILi32ELi128ELi128ELi8ELi4ELi4ELi4ELb1ELb0EN7cutlass10bfloat16_tE19Flash_kernel_traitsILi32ELi128ELi128ELi8ES3_EEEEvNS_16Flash_bwd_paramsEi:
	.zero		996


//--------------------- .nv.constant0._ZN5flash44flash_bwd_dq_dk_dv_loop_seqk_parallel_kernelI23Flash_bwd_kernel_traitsILi32ELi128ELi128ELi8ELi4ELi4ELi4ELb1ELb0EN7cutlass10bfloat16_tE19Flash_kernel_traitsILi32ELi128ELi128ELi8ES3_EELb1ELb0ELb0ELb0ELb0ELb1ELb0EEEvNS_16Flash_bwd_paramsE --------------------------
	.section	.nv.constant0._ZN5flash44flash_bwd_dq_dk_dv_loop_seqk_parallel_kernelI23Flash_bwd_kernel_traitsILi32ELi128ELi128ELi8ELi4ELi4ELi4ELb1ELb0EN7cutlass10bfloat16_tE19Flash_kernel_traitsILi32ELi128ELi128ELi8ES3_EELb1ELb0ELb0ELb0ELb0ELb1ELb0EEEvNS_16Flash_bwd_paramsE,"a",@progbits
	.sectionflags	@""
	.align	4
.nv.constant0._ZN5flash44flash_bwd_dq_dk_dv_loop_seqk_parallel_kernelI23Flash_bwd_kernel_traitsILi32ELi128ELi128ELi8ELi4ELi4ELi4ELb1ELb0EN7cutlass10bfloat16_tE19Flash_kernel_traitsILi32ELi128ELi128ELi8ES3_EELb1ELb0ELb0ELb0ELb0ELb1ELb0EEEvNS_16Flash_bwd_paramsE:
	.zero		992


//--------------------- .nv.constant0._ZN5flash44flash_bwd_dq_dk_dv_loop_seqk_parallel_kernelI23Flash_bwd_kernel_traitsILi32ELi128ELi128ELi8ELi4ELi4ELi4ELb1ELb0EN7cutlass10bfloat16_tE19Flash_kernel_traitsILi32ELi128ELi128ELi8ES3_EELb0ELb0ELb0ELb0ELb0ELb1ELb1EEEvNS_16Flash_bwd_paramsE --------------------------
	.section	.nv.constant0._ZN5flash44flash_bwd_dq_dk_dv_loop_seqk_parallel_kernelI23Flash_bwd_kernel_traitsILi32ELi128ELi128ELi8ELi4ELi4ELi4ELb1ELb0EN7cutlass10bfloat16_tE19Flash_kernel_traitsILi32ELi128ELi128ELi8ES3_EELb0ELb0ELb0ELb0ELb0ELb1ELb1EEEvNS_16Flash_bwd_paramsE,"a",@progbits
	.sectionflags	@""
	.align	4
.nv.constant0._ZN5flash44flash_bwd_dq_dk_dv_loop_seqk_parallel_kernelI23Flash_bwd_kernel_traitsILi32ELi128ELi128ELi8ELi4ELi4ELi4ELb1ELb0EN7cutlass10bfloat16_tE19Flash_kernel_traitsILi32ELi128ELi128ELi8ES3_EELb0ELb0ELb0ELb0ELb0ELb1ELb1EEEvNS_16Flash_bwd_paramsE:
	.zero		992


//--------------------- .nv.constant0._ZN5flash44flash_bwd_dq_dk_dv_loop_seqk_parallel_kernelI23Flash_bwd_kernel_traitsILi32ELi128ELi128ELi8ELi4ELi4ELi4ELb1ELb0EN7cutlass10bfloat16_tE19Flash_kernel_traitsILi32ELi128ELi128ELi8ES3_EELb1ELb0ELb0ELb0ELb0ELb0ELb0EEEvNS_16Flash_bwd_paramsE --------------------------
	.section	.nv.constant0._ZN5flash44flash_bwd_dq_dk_dv_loop_seqk_parallel_kernelI23Flash_bwd_kernel_traitsILi32ELi128ELi128ELi8ELi4ELi4ELi4ELb1ELb0EN7cutlass10bfloat16_tE19Flash_kernel_traitsILi32ELi128ELi128ELi8ES3_EELb1ELb0ELb0ELb0ELb0ELb0ELb0EEEvNS_16Flash_bwd_paramsE,"a",@progbits
	.sectionflags	@""
	.align	4
.nv.constant0._ZN5flash44flash_bwd_dq_dk_dv_loop_seqk_parallel_kernelI23Flash_bwd_kernel_traitsILi32ELi128ELi128ELi8ELi4ELi4ELi4ELb1ELb0EN7cutlass10bfloat16_tE19Flash_kernel_traitsILi32ELi128ELi128ELi8ES3_EELb1ELb0ELb0ELb0ELb0ELb0ELb0EEEvNS_16Flash_bwd_paramsE:
	.zero		992


//--------------------- .nv.constant0._ZN5flash44flash_bwd_dq_dk_dv_loop_seqk_parallel_kernelI23Flash_bwd_kernel_traitsILi32ELi128ELi128ELi8ELi4ELi4ELi4ELb1ELb0EN7cutlass10bfloat16_tE19Flash_kernel_traitsILi32ELi128ELi128ELi8ES3_EELb0ELb0ELb0ELb0ELb0ELb0ELb1EEEvNS_16Flash_bwd_paramsE --------------------------
	.section	.nv.constant0._ZN5flash44flash_bwd_dq_dk_dv_loop_seqk_parallel_kernelI23Flash_bwd_kernel_traitsILi32ELi128ELi128ELi8ELi4ELi4ELi4ELb1ELb0EN7cutlass10bfloat16_tE19Flash_kernel_traitsILi32ELi128ELi128ELi8ES3_EELb0ELb0ELb0ELb0ELb0ELb0ELb1EEEvNS_16Flash_bwd_paramsE,"a",@progbits
	.sectionflags	@""
	.align	4
.nv.constant0._ZN5flash44flash_bwd_dq_dk_dv_loop_seqk_parallel_kernelI23Flash_bwd_kernel_traitsILi32ELi128ELi128ELi8ELi4ELi4ELi4ELb1ELb0EN7cutlass10bfloat16_tE19Flash_kernel_traitsILi32ELi128ELi128ELi8ES3_EELb0ELb0ELb0ELb0ELb0ELb0ELb1EEEvNS_16Flash_bwd_paramsE:
	.zero		992


//--------------------- .nv.constant0._ZN5flash44flash_bwd_dq_dk_dv_loop_seqk_parallel_kernelI23Flash_bwd_kernel_traitsILi32ELi128ELi128ELi8ELi4ELi4ELi4ELb1ELb0EN7cutlass10bfloat16_tE19Flash_kernel_traitsILi32ELi128ELi128ELi8ES3_EELb1ELb0ELb1ELb0ELb0ELb0ELb0EEEvNS_16Flash_bwd_paramsE --------------------------
	.section	.nv.constant0._ZN5flash44flash_bwd_dq_dk_dv_loop_seqk_parallel_kernelI23Flash_bwd_kernel_traitsILi32ELi128ELi128ELi8ELi4ELi4ELi4ELb1ELb0EN7cutlass10bfloat16_tE19Flash_kernel_traitsILi32ELi128ELi128ELi8ES3_EELb1ELb0ELb1ELb0ELb0ELb0ELb0EEEvNS_16Flash_bwd_paramsE,"a",@progbits
	.sectionflags	@""
	.align	4
.nv.constant0._ZN5flash44flash_bwd_dq_dk_dv_loop_seqk_parallel_kernelI23Flash_bwd_kernel_traitsILi32ELi128ELi128ELi8ELi4ELi4ELi4ELb1ELb0EN7cutlass10bfloat16_tE19Flash_kernel_traitsILi32ELi128ELi128ELi8ES3_EELb1ELb0ELb1ELb0ELb0ELb0ELb0EEEvNS_16Flash_bwd_paramsE:
	.zero		992


//--------------------- .nv.constant0._ZN5flash44flash_bwd_dq_dk_dv_loop_seqk_parallel_kernelI23Flash_bwd_kernel_traitsILi32ELi128ELi128ELi8ELi4ELi4ELi4ELb1ELb0EN7cutlass10bfloat16_tE19Flash_kernel_traitsILi32ELi128ELi128ELi8ES3_EELb0ELb0ELb1ELb0ELb0ELb0ELb1EEEvNS_16Flash_bwd_paramsE --------------------------
	.section	.nv.constant0._ZN5flash44flash_bwd_dq_dk_dv_loop_seqk_parallel_kernelI23Flash_bwd_kernel_traitsILi32ELi128ELi128ELi8ELi4ELi4ELi4ELb1ELb0EN7cutlass10bfloat16_tE19Flash_kernel_traitsILi32ELi128ELi128ELi8ES3_EELb0ELb0ELb1ELb0ELb0ELb0ELb1EEEvNS_16Flash_bwd_paramsE,"a",@progbits
	.sectionflags	@""
	.align	4
.nv.constant0._ZN5flash44flash_bwd_dq_dk_dv_loop_seqk_parallel_kernelI23Flash_bwd_kernel_traitsILi32ELi128ELi128ELi8ELi4ELi4ELi4ELb1ELb0EN7cutlass10bfloat16_tE19Flash_kernel_traitsILi32ELi128ELi128ELi8ES3_EELb0ELb0ELb1ELb0ELb0ELb0ELb1EEEvNS_16Flash_bwd_paramsE:
	.zero		992


//--------------------- .nv.constant0._ZN5flash44flash_bwd_dq_dk_dv_loop_seqk_parallel_kernelI23Flash_bwd_kernel_traitsILi32ELi128ELi128ELi8ELi4ELi4ELi4ELb1ELb0EN7cutlass10bfloat16_tE19Flash_kernel_traitsILi32ELi128ELi128ELi8ES3_EELb1ELb0ELb0ELb0ELb1ELb1ELb0EEEvNS_16Flash_bwd_paramsE --------------------------
	.section	.nv.constant0._ZN5flash44flash_bwd_dq_dk_dv_loop_seqk_parallel_kernelI23Flash_bwd_kernel_traitsILi32ELi128ELi128ELi8ELi4ELi4ELi4ELb1ELb0EN7cutlass10bfloat16_tE19Flash_kernel_traitsILi32ELi128ELi128ELi8ES3_EELb1ELb0ELb0ELb0ELb1ELb1ELb0EEEvNS_16Flash_bwd_paramsE,"a",@progbits
	.sectionflags	@""
	.align	4
.nv.constant0._ZN5flash44flash_bwd_dq_dk_dv_loop_seqk_parallel_kernelI23Flash_bwd_kernel_traitsILi32ELi128ELi128ELi8ELi4ELi4ELi4ELb1ELb0EN7cutlass10bfloat16_tE19Flash_kernel_traitsILi32ELi128ELi128ELi8ES3_EELb1ELb0ELb0ELb0ELb1ELb1ELb0EEEvNS_16Flash_bwd_paramsE:
	.zero		992


//--------------------- .nv.constant0._ZN5flash44flash_bwd_dq_dk_dv_loop_seqk_parallel_kernelI23Flash_bwd_kernel_traitsILi32ELi128ELi128ELi8ELi4ELi4ELi4ELb1ELb0EN7cutlass10bfloat16_tE19Flash_kernel_traitsILi32ELi128ELi128ELi8ES3_EELb0ELb0ELb0ELb0ELb1ELb1ELb1EEEvNS_16Flash_bwd_paramsE --------------------------
	.section	.nv.constant0._ZN5flash44flash_bwd_dq_dk_dv_loop_seqk_parallel_kernelI23Flash_bwd_kernel_traitsILi32ELi128ELi128ELi8ELi4ELi4ELi4ELb1ELb0EN7cutlass10bfloat16_tE19Flash_kernel_traitsILi32ELi128ELi128ELi8ES3_EELb0ELb0ELb0ELb0ELb1ELb1ELb1EEEvNS_16Flash_bwd_paramsE,"a",@progbits
	.sectionflags	@""
	.align	4
.nv.constant0._ZN5flash44flash_bwd_dq_dk_dv_loop_seqk_parallel_kernelI23Flash_bwd_kernel_traitsILi32ELi128ELi128ELi8ELi4ELi4ELi4ELb1ELb0EN7cutlass10bfloat16_tE19Flash_kernel_traitsILi32ELi128ELi128ELi8ES3_EELb0ELb0ELb0ELb0ELb1ELb1ELb1EEEvNS_16Flash_bwd_paramsE:
	.zero		992


//--------------------- .nv.constant0._ZN5flash44flash_bwd_dq_dk_dv_loop_seqk_parallel_kernelI23Flash_bwd_kernel_traitsILi32ELi128ELi128ELi8ELi4ELi4ELi4ELb1ELb0EN7cutlass10bfloat16_tE19Flash_kernel_traitsILi32ELi128ELi128ELi8ES3_EELb1ELb0ELb0ELb1ELb0ELb0ELb0EEEvNS_16Flash_bwd_paramsE --------------------------
	.section	.nv.constant0._ZN5flash44flash_bwd_dq_dk_dv_loop_seqk_parallel_kernelI23Flash_bwd_kernel_traitsILi32ELi128ELi128ELi8ELi4ELi4ELi4ELb1ELb0EN7cutlass10bfloat16_tE19Flash_kernel_traitsILi32ELi128ELi128ELi8ES3_EELb1ELb0ELb0ELb1ELb0ELb0ELb0EEEvNS_16Flash_bwd_paramsE,"a",@progbits
	.sectionflags	@""
	.align	4
.nv.constant0._ZN5flash44flash_bwd_dq_dk_dv_loop_seqk_parallel_kernelI23Flash_bwd_kernel_traitsILi32ELi128ELi128ELi8ELi4ELi4ELi4ELb1ELb0EN7cutlass10bfloat16_tE19Flash_kernel_traitsILi32ELi128ELi128ELi8ES3_EELb1ELb0ELb0ELb1ELb0ELb0ELb0EEEvNS_16Flash_bwd_paramsE:
	.zero		992


//--------------------- .nv.constant0._ZN5flash44flash_bwd_dq_dk_dv_loop_seqk_parallel_kernelI23Flash_bwd_kernel_traitsILi32ELi128ELi128ELi8ELi4ELi4ELi4ELb1ELb0EN7cutlass10bfloat16_tE19Flash_kernel_traitsILi32ELi128ELi128ELi8ES3_EELb0ELb0ELb0ELb1ELb0ELb0ELb1EEEvNS_16Flash_bwd_paramsE --------------------------
	.section	.nv.constant0._ZN5flash44flash_bwd_dq_dk_dv_loop_seqk_parallel_kernelI23Flash_bwd_kernel_traitsILi32ELi128ELi128ELi8ELi4ELi4ELi4ELb1ELb0EN7cutlass10bfloat16_tE19Flash_kernel_traitsILi32ELi128ELi128ELi8ES3_EELb0ELb0ELb0ELb1ELb0ELb0ELb1EEEvNS_16Flash_bwd_paramsE,"a",@progbits
	.sectionflags	@""
	.align	4
.nv.constant0._ZN5flash44flash_bwd_dq_dk_dv_loop_seqk_parallel_kernelI23Flash_bwd_kernel_traitsILi32ELi128ELi128ELi8ELi4ELi4ELi4ELb1ELb0EN7cutlass10bfloat16_tE19Flash_kernel_traitsILi32ELi128ELi128ELi8ES3_EELb0ELb0ELb0ELb1ELb0ELb0ELb1EEEvNS_16Flash_bwd_paramsE:
	.zero		992


//--------------------- .nv.constant0._ZN5flash44flash_bwd_dq_dk_dv_loop_seqk_parallel_kernelI23Flash_bwd_kernel_traitsILi32ELi128ELi128ELi8ELi4ELi4ELi4ELb1ELb0EN7cutlass10bfloat16_tE19Flash_kernel_traitsILi32ELi128ELi128ELi8ES3_EELb1ELb0ELb1ELb0ELb0ELb1ELb0EEEvNS_16Flash_bwd_paramsE --------------------------
	.section	.nv.constant0._ZN5flash44flash_bwd_dq_dk_dv_loop_seqk_parallel_kernelI23Flash_bwd_kernel_traitsILi32ELi128ELi128ELi8ELi4ELi4ELi4ELb1ELb0EN7cutlass10bfloat16_tE19Flash_kernel_traitsILi32ELi128ELi128ELi8ES3_EELb1ELb0ELb1ELb0ELb0ELb1ELb0EEEvNS_16Flash_bwd_paramsE,"a",@progbits
	.sectionflags	@""
	.align	4
.nv.constant0._ZN5flash44flash_bwd_dq_dk_dv_loop_seqk_parallel_kernelI23Flash_bwd_kernel_traitsILi32ELi128ELi128ELi8ELi4ELi4ELi4ELb1ELb0EN7cutlass10bfloat16_tE19Flash_kernel_traitsILi32ELi128ELi128ELi8ES3_EELb1ELb0ELb1ELb0ELb0ELb1ELb0EEEvNS_16Flash_bwd_paramsE:
	.zero		992


//--------------------- .nv.constant0._ZN5flash44flash_bwd_dq_dk_dv_loop_seqk_parallel_kernelI23Flash_bwd_kernel_traitsILi32ELi128ELi128ELi8ELi4ELi4ELi4ELb1ELb0EN7cutlass10bfloat16_tE19Flash_kernel_traitsILi32ELi128ELi128ELi8ES3_EELb0ELb0ELb1ELb0ELb0ELb1ELb1EEEvNS_16Flash_bwd_paramsE --------------------------
	.section	.nv.constant0._ZN5flash44flash_bwd_dq_dk_dv_loop_seqk_parallel_kernelI23Flash_bwd_kernel_traitsILi32ELi128ELi128ELi8ELi4ELi4ELi4ELb1ELb0EN7cutlass10bfloat16_tE19Flash_kernel_traitsILi32ELi128ELi128ELi8ES3_EELb0ELb0ELb1ELb0ELb0ELb1ELb1EEEvNS_16Flash_bwd_paramsE,"a",@progbits
	.sectionflags	@""
	.align	4
.nv.constant0._ZN5flash44flash_bwd_dq_dk_dv_loop_seqk_parallel_kernelI23Flash_bwd_kernel_traitsILi32ELi128ELi128ELi8ELi4ELi4ELi4ELb1ELb0EN7cutlass10bfloat16_tE19Flash_kernel_traitsILi32ELi128ELi128ELi8ES3_EELb0ELb0ELb1ELb0ELb0ELb1ELb1EEEvNS_16Flash_bwd_paramsE:
	.zero		992


//--------------------- .nv.constant0._ZN5flash44flash_bwd_dq_dk_dv_loop_seqk_parallel_kernelI23Flash_bwd_kernel_traitsILi32ELi128ELi128ELi8ELi4ELi4ELi4ELb1ELb0EN7cutlass10bfloat16_tE19Flash_kernel_traitsILi32ELi128ELi128ELi8ES3_EELb1ELb0ELb1ELb1ELb0ELb0ELb0EEEvNS_16Flash_bwd_paramsE --------------------------
	.section	.nv.constant0._ZN5flash44flash_bwd_dq_dk_dv_loop_seqk_parallel_kernelI23Flash_bwd_kernel_traitsILi32ELi128ELi128ELi8ELi4ELi4ELi4ELb1ELb0EN7cutlass10bfloat16_tE19Flash_kernel_traitsILi32ELi128ELi128ELi8ES3_EELb1ELb0ELb1ELb1ELb0ELb0ELb0EEEvNS_16Flash_bwd_paramsE,"a",@progbits
	.sectionflags	@""
	.align	4
.nv.constant0._ZN5flash44flash_bwd_dq_dk_dv_loop_seqk_parallel_kernelI23Flash_bwd_kernel_traitsILi32ELi128ELi128ELi8ELi4ELi4ELi4ELb1ELb0EN7cutlass10bfloat16_tE19Flash_kernel_traitsILi32ELi128ELi128ELi8ES3_EELb1ELb0ELb1ELb1ELb0ELb0ELb0EEEvNS_16Flash_bwd_paramsE:
	.zero		992


//--------------------- .nv.constant0._ZN5flash44flash_bwd_dq_dk_dv_loop_seqk_parallel_kernelI23Flash_bwd_kernel_traitsILi32ELi128ELi128ELi8ELi4ELi4ELi4ELb1ELb0EN7cutlass10bfloat16_tE19Flash_kernel_traitsILi32ELi128ELi128ELi8ES3_EELb0ELb0ELb1ELb1ELb0ELb0ELb1EEEvNS_16Flash_bwd_paramsE --------------------------
	.section	.nv.constant0._ZN5flash44flash_bwd_dq_dk_dv_loop_seqk_parallel_kernelI23Flash_bwd_kernel_traitsILi32ELi128ELi128ELi8ELi4ELi4ELi4ELb1ELb0EN7cutlass10bfloat16_tE19Flash_kernel_traitsILi32ELi128ELi128ELi8ES3_EELb0ELb0ELb1ELb1ELb0ELb0ELb1EEEvNS_16Flash_bwd_paramsE,"a",@progbits
	.sectionflags	@""
	.align	4
.nv.constant0._ZN5flash44flash_bwd_dq_dk_dv_loop_seqk_parallel_kernelI23Flash_bwd_kernel_traitsILi32ELi128ELi128ELi8ELi4ELi4ELi4ELb1ELb0EN7cutlass10bfloat16_tE19Flash_kernel_traitsILi32ELi128ELi128ELi8ES3_EELb0ELb0ELb1ELb1ELb0ELb0ELb1EEEvNS_16Flash_bwd_paramsE:
	.zero		992


//--------------------- .nv.constant0._ZN5flash25flash_bwd_dot_do_o_kernelILb0E23Flash_bwd_kernel_traitsILi32ELi128ELi128ELi8ELi4ELi4ELi4ELb1ELb0EN7cutlass10bfloat16_tE19Flash_kernel_traitsILi32ELi128ELi128ELi8ES3_EEEEvNS_16Flash_bwd_paramsE --------------------------
	.section	.nv.constant0._ZN5flash25flash_bwd_dot_do_o_kernelILb0E23Flash_bwd_kernel_traitsILi32ELi128ELi128ELi8ELi4ELi4ELi4ELb1ELb0EN7cutlass10bfloat16_tE19Flash_kernel_traitsILi32ELi128ELi128ELi8ES3_EEEEvNS_16Flash_bwd_paramsE,"a",@progbits
	.sectionflags	@""
	.align	4
.nv.constant0._ZN5flash25flash_bwd_dot_do_o_kernelILb0E23Flash_bwd_kernel_traitsILi32ELi128ELi128ELi8ELi4ELi4ELi4ELb1ELb0EN7cutlass10bfloat16_tE19Flash_kernel_traitsILi32ELi128ELi128ELi8ES3_EEEEvNS_16Flash_bwd_paramsE:
	.zero		992


//--------------------- .nv.constant0._ZN5flash25flash_bwd_dot_do_o_kernelILb1E23Flash_bwd_kernel_traitsILi32ELi128ELi128ELi8ELi4ELi4ELi4ELb1ELb0EN7cutlass10bfloat16_tE19Flash_kernel_traitsILi32ELi128ELi128ELi8ES3_EEEEvNS_16Flash_bwd_paramsE --------------------------
	.section	.nv.constant0._ZN5flash25flash_bwd_dot_do_o_kernelILb1E23Flash_bwd_kernel_traitsILi32ELi128ELi128ELi8ELi4ELi4ELi4ELb1ELb0EN7cutlass10bfloat16_tE19Flash_kernel_traitsILi32ELi128ELi128ELi8ES3_EEEEvNS_16Flash_bwd_paramsE,"a",@progbits
	.sectionflags	@""
	.align	4
.nv.constant0._ZN5flash25flash_bwd_dot_do_o_kernelILb1E23Flash_bwd_kernel_traitsILi32ELi128ELi128ELi8ELi4ELi4ELi4ELb1ELb0EN7cutlass10bfloat16_tE19Flash_kernel_traitsILi32ELi128ELi128ELi8ES3_EEEEvNS_16Flash_bwd_paramsE:
	.zero		992


//--------------------- .nv.constant0._ZN5flash27flash_bwd_convert_dq_kernelI23Flash_bwd_kernel_traitsILi32ELi128ELi128ELi8ELi4ELi4ELi4ELb0ELb0EN7cutlass10bfloat16_tE19Flash_kernel_traitsILi32ELi128ELi128ELi8ES3_EEEEvNS_16Flash_bwd_paramsEi --------------------------
	.section	.nv.constant0._ZN5flash27flash_bwd_convert_dq_kernelI23Flash_bwd_kernel_traitsILi32ELi128ELi128ELi8ELi4ELi4ELi4ELb0ELb0EN7cutlass10bfloat16_tE19Flash_kernel_traitsILi32ELi128ELi128ELi8ES3_EEEEvNS_16Flash_bwd_paramsEi,"a",@progbits
	.sectionflags	@""
	.align	4
.nv.constant0._ZN5flash27flash_bwd_convert_dq_kernelI23Flash_bwd_kernel_traitsILi32ELi128ELi128ELi8ELi4ELi4ELi4ELb0ELb0EN7cutlass10bfloat16_tE19Flash_kernel_traitsILi32ELi128ELi128ELi8ES3_EEEEvNS_16Flash_bwd_paramsEi:
	.zero		996


//--------------------- .nv.constant0._ZN5flash44flash_bwd_dq_dk_dv_loop_seqk_parallel_kernelI23Flash_bwd_kernel_traitsILi32ELi128ELi128ELi8ELi4ELi4ELi4ELb0ELb0EN7cutlass10bfloat16_tE19Flash_kernel_traitsILi32ELi128ELi128ELi8ES3_EELb1ELb0ELb0ELb0ELb0ELb1ELb0EEEvNS_16Flash_bwd_paramsE --------------------------
	.section	.nv.constant0._ZN5flash44flash_bwd_dq_dk_dv_loop_seqk_parallel_kernelI23Flash_bwd_kernel_traitsILi32ELi128ELi128ELi8ELi4ELi4ELi4ELb0ELb0EN7cutlass10bfloat16_tE19Flash_kernel_traitsILi32ELi128ELi128ELi8ES3_EELb1ELb0ELb0ELb0ELb0ELb1ELb0EEEvNS_16Flash_bwd_paramsE,"a",@progbits
	.sectionflags	@""
	.align	4
.nv.constant0._ZN5flash44flash_bwd_dq_dk_dv_loop_seqk_parallel_kernelI23Flash_bwd_kernel_traitsILi32ELi128ELi128ELi8ELi4ELi4ELi4ELb0ELb0EN7cutlass10bfloat16_tE19Flash_kernel_traitsILi32ELi128ELi128ELi8ES3_EELb1ELb0ELb0ELb0ELb0ELb1ELb0EEEvNS_16Flash_bwd_paramsE:
	.zero		992


//--------------------- .nv.constant0._ZN5flash44flash_bwd_dq_dk_dv_loop_seqk_parallel_kernelI23Flash_bwd_kernel_traitsILi32ELi128ELi128ELi8ELi4ELi4ELi4ELb0ELb0EN7cutlass10bfloat16_tE19Flash_kernel_traitsILi32ELi128ELi128ELi8ES3_EELb0ELb0ELb0ELb0ELb0ELb1ELb1EEEvNS_16Flash_bwd_paramsE --------------------------
	.section	.nv.constant0._ZN5flash44flash_bwd_dq_dk_dv_loop_seqk_parallel_kernelI23Flash_bwd_kernel_traitsILi32ELi128ELi128ELi8ELi4ELi4ELi4ELb0ELb0EN7cutlass10bfloat16_tE19Flash_kernel_traitsILi32ELi128ELi128ELi8ES3_EELb0ELb0ELb0ELb0ELb0ELb1ELb1EEEvNS_16Flash_bwd_paramsE,"a",@progbits
	.sectionflags	@""
	.align	4
.nv.constant0._ZN5flash44flash_bwd_dq_dk_dv_loop_seqk_parallel_kernelI23Flash_bwd_kernel_traitsILi32ELi128ELi128ELi8ELi4ELi4ELi4ELb0ELb0EN7cutlass10bfloat16_tE19Flash_kernel_traitsILi32ELi128ELi128ELi8ES3_EELb0ELb0ELb0ELb0ELb0ELb1ELb1EEEvNS_16Flash_bwd_paramsE:
	.zero		992


//--------------------- .nv.constant0._ZN5flash44flash_bwd_dq_dk_dv_loop_seqk_parallel_kernelI23Flash_bwd_kernel_traitsILi32ELi128ELi128ELi8ELi4ELi4ELi4ELb0ELb0EN7cutlass10bfloat16_tE19Flash_kernel_traitsILi32ELi128ELi128ELi8ES3_EELb1ELb0ELb0ELb0ELb0ELb0ELb0EEEvNS_16Flash_bwd_paramsE --------------------------
	.section	.nv.constant0._ZN5flash44flash_bwd_dq_dk_dv_loop_seqk_parallel_kernelI23Flash_bwd_kernel_traitsILi32ELi128ELi128ELi8ELi4ELi4ELi4ELb0ELb0EN7cutlass10bfloat16_tE19Flash_kernel_traitsILi32ELi128ELi128ELi8ES3_EELb1ELb0ELb0ELb0ELb0ELb0ELb0EEEvNS_16Flash_bwd_paramsE,"a",@progbits
	.sectionflags	@""
	.align	4
.nv.constant0._ZN5flash44flash_bwd_dq_dk_dv_loop_seqk_parallel_kernelI23Flash_bwd_kernel_traitsILi32ELi128ELi128ELi8ELi4ELi4ELi4ELb0ELb0EN7cutlass10bfloat16_tE19Flash_kernel_traitsILi32ELi128ELi128ELi8ES3_EELb1ELb0ELb0ELb0ELb0ELb0ELb0EEEvNS_16Flash_bwd_paramsE:
	.zero		992


//--------------------- .nv.constant0._ZN5flash44flash_bwd_dq_dk_dv_loop_seqk_parallel_kernelI23Flash_bwd_kernel_traitsILi32ELi128ELi128ELi8ELi4ELi4ELi4ELb0ELb0EN7cutlass10bfloat16_tE19Flash_kernel_traitsILi32ELi128ELi128ELi8ES3_EELb0ELb0ELb0ELb0ELb0ELb0ELb1EEEvNS_16Flash_bwd_paramsE --------------------------
	.section	.nv.constant0._ZN5flash44flash_bwd_dq_dk_dv_loop_seqk_parallel_kernelI23Flash_bwd_kernel_traitsILi32ELi128ELi128ELi8ELi4ELi4ELi4ELb0ELb0EN7cutlass10bfloat16_tE19Flash_kernel_traitsILi32ELi128ELi128ELi8ES3_EELb0ELb0ELb0ELb0ELb0ELb0ELb1EEEvNS_16Flash_bwd_paramsE,"a",@progbits
	.sectionflags	@""
	.align	4
.nv.constant0._ZN5flash44flash_bwd_dq_dk_dv_loop_seqk_parallel_kernelI23Flash_bwd_kernel_traitsILi32ELi128ELi128ELi8ELi4ELi4ELi4ELb0ELb0EN7cutlass10bfloat16_tE19Flash_kernel_traitsILi32ELi128ELi128ELi8ES3_EELb0ELb0ELb0ELb0ELb0ELb0ELb1EEEvNS_16Flash_bwd_paramsE:
	.zero		992


//--------------------- .nv.constant0._ZN5flash44flash_bwd_dq_dk_dv_loop_seqk_parallel_kernelI23Flash_bwd_kernel_traitsILi32ELi128ELi128ELi8ELi4ELi4ELi4ELb0ELb0EN7cutlass10bfloat16_tE19Flash_kernel_traitsILi32ELi128ELi128ELi8ES3_EELb1ELb0ELb1ELb0ELb0ELb0ELb0EEEvNS_16Flash_bwd_paramsE --------------------------
	.section	.nv.constant0._ZN5flash44flash_bwd_dq_dk_dv_loop_seqk_parallel_kernelI23Flash_bwd_kernel_traitsILi32ELi128ELi128ELi8ELi4ELi4ELi4ELb0ELb0EN7cutlass10bfloat16_tE19Flash_kernel_traitsILi32ELi128ELi128ELi8ES3_EELb1ELb0ELb1ELb0ELb0ELb0ELb0EEEvNS_16Flash_bwd_paramsE,"a",@progbits
	.sectionflags	@""
	.align	4
.nv.constant0._ZN5flash44flash_bwd_dq_dk_dv_loop_seqk_parallel_kernelI23Flash_bwd_kernel_traitsILi32ELi128ELi128ELi8ELi4ELi4ELi4ELb0ELb0EN7cutlass10bfloat16_tE19Flash_kernel_traitsILi32ELi128ELi128ELi8ES3_EELb1ELb0ELb1ELb0ELb0ELb0ELb0EEEvNS_16Flash_bwd_paramsE:
	.zero		992


//--------------------- .nv.constant0._ZN5flash44flash_bwd_dq_dk_dv_loop_seqk_parallel_kernelI23Flash_bwd_kernel_traitsILi32ELi128ELi128ELi8ELi4ELi4ELi4ELb0ELb0EN7cutlass10bfloat16_tE19Flash_kernel_traitsILi32ELi128ELi128ELi8ES3_EELb0ELb0ELb1ELb0ELb0ELb0ELb1EEEvNS_16Flash_bwd_paramsE --------------------------
	.section	.nv.constant0._ZN5flash44flash_bwd_dq_dk_dv_loop_seqk_parallel_kernelI23Flash_bwd_kernel_traitsILi32ELi128ELi128ELi8ELi4ELi4ELi4ELb0ELb0EN7cutlass10bfloat16_tE19Flash_kernel_traitsILi32ELi128ELi128ELi8ES3_EELb0ELb0ELb1ELb0ELb0ELb0ELb1EEEvNS_16Flash_bwd_paramsE,"a",@progbits
	.sectionflags	@""
	.align	4
.nv.constant0._ZN5flash44flash_bwd_dq_dk_dv_loop_seqk_parallel_kernelI23Flash_bwd_kernel_traitsILi32ELi128ELi128ELi8ELi4ELi4ELi4ELb0ELb0EN7cutlass10bfloat16_tE19Flash_kernel_traitsILi32ELi128ELi128ELi8ES3_EELb0ELb0ELb1ELb0ELb0ELb0ELb1EEEvNS_16Flash_bwd_paramsE:
	.zero		992


//--------------------- .nv.constant0._ZN5flash44flash_bwd_dq_dk_dv_loop_seqk_parallel_kernelI23Flash_bwd_kernel_traitsILi32ELi128ELi128ELi8ELi4ELi4ELi4ELb0ELb0EN7cutlass10bfloat16_tE19Flash_kernel_traitsILi32ELi128ELi128ELi8ES3_EELb1ELb0ELb0ELb0ELb1ELb1ELb0EEEvNS_16Flash_bwd_paramsE --------------------------
	.section	.nv.constant0._ZN5flash44flash_bwd_dq_dk_dv_loop_seqk_parallel_kernelI23Flash_bwd_kernel_traitsILi32ELi128ELi128ELi8ELi4ELi4ELi4ELb0ELb0EN7cutlass10bfloat16_tE19Flash_kernel_traitsILi32ELi128ELi128ELi8ES3_EELb1ELb0ELb0ELb0ELb1ELb1ELb0EEEvNS_16Flash_bwd_paramsE,"a",@progbits
	.sectionflags	@""
	.align	4
.nv.constant0._ZN5flash44flash_bwd_dq_dk_dv_loop_seqk_parallel_kernelI23Flash_bwd_kernel_traitsILi32ELi128ELi128ELi8ELi4ELi4ELi4ELb0ELb0EN7cutlass10bfloat16_tE19Flash_kernel_traitsILi32ELi128ELi128ELi8ES3_EELb1ELb0ELb0ELb0ELb1ELb1ELb0EEEvNS_16Flash_bwd_paramsE:
	.zero		992


//--------------------- .nv.constant0._ZN5flash44flash_bwd_dq_dk_dv_loop_seqk_parallel_kernelI23Flash_bwd_kernel_traitsILi32ELi128ELi128ELi8ELi4ELi4ELi4ELb0ELb0EN7cutlass10bfloat16_tE19Flash_kernel_traitsILi32ELi128ELi128ELi8ES3_EELb0ELb0ELb0ELb0ELb1ELb1ELb1EEEvNS_16Flash_bwd_paramsE --------------------------
	.section	.nv.constant0._ZN5flash44flash_bwd_dq_dk_dv_loop_seqk_parallel_kernelI23Flash_bwd_kernel_traitsILi32ELi128ELi128ELi8ELi4ELi4ELi4ELb0ELb0EN7cutlass10bfloat16_tE19Flash_kernel_traitsILi32ELi128ELi128ELi8ES3_EELb0ELb0ELb0ELb0ELb1ELb1ELb1EEEvNS_16Flash_bwd_paramsE,"a",@progbits
	.sectionflags	@""
	.align	4
.nv.constant0._ZN5flash44flash_bwd_dq_dk_dv_loop_seqk_parallel_kernelI23Flash_bwd_kernel_traitsILi32ELi128ELi128ELi8ELi4ELi4ELi4ELb0ELb0EN7cutlass10bfloat16_tE19Flash_kernel_traitsILi32ELi128ELi128ELi8ES3_EELb0ELb0ELb0ELb0ELb1ELb1ELb1EEEvNS_16Flash_bwd_paramsE:
	.zero		992


//--------------------- .nv.constant0._ZN5flash44flash_bwd_dq_dk_dv_loop_seqk_parallel_kernelI23Flash_bwd_kernel_traitsILi32ELi128ELi128ELi8ELi4ELi4ELi4ELb0ELb0EN7cutlass10bfloat16_tE19Flash_kernel_traitsILi32ELi128ELi128ELi8ES3_EELb1ELb0ELb0ELb1ELb0ELb0ELb0EEEvNS_16Flash_bwd_paramsE --------------------------
	.section	.nv.constant0._ZN5flash44flash_bwd_dq_dk_dv_loop_seqk_parallel_kernelI23Flash_bwd_kernel_traitsILi32ELi128ELi128ELi8ELi4ELi4ELi4ELb0ELb0EN7cutlass10bfloat16_tE19Flash_kernel_traitsILi32ELi128ELi128ELi8ES3_EELb1ELb0ELb0ELb1ELb0ELb0ELb0EEEvNS_16Flash_bwd_paramsE,"a",@progbits
	.sectionflags	@""
	.align	4
.nv.constant0._ZN5flash44flash_bwd_dq_dk_dv_loop_seqk_parallel_kernelI23Flash_bwd_kernel_traitsILi32ELi128ELi128ELi8ELi4ELi4ELi4ELb0ELb0EN7cutlass10bfloat16_tE19Flash_kernel_traitsILi32ELi128ELi128ELi8ES3_EELb1ELb0ELb0ELb1ELb0ELb0ELb0EEEvNS_16Flash_bwd_paramsE:
	.zero		992


//--------------------- .nv.constant0._ZN5flash44flash_bwd_dq_dk_dv_loop_seqk_parallel_kernelI23Flash_bwd_kernel_traitsILi32ELi128ELi128ELi8ELi4ELi4ELi4ELb0ELb0EN7cutlass10bfloat16_tE19Flash_kernel_traitsILi32ELi128ELi128ELi8ES3_EELb0ELb0ELb0ELb1ELb0ELb0ELb1EEEvNS_16Flash_bwd_paramsE --------------------------
	.section	.nv.constant0._ZN5flash44flash_bwd_dq_dk_dv_loop_seqk_parallel_kernelI23Flash_bwd_kernel_traitsILi32ELi128ELi128ELi8ELi4ELi4ELi4ELb0ELb0EN7cutlass10bfloat16_tE19Flash_kernel_traitsILi32ELi128ELi128ELi8ES3_EELb0ELb0ELb0ELb1ELb0ELb0ELb1EEEvNS_16Flash_bwd_paramsE,"a",@progbits
	.sectionflags	@""
	.align	4
.nv.constant0._ZN5flash44flash_bwd_dq_dk_dv_loop_seqk_parallel_kernelI23Flash_bwd_kernel_traitsILi32ELi128ELi128ELi8ELi4ELi4ELi4ELb0ELb0EN7cutlass10bfloat16_tE19Flash_kernel_traitsILi32ELi128ELi128ELi8ES3_EELb0ELb0ELb0ELb1ELb0ELb0ELb1EEEvNS_16Flash_bwd_paramsE:
	.zero		992


//--------------------- .nv.constant0._ZN5flash44flash_bwd_dq_dk_dv_loop_seqk_parallel_kernelI23Flash_bwd_kernel_traitsILi32ELi128ELi128ELi8ELi4ELi4ELi4ELb0ELb0EN7cutlass10bfloat16_tE19Flash_kernel_traitsILi32ELi128ELi128ELi8ES3_EELb1ELb0ELb1ELb0ELb0ELb1ELb0EEEvNS_16Flash_bwd_paramsE --------------------------
	.section	.nv.constant0._ZN5flash44flash_bwd_dq_dk_dv_loop_seqk_parallel_kernelI23Flash_bwd_kernel_traitsILi32ELi128ELi128ELi8ELi4ELi4ELi4ELb0ELb0EN7cutlass10bfloat16_tE19Flash_kernel_traitsILi32ELi128ELi128ELi8ES3_EELb1ELb0ELb1ELb0ELb0ELb1ELb0EEEvNS_16Flash_bwd_paramsE,"a",@progbits
	.sectionflags	@""
	.align	4
.nv.constant0._ZN5flash44flash_bwd_dq_dk_dv_loop_seqk_parallel_kernelI23Flash_bwd_kernel_traitsILi32ELi128ELi128ELi8ELi4ELi4ELi4ELb0ELb0EN7cutlass10bfloat16_tE19Flash_kernel_traitsILi32ELi128ELi128ELi8ES3_EELb1ELb0ELb1ELb0ELb0ELb1ELb0EEEvNS_16Flash_bwd_paramsE:
	.zero		992


//--------------------- .nv.constant0._ZN5flash44flash_bwd_dq_dk_dv_loop_seqk_parallel_kernelI23Flash_bwd_kernel_traitsILi32ELi128ELi128ELi8ELi4ELi4ELi4ELb0ELb0EN7cutlass10bfloat16_tE19Flash_kernel_traitsILi32ELi128ELi128ELi8ES3_EELb0ELb0ELb1ELb0ELb0ELb1ELb1EEEvNS_16Flash_bwd_paramsE --------------------------
	.section	.nv.constant0._ZN5flash44flash_bwd_dq_dk_dv_loop_seqk_parallel_kernelI23Flash_bwd_kernel_traitsILi32ELi128ELi128ELi8ELi4ELi4ELi4ELb0ELb0EN7cutlass10bfloat16_tE19Flash_kernel_traitsILi32ELi128ELi128ELi8ES3_EELb0ELb0ELb1ELb0ELb0ELb1ELb1EEEvNS_16Flash_bwd_paramsE,"a",@progbits
	.sectionflags	@""
	.align	4
.nv.constant0._ZN5flash44flash_bwd_dq_dk_dv_loop_seqk_parallel_kernelI23Flash_bwd_kernel_traitsILi32ELi128ELi128ELi8ELi4ELi4ELi4ELb0ELb0EN7cutlass10bfloat16_tE19Flash_kernel_traitsILi32ELi128ELi128ELi8ES3_EELb0ELb0ELb1ELb0ELb0ELb1ELb1EEEvNS_16Flash_bwd_paramsE:
	.zero		992


//--------------------- .nv.constant0._ZN5flash44flash_bwd_dq_dk_dv_loop_seqk_parallel_kernelI23Flash_bwd_kernel_traitsILi32ELi128ELi128ELi8ELi4ELi4ELi4ELb0ELb0EN7cutlass10bfloat16_tE19Flash_kernel_traitsILi32ELi128ELi128ELi8ES3_EELb1ELb0ELb1ELb1ELb0ELb0ELb0EEEvNS_16Flash_bwd_paramsE --------------------------
	.section	.nv.constant0._ZN5flash44flash_bwd_dq_dk_dv_loop_seqk_parallel_kernelI23Flash_bwd_kernel_traitsILi32ELi128ELi128ELi8ELi4ELi4ELi4ELb0ELb0EN7cutlass10bfloat16_tE19Flash_kernel_traitsILi32ELi128ELi128ELi8ES3_EELb1ELb0ELb1ELb1ELb0ELb0ELb0EEEvNS_16Flash_bwd_paramsE,"a",@progbits
	.sectionflags	@""
	.align	4
.nv.constant0._ZN5flash44flash_bwd_dq_dk_dv_loop_seqk_parallel_kernelI23Flash_bwd_kernel_traitsILi32ELi128ELi128ELi8ELi4ELi4ELi4ELb0ELb0EN7cutlass10bfloat16_tE19Flash_kernel_traitsILi32ELi128ELi128ELi8ES3_EELb1ELb0ELb1ELb1ELb0ELb0ELb0EEEvNS_16Flash_bwd_paramsE:
	.zero		992


//--------------------- .nv.constant0._ZN5flash44flash_bwd_dq_dk_dv_loop_seqk_parallel_kernelI23Flash_bwd_kernel_traitsILi32ELi128ELi128ELi8ELi4ELi4ELi4ELb0ELb0EN7cutlass10bfloat16_tE19Flash_kernel_traitsILi32ELi128ELi128ELi8ES3_EELb0ELb0ELb1ELb1ELb0ELb0ELb1EEEvNS_16Flash_bwd_paramsE --------------------------
	.section	.nv.constant0._ZN5flash44flash_bwd_dq_dk_dv_loop_seqk_parallel_kernelI23Flash_bwd_kernel_traitsILi32ELi128ELi128ELi8ELi4ELi4ELi4ELb0ELb0EN7cutlass10bfloat16_tE19Flash_kernel_traitsILi32ELi128ELi128ELi8ES3_EELb0ELb0ELb1ELb1ELb0ELb0ELb1EEEvNS_16Flash_bwd_paramsE,"a",@progbits
	.sectionflags	@""
	.align	4
.nv.constant0._ZN5flash44flash_bwd_dq_dk_dv_loop_seqk_parallel_kernelI23Flash_bwd_kernel_traitsILi32ELi128ELi128ELi8ELi4ELi4ELi4ELb0ELb0EN7cutlass10bfloat16_tE19Flash_kernel_traitsILi32ELi128ELi128ELi8ES3_EELb0ELb0ELb1ELb1ELb0ELb0ELb1EEEvNS_16Flash_bwd_paramsE:
	.zero		992


//--------------------- .nv.constant0._ZN5flash25flash_bwd_dot_do_o_kernelILb0E23Flash_bwd_kernel_traitsILi32ELi128ELi128ELi8ELi4ELi4ELi4ELb0ELb0EN7cutlass10bfloat16_tE19Flash_kernel_traitsILi32ELi128ELi128ELi8ES3_EEEEvNS_16Flash_bwd_paramsE --------------------------
	.section	.nv.constant0._ZN5flash25flash_bwd_dot_do_o_kernelILb0E23Flash_bwd_kernel_traitsILi32ELi128ELi128ELi8ELi4ELi4ELi4ELb0ELb0EN7cutlass10bfloat16_tE19Flash_kernel_traitsILi32ELi128ELi128ELi8ES3_EEEEvNS_16Flash_bwd_paramsE,"a",@progbits
	.sectionflags	@""
	.align	4
.nv.constant0._ZN5flash25flash_bwd_dot_do_o_kernelILb0E23Flash_bwd_kernel_traitsILi32ELi128ELi128ELi8ELi4ELi4ELi4ELb0ELb0EN7cutlass10bfloat16_tE19Flash_kernel_traitsILi32ELi128ELi128ELi8ES3_EEEEvNS_16Flash_bwd_paramsE:
	.zero		992


//--------------------- .nv.constant0._ZN5flash25flash_bwd_dot_do_o_kernelILb1E23Flash_bwd_kernel_traitsILi32ELi128ELi128ELi8ELi4ELi4ELi4ELb0ELb0EN7cutlass10bfloat16_tE19Flash_kernel_traitsILi32ELi128ELi128ELi8ES3_EEEEvNS_16Flash_bwd_paramsE --------------------------
	.section	.nv.constant0._ZN5flash25flash_bwd_dot_do_o_kernelILb1E23Flash_bwd_kernel_traitsILi32ELi128ELi128ELi8ELi4ELi4ELi4ELb0ELb0EN7cutlass10bfloat16_tE19Flash_kernel_traitsILi32ELi128ELi128ELi8ES3_EEEEvNS_16Flash_bwd_paramsE,"a",@progbits
	.sectionflags	@""
	.align	4
.nv.constant0._ZN5flash25flash_bwd_dot_do_o_kernelILb1E23Flash_bwd_kernel_traitsILi32ELi128ELi128ELi8ELi4ELi4ELi4ELb0ELb0EN7cutlass10bfloat16_tE19Flash_kernel_traitsILi32ELi128ELi128ELi8ES3_EEEEvNS_16Flash_bwd_paramsE:
	.zero		992


//--------------------- .text._ZN5flash44flash_bwd_dq_dk_dv_loop_seqk_parallel_kernelI23Flash_bwd_kernel_traitsILi32ELi128ELi128ELi8ELi4ELi4ELi4ELb1ELb0EN7cutlass10bfloat16_tE19Flash_kernel_traitsILi32ELi128ELi128ELi8ES3_EELb0ELb0ELb0ELb0ELb0ELb1ELb0EEEvNS_16Flash_bwd_paramsE --------------------------
	.section	.text._ZN5flash44flash_bwd_dq_dk_dv_loop_seqk_parallel_kernelI23Flash_bwd_kernel_traitsILi32ELi128ELi128ELi8ELi4ELi4ELi4ELb1ELb0EN7cutlass10bfloat16_tE19Flash_kernel_traitsILi32ELi128ELi128ELi8ES3_EELb0ELb0ELb0ELb0ELb0ELb1ELb0EEEvNS_16Flash_bwd_paramsE,"ax",@progbits
	.sectioninfo	@"SHI_REGISTERS=255"
	.align	128
        .global         _ZN5flash44flash_bwd_dq_dk_dv_loop_seqk_parallel_kernelI23Flash_bwd_kernel_traitsILi32ELi128ELi128ELi8ELi4ELi4ELi4ELb1ELb0EN7cutlass10bfloat16_tE19Flash_kernel_traitsILi32ELi128ELi128ELi8ES3_EELb0ELb0ELb0ELb0ELb0ELb1ELb0EEEvNS_16Flash_bwd_paramsE
        .type           _ZN5flash44flash_bwd_dq_dk_dv_loop_seqk_parallel_kernelI23Flash_bwd_kernel_traitsILi32ELi128ELi128ELi8ELi4ELi4ELi4ELb1ELb0EN7cutlass10bfloat16_tE19Flash_kernel_traitsILi32ELi128ELi128ELi8ES3_EELb0ELb0ELb0ELb0ELb0ELb1ELb0EEEvNS_16Flash_bwd_paramsE,@function
        .size           _ZN5flash44flash_bwd_dq_dk_dv_loop_seqk_parallel_kernelI23Flash_bwd_kernel_traitsILi32ELi128ELi128ELi8ELi4ELi4ELi4ELb1ELb0EN7cutlass10bfloat16_tE19Flash_kernel_traitsILi32ELi128ELi128ELi8ES3_EELb0ELb0ELb0ELb0ELb0ELb1ELb0EEEvNS_16Flash_bwd_paramsE,(.L_x_1324 - _ZN5flash44flash_bwd_dq_dk_dv_loop_seqk_parallel_kernelI23Flash_bwd_kernel_traitsILi32ELi128ELi128ELi8ELi4ELi4ELi4ELb1ELb0EN7cutlass10bfloat16_tE19Flash_kernel_traitsILi32ELi128ELi128ELi8ES3_EELb0ELb0ELb0ELb0ELb0ELb1ELb0EEEvNS_16Flash_bwd_paramsE)
        .other          _ZN5flash44flash_bwd_dq_dk_dv_loop_seqk_parallel_kernelI23Flash_bwd_kernel_traitsILi32ELi128ELi128ELi8ELi4ELi4ELi4ELb1ELb0EN7cutlass10bfloat16_tE19Flash_kernel_traitsILi32ELi128ELi128ELi8ES3_EELb0ELb0ELb0ELb0ELb0ELb1ELb0EEEvNS_16Flash_bwd_paramsE,@"STO_CUDA_ENTRY STV_DEFAULT"
_ZN5flash44flash_bwd_dq_dk_dv_loop_seqk_parallel_kernelI23Flash_bwd_kernel_traitsILi32ELi128ELi128ELi8ELi4ELi4ELi4ELb1ELb0EN7cutlass10bfloat16_tE19Flash_kernel_traitsILi32ELi128ELi128ELi8ES3_EELb0ELb0ELb0ELb0ELb0ELb1ELb0EEEvNS_16Flash_bwd_paramsE:
.text._ZN5flash44flash_bwd_dq_dk_dv_loop_seqk_parallel_kernelI23Flash_bwd_kernel_traitsILi32ELi128ELi128ELi8ELi4ELi4ELi4ELb1ELb0EN7cutlass10bfloat16_tE19Flash_kernel_traitsILi32ELi128ELi128ELi8ES3_EELb0ELb0ELb0ELb0ELb0ELb1ELb0EEEvNS_16Flash_bwd_paramsE:
[----:B------:R-:W-:Y:S02]  /*0000*/  MOV R1, c[0x0][0x28] ;  /* 0x00000a0000017a02 */ /* 0x000fe40000000f00 */
[----:B------:R-:W1:Y:S01]  /*0010*/  S2UR UR30, SR_CTAID.X ;  /* 0x00000000001e79c3 */ /* 0x000e620000002500 */
[----:B------:R-:W-:Y:S01]  /*0020*/  ULDC UR4, c[0x0][0x218] ;  /* 0x0000860000047ab9 */ /* 0x000fe20000000800 */
[----:B------:R-:W-:Y:S01]  /*0030*/  IADD3 R1, R1, -0x28, RZ ;  /* 0xffffffd801017810 */ /* 0x000fe20007ffe0ff */
[----:B------:R-:W-:-:S04]  /*0040*/  UIADD3 UR5, UR4, 0x7f, URZ ;  /* 0x0000007f04057890 */ /* 0x000fc8000fffe03f */
[----:B------:R-:W-:-:S04]  /*0050*/  USHF.R.S32.HI UR4, URZ, 0x1f, UR5 ;  /* 0x0000001f3f047899 */ /* 0x000fc80008011405 */
[----:B------:R-:W-:-:S04]  /*0060*/  ULEA.HI UR4, UR4, UR5, URZ, 0x7 ;  /* 0x0000000504047291 */ /* 0x000fc8000f8f383f */
[----:B------:R-:W-:-:S04]  /*0070*/  USHF.R.S32.HI UR4, URZ, 0x7, UR4 ;  /* 0x000000073f047899 */ /* 0x000fc80008011404 */
[----:B-1----:R-:W-:-:S06]  /*0080*/  UISETP.GE.AND UP0, UPT, UR30, UR4, UPT ;  /* 0x000000041e00728c */ /* 0x002fcc000bf06270 */
[----:B------:R-:W-:-:S13]  /*0090*/  PLOP3.LUT P0, PT, PT, PT, UP0, 0x80, 0x0 ;  /* 0x000000000000781c */ /* 0x000fda0003f0f008 */
[----:B------:R-:W-:Y:S05]  /*00a0*/  @P0 EXIT ;  /* 0x000000000000094d */ /* 0x000fea0003800000 */
[----:B------:R-:W1:Y:S01]  /*00b0*/  S2R R19, SR_TID.X ;  /* 0x0000000000137919 */ /* 0x000e620000002100 */
[----:B------:R-:W-:Y:S01]  /*00c0*/  UMOV UR8, 0x80 ;  /* 0x0000008000087882 */ /* 0x000fe20000000000 */
[----:B------:R-:W2:Y:S01]  /*00d0*/  S2UR UR51, SR_CTAID.Z ;  /* 0x00000000003379c3 */ /* 0x000ea20000002700 */
[----:B------:R-:W-:Y:S01]  /*00e0*/  ULDC UR5, c[0x0][0x210] ;  /* 0x0000840000057ab9 */ /* 0x000fe20000000800 */
[----:B------:R-:W-:Y:S01]  /*00f0*/  IMAD.MOV.U32 R176, RZ, RZ, -0x10 ;  /* 0xfffffff0ffb07424 */ /* 0x000fe200078e00ff */
[----:B------:R-:W-:Y:S01]  /*0100*/  ULDC UR4, c[0x0][0x234] ;  /* 0x00008d0000047ab9 */ /* 0x000fe20000000800 */
[----:B------:R-:W-:Y:S01]  /*0110*/  IMAD.MOV.U32 R153, RZ, RZ, 0x20 ;  /* 0x00000020ff997424 */ /* 0x000fe200078e00ff */
[----:B------:R-:W-:Y:S01]  /*0120*/  UIMAD UR4, UR8, UR5, UR4 ;  /* 0x00000005080472a4 */ /* 0x000fe2000f8e0204 */
[----:B------:R-:W-:Y:S01]  /*0130*/  IMAD.MOV.U32 R148, RZ, RZ, 0x40 ;  /* 0x00000040ff947424 */ /* 0x000fe200078e00ff */
[----:B------:R-:W-:Y:S01]  /*0140*/  ULDC UR57, c[0x0][0x22c] ;  /* 0x00008b0000397ab9 */ /* 0x000fe20000000800 */
[----:B------:R-:W3:Y:S01]  /*0150*/  S2UR UR46, SR_CTAID.Y ;  /* 0x00000000002e79c3 */ /* 0x000ee20000002600 */
[----:B------:R-:W-:-:S02]  /*0160*/  ULDC UR13, c[0x0][0x1c8] ;  /* 0x00007200000d7ab9 */ /* 0x000fc40000000800 */
[----:B------:R-:W-:Y:S02]  /*0170*/  ULDC UR9, c[0x0][0x1c0] ;  /* 0x0000700000097ab9 */ /* 0x000fe40000000800 */
[----:B------:R-:W-:Y:S02]  /*0180*/  ULDC.U8 UR10, c[0x0][0x328] ;  /* 0x0000ca00000a7ab9 */ /* 0x000fe40000000000 */
[----:B------:R-:W-:Y:S02]  /*0190*/  UISETP.NE.AND UP2, UPT, UR10, URZ, UPT ;  /* 0x0000003f0a00728c */ /* 0x000fe4000bf45270 */
[----:B------:R-:W-:Y:S02]  /*01a0*/  ULDC UR29, c[0x0][0x214] ;  /* 0x00008500001d7ab9 */ /* 0x000fe40000000800 */
[----:B------:R-:W-:Y:S02]  /*01b0*/  ULDC UR17, c[0x0][0x224] ;  /* 0x0000890000117ab9 */ /* 0x000fe40000000800 */
[----:B------:R-:W-:Y:S01]  /*01c0*/  USHF.R.S32.HI UR5, URZ, 0x1f, UR17 ;  /* 0x0000001f3f057899 */ /* 0x000fe20008011411 */
[----:B-1----:R-:W-:Y:S01]  /*01d0*/  SHF.R.S32.HI R10, RZ, 0x1f, R19 ;  /* 0x0000001fff0a7819 */ /* 0x002fe20000011413 */
[----:B------:R-:W-:Y:S01]  /*01e0*/  ULDC UR15, c[0x0][0x224] ;  /* 0x00008900000f7ab9 */ /* 0x000fe20000000800 */
[----:B------:R-:W-:Y:S01]  /*01f0*/  IMAD.SHL.U32 R248, R19, 0x2, RZ ;  /* 0x0000000213f87824 */ /* 0x000fe200078e00ff */
[----:B--2---:R-:W-:Y:S01]  /*0200*/  UIMAD UR16, UR51, UR57, URZ ;  /* 0x00000039331072a4 */ /* 0x004fe2000f8e023f */
[CC--:B------:R-:W-:Y:S01]  /*0210*/  LEA.HI R3, R10.reuse, R19.reuse, RZ, 0x2 ;  /* 0x000000130a037211 */ /* 0x0c0fe200078f10ff */
[----:B------:R-:W-:Y:S01]  /*0220*/  ULOP3.LUT UR8, UR51, UR13, URZ, 0x3c, !UPT ;  /* 0x0000000d33087292 */ /* 0x000fe2000f8e3c3f */
[-C--:B------:R-:W-:Y:S01]  /*0230*/  LEA.HI R20, R10, R19.reuse, RZ, 0x3 ;  /* 0x000000130a147211 */ /* 0x080fe200078f18ff */
[----:B------:R-:W-:Y:S01]  /*0240*/  ULDC UR52, c[0x0][0x1c0] ;  /* 0x0000700000347ab9 */ /* 0x000fe20000000800 */
[--C-:B------:R-:W-:Y:S01]  /*0250*/  SHF.R.S32.HI R4, RZ, 0x2, R3.reuse ;  /* 0x00000002ff047819 */ /* 0x100fe20000011403 */
[----:B------:R-:W-:Y:S01]  /*0260*/  UIMAD.WIDE UR52, UR57, UR52, URZ ;  /* 0x00000034393472a5 */ /* 0x000fe2000f8e023f */
[----:B------:R-:W-:Y:S01]  /*0270*/  SHF.R.S32.HI R0, RZ, 0x1f, R3 ;  /* 0x0000001fff007819 */ /* 0x000fe20000011403 */
[----:B---3--:R-:W-:Y:S01]  /*0280*/  UIMAD UR5, UR5, UR46, URZ ;  /* 0x0000002e050572a4 */ /* 0x008fe2000f8e023f */
[CC--:B------:R-:W-:Y:S01]  /*0290*/  LEA.HI R2, R3.reuse, R4.reuse, RZ, 0x1 ;  /* 0x0000000403027211 */ /* 0x0c0fe200078f08ff */
[----:B------:R-:W-:Y:S01]  /*02a0*/  UIMAD.WIDE.U32 UR60, UR46, UR17, URZ ;  /* 0x000000112e3c72a5 */ /* 0x000fe2000f8e003f */
[----:B------:R-:W-:Y:S01]  /*02b0*/  LEA.HI R0, R0, R4, RZ, 0x3 ;  /* 0x0000000400007211 */ /* 0x000fe200078f18ff */
[----:B------:R-:W-:Y:S01]  /*02c0*/  ULDC UR12, c[0x0][0x1c0] ;  /* 0x00007000000c7ab9 */ /* 0x000fe20000000800 */
[----:B------:R-:W-:Y:S01]  /*02d0*/  LOP3.LUT R2, R2, 0x7fffffe, RZ, 0xc0, !PT ;  /* 0x07fffffe02027812 */ /* 0x000fe200078ec0ff */
[----:B------:R-:W-:Y:S01]  /*02e0*/  UIMAD UR57, UR57, UR12, URZ ;  /* 0x0000000c393972a4 */ /* 0x000fe2000f8e023f */
[----:B------:R-:W-:Y:S01]  /*02f0*/  LOP3.LUT R0, R0, 0xfffffff8, RZ, 0xc0, !PT ;  /* 0xfffffff800007812 */ /* 0x000fe200078ec0ff */
[----:B------:R-:W-:Y:S01]  /*0300*/  ULDC UR14, c[0x0][0x1c0] ;  /* 0x00007000000e7ab9 */ /* 0x000fe20000000800 */
[----:B------:R-:W-:Y:S01]  /*0310*/  SHF.R.S32.HI R5, RZ, 0x3, R20 ;  /* 0x00000003ff057819 */ /* 0x000fe20000011414 */
[C---:B------:R-:W-:Y:S01]  /*0320*/  IMAD.IADD R8, R4.reuse, 0x1, -R2 ;  /* 0x0000000104087824 */ /* 0x040fe200078e0a02 */
[----:B------:R-:W-:Y:S01]  /*0330*/  LOP3.LUT R2, R3, 0xfffffffc, RZ, 0xc0, !PT ;  /* 0xfffffffc03027812 */ /* 0x000fe200078ec0ff */
[----:B------:R-:W-:Y:S01]  /*0340*/  IMAD.IADD R7, R4, 0x1, -R0 ;  /* 0x0000000104077824 */ /* 0x000fe200078e0a00 */
[----:B------:R-:W-:Y:S01]  /*0350*/  LEA.HI R4, R10, R19, RZ, 0x5 ;  /* 0x000000130a047211 */ /* 0x000fe200078f28ff */
[----:B------:R-:W-:Y:S01]  /*0360*/  IMAD.SHL.U32 R5, R5, 0x40, RZ ;  /* 0x0000004005057824 */ /* 0x000fe200078e00ff */
[----:B------:R-:W-:Y:S01]  /*0370*/  LOP3.LUT R248, R248, 0x6, RZ, 0xc0, !PT ;  /* 0x00000006f8f87812 */ /* 0x000fe200078ec0ff */
[C---:B------:R-:W-:Y:S01]  /*0380*/  IMAD.IADD R9, R19.reuse, 0x1, -R2 ;  /* 0x0000000113097824 */ /* 0x040fe200078e0a02 */
[----:B------:R-:W-:Y:S01]  /*0390*/  LOP3.LUT R0, R4, 0xffffffe0, RZ, 0xc0, !PT ;  /* 0xffffffe004007812 */ /* 0x000fe200078ec0ff */
[----:B------:R-:W-:Y:S01]  /*03a0*/  ULDC.U8 UR11, c[0x0][0x3d0] ;  /* 0x0000f400000b7ab9 */ /* 0x000fe20000000000 */
[--C-:B------:R-:W-:Y:S01]  /*03b0*/  SHF.R.S32.HI R3, RZ, 0x5, R4.reuse ;  /* 0x00000005ff037819 */ /* 0x100fe20000011404 */
[----:B------:R-:W-:Y:S01]  /*03c0*/  ULDC.64 UR6, c[0x0][0x118] ;  /* 0x0000460000067ab9 */ /* 0x000fe20000000a00 */
[----:B------:R-:W-:Y:S01]  /*03d0*/  SHF.R.S32.HI R4, RZ, 0x1f, R4 ;  /* 0x0000001fff047819 */ /* 0x000fe20000011404 */
[----:B------:R-:W-:Y:S01]  /*03e0*/  IMAD.IADD R0, R19, 0x1, -R0 ;  /* 0x0000000113007824 */ /* 0x000fe200078e0a00 */
[----:B------:R-:W-:Y:S01]  /*03f0*/  LOP3.LUT R2, R5, 0xc0, RZ, 0xc0, !PT ;  /* 0x000000c005027812 */ /* 0x000fe200078ec0ff */
[C---:B------:R-:W-:Y:S01]  /*0400*/  IMAD.SHL.U32 R5, R9.reuse, 0x8, RZ ;  /* 0x0000000809057824 */ /* 0x040fe200078e00ff */
[----:B------:R-:W-:Y:S01]  /*0410*/  LEA.HI R4, R4, R3, RZ, 0x2 ;  /* 0x0000000304047211 */ /* 0x000fe200078f10ff */
[----:B------:R-:W-:Y:S01]  /*0420*/  IMAD.SHL.U32 R9, R9, 0x2, RZ ;  /* 0x0000000209097824 */ /* 0x000fe200078e00ff */
[----:B------:R-:W-:Y:S01]  /*0430*/  SHF.R.S32.HI R6, RZ, 0x1f, R0 ;  /* 0x0000001fff067819 */ /* 0x000fe20000011400 */
[----:B------:R-:W-:Y:S01]  /*0440*/  UMOV UR56, 0xffffe000 ;  /* 0xffffe00000387882 */ /* 0x000fe20000000000 */
[----:B------:R-:W-:Y:S01]  /*0450*/  LOP3.LUT R5, R2, 0x18, R5, 0xf8, !PT ;  /* 0x0000001802057812 */ /* 0x000fe200078ef805 */
[----:B------:R-:W-:Y:S01]  /*0460*/  UISETP.NE.AND UP3, UPT, UR11, URZ, UPT ;  /* 0x0000003f0b00728c */ /* 0x000fe2000bf65270 */
[----:B------:R-:W-:Y:S01]  /*0470*/  LEA.HI R250, R6, R0, RZ, 0x2 ;  /* 0x0000000006fa7211 */ /* 0x000fe200078f10ff */
[----:B------:R-:W-:Y:S01]  /*0480*/  UIMAD.WIDE.U32 UR58, UR52, UR60, URZ ;  /* 0x0000003c343a72a5 */ /* 0x000fe2000f8e003f */
[----:B------:R-:W-:Y:S01]  /*0490*/  LOP3.LUT R0, R4, 0xfffffffc, RZ, 0xc0, !PT ;  /* 0xfffffffc04007812 */ /* 0x000fe200078ec0ff */
[----:B------:R-:W-:Y:S01]  /*04a0*/  USHF.L.U32 UR28, UR57, 0x3, URZ ;  /* 0x00000003391c7899 */ /* 0x000fe2000800063f */
[----:B------:R-:W-:Y:S01]  /*04b0*/  LEA.HI R4, R10, R19, RZ, 0x4 ;  /* 0x000000130a047211 */ /* 0x000fe200078f20ff */
[----:B------:R-:W-:Y:S01]  /*04c0*/  USHF.L.U32 UR27, UR57, 0x4, URZ ;  /* 0x00000004391b7899 */ /* 0x000fe2000800063f */
[----:B------:R-:W-:Y:S01]  /*04d0*/  SHF.R.U32.HI R2, RZ, 0x3, R2 ;  /* 0x00000003ff027819 */ /* 0x000fe20000011602 */
[C---:B------:R-:W-:Y:S01]  /*04e0*/  IMAD.IADD R158, R3.reuse, 0x1, -R0 ;  /* 0x00000001039e7824 */ /* 0x040fe200078e0a00 */
[----:B------:R-:W-:Y:S01]  /*04f0*/  LOP3.LUT R6, R20, 0xfffffff8, RZ, 0xc0, !PT ;  /* 0xfffffff814067812 */ /* 0x000fe200078ec0ff */
[----:B------:R-:W-:Y:S01]  /*0500*/  IMAD R0, R3, 0x8, R8 ;  /* 0x0000000803007824 */ /* 0x000fe200078e0208 */
[----:B------:R-:W-:Y:S01]  /*0510*/  SHF.R.S32.HI R3, RZ, 0x4, R4 ;  /* 0x00000004ff037819 */ /* 0x000fe20000011404 */
[----:B------:R-:W-:Y:S01]  /*0520*/  UIMAD UR26, UR57, 0x18, URZ ;  /* 0x00000018391a78a4 */ /* 0x000fe2000f8e023f */
[----:B------:R-:W-:Y:S01]  /*0530*/  LOP3.LUT R5, R5, R2, RZ, 0x3c, !PT ;  /* 0x0000000205057212 */ /* 0x000fe200078e3cff */
[----:B------:R-:W-:Y:S01]  /*0540*/  IMAD.IADD R6, R19, 0x1, -R6 ;  /* 0x0000000113067824 */ /* 0x000fe200078e0a06 */
[----:B------:R-:W-:Y:S01]  /*0550*/  LEA.HI R2, R4, R3, RZ, 0x1 ;  /* 0x0000000304027211 */ /* 0x000fe200078f08ff */
[----:B------:R-:W-:Y:S01]  /*0560*/  USHF.L.U32 UR25, UR57, 0x5, URZ ;  /* 0x0000000539197899 */ /* 0x000fe2000800063f */
[----:B------:R-:W-:Y:S01]  /*0570*/  LEA.HI R12, R7, R7, RZ, 0x1 ;  /* 0x00000007070c7211 */ /* 0x000fe200078f08ff */
[----:B------:R-:W-:Y:S01]  /*0580*/  IMAD.U32 R247, R0, 0x20, R5 ;  /* 0x0000002000f77824 */ /* 0x000fe200078e0005 */
[----:B------:R-:W-:Y:S01]  /*0590*/  LOP3.LUT R2, R2, 0xfffffffe, RZ, 0xc0, !PT ;  /* 0xfffffffe02027812 */ /* 0x000fe200078ec0ff */
[----:B------:R-:W-:Y:S01]  /*05a0*/  UIMAD UR24, UR57, 0x28, URZ ;  /* 0x00000028391878a4 */ /* 0x000fe2000f8e023f */
[----:B------:R-:W-:Y:S01]  /*05b0*/  LOP3.LUT R0, R4, 0xfffffff0, RZ, 0xc0, !PT ;  /* 0xfffffff004007812 */ /* 0x000fe200078ec0ff */
[----:B------:R-:W-:Y:S01]  /*05c0*/  IMAD.U32 R4, RZ, RZ, UR4 ;  /* 0x00000004ff047e24 */ /* 0x000fe2000f8e00ff */
[----:B------:R-:W-:Y:S01]  /*05d0*/  LEA.HI R8, R6, R6, RZ, 0x1 ;  /* 0x0000000606087211 */ /* 0x000fe200078f08ff */
[----:B------:R-:W-:Y:S01]  /*05e0*/  IMAD.IADD R14, R3, 0x1, -R2 ;  /* 0x00000001030e7824 */ /* 0x000fe200078e0a02 */
[----:B------:R-:W-:Y:S01]  /*05f0*/  LEA.HI R3, R10, R19, RZ, 0x7 ;  /* 0x000000130a037211 */ /* 0x000fe200078f38ff */
[----:B------:R-:W-:Y:S01]  /*0600*/  IMAD.IADD R0, R19, 0x1, -R0 ;  /* 0x0000000113007824 */ /* 0x000fe200078e0a00 */
[----:B------:R-:W-:Y:S01]  /*0610*/  LOP3.LUT R2, R8, 0x3fffffe, RZ, 0xc0, !PT ;  /* 0x03fffffe08027812 */ /* 0x000fe200078ec0ff */
[----:B------:R1:W-:Y:S01]  /*0620*/  STL [R1+0x20], R4 ;  /* 0x0000200401007387 */ /* 0x0003e20000100800 */
[----:B------:R-:W-:Y:S01]  /*0630*/  SHF.R.S32.HI R10, RZ, 0x7, R3 ;  /* 0x00000007ff0a7819 */ /* 0x000fe20000011403 */
[----:B------:R-:W-:Y:S01]  /*0640*/  UIMAD UR4, UR46, UR9, UR51 ;  /* 0x000000092e0472a4 */ /* 0x000fe2000f8e0233 */
[----:B------:R-:W-:Y:S01]  /*0650*/  SHF.R.S32.HI R11, RZ, 0x1f, R0 ;  /* 0x0000001fff0b7819 */ /* 0x000fe20000011400 */
[----:B------:R-:W-:Y:S01]  /*0660*/  USHF.L.U32 UR9, UR46, 0x7, URZ ;  /* 0x000000072e097899 */ /* 0x000fe2000800063f */
[----:B------:R-:W-:Y:S01]  /*0670*/  LOP3.LUT P5, RZ, R7, 0x2, RZ, 0xc0, !PT ;  /* 0x0000000207ff7812 */ /* 0x000fe200078ac0ff */
[C---:B------:R-:W-:Y:S01]  /*0680*/  IMAD R3, R10.reuse, 0x8, R14 ;  /* 0x000000080a037824 */ /* 0x040fe200078e020e */
[----:B------:R-:W-:Y:S01]  /*0690*/  LEA.HI R11, R11, R0, RZ, 0x3 ;  /* 0x000000000b0b7211 */ /* 0x000fe200078f18ff */
[C---:B------:R-:W-:Y:S01]  /*06a0*/  IMAD R18, R10.reuse, 0x2000, R9 ;  /* 0x000020000a127824 */ /* 0x040fe200078e0209 */
[----:B------:R-:W-:Y:S01]  /*06b0*/  UIMAD UR4, UR4, UR15, URZ ;  /* 0x0000000f040472a4 */ /* 0x000fe2000f8e023f */
[----:B------:R-:W-:Y:S01]  /*06c0*/  LOP3.LUT P4, RZ, R7, 0x4, RZ, 0xc0, !PT ;  /* 0x0000000407ff7812 */ /* 0x000fe2000788c0ff */
[----:B------:R-:W-:Y:S01]  /*06d0*/  IMAD R248, R10, 0x40, R248 ;  /* 0x000000400af87824 */ /* 0x000fe200078e02f8 */
[----:B------:R-:W-:Y:S01]  /*06e0*/  SEL R177, R153, 0xffffffe0, !P5 ;  /* 0xffffffe099b17807 */ /* 0x000fe20006800000 */
[----:B------:R-:W-:-:S02]  /*06f0*/  UIMAD UR23, UR57, 0x30, URZ ;  /* 0x00000030391778a4 */ /* 0x000fc4000f8e023f */
[----:B------:R-:W-:Y:S02]  /*0700*/  UIMAD UR22, UR57, 0x38, URZ ;  /* 0x00000038391678a4 */ /* 0x000fe4000f8e023f */
[----:B------:R-:W-:Y:S02]  /*0710*/  USHF.L.U32 UR21, UR57, 0x6, URZ ;  /* 0x0000000639157899 */ /* 0x000fe4000800063f */
[----:B------:R-:W-:Y:S02]  /*0720*/  UIMAD UR20, UR57, 0x48, URZ ;  /* 0x00000048391478a4 */ /* 0x000fe4000f8e023f */
[----:B------:R-:W-:Y:S02]  /*0730*/  UIMAD UR19, UR57, 0x50, URZ ;  /* 0x00000050391378a4 */ /* 0x000fe4000f8e023f */
[----:B------:R-:W-:Y:S01]  /*0740*/  UIMAD UR18, UR57, 0x58, URZ ;  /* 0x00000058391278a4 */ /* 0x000fe2000f8e023f */
[----:B-1----:R-:W-:Y:S01]  /*0750*/  IMAD.IADD R4, R6, 0x1, -R2 ;  /* 0x0000000106047824 */ /* 0x002fe200078e0a02 */
[----:B------:R-:W-:Y:S01]  /*0760*/  LEA.HI R2, R0, R0, RZ, 0x1 ;  /* 0x0000000000027211 */ /* 0x000fe200078f08ff */
[----:B------:R-:W-:-:S02]  /*0770*/  UIMAD UR17, UR57, 0x60, URZ ;  /* 0x00000060391178a4 */ /* 0x000fc4000f8e023f */
[----:B------:R-:W-:Y:S01]  /*0780*/  IMAD R146, R3, 0x8, R4 ;  /* 0x0000000803927824 */ /* 0x000fe200078e0204 */
[----:B------:R-:W-:Y:S01]  /*0790*/  LOP3.LUT R4, R2, 0x7fffffe, RZ, 0xc0, !PT ;  /* 0x07fffffe02047812 */ /* 0x000fe200078ec0ff */
[----:B------:R-:W-:Y:S01]  /*07a0*/  UIMAD UR15, UR57, 0x70, URZ ;  /* 0x00000070390f78a4 */ /* 0x000fe2000f8e023f */
[----:B------:R-:W-:Y:S02]  /*07b0*/  LOP3.LUT R3, R11, 0xfffffff8, RZ, 0xc0, !PT ;  /* 0xfffffff80b037812 */ /* 0x000fe400078ec0ff */
[----:B------:R-:W-:Y:S01]  /*07c0*/  SHF.R.S32.HI R5, RZ, 0x1, R2 ;  /* 0x00000001ff057819 */ /* 0x000fe20000011402 */
[C---:B------:R-:W-:Y:S01]  /*07d0*/  IMAD.IADD R15, R0.reuse, 0x1, -R4 ;  /* 0x00000001000f7824 */ /* 0x040fe200078e0a04 */
[----:B------:R-:W-:Y:S01]  /*07e0*/  SHF.R.S32.HI R2, RZ, 0x1f, R2 ;  /* 0x0000001fff027819 */ /* 0x000fe20000011402 */
[----:B------:R-:W-:Y:S01]  /*07f0*/  IMAD.IADD R17, R0, 0x1, -R3 ;  /* 0x0000000100117824 */ /* 0x000fe200078e0a03 */
[----:B------:R-:W-:Y:S01]  /*0800*/  SHF.R.S32.HI R4, RZ, 0x3, R11 ;  /* 0x00000003ff047819 */ /* 0x000fe2000001140b */
[----:B------:R-:W-:Y:S01]  /*0810*/  IMAD.U32 R3, RZ, RZ, UR16 ;  /* 0x00000010ff037e24 */ /* 0x000fe2000f8e00ff */
[----:B------:R-:W-:-:S02]  /*0820*/  LEA.HI R0, R2, R5, RZ, 0x2 ;  /* 0x0000000502007211 */ /* 0x000fc400078f10ff */
[----:B------:R-:W-:Y:S01]  /*0830*/  LOP3.LUT R2, R7, 0x1, RZ, 0xc0, !PT ;  /* 0x0000000107027812 */ /* 0x000fe200078ec0ff */
[----:B------:R-:W-:Y:S01]  /*0840*/  IMAD R15, R4, 0x8, R15 ;  /* 0x00000008040f7824 */ /* 0x000fe200078e020f */
[----:B------:R-:W-:Y:S01]  /*0850*/  LOP3.LUT R0, R0, 0xfffffffc, RZ, 0xc0, !PT ;  /* 0xfffffffc00007812 */ /* 0x000fe200078ec0ff */
[----:B------:R1:W-:Y:S01]  /*0860*/  STL [R1+0x1c], R3 ;  /* 0x00001c0301007387 */ /* 0x0003e20000100800 */
[----:B------:R-:W-:Y:S01]  /*0870*/  ISETP.NE.U32.AND P6, PT, R2, 0x1, PT ;  /* 0x000000010200780c */ /* 0x000fe20003fc5070 */
[----:B------:R-:W-:Y:S01]  /*0880*/  IMAD.U32 R2, RZ, RZ, UR8 ;  /* 0x00000008ff027e24 */ /* 0x000fe2000f8e00ff */
[----:B------:R-:W-:Y:S01]  /*0890*/  USHF.R.S32.HI UR8, URZ, 0x1f, UR51 ;  /* 0x0000001f3f087899 */ /* 0x000fe20008011433 */
[----:B------:R-:W-:Y:S01]  /*08a0*/  IMAD.IADD R16, R5, 0x1, -R0 ;  /* 0x0000000105107824 */ /* 0x000fe200078e0a00 */
[----:B------:R-:W-:Y:S01]  /*08b0*/  SEL R176, R176, 0x10, !P6 ;  /* 0x00000010b0b07807 */ /* 0x000fe20007000000 */
[----:B------:R-:W-:Y:S01]  /*08c0*/  IMAD.SHL.U32 R0, R6, 0x40, RZ ;  /* 0x0000004006007824 */ /* 0x000fe200078e00ff */
[----:B------:R2:W-:Y:S02]  /*08d0*/  STL [R1+0x18], R2 ;  /* 0x0000180201007387 */ /* 0x0005e40000100800 */
[----:B-1----:R-:W-:Y:S01]  /*08e0*/  IMAD.U32 R3, RZ, RZ, UR8 ;  /* 0x00000008ff037e24 */ /* 0x002fe2000f8e00ff */
[----:B------:R-:W-:Y:S01]  /*08f0*/  USHF.R.S32.HI UR8, URZ, 0x1f, UR46 ;  /* 0x0000001f3f087899 */ /* 0x000fe2000801142e */
[----:B------:R-:W-:Y:S01]  /*0900*/  IMAD.SHL.U32 R3, R7, 0x40, RZ ;  /* 0x0000004007037824 */ /* 0x000fe200078e00ff */
[----:B--2---:R-:W-:-:S02]  /*0910*/  SHF.R.S32.HI R2, RZ, 0x1, R8 ;  /* 0x00000001ff027819 */ /* 0x004fc40000011408 */
[----:B------:R-:W-:Y:S02]  /*0920*/  LOP3.LUT R8, R0, 0x1c0, RZ, 0xc0, !PT ;  /* 0x000001c000087812 */ /* 0x000fe400078ec0ff */
[----:B------:R-:W-:Y:S01]  /*0930*/  LOP3.LUT R0, R12, 0x3fffffe, RZ, 0xc0, !PT ;  /* 0x03fffffe0c007812 */ /* 0x000fe200078ec0ff */
[C---:B------:R-:W-:Y:S01]  /*0940*/  IMAD.SHL.U32 R6, R2.reuse, 0x40, RZ ;  /* 0x0000004002067824 */ /* 0x040fe200078e00ff */
[----:B------:R-:W-:Y:S02]  /*0950*/  LOP3.LUT P0, RZ, R2, 0x2, RZ, 0xc0, !PT ;  /* 0x0000000202ff7812 */ /* 0x000fe4000780c0ff */
[----:B------:R-:W-:Y:S01]  /*0960*/  LOP3.LUT R2, R3, 0x1c0, RZ, 0xc0, !PT ;  /* 0x000001c003027812 */ /* 0x000fe200078ec0ff */
[----:B------:R-:W-:Y:S01]  /*0970*/  IMAD.IADD R13, R7, 0x1, -R0 ;  /* 0x00000001070d7824 */ /* 0x000fe200078e0a00 */
[----:B------:R-:W-:Y:S01]  /*0980*/  SEL R145, R153, 0xffffffe0, !P0 ;  /* 0xffffffe099917807 */ /* 0x000fe20004000000 */
[----:B------:R-:W-:Y:S01]  /*0990*/  IMAD.SHL.U32 R0, R158, 0x10, RZ ;  /* 0x000000109e007824 */ /* 0x000fe200078e00ff */
[----:B------:R-:W-:Y:S01]  /*09a0*/  LEA.HI R2, R2, R2, RZ, 0x1d ;  /* 0x0000000202027211 */ /* 0x000fe200078fe8ff */
[----:B------:R-:W-:-:S03]  /*09b0*/  IMAD.SHL.U32 R3, R158, 0x400, RZ ;  /* 0x000004009e037824 */ /* 0x000fc600078e00ff */
[----:B------:R-:W-:Y:S01]  /*09c0*/  LEA.HI.SX32 R250, R250, R0, 0x1e ;  /* 0x00000000fafa7211 */ /* 0x000fe200078ff2ff */
[--C-:B------:R-:W-:Y:S01]  /*09d0*/  IMAD R147, R4, 0x200, R3.reuse ;  /* 0x0000020004937824 */ /* 0x100fe200078e0203 */
[----:B------:R-:W-:Y:S02]  /*09e0*/  LOP3.LUT R5, R8, 0x30, R0, 0xf8, !PT ;  /* 0x0000003008057812 */ /* 0x000fe400078ef800 */
[----:B------:R-:W-:Y:S02]  /*09f0*/  LOP3.LUT R0, R6, 0xc0, RZ, 0xc0, !PT ;  /* 0x000000c006007812 */ /* 0x000fe400078ec0ff */
[----:B------:R-:W-:Y:S02]  /*0a00*/  IADD3 R18, R2, R18, R3 ;  /* 0x0000001202127210 */ /* 0x000fe40007ffe003 */
[--C-:B------:R-:W-:Y:S01]  /*0a10*/  LOP3.LUT R3, R5, 0x8, R20.reuse, 0xf8, !PT ;  /* 0x0000000805037812 */ /* 0x100fe200078ef814 */
[----:B------:R-:W-:Y:S01]  /*0a20*/  IMAD.U32 R5, RZ, RZ, UR9 ;  /* 0x00000009ff057e24 */ /* 0x000fe2000f8e00ff */
[----:B------:R-:W-:Y:S01]  /*0a30*/  LOP3.LUT R4, R0, 0x8, R20, 0xf8, !PT ;  /* 0x0000000800047812 */ /* 0x000fe200078ef814 */
[----:B------:R-:W-:Y:S01]  /*0a40*/  USHF.R.S32.HI UR9, URZ, 0x1f, UR51 ;  /* 0x0000001f3f097899 */ /* 0x000fe20008011433 */
[----:B------:R-:W-:Y:S01]  /*0a50*/  SHF.R.U32.HI R2, RZ, 0x3, R0 ;  /* 0x00000003ff027819 */ /* 0x000fe20000011600 */
[----:B------:R-:W-:Y:S01]  /*0a60*/  IMAD.SHL.U32 R182, R18, 0x2, RZ ;  /* 0x0000000212b67824 */ /* 0x000fe200078e00ff */
[----:B------:R-:W-:-:S02]  /*0a70*/  SHF.R.U32.HI R0, RZ, 0x3, R8 ;  /* 0x00000003ff007819 */ /* 0x000fc40000011608 */
[----:B------:R-:W-:Y:S01]  /*0a80*/  LOP3.LUT R4, R4, R2, RZ, 0x3c, !PT ;  /* 0x0000000204047212 */ /* 0x000fe200078e3cff */
[----:B------:R-:W-:Y:S01]  /*0a90*/  IMAD.U32 R2, RZ, RZ, UR8 ;  /* 0x00000008ff027e24 */ /* 0x000fe2000f8e00ff */
[----:B------:R-:W-:Y:S01]  /*0aa0*/  LOP3.LUT R5, R3, R0, RZ, 0x3c, !PT ;  /* 0x0000000003057212 */ /* 0x000fe200078e3cff */
[----:B------:R-:W-:Y:S01]  /*0ab0*/  IMAD.U32 R3, RZ, RZ, UR8 ;  /* 0x00000008ff037e24 */ /* 0x000fe2000f8e00ff */
[----:B------:R-:W-:Y:S01]  /*0ac0*/  @!UP2 UIMAD UR8, UR46, UR14, UR51 ;  /* 0x0000000e2e08a2a4 */ /* 0x000fe2000f8e0233 */
[----:B------:R-:W-:Y:S01]  /*0ad0*/  IMAD.U32 R2, RZ, RZ, UR9 ;  /* 0x00000009ff027e24 */ /* 0x000fe2000f8e00ff */
[----:B------:R-:W-:Y:S01]  /*0ae0*/  IADD3 R2, R250, -0x80, RZ ;  /* 0xffffff80fa027810 */ /* 0x000fe20007ffe0ff */
[----:B------:R-:W-:Y:S01]  /*0af0*/  IMAD.U32 R3, RZ, RZ, UR9 ;  /* 0x00000009ff037e24 */ /* 0x000fe2000f8e00ff */
[----:B------:R-:W-:Y:S01]  /*0b00*/  @UP2 UIMAD UR9, UR46, UR29, URZ ;  /* 0x0000001d2e0922a4 */ /* 0x000fe2000f8e023f */
[----:B------:R-:W-:Y:S01]  /*0b10*/  IMAD R0, R158, 0x200, R9 ;  /* 0x000002009e007824 */ /* 0x000fe200078e0209 */
[----:B------:R-:W-:Y:S01]  /*0b20*/  @!UP2 UIMAD UR8, UR8, UR29, URZ ;  /* 0x0000001d0808a2a4 */ /* 0x000fe2000f8e023f */
[----:B------:R-:W-:Y:S01]  /*0b30*/  IMAD.U32 R146, R146, 0x20, R4 ;  /* 0x0000002092927824 */ /* 0x000fe200078e0004 */
[C---:B------:R-:W-:Y:S01]  /*0b40*/  IADD3 R175, R182.reuse, 0x40, RZ ;  /* 0x00000040b6af7810 */ /* 0x040fe20007ffe0ff */
[----:B------:R-:W-:Y:S01]  /*0b50*/  IMAD R13, R13, 0x20, R0 ;  /* 0x000000200d0d7824 */ /* 0x000fe200078e0200 */
[----:B------:R-:W-:Y:S01]  /*0b60*/  SHF.R.S32.HI R0, RZ, 0x1f, R2 ;  /* 0x0000001fff007819 */ /* 0x000fe20000011402 */
[----:B------:R-:W-:Y:S01]  /*0b70*/  IMAD.U32 R3, RZ, RZ, UR9 ;  /* 0x00000009ff037e24 */ /* 0x000fe2000f8e00ff */
[----:B------:R-:W-:Y:S01]  /*0b80*/  @P4 IADD3 R175, R182, -0x40, RZ ;  /* 0xffffffc0b6af4810 */ /* 0x000fe20007ffe0ff */
[----:B------:R-:W-:Y:S01]  /*0b90*/  IMAD.SHL.U32 R4, R14, 0x10, RZ ;  /* 0x000000100e047824 */ /* 0x000fe200078e00ff */
[----:B------:R-:W-:Y:S01]  /*0ba0*/  SHF.L.U64.HI R249, R2, 0x2, R0 ;  /* 0x0000000202f97819 */ /* 0x000fe20000010200 */
[----:B------:R-:W-:Y:S01]  /*0bb0*/  IMAD.U32 R0, RZ, RZ, UR5 ;  /* 0x00000005ff007e24 */ /* 0x000fe2000f8e00ff */
[----:B------:R1:W-:Y:S01]  /*0bc0*/  STL [R1+0x14], R3 ;  /* 0x0000140301007387 */ /* 0x0003e20000100800 */
[----:B------:R-:W-:Y:S01]  /*0bd0*/  UIMAD UR5, UR53, UR60, URZ ;  /* 0x0000003c350572a4 */ /* 0x000fe2000f8e023f */
[----:B------:R-:W-:Y:S01]  /*0be0*/  IMAD.IADD R180, R182, 0x1, R176 ;  /* 0x00000001b6b47824 */ /* 0x000fe200078e02b0 */
[----:B------:R-:W-:Y:S01]  /*0bf0*/  UIMAD UR14, UR57, 0x78, URZ ;  /* 0x00000078390e78a4 */ /* 0x000fe2000f8e023f */
[----:B------:R-:W-:-:S02]  /*0c00*/  IMAD.IADD R176, R176, 0x1, R175 ;  /* 0x00000001b0b07824 */ /* 0x000fc400078e02af */
[----:B------:R-:W-:Y:S02]  /*0c10*/  IMAD R145, R146, 0x2, R145 ;  /* 0x0000000292917824 */ /* 0x000fe400078e0291 */
[--C-:B------:R-:W-:Y:S02]  /*0c20*/  IMAD.IADD R181, R182, 0x1, R177.reuse ;  /* 0x00000001b6b57824 */ /* 0x100fe400078e02b1 */
[----:B------:R-:W-:Y:S02]  /*0c30*/  IMAD.IADD R179, R180, 0x1, R177 ;  /* 0x00000001b4b37824 */ /* 0x000fe400078e02b1 */
[C---:B------:R-:W-:Y:S02]  /*0c40*/  IMAD.IADD R178, R177.reuse, 0x1, R175 ;  /* 0x00000001b1b27824 */ /* 0x040fe400078e02af */
[----:B------:R-:W-:Y:S02]  /*0c50*/  IMAD.SHL.U32 R146, R146, 0x2, RZ ;  /* 0x0000000292927824 */ /* 0x000fe400078e00ff */
[----:B------:R-:W-:-:S02]  /*0c60*/  IMAD.IADD R177, R177, 0x1, R176 ;  /* 0x00000001b1b17824 */ /* 0x000fc400078e02b0 */
[----:B-1----:R-:W-:Y:S01]  /*0c70*/  IMAD.U32 R3, RZ, RZ, UR4 ;  /* 0x00000004ff037e24 */ /* 0x002fe2000f8e00ff */
[----:B------:R-:W-:Y:S02]  /*0c80*/  USHF.R.S32.HI UR4, URZ, 0x1f, UR16 ;  /* 0x0000001f3f047899 */ /* 0x000fe40008011410 */
[----:B------:R-:W-:Y:S02]  /*0c90*/  UIMAD UR16, UR57, 0x68, URZ ;  /* 0x00000068391078a4 */ /* 0x000fe4000f8e023f */
[----:B------:R1:W-:Y:S02]  /*0ca0*/  STL [R1+0x10], R3 ;  /* 0x0000100301007387 */ /* 0x0003e40000100800 */
[----:B------:R-:W-:Y:S01]  /*0cb0*/  IMAD.U32 R2, RZ, RZ, UR4 ;  /* 0x00000004ff027e24 */ /* 0x000fe2000f8e00ff */
[----:B------:R-:W-:Y:S01]  /*0cc0*/  USHF.L.U32 UR4, UR57, 0x7, URZ ;  /* 0x0000000739047899 */ /* 0x000fe2000800063f */
[----:B------:R2:W-:Y:S03]  /*0cd0*/  STL [R1+0x8], R0 ;  /* 0x0000080001007387 */ /* 0x0005e60000100800 */
[----:B------:R-:W-:Y:S01]  /*0ce0*/  UIADD3 UR13, -UR4, URZ, URZ ;  /* 0x0000003f040d7290 */ /* 0x000fe2000fffe13f */
[----:B------:R3:W-:Y:S01]  /*0cf0*/  STL [R1+0x4], R2 ;  /* 0x0000040201007387 */ /* 0x0007e20000100800 */
[----:B-1----:R-:W-:Y:S01]  /*0d00*/  IMAD.U32 R3, RZ, RZ, UR4 ;  /* 0x00000004ff037e24 */ /* 0x002fe2000f8e00ff */
[----:B--2---:R-:W-:-:S04]  /*0d10*/  SHF.R.S32.HI R0, RZ, 0x1, R12 ;  /* 0x00000001ff007819 */ /* 0x004fc8000001140c */
[C---:B------:R-:W-:Y:S01]  /*0d20*/  LOP3.LUT P3, RZ, R0.reuse, 0x2, RZ, 0xc0, !PT ;  /* 0x0000000200ff7812 */ /* 0x040fe2000786c0ff */
[----:B------:R-:W-:Y:S02]  /*0d30*/  IMAD.SHL.U32 R0, R0, 0x40, RZ ;  /* 0x0000004000007824 */ /* 0x000fe400078e00ff */
[----:B---3--:R-:W-:Y:S01]  /*0d40*/  IMAD.U32 R2, RZ, RZ, UR5 ;  /* 0x00000005ff027e24 */ /* 0x008fe2000f8e00ff */
[----:B------:R-:W-:Y:S01]  /*0d50*/  USHF.R.S32.HI UR5, URZ, 0x1f, UR4 ;  /* 0x0000001f3f057899 */ /* 0x000fe20008011404 */
[----:B------:R-:W-:Y:S01]  /*0d60*/  IMAD.SHL.U32 R2, R10, 0x8, RZ ;  /* 0x000000080a027824 */ /* 0x000fe200078e00ff */
[----:B------:R-:W-:Y:S02]  /*0d70*/  LOP3.LUT R0, R0, 0xc0, RZ, 0xc0, !PT ;  /* 0x000000c000007812 */ /* 0x000fe400078ec0ff */
[----:B------:R-:W-:Y:S02]  /*0d80*/  R2P PR, R17, 0x6 ;  /* 0x0000000611007804 */ /* 0x000fe40000000000 */
[----:B------:R-:W-:-:S02]  /*0d90*/  LOP3.LUT R2, R2, 0x8, RZ, 0xc0, !PT ;  /* 0x0000000802027812 */ /* 0x000fc400078ec0ff */
[----:B------:R-:W-:Y:S02]  /*0da0*/  SHF.R.U32.HI R3, RZ, 0x3, R0 ;  /* 0x00000003ff037819 */ /* 0x000fe40000011600 */
[----:B------:R-:W-:Y:S02]  /*0db0*/  LOP3.LUT R7, R2, 0x10, R4, 0xf8, !PT ;  /* 0x0000001002077812 */ /* 0x000fe400078ef804 */
[----:B------:R-:W-:Y:S01]  /*0dc0*/  LOP3.LUT R8, R3, R0, R2, 0x1e, !PT ;  /* 0x0000000003087212 */ /* 0x000fe200078e1e02 */
[----:B------:R-:W-:Y:S01]  /*0dd0*/  IMAD.SHL.U32 R0, R17, 0x40, RZ ;  /* 0x0000004011007824 */ /* 0x000fe200078e00ff */
[----:B------:R-:W-:Y:S01]  /*0de0*/  SEL R148, R148, 0xffffffc0, !P2 ;  /* 0xffffffc094947807 */ /* 0x000fe20005000000 */
[C---:B------:R-:W-:Y:S01]  /*0df0*/  IMAD.SHL.U32 R2, R16.reuse, 0x40, RZ ;  /* 0x0000004010027824 */ /* 0x040fe200078e00ff */
[----:B------:R-:W-:Y:S01]  /*0e00*/  LOP3.LUT P0, RZ, R16, 0x2, RZ, 0xc0, !PT ;  /* 0x0000000210ff7812 */ /* 0x000fe2000780c0ff */
[----:B------:R-:W-:Y:S01]  /*0e10*/  IMAD R3, R14, 0x200, R5 ;  /* 0x000002000e037824 */ /* 0x000fe200078e0205 */
[----:B------:R-:W-:Y:S01]  /*0e20*/  LOP3.LUT R0, R0, 0x1c0, RZ, 0xc0, !PT ;  /* 0x000001c000007812 */ /* 0x000fe200078ec0ff */
[----:B------:R-:W-:Y:S01]  /*0e30*/  IMAD.SHL.U32 R5, R14, 0x8, RZ ;  /* 0x000000080e057824 */ /* 0x000fe200078e00ff */
[----:B------:R-:W-:Y:S01]  /*0e40*/  LOP3.LUT R2, R2, 0xc0, RZ, 0xc0, !PT ;  /* 0x000000c002027812 */ /* 0x000fe200078ec0ff */
[----:B------:R-:W-:Y:S01]  /*0e50*/  IMAD.IADD R8, R8, 0x1, R13 ;  /* 0x0000000108087824 */ /* 0x000fe200078e020d */
[----:B------:R-:W-:-:S02]  /*0e60*/  SHF.R.U32.HI R6, RZ, 0x3, R0 ;  /* 0x00000003ff067819 */ /* 0x000fc40000011600 */
[----:B------:R-:W-:Y:S02]  /*0e70*/  LOP3.LUT R5, R5, 0x8, RZ, 0xc0, !PT ;  /* 0x0000000805057812 */ /* 0x000fe400078ec0ff */
[--C-:B------:R-:W-:Y:S02]  /*0e80*/  SHF.R.U32.HI R4, RZ, 0x3, R2.reuse ;  /* 0x00000003ff047819 */ /* 0x100fe40000011602 */
[--C-:B------:R-:W-:Y:S01]  /*0e90*/  LOP3.LUT R6, R6, R0, R5.reuse, 0x1e, !PT ;  /* 0x0000000006067212 */ /* 0x100fe200078e1e05 */
[----:B------:R-:W-:Y:S01]  /*0ea0*/  IMAD.SHL.U32 R0, R15, 0x20, RZ ;  /* 0x000000200f007824 */ /* 0x000fe200078e00ff */
[C---:B------:R-:W-:Y:S02]  /*0eb0*/  LOP3.LUT R5, R4.reuse, R2, R5, 0x1e, !PT ;  /* 0x0000000204057212 */ /* 0x040fe400078e1e05 */
[----:B------:R-:W-:Y:S01]  /*0ec0*/  LOP3.LUT R2, R4, R7, R2, 0x1e, !PT ;  /* 0x0000000704027212 */ /* 0x000fe200078e1e02 */
[----:B------:R-:W-:Y:S01]  /*0ed0*/  IMAD R158, R158, 0x200, R0 ;  /* 0x000002009e9e7824 */ /* 0x000fe200078e0200 */
[----:B------:R-:W-:Y:S01]  /*0ee0*/  LEA R251, R8, 0x6000, 0x1 ;  /* 0x0000600008fb7811 */ /* 0x000fe200078e08ff */
[----:B------:R-:W-:Y:S01]  /*0ef0*/  IMAD.IADD R147, R147, 0x1, R6 ;  /* 0x0000000193937824 */ /* 0x000fe200078e0206 */
[----:B------:R-:W-:Y:S01]  /*0f00*/  SEL R153, R153, 0xffffffe0, !P0 ;  /* 0xffffffe099997807 */ /* 0x000fe20004000000 */
[----:B------:R-:W-:Y:S01]  /*0f10*/  IMAD.IADD R152, R0, 0x1, R2 ;  /* 0x0000000100987824 */ /* 0x000fe200078e0202 */
[----:B------:R-:W-:Y:S01]  /*0f20*/  IADD3 R252, R251, 0x20, RZ ;  /* 0x00000020fbfc7810 */ /* 0x000fe20007ffe0ff */
[----:B------:R-:W-:Y:S01]  /*0f30*/  IMAD.U32 R0, RZ, RZ, UR8 ;  /* 0x00000008ff007e24 */ /* 0x000fe2000f8e00ff */
[----:B------:R-:W-:Y:S01]  /*0f40*/  LEA R147, R147, 0x8000, 0x1 ;  /* 0x0000800093937811 */ /* 0x000fe200078e08ff */
[----:B------:R-:W-:Y:S01]  /*0f50*/  IMAD.IADD R158, R158, 0x1, R5 ;  /* 0x000000019e9e7824 */ /* 0x000fe200078e0205 */
[----:B------:R-:W-:Y:S01]  /*0f60*/  @P3 IADD3 R252, R251, -0x20, RZ ;  /* 0xffffffe0fbfc3810 */ /* 0x000fe20007ffe0ff */
[----:B------:R-:W-:Y:S01]  /*0f70*/  IMAD.SHL.U32 R2, R3, 0x2, RZ ;  /* 0x0000000203027824 */ /* 0x000fe200078e00ff */
[----:B------:R1:W-:Y:S01]  /*0f80*/  STL [R1], R0 ;  /* 0x0000000001007387 */ /* 0x0003e20000100800 */
[C---:B------:R-:W-:Y:S01]  /*0f90*/  IADD3 R154, R147.reuse, 0x20, RZ ;  /* 0x00000020939a7810 */ /* 0x040fe20007ffe0ff */
[C---:B------:R-:W-:Y:S01]  /*0fa0*/  IMAD.IADD R149, R147.reuse, 0x1, R148 ;  /* 0x0000000193957824 */ /* 0x040fe200078e0294 */
[----:B------:R-:W-:-:S04]  /*0fb0*/  @P1 IADD3 R154, R147, -0x20, RZ ;  /* 0xffffffe0939a1810 */ /* 0x000fc80007ffe0ff */
[----:B------:R-:W-:Y:S01]  /*0fc0*/  IADD3 R157, R154, 0x2000, RZ ;  /* 0x000020009a9d7810 */ /* 0x000fe20007ffe0ff */
[----:B------:R-:W-:Y:S01]  /*0fd0*/  IMAD.IADD R148, R148, 0x1, R154 ;  /* 0x0000000194947824 */ /* 0x000fe200078e029a */
[C---:B------:R-:W-:Y:S02]  /*0fe0*/  IADD3 R156, R154.reuse, 0x4000, RZ ;  /* 0x000040009a9c7810 */ /* 0x040fe40007ffe0ff */
[----:B------:R-:W-:Y:S01]  /*0ff0*/  IADD3 R155, R154, 0x6000, RZ ;  /* 0x000060009a9b7810 */ /* 0x000fe20007ffe0ff */
[----:B-1----:R-:W-:-:S05]  /*1000*/  IMAD.U32 R0, RZ, RZ, UR5 ;  /* 0x00000005ff007e24 */ /* 0x002fca000f8e00ff */
[----:B------:R1:W-:Y:S02]  /*1010*/  STL [R1+0xc], R0 ;  /* 0x00000c0001007387 */ /* 0x0003e40000100800 */
.L_x_28:
[----:B------:R-:W-:Y:S02]  /*1020*/  ULDC.64 UR8, c[0x0][0x250] ;  /* 0x0000940000087ab9 */ /* 0x000fe40000000a00 */
[----:B------:R-:W-:Y:S02]  /*1030*/  UISETP.NE.U32.AND UP4, UPT, URZ, UR8, UPT ;  /* 0x000000083f00728c */ /* 0x000fe4000bf85070 */
[----:B------:R-:W-:Y:S02]  /*1040*/  USHF.L.U32 UR12, UR46, 0x2, URZ ;  /* 0x000000022e0c7899 */ /* 0x000fe4000800063f */
[----:B------:R-:W-:Y:S02]  /*1050*/  UISETP.NE.AND.EX UP4, UPT, URZ, UR9, UPT, UP4 ;  /* 0x000000093f00728c */ /* 0x000fe4000bf85340 */
[----:B------:R-:W-:Y:S02]  /*1060*/  USHF.R.S32.HI UR39, URZ, 0x1f, UR46 ;  /* 0x0000001f3f277899 */ /* 0x000fe4000801142e */
[----:B------:R-:W-:-:S02]  /*1070*/  ULDC.U8 UR5, c[0x0][0x312] ;  /* 0x0000c48000057ab9 */ /* 0x000fc40000000000 */
[----:B------:R-:W-:Y:S01]  /*1080*/  USHF.L.U64.HI UR4, UR46, 0x2, UR39 ;  /* 0x000000022e047899 */ /* 0x000fe20008010227 */
[----:B------:R-:W-:Y:S01]  /*1090*/  PLOP3.LUT P0, PT, PT, PT, UP4, 0x80, 0x0 ;  /* 0x000000000000781c */ /* 0x000fe20003f0f048 */
[----:B------:R-:W-:Y:S02]  /*10a0*/  UISETP.NE.AND UP5, UPT, UR5, URZ, UPT ;  /* 0x0000003f0500728c */ /* 0x000fe4000bfa5270 */
[----:B------:R-:W-:Y:S02]  /*10b0*/  ULDC.64 UR32, c[0x0][0x118] ;  /* 0x0000460000207ab9 */ /* 0x000fe40000000a00 */
[----:B------:R-:W-:-:S04]  /*10c0*/  @UP4 UIADD3 UR8, UP0, UR12, UR8, URZ ;  /* 0x000000080c084290 */ /* 0x000fc8000ff1e03f */
[----:B------:R-:W-:Y:S02]  /*10d0*/  @UP4 UIADD3.X UR9, UR4, UR9, URZ, UP0, !UPT ;  /* 0x0000000904094290 */ /* 0x000fe400087fe43f */
[----:B-1----:R-:W-:-:S04]  /*10e0*/  IMAD.U32 R8, RZ, RZ, UR8 ;  /* 0x00000008ff087e24 */ /* 0x002fc8000f8e00ff */
[----:B------:R-:W-:Y:S01]  /*10f0*/  IMAD.U32 R9, RZ, RZ, UR9 ;  /* 0x00000009ff097e24 */ /* 0x000fe2000f8e00ff */
[----:B------:R-:W-:Y:S02]  /*1100*/  ULDC.64 UR8, c[0x0][0x240] ;  /* 0x0000900000087ab9 */ /* 0x000fe40000000a00 */
[----:B------:R-:W-:Y:S02]  /*1110*/  UISETP.NE.U32.AND UP6, UPT, URZ, UR8, UPT ;  /* 0x000000083f00728c */ /* 0x000fe4000bfc5070 */
[----:B------:R-:W-:Y:S01]  /*1120*/  UIADD3 UR8, UP0, UR12, UR8, URZ ;  /* 0x000000080c087290 */ /* 0x000fe2000ff1e03f */
[----:B------:R-:W2:Y:S01]  /*1130*/  @P0 LDG.E R8, [R8.64] ;  /* 0x0000002008080981 */ /* 0x000ea2000c1e1900 */
[----:B------:R-:W-:Y:S02]  /*1140*/  UISETP.NE.AND.EX UP6, UPT, URZ, UR9, UPT, UP6 ;  /* 0x000000093f00728c */ /* 0x000fe4000bfc5360 */
[----:B------:R-:W-:Y:S02]  /*1150*/  UIADD3.X UR5, UR4, UR9, URZ, UP0, !UPT ;  /* 0x0000000904057290 */ /* 0x000fe400087fe43f */
[----:B------:R-:W-:Y:S01]  /*1160*/  IMAD.U32 R6, RZ, RZ, UR8 ;  /* 0x00000008ff067e24 */ /* 0x000fe2000f8e00ff */
[----:B------:R-:W-:Y:S01]  /*1170*/  ULDC.64 UR8, c[0x0][0x248] ;  /* 0x0000920000087ab9 */ /* 0x000fe20000000a00 */
[----:B------:R-:W-:Y:S01]  /*1180*/  PLOP3.LUT P2, PT, PT, PT, UP6, 0x80, 0x0 ;  /* 0x000000000000781c */ /* 0x000fe20003f4f068 */
[----:B------:R-:W-:Y:S01]  /*1190*/  UISETP.EQ.U32.AND UP1, UPT, URZ, UR8, UPT ;  /* 0x000000083f00728c */ /* 0x000fe2000bf22070 */
[----:B------:R-:W-:Y:S01]  /*11a0*/  IMAD.U32 R7, RZ, RZ, UR5 ;  /* 0x00000005ff077e24 */ /* 0x000fe2000f8e00ff */
[----:B------:R-:W-:-:S02]  /*11b0*/  UIADD3 UR8, UP0, UR12, UR8, URZ ;  /* 0x000000080c087290 */ /* 0x000fc4000ff1e03f */
[----:B------:R-:W-:Y:S02]  /*11c0*/  UISETP.EQ.OR.EX UP1, UPT, URZ, UR9, !UP5, UP1 ;  /* 0x000000093f00728c */ /* 0x000fe4000ef22710 */
[----:B------:R-:W-:Y:S02]  /*11d0*/  UIADD3.X UR9, UR4, UR9, URZ, UP0, !UPT ;  /* 0x0000000904097290 */ /* 0x000fe400087fe43f */
[----:B------:R-:W-:Y:S02]  /*11e0*/  MOV R4, UR8 ;  /* 0x0000000800047c02 */ /* 0x000fe40008000f00 */
[----:B------:R-:W-:Y:S02]  /*11f0*/  PLOP3.LUT P1, PT, PT, PT, UP1, 0x80, 0x0 ;  /* 0x000000000000781c */ /* 0x000fe40003f2f018 */
[----:B---34-:R3:W4:Y:S01]  /*1200*/  @P2 LDG.E R3, [R6.64] ;  /* 0x0000002006032981 */ /* 0x018722000c1e1900 */
[----:B------:R-:W-:-:S10]  /*1210*/  MOV R5, UR9 ;  /* 0x0000000900057c02 */ /* 0x000fd40008000f00 */
[----:B-1---5:R-:W5:Y:S04]  /*1220*/  @!P1 LDG.E R0, [R4.64] ;  /* 0x0000002004009981 */ /* 0x022f68000c1e1900 */
[----:B---3--:R-:W3:Y:S01]  /*1230*/  @P2 LDG.E R6, [R6.64+0x4] ;  /* 0x0000042006062981 */ /* 0x008ee2000c1e1900 */
[----:B------:R-:W-:Y:S02]  /*1240*/  UMOV UR5, 0xffffffff ;  /* 0xffffffff00057882 */ /* 0x000fe40000000000 */
[----:B------:R-:W-:Y:S02]  /*1250*/  UMOV UR29, URZ ;  /* 0x0000003f001d7c82 */ /* 0x000fe40008000000 */
[----:B------:R-:W-:Y:S02]  /*1260*/  UMOV UR31, 0xffffffff ;  /* 0xffffffff001f7882 */ /* 0x000fe40000000000 */
[----:B--2---:R1:W2:Y:S01]  /*1270*/  @P0 R2UR UR29, R8 ;  /* 0x00000000081d03c2 */ /* 0x0042a200000e0000 */
[----:B------:R-:W-:-:S07]  /*1280*/  ISETP.NE.U32.AND P0, PT, RZ, c[0x0][0x248], PT ;  /* 0x00009200ff007a0c */ /* 0x000fce0003f05070 */
[----:B----4-:R-:W4:Y:S01]  /*1290*/  @P2 R2UR UR5, R3 ;  /* 0x00000000030523c2 */ /* 0x010f2200000e0000 */
[----:B------:R-:W-:-:S07]  /*12a0*/  ISETP.NE.AND.EX P0, PT, RZ, c[0x0][0x24c], PT, P0 ;  /* 0x00009300ff007a0c */ /* 0x000fce0003f05300 */
[----:B---3--:R-:W4:Y:S08]  /*12b0*/  @P2 R2UR UR8, R6 ;  /* 0x00000000060823c2 */ /* 0x008f3000000e0000 */
[----:B-----5:R1:W3:Y:S01]  /*12c0*/  @!P1 R2UR UR31, R0 ;  /* 0x00000000001f93c2 */ /* 0x0202e200000e0000 */
[----:B----4-:R-:W-:-:S03]  /*12d0*/  @UP6 UIADD3 UR44, UR8, -UR5, URZ ;  /* 0x80000005082c6290 */ /* 0x010fc6000fffe03f */
[----:B------:R-:W-:-:S04]  /*12e0*/  ULDC UR8, c[0x0][0x218] ;  /* 0x0000860000087ab9 */ /* 0x000fc80000000800 */
[----:B------:R-:W-:Y:S01]  /*12f0*/  @!UP6 ULDC UR44, c[0x0][0x214] ;  /* 0x00008500002ceab9 */ /* 0x000fe20000000800 */
[----:B------:R-:W-:Y:S05]  /*1300*/  @!P0 BRA `(.L_x_0) ;  /* 0x0000007000008947 */ /* 0x000fea0003800000 */
[----:B-123--:R-:W-:-:S13]  /*1310*/  PLOP3.LUT P0, PT, PT, PT, UP5, 0x80, 0x0 ;  /* 0x000000000000781c */ /* 0x00efda0003f0f058 */
[----:B------:R-:W2:Y:S04]  /*1320*/  @P0 LDG.E R0, [R4.64+0x4] ;  /* 0x0000042004000981 */ /* 0x000ea8000c1e1900 */
[----:B------:R-:W3:Y:S01]  /*1330*/  @!P0 LDG.E R4, [R4.64] ;  /* 0x0000002004048981 */ /* 0x000ee2000c1e1900 */
[----:B--2---:R-:W1:Y:S02]  /*1340*/  @P0 R2UR UR8, R0 ;  /* 0x00000000000803c2 */ /* 0x004e6400000e0000 */
[----:B-1----:R-:W-:-:S11]  /*1350*/  @UP5 UIADD3 UR8, UR8, -UR31, URZ ;  /* 0x8000001f08085290 */ /* 0x002fd6000fffe03f */
[----:B---3--:R1:W2:Y:S01]  /*1360*/  @!P0 R2UR UR8, R4 ;  /* 0x00000000040883c2 */ /* 0x0082a200000e0000 */
[----:B------:R-:W-:-:S07]  /*1370*/  DEPBAR.LE SB1, 0x0, {2} ;  /* 0x000090040000791a */ /* 0x000fce0000000000 */
.L_x_0:
[----:B-123--:R-:W-:Y:S02]  /*1380*/  ULDC.64 UR10, c[0x0][0x258] ;  /* 0x00009600000a7ab9 */ /* 0x00efe40000000a00 */
[----:B------:R-:W-:Y:S02]  /*1390*/  UISETP.NE.U32.AND UP1, UPT, URZ, UR10, UPT ;  /* 0x0000000a3f00728c */ /* 0x000fe4000bf25070 */
[----:B------:R-:W-:Y:S02]  /*13a0*/  ULDC UR9, c[0x0][0x21c] ;  /* 0x0000870000097ab9 */ /* 0x000fe40000000800 */
[----:B------:R-:W-:-:S06]  /*13b0*/  UISETP.NE.AND.EX UP1, UPT, URZ, UR11, UPT, UP1 ;  /* 0x0000000b3f00728c */ /* 0x000fcc000bf25310 */
[----:B------:R-:W-:-:S05]  /*13c0*/  PLOP3.LUT P0, PT, PT, PT, UP1, 0x80, 0x0 ;  /* 0x000000000000781c */ /* 0x000fca0003f0f018 */
[----:B------:R-:W-:-:S04]  /*13d0*/  @UP1 UIADD3 UR10, UP0, UR12, UR10, URZ ;  /* 0x0000000a0c0a1290 */ /* 0x000fc8000ff1e03f */
[----:B------:R-:W-:Y:S02]  /*13e0*/  @UP1 UIADD3.X UR11, UR4, UR11, URZ, UP0, !UPT ;  /* 0x0000000b040b1290 */ /* 0x000fe400087fe43f */
[----:B------:R-:W-:-:S04]  /*13f0*/  IMAD.U32 R4, RZ, RZ, UR10 ;  /* 0x0000000aff047e24 */ /* 0x000fc8000f8e00ff */
[----:B------:R-:W-:Y:S01]  /*1400*/  IMAD.U32 R5, RZ, RZ, UR11 ;  /* 0x0000000bff057e24 */ /* 0x000fe2000f8e00ff */
[----:B------:R-:W-:Y:S02]  /*1410*/  ULDC.64 UR10, c[0x0][0x268] ;  /* 0x00009a00000a7ab9 */ /* 0x000fe40000000a00 */
[----:B------:R-:W-:Y:S02]  /*1420*/  @!UP1 UISETP.NE.U32.AND UP0, UPT, URZ, UR10, UPT ;  /* 0x0000000a3f00928c */ /* 0x000fe4000bf05070 */
[----:B------:R-:W2:Y:S02]  /*1430*/  @P0 LDG.E R0, [R4.64] ;  /* 0x0000002004000981 */ /* 0x000ea4000c1e1900 */
[----:B------:R-:W-:-:S04]  /*1440*/  @!UP1 UISETP.NE.AND.EX UP0, UPT, URZ, UR11, UPT, UP0 ;  /* 0x0000000b3f00928c */ /* 0x000fc8000bf05300 */
[----:B------:R-:W-:Y:S02]  /*1450*/  @!UP1 USEL UR9, URZ, UR9, !UP0 ;  /* 0x000000093f099287 */ /* 0x000fe4000c000000 */
[----:B------:R-:W-:Y:S01]  /*1460*/  USHF.L.U32 UR38, UR30, 0x7, URZ ;  /* 0x000000071e267899 */ /* 0x000fe2000800063f */
[----:B--2---:R-:W1:Y:S02]  /*1470*/  @P0 R2UR UR4, R0 ;  /* 0x00000000000403c2 */ /* 0x004e6400000e0000 */
[----:B-1----:R-:W-:Y:S02]  /*1480*/  @UP1 UIADD3 UR4, UR4, -UR29, URZ ;  /* 0x8000001d04041290 */ /* 0x002fe4000fffe03f */
[----:B------:R-:W-:-:S04]  /*1490*/  @!UP1 UIADD3 UR4, UR9, UR8, -UR29 ;  /* 0x0000000809049290 */ /* 0x000fc8000fffe81d */
[----:B------:R-:W-:-:S06]  /*14a0*/  UISETP.GT.AND UP0, UPT, UR4, UR38, UPT ;  /* 0x000000260400728c */ /* 0x000fcc000bf04270 */
[----:B------:R-:W-:-:S13]  /*14b0*/  PLOP3.LUT P0, PT, PT, PT, UP0, 0x80, 0x0 ;  /* 0x000000000000781c */ /* 0x000fda0003f0f008 */
[----:B------:R-:W-:Y:S05]  /*14c0*/  @!P0 BRA `(.L_x_1) ;  /* 0x00006cb000008947 */ /* 0x000fea0003800000 */
[----:B------:R-:W-:Y:S02]  /*14d0*/  ULDC.64 UR10, c[0x0][0x178] ;  /* 0x00005e00000a7ab9 */ /* 0x000fe40000000a00 */
[----:B------:R-:W-:Y:S02]  /*14e0*/  UIMAD UR8, UR39, UR10, URZ ;  /* 0x0000000a270872a4 */ /* 0x000fe4000f8e023f */
[----:B------:R-:W-:Y:S02]  /*14f0*/  UISETP.NE.AND UP1, UPT, UR5, -0x1, UPT ;  /* 0xffffffff0500788c */ /* 0x000fe4000bf25270 */
[----:B------:R-:W-:Y:S02]  /*1500*/  UIMAD UR8, UR46, UR11, UR8 ;  /* 0x0000000b2e0872a4 */ /* 0x000fe4000f8e0208 */
[----:B------:R-:W-:Y:S02]  /*1510*/  UIMAD.WIDE.U32 UR10, UR46, UR10, URZ ;  /* 0x0000000a2e0a72a5 */ /* 0x000fe4000f8e003f */
[----:B------:R-:W-:-:S02]  /*1520*/  ULDC.64 UR34, c[0x0][0x190] ;  /* 0x0000640000227ab9 */ /* 0x000fc40000000a00 */
[----:B------:R-:W-:Y:S02]  /*1530*/  UIADD3 UR54, UR11, UR8, URZ ;  /* 0x000000080b367290 */ /* 0x000fe4000fffe03f */
[----:B------:R-:W-:Y:S02]  /*1540*/  UIMAD.WIDE.U32 UR8, UR5, UR34, URZ ;  /* 0x00000022050872a5 */ /* 0x000fe4000f8e003f */
[----:B------:R-:W-:Y:S02]  /*1550*/  UISETP.NE.AND UP0, UPT, UR31, -0x1, UPT ;  /* 0xffffffff1f00788c */ /* 0x000fe4000bf05270 */
[----:B------:R-:W-:Y:S02]  /*1560*/  USEL UR55, UR10, UR8, !UP1 ;  /* 0x000000080a377287 */ /* 0x000fe4000c800000 */
[----:B------:R-:W-:Y:S02]  /*1570*/  UIMAD UR8, UR5, UR35, URZ ;  /* 0x00000023050872a4 */ /* 0x000fe4000f8e023f */
[----:B------:R-:W-:Y:S01]  /*1580*/  PLOP3.LUT P0, PT, PT, PT, UP0, 0x80, 0x0 ;  /* 0x000000000000781c */ /* 0x000fe20003f0f008 */
[----:B------:R-:W-:-:S02]  /*1590*/  ULDC.64 UR34, c[0x0][0x198] ;  /* 0x0000660000227ab9 */ /* 0x000fc40000000a00 */
[----:B------:R-:W-:Y:S02]  /*15a0*/  @UP1 UIADD3 UR54, UR9, UR8, URZ ;  /* 0x0000000809361290 */ /* 0x000fe4000fffe03f */
[----:B------:R-:W-:Y:S02]  /*15b0*/  UIADD3 UR8, UR44, 0x7f, URZ ;  /* 0x0000007f2c087890 */ /* 0x000fe4000fffe03f */
[----:B------:R-:W-:Y:S02]  /*15c0*/  @UP0 UIADD3 UR10, UR29, UR31, URZ ;  /* 0x0000001f1d0a0290 */ /* 0x000fe4000fffe03f */
[----:B------:R-:W-:-:S04]  /*15d0*/  USHF.R.S32.HI UR9, URZ, 0x1f, UR8 ;  /* 0x0000001f3f097899 */ /* 0x000fc80008011408 */
[----:B------:R-:W-:Y:S02]  /*15e0*/  ULEA.HI UR48, UR9, UR8, URZ, 0x7 ;  /* 0x0000000809307291 */ /* 0x000fe4000f8f383f */
[----:B------:R-:W-:-:S04]  /*15f0*/  @UP0 UIMAD.WIDE.U32 UR8, UR10, UR34, URZ ;  /* 0x000000220a0802a5 */ /* 0x000fc8000f8e003f */
[----:B------:R-:W-:-:S03]  /*1600*/  @UP0 UIMAD UR50, UR10, UR35, UR9 ;  /* 0x000000230a3202a4 */ /* 0x000fc6000f8e0209 */
[----:B------:R-:W-:Y:S02]  /*1610*/  @UP0 UMOV UR49, UR8 ;  /* 0x0000000800310c82 */ /* 0x000fe40008000000 */
[----:B------:R-:W-:-:S04]  /*1620*/  ULOP3.LUT UR8, UR48, 0xffffff80, URZ, 0xc0, !UPT ;  /* 0xffffff8030087892 */ /* 0x000fc8000f8ec03f */
[----:B------:R-:W-:-:S04]  /*1630*/  UIADD3 UR8, UR8, -0x80, URZ ;  /* 0xffffff8008087890 */ /* 0x000fc8000fffe03f */
[----:B------:R-:W-:Y:S01]  /*1640*/  USHF.R.S32.HI UR43, URZ, 0x1f, UR8 ;  /* 0x0000001f3f2b7899 */ /* 0x000fe20008011408 */
[----:B------:R-:W-:Y:S05]  /*1650*/  @P0 BRA `(.L_x_2) ;  /* 0x000000c000000947 */ /* 0x000fea0003800000 */
[----:B------:R-:W-:Y:S02]  /*1660*/  USHF.R.S32.HI UR9, URZ, 0x1f, UR29 ;  /* 0x0000001f3f097899 */ /* 0x000fe4000801141d */
[----:B------:R-:W-:Y:S02]  /*1670*/  ULDC.64 UR10, c[0x0][0x198] ;  /* 0x00006600000a7ab9 */ /* 0x000fe40000000a00 */
[----:B------:R-:W-:Y:S02]  /*1680*/  UIMAD UR9, UR9, UR10, URZ ;  /* 0x0000000a090972a4 */ /* 0x000fe4000f8e023f */
[----:B------:R-:W-:Y:S02]  /*1690*/  ULDC.64 UR34, c[0x0][0x180] ;  /* 0x0000600000227ab9 */ /* 0x000fe40000000a00 */
[----:B------:R-:W-:Y:S02]  /*16a0*/  UIMAD UR12, UR29, UR11, UR9 ;  /* 0x0000000b1d0c72a4 */ /* 0x000fe4000f8e0209 */
[----:B------:R-:W-:-:S02]  /*16b0*/  UIMAD.WIDE.U32 UR10, UR29, UR10, URZ ;  /* 0x0000000a1d0a72a5 */ /* 0x000fc4000f8e003f */
[----:B------:R-:W-:Y:S02]  /*16c0*/  UIMAD UR9, UR39, UR34, URZ ;  /* 0x00000022270972a4 */ /* 0x000fe4000f8e023f */
[----:B------:R-:W-:Y:S02]  /*16d0*/  UIADD3 UR11, UR11, UR12, URZ ;  /* 0x0000000c0b0b7290 */ /* 0x000fe4000fffe03f */
[----:B------:R-:W-:Y:S02]  /*16e0*/  UIMAD UR9, UR46, UR35, UR9 ;  /* 0x000000232e0972a4 */ /* 0x000fe4000f8e0209 */
[----:B------:R-:W-:-:S04]  /*16f0*/  UIMAD.WIDE.U32 UR10, UR46, UR34, UR10 ;  /* 0x000000222e0a72a5 */ /* 0x000fc8000f8e000a */
[----:B------:R-:W-:-:S03]  /*1700*/  UIADD3 UR50, UR11, UR9, URZ ;  /* 0x000000090b327290 */ /* 0x000fc6000fffe03f */
[----:B------:R-:W-:Y:S02]  /*1710*/  UMOV UR49, UR10 ;  /* 0x0000000a00317c82 */ /* 0x000fe40008000000 */
.L_x_2:
[----:B------:R-:W-:Y:S02]  /*1720*/  @UP0 UIADD3 UR9, UR29, UR31, URZ ;  /* 0x0000001f1d090290 */ /* 0x000fe4000fffe03f */
[----:B------:R-:W-:Y:S02]  /*1730*/  ULDC.64 UR34, c[0x0][0x1a0] ;  /* 0x0000680000227ab9 */ /* 0x000fe40000000a00 */
[----:B------:R-:W-:-:S04]  /*1740*/  @UP0 UIMAD.WIDE.U32 UR10, UR9, UR34, URZ ;  /* 0x00000022090a02a5 */ /* 0x000fc8000f8e003f */
[----:B------:R-:W-:-:S03]  /*1750*/  @UP0 UIMAD UR47, UR9, UR35, UR11 ;  /* 0x00000023092f02a4 */ /* 0x000fc6000f8e020b */
[----:B------:R-:W-:Y:S01]  /*1760*/  @UP0 UMOV UR45, UR10 ;  /* 0x0000000a002d0c82 */ /* 0x000fe20008000000 */
        /* <DEDUP_REMOVED lines=13> */
.L_x_3:
[----:B------:R-:W2:Y:S01]  /*1840*/  LDL R0, [R1+0x8] ;  /* 0x0000080001007983 */ /* 0x000ea20000100800 */
[----:B------:R-:W-:-:S03]  /*1850*/  ULDC.64 UR34, c[0x0][0x370] ;  /* 0x0000dc0000227ab9 */ /* 0x000fc60000000a00 */
[----:B------:R-:W3:Y:S04]  /*1860*/  LDL R4, [R1+0x18] ;  /* 0x0000180001047983 */ /* 0x000ee80000100800 */
[----:B------:R-:W4:Y:S01]  /*1870*/  LDL R3, [R1] ;  /* 0x0000000001037983 */ /* 0x000f220000100800 */
[----:B------:R-:W-:-:S04]  /*1880*/  @UP1 UIMAD.WIDE.U32 UR10, UR5, UR34, URZ ;  /* 0x00000022050a12a5 */ /* 0x000fc8000f8e003f */
[----:B------:R-:W-:-:S03]  /*1890*/  @UP1 UIMAD UR42, UR5, UR35, UR11 ;  /* 0x00000023052a12a4 */ /* 0x000fc6000f8e020b */
[----:B------:R-:W-:Y:S02]  /*18a0*/  @UP1 UMOV UR41, UR10 ;  /* 0x0000000a00291c82 */ /* 0x000fe40008000000 */
[----:B------:R-:W-:Y:S02]  /*18b0*/  ULDC.64 UR10, c[0x0][0x368] ;  /* 0x0000da00000a7ab9 */ /* 0x000fe40000000a00 */
[----:B------:R-:W-:Y:S02]  /*18c0*/  @!UP1 UIMAD UR9, UR39, UR10, URZ ;  /* 0x0000000a270992a4 */ /* 0x000fe4000f8e023f */
[----:B------:R-:W-:Y:S02]  /*18d0*/  ULDC UR36, c[0x0][0x224] ;  /* 0x0000890000247ab9 */ /* 0x000fe40000000800 */
[----:B------:R-:W-:Y:S02]  /*18e0*/  @!UP1 UIMAD UR9, UR46, UR11, UR9 ;  /* 0x0000000b2e0992a4 */ /* 0x000fe4000f8e0209 */
[----:B------:R-:W-:-:S02]  /*18f0*/  @!UP1 UIMAD.WIDE.U32 UR10, UR46, UR10, URZ ;  /* 0x0000000a2e0a92a5 */ /* 0x000fc4000f8e003f */
[----:B------:R-:W-:Y:S02]  /*1900*/  UIMAD UR12, UR53, UR60, URZ ;  /* 0x0000003c350c72a4 */ /* 0x000fe4000f8e023f */
[----:B------:R-:W-:Y:S02]  /*1910*/  @!UP1 UIADD3 UR42, UR11, UR9, URZ ;  /* 0x000000090b2a9290 */ /* 0x000fe4000fffe03f */
[----:B------:R-:W-:Y:S02]  /*1920*/  ULDC.64 UR34, c[0x0][0x3d8] ;  /* 0x0000f60000227ab9 */ /* 0x000fe40000000a00 */
[----:B------:R-:W-:Y:S02]  /*1930*/  @!UP1 UMOV UR41, UR10 ;  /* 0x0000000a00299c82 */ /* 0x000fe40008000000 */
[----:B------:R-:W-:-:S04]  /*1940*/  UIMAD.WIDE.U32 UR10, UR52, UR5, URZ ;  /* 0x00000005340a72a5 */ /* 0x000fc8000f8e003f */
[----:B------:R-:W-:Y:S01]  /*1950*/  USEL UR40, UR58, UR10, !UP1 ;  /* 0x0000000a3a287287 */ /* 0x000fe2000c800000 */
[----:B------:R-:W-:Y:S01]  /*1960*/  IABS R7, c[0x0][0x1c8] ;  /* 0x0000720000077a13 */ /* 0x000fe20000000000 */
[----:B--2---:R1:W2:Y:S02]  /*1970*/  R2UR UR37, R0 ;  /* 0x00000000002573c2 */ /* 0x0042a400000e0000 */
[----:B-1----:R-:W5:Y:S01]  /*1980*/  LDL R0, [R1+0x14] ;  /* 0x0000140001007983 */ /* 0x002f620000100800 */
[----:B--2---:R-:W-:-:S04]  /*1990*/  UIMAD UR9, UR39, UR36, UR37 ;  /* 0x00000024270972a4 */ /* 0x004fc8000f8e0225 */
[----:B------:R-:W-:-:S04]  /*19a0*/  UIADD3 UR9, UR61, UR9, URZ ;  /* 0x000000093d097290 */ /* 0x000fc8000fffe03f */
[----:B------:R-:W-:Y:S01]  /*19b0*/  UIMAD UR9, UR52, UR9, UR12 ;  /* 0x00000009340972a4 */ /* 0x000fe2000f8e020c */
[----:B------:R-:W1:Y:S03]  /*19c0*/  S2UR UR12, SR_CTAID.X ;  /* 0x00000000000c79c3 */ /* 0x000e660000002500 */
[----:B------:R-:W-:Y:S02]  /*19d0*/  UIADD3 UR36, UR59, UR9, URZ ;  /* 0x000000093b247290 */ /* 0x000fe4000fffe03f */
[----:B------:R-:W-:-:S04]  /*19e0*/  UIMAD UR9, UR53, UR5, URZ ;  /* 0x00000005350972a4 */ /* 0x000fc8000f8e023f */
[----:B------:R-:W-:Y:S02]  /*19f0*/  @UP1 UIADD3 UR36, UR11, UR9, URZ ;  /* 0x000000090b241290 */ /* 0x000fe4000fffe03f */
[----:B-1----:R-:W-:-:S04]  /*1a00*/  UIMAD.WIDE.U32 UR10, UR12, UR34, URZ ;  /* 0x000000220c0a72a5 */ /* 0x002fc8000f8e003f */
[----:B------:R-:W-:Y:S02]  /*1a10*/  UIMAD UR35, UR12, UR35, UR11 ;  /* 0x000000230c2372a4 */ /* 0x000fe4000f8e020b */
[----:B------:R-:W-:Y:S02]  /*1a20*/  USHF.L.U32 UR12, UR46, 0x7, URZ ;  /* 0x000000072e0c7899 */ /* 0x000fe4000800063f */
[----:B------:R-:W-:Y:S02]  /*1a30*/  USEL UR37, UR10, URZ, UP3 ;  /* 0x0000003f0a257287 */ /* 0x000fe40009800000 */
[----:B------:R-:W-:-:S07]  /*1a40*/  USEL UR10, UR12, URZ, UP6 ;  /* 0x0000003f0c0a7287 */ /* 0x000fce000b000000 */
[----:B---3--:R1:W2:Y:S02]  /*1a50*/  R2UR UR12, R4 ;  /* 0x00000000040c73c2 */ /* 0x0082a400000e0000 */
[----:B-1----:R-:W1:Y:S01]  /*1a60*/  I2F.RP R4, R7 ;  /* 0x0000000700047306 */ /* 0x002e620000209400 */
[----:B------:R-:W-:-:S07]  /*1a70*/  USHF.L.U64.HI UR9, UR46, 0x7, UR39 ;  /* 0x000000072e097899 */ /* 0x000fce0008010227 */
[----:B-1----:R-:W1:Y:S01]  /*1a80*/  MUFU.RCP R4, R4 ;  /* 0x0000000400047308 */ /* 0x002e620000001000 */
[----:B------:R-:W-:Y:S02]  /*1a90*/  USEL UR9, UR9, URZ, UP6 ;  /* 0x0000003f09097287 */ /* 0x000fe4000b000000 */
[----:B------:R-:W-:-:S04]  /*1aa0*/  UIADD3 UR10, UP0, UR8, UR10, URZ ;  /* 0x0000000a080a7290 */ /* 0x000fc8000ff1e03f */
[----:B------:R-:W-:Y:S01]  /*1ab0*/  UIADD3.X UR11, UR43, UR9, URZ, UP0, !UPT ;  /* 0x000000092b0b7290 */ /* 0x000fe200087fe43f */
[----:B-1----:R-:W-:-:S04]  /*1ac0*/  IADD3 R4, R4, 0xffffffe, RZ ;  /* 0x0ffffffe04047810 */ /* 0x002fc80007ffe0ff */
[----:B------:R1:W3:Y:S01]  /*1ad0*/  F2I.FTZ.U32.TRUNC.NTZ R5, R4 ;  /* 0x0000000400057305 */ /* 0x0002e2000021f000 */
[----:B------:R-:W-:-:S04]  /*1ae0*/  UIMAD UR9, UR53, UR10, URZ ;  /* 0x0000000a350972a4 */ /* 0x000fc8000f8e023f */
[----:B------:R-:W-:Y:S01]  /*1af0*/  UIMAD UR34, UR52, UR11, UR9 ;  /* 0x0000000b342272a4 */ /* 0x000fe2000f8e0209 */
[----:B----4-:R4:W2:Y:S01]  /*1b00*/  R2UR UR39, R3 ;  /* 0x00000000032773c2 */ /* 0x0108a200000e0000 */
[----:B-1----:R-:W-:Y:S01]  /*1b10*/  IMAD.MOV.U32 R4, RZ, RZ, RZ ;  /* 0x000000ffff047224 */ /* 0x002fe200078e00ff */
[----:B----4-:R-:W-:Y:S02]  /*1b20*/  IABS R3, UR51 ;  /* 0x0000003300037c13 */ /* 0x010fe40008000000 */
[----:B------:R-:W-:Y:S01]  /*1b30*/  ISETP.NE.AND P1, PT, RZ, c[0x0][0x1c8], PT ;  /* 0x00007200ff007a0c */ /* 0x000fe20003f25270 */
[----:B------:R-:W-:Y:S02]  /*1b40*/  UIMAD.WIDE.U32 UR10, UR52, UR10, URZ ;  /* 0x0000000a340a72a5 */ /* 0x000fe4000f8e003f */
[----:B------:R-:W-:Y:S01]  /*1b50*/  USEL UR35, UR35, URZ, UP3 ;  /* 0x0000003f23237287 */ /* 0x000fe20009800000 */
[----:B-----5:R3:W1:Y:S02]  /*1b60*/  R2UR UR9, R0 ;  /* 0x00000000000973c2 */ /* 0x02066400000e0000 */
[----:B---3--:R-:W-:-:S04]  /*1b70*/  IMAD.MOV R0, RZ, RZ, -R5 ;  /* 0x000000ffff007224 */ /* 0x008fc800078e0a05 */
[----:B------:R-:W-:-:S04]  /*1b80*/  IMAD R0, R0, R7, RZ ;  /* 0x0000000700007224 */ /* 0x000fc800078e02ff */
[----:B------:R-:W-:-:S04]  /*1b90*/  IMAD.HI.U32 R4, R5, R0, R4 ;  /* 0x0000000005047227 */ /* 0x000fc800078e0004 */
[----:B------:R-:W-:-:S04]  /*1ba0*/  IMAD.MOV.U32 R0, RZ, RZ, R3 ;  /* 0x000000ffff007224 */ /* 0x000fc800078e0003 */
[----:B------:R-:W-:-:S04]  /*1bb0*/  IMAD.HI.U32 R6, R4, R0, RZ ;  /* 0x0000000004067227 */ /* 0x000fc800078e00ff */
[----:B------:R-:W-:-:S04]  /*1bc0*/  IMAD.MOV R3, RZ, RZ, -R6 ;  /* 0x000000ffff037224 */ /* 0x000fc800078e0a06 */
[----:B------:R-:W-:-:S05]  /*1bd0*/  IMAD R0, R7, R3, R0 ;  /* 0x0000000307007224 */ /* 0x000fca00078e0200 */
[----:B------:R-:W-:-:S13]  /*1be0*/  ISETP.GT.U32.AND P0, PT, R7, R0, PT ;  /* 0x000000000700720c */ /* 0x000fda0003f04070 */
[----:B------:R-:W-:Y:S01]  /*1bf0*/  @!P0 IMAD.IADD R0, R0, 0x1, -R7 ;  /* 0x0000000100008824 */ /* 0x000fe200078e0a07 */
[----:B------:R-:W-:-:S04]  /*1c00*/  @!P0 IADD3 R6, R6, 0x1, RZ ;  /* 0x0000000106068810 */ /* 0x000fc80007ffe0ff */
[----:B------:R-:W-:Y:S02]  /*1c10*/  ISETP.GE.U32.AND P2, PT, R0, R7, PT ;  /* 0x000000070000720c */ /* 0x000fe40003f46070 */
[----:B--2---:R-:W-:Y:S01]  /*1c20*/  ISETP.LE.AND P0, PT, RZ, UR12, PT ;  /* 0x0000000cff007c0c */ /* 0x004fe2000bf03270 */
[----:B-1----:R-:W-:Y:S02]  /*1c30*/  @UP2 USEL UR9, UR9, UR5, !UP1 ;  /* 0x0000000509092287 */ /* 0x002fe4000c800000 */
[----:B------:R-:W-:-:S08]  /*1c40*/  ULDC UR12, c[0x0][0x234] ;  /* 0x00008d00000c7ab9 */ /* 0x000fd00000000800 */
[----:B------:R-:W-:-:S05]  /*1c50*/  @P2 IADD3 R6, R6, 0x1, RZ ;  /* 0x0000000106062810 */ /* 0x000fca0007ffe0ff */
[----:B------:R-:W-:Y:S01]  /*1c60*/  @!P0 IMAD.MOV R6, RZ, RZ, -R6 ;  /* 0x000000ffff068224 */ /* 0x000fe200078e0a06 */
[----:B------:R-:W-:Y:S01]  /*1c70*/  PLOP3.LUT P0, PT, PT, PT, UP2, 0x80, 0x0 ;  /* 0x000000000000781c */ /* 0x000fe20003f0f028 */
[----:B------:R-:W-:Y:S01]  /*1c80*/  @UP2 UIMAD UR12, UR51, UR12, UR9 ;  /* 0x0000000c330c22a4 */ /* 0x000fe2000f8e0209 */
[----:B------:R-:W-:Y:S01]  /*1c90*/  @!P1 LOP3.LUT R6, RZ, c[0x0][0x1c8], RZ, 0x33, !PT ;  /* 0x00007200ff069a12 */ /* 0x000fe200078e33ff */
[----:B------:R-:W-:-:S05]  /*1ca0*/  UIADD3 UR9, UR11, UR34, URZ ;  /* 0x000000220b097290 */ /* 0x000fca000fffe03f */
[----:B------:R-:W-:Y:S02]  /*1cb0*/  @!UP2 UMOV UR12, UR39 ;  /* 0x00000027000cac82 */ /* 0x000fe40008000000 */
[----:B------:R-:W-:Y:S01]  /*1cc0*/  USHF.R.S32.HI UR39, URZ, 0x1f, UR38 ;  /* 0x0000001f3f277899 */ /* 0x000fe20008011426 */
[----:B------:R-:W-:Y:S02]  /*1cd0*/  SHF.R.S32.HI R20, RZ, 0x1f, R6 ;  /* 0x0000001fff147819 */ /* 0x000fe40000011406 */
[----:B------:R-:W-:Y:S05]  /*1ce0*/  @!P0 BRA `(.L_x_4) ;  /* 0x0000008000008947 */ /* 0x000fea0003800000 */
[----:B------:R-:W2:Y:S01]  /*1cf0*/  LDL R8, [R1+0x20] ;  /* 0x0000200001087983 */ /* 0x000ea20000100800 */
[----:B------:R-:W-:Y:S02]  /*1d00*/  ULDC UR51, c[0x0][0x224] ;  /* 0x0000890000337ab9 */ /* 0x000fe40000000800 */
[----:B------:R-:W-:Y:S02]  /*1d10*/  @!UP1 UIMAD UR5, UR46, UR51, URZ ;  /* 0x000000332e0592a4 */ /* 0x000fe4000f8e023f */
[----:B------:R-:W1:Y:S02]  /*1d20*/  S2UR UR51, SR_CTAID.Z ;  /* 0x00000000003379c3 */ /* 0x000e640000002700 */
[----:B------:R-:W-:-:S06]  /*1d30*/  ULEA UR5, UR46, UR5, 0x7 ;  /* 0x000000052e057291 */ /* 0x000fcc000f8e383f */
[----:B--2---:R-:W1:Y:S02]  /*1d40*/  R2UR UR34, R8 ;  /* 0x00000000082273c2 */ /* 0x004e6400000e0000 */
[----:B-1----:R-:W-:Y:S01]  /*1d50*/  UIMAD UR5, UR34, UR51, UR5 ;  /* 0x00000033220572a4 */ /* 0x002fe2000f8e0205 */
[----:B------:R-:W-:Y:S05]  /*1d60*/  BRA `(.L_x_5) ;  /* 0x0000003000007947 */ /* 0x000fea0003800000 */
.L_x_4:
[----:B------:R-:W2:Y:S02]  /*1d70*/  LDL R0, [R1+0x10] ;  /* 0x0000100001007983 */ /* 0x000ea40000100800 */
[----:B--2---:R1:W2:Y:S01]  /*1d80*/  R2UR UR5, R0 ;  /* 0x00000000000573c2 */ /* 0x0042a200000e0000 */
[----:B------:R-:W-:-:S07]  /*1d90*/  DEPBAR.LE SB1, 0x0, {2} ;  /* 0x000090040000791a */ /* 0x000fce0000000000 */
.L_x_5:
[----:B------:R-:W2:Y:S04]  /*1da0*/  LDL R4, [R1+0x1c] ;  /* 0x00001c0001047983 */ /* 0x000ea80000100800 */
[----:B------:R-:W3:Y:S04]  /*1db0*/  LDL R3, [R1+0xc] ;  /* 0x00000c0001037983 */ /* 0x000ee80000100800 */
[----:B------:R-:W4:Y:S01]  /*1dc0*/  LDL R0, [R1+0x4] ;  /* 0x0000040001007983 */ /* 0x000f220000100800 */
[----:B------:R-:W-:Y:S01]  /*1dd0*/  USHF.L.U32 UR34, UR57, 0x7, URZ ;  /* 0x0000000739227899 */ /* 0x000fe2000800063f */
[----:B------:R-:W-:Y:S02]  /*1de0*/  BSSY B1, `(.L_x_1) ;  /* 0x0000639000017945 */ /* 0x000fe40003800000 */
[----:B------:R-:W1:Y:S02]  /*1df0*/  S2R R12, SR_TID.X ;  /* 0x00000000000c7919 */ /* 0x000e640000002100 */
[----:B-1----:R-:W-:Y:S01]  /*1e00*/  SHF.R.S32.HI R13, RZ, 0x1f, R12 ;  /* 0x0000001fff0d7819 */ /* 0x002fe2000001140c */
[----:B--2---:R1:W2:Y:S08]  /*1e10*/  R2UR UR46, R4 ;  /* 0x00000000042e73c2 */ /* 0x0042b000000e0000 */
[----:B---3--:R3:W5:Y:S01]  /*1e20*/  R2UR UR11, R3 ;  /* 0x00000000030b73c2 */ /* 0x00876200000e0000 */
[----:B-1----:R-:W-:Y:S01]  /*1e30*/  LEA.HI R4, R13, R12, RZ, 0x2 ;  /* 0x0000000c0d047211 */ /* 0x002fe200078f10ff */
[----:B--2---:R-:W-:-:S06]  /*1e40*/  UIADD3 UR10, UP5, UP4, UR10, UR34, UR46 ;  /* 0x000000220a0a7290 */ /* 0x004fcc000fcbe02e */
[----:B------:R-:W1:Y:S01]  /*1e50*/  S2UR UR46, SR_CTAID.Y ;  /* 0x00000000002e79c3 */ /* 0x000e620000002600 */
[----:B------:R-:W-:Y:S02]  /*1e60*/  UIADD3 UR34, UP1, UP0, UR37, UR10, UR40 ;  /* 0x0000000a25227290 */ /* 0x000fe4000f83e028 */
[----:B------:R-:W-:Y:S01]  /*1e70*/  USHF.R.S32.HI UR40, URZ, 0x1f, UR51 ;  /* 0x0000001f3f287899 */ /* 0x000fe20008011433 */
[----:B---3--:R-:W-:Y:S02]  /*1e80*/  SHF.R.S32.HI R3, RZ, 0x2, R4 ;  /* 0x00000002ff037819 */ /* 0x008fe40000011404 */
[----:B------:R-:W-:Y:S02]  /*1e90*/  LOP3.LUT R4, R4, 0xfffffffc, RZ, 0xc0, !PT ;  /* 0xfffffffc04047812 */ /* 0x000fe400078ec0ff */
[----:B----4-:R2:W5:Y:S01]  /*1ea0*/  R2UR UR10, R0 ;  /* 0x00000000000a73c2 */ /* 0x01056200000e0000 */
[----:B------:R-:W-:Y:S02]  /*1eb0*/  SHF.R.S32.HI R21, RZ, 0x1f, R3 ;  /* 0x0000001fff157819 */ /* 0x000fe40000011403 */
[----:B------:R-:W-:-:S04]  /*1ec0*/  IMAD.IADD R4, R12, 0x1, -R4 ;  /* 0x000000010c047824 */ /* 0x000fc800078e0a04 */
[----:B------:R-:W-:-:S05]  /*1ed0*/  IMAD.SHL.U32 R4, R4, 0x8, RZ ;  /* 0x0000000804047824 */ /* 0x000fca00078e00ff */
[----:B------:R-:W-:Y:S02]  /*1ee0*/  SHF.R.S32.HI R5, RZ, 0x1f, R4 ;  /* 0x0000001fff057819 */ /* 0x000fe40000011404 */
[----:B--2---:R-:W-:Y:S01]  /*1ef0*/  IADD3 R0, P0, R3, UR8, RZ ;  /* 0x0000000803007c10 */ /* 0x004fe2000ff1e0ff */
[----:B-----5:R-:W-:-:S03]  /*1f00*/  UIADD3.X UR9, UR9, UR11, UR10, UP5, UP4 ;  /* 0x0000000b09097290 */ /* 0x020fc6000afe840a */
[----:B------:R-:W-:Y:S01]  /*1f10*/  IADD3.X R7, R21, UR43, RZ, P0, !PT ;  /* 0x0000002b15077c10 */ /* 0x000fe200087fe4ff */
[----:B------:R-:W-:Y:S01]  /*1f20*/  IMAD.WIDE.U32 R8, R0, c[0x0][0x190], R4 ;  /* 0x0000640000087a25 */ /* 0x000fe200078e0004 */
[----:B------:R-:W-:Y:S02]  /*1f30*/  ULDC.64 UR10, c[0x0][0x1a8] ;  /* 0x00006a00000a7ab9 */ /* 0x000fe40000000a00 */
[----:B------:R-:W-:Y:S01]  /*1f40*/  UIADD3.X UR37, UR35, UR9, UR36, UP1, UP0 ;  /* 0x0000000923257290 */ /* 0x000fe20008fe0424 */
[----:B------:R-:W-:Y:S01]  /*1f50*/  IMAD R7, R7, c[0x0][0x190], RZ ;  /* 0x0000640007077a24 */ /* 0x000fe200078e02ff */
[----:B------:R-:W-:Y:S01]  /*1f60*/  IADD3 R10, P0, R8, UR55, RZ ;  /* 0x00000037080a7c10 */ /* 0x000fe2000ff1e0ff */
[----:B------:R-:W-:Y:S01]  /*1f70*/  UIMAD UR9, UR40, UR10, URZ ;  /* 0x0000000a280972a4 */ /* 0x000fe2000f8e023f */
[----:B------:R-:W-:Y:S01]  /*1f80*/  IADD3 R8, P1, R4, UR41, RZ ;  /* 0x0000002904087c10 */ /* 0x000fe2000ff3e0ff */
[----:B------:R-:W-:Y:S01]  /*1f90*/  IMAD R0, R0, c[0x0][0x194], R7 ;  /* 0x0000650000007a24 */ /* 0x000fe200078e0207 */
[----:B------:R-:W-:-:S02]  /*1fa0*/  UISETP.GE.AND UP0, UPT, UR44, 0x1, UPT ;  /* 0x000000012c00788c */ /* 0x000fc4000bf06270 */
[----:B------:R-:W-:Y:S02]  /*1fb0*/  UIMAD UR36, UR51, UR11, UR9 ;  /* 0x0000000b332472a4 */ /* 0x000fe4000f8e0209 */
[----:B------:R-:W-:Y:S01]  /*1fc0*/  IADD3.X R11, R9, UR54, R0, P0, !PT ;  /* 0x00000036090b7c10 */ /* 0x000fe200087fe400 */
[----:B------:R-:W-:Y:S01]  /*1fd0*/  ULDC.64 UR10, c[0x0][0x378] ;  /* 0x0000de00000a7ab9 */ /* 0x000fe20000000a00 */
[----:B------:R-:W-:Y:S01]  /*1fe0*/  LEA.HI R0, R13, R12, RZ, 0x5 ;  /* 0x0000000c0d007211 */ /* 0x000fe200078f28ff */
[----:B------:R-:W-:Y:S01]  /*1ff0*/  UIMAD UR9, UR40, UR10, URZ ;  /* 0x0000000a280972a4 */ /* 0x000fe2000f8e023f */
[----:B------:R-:W-:Y:S01]  /*2000*/  IADD3.X R9, R5, UR42, RZ, P1, !PT ;  /* 0x0000002a05097c10 */ /* 0x000fe20008ffe4ff */
[----:B------:R-:W-:Y:S01]  /*2010*/  ULDC.64 UR54, c[0x0][0x3c8] ;  /* 0x0000f20000367ab9 */ /* 0x000fe20000000a00 */
[----:B------:R-:W-:Y:S01]  /*2020*/  LOP3.LUT R7, R0, 0xffffffe0, RZ, 0xc0, !PT ;  /* 0xffffffe000077812 */ /* 0x000fe200078ec0ff */
[----:B------:R-:W-:Y:S01]  /*2030*/  UIMAD UR35, UR51, UR11, UR9 ;  /* 0x0000000b332372a4 */ /* 0x000fe2000f8e0209 */
[----:B------:R-:W-:Y:S01]  /*2040*/  SHF.R.S32.HI R0, RZ, 0x5, R0 ;  /* 0x00000005ff007819 */ /* 0x000fe20000011400 */
[----:B------:R-:W-:-:S02]  /*2050*/  UMOV UR40, 0x4 ;  /* 0x0000000400287882 */ /* 0x000fc40000000000 */
[----:B------:R-:W-:Y:S01]  /*2060*/  IMAD.IADD R7, R12, 0x1, -R7 ;  /* 0x000000010c077824 */ /* 0x000fe200078e0a07 */
[----:B------:R-:W-:Y:S02]  /*2070*/  ULDC.64 UR10, c[0x0][0x370] ;  /* 0x0000dc00000a7ab9 */ /* 0x000fe40000000a00 */
[----:B------:R-:W-:Y:S01]  /*2080*/  UIMAD UR9, UR43, UR10, URZ ;  /* 0x0000000a2b0972a4 */ /* 0x000fe2000f8e023f */
[----:B------:R-:W-:Y:S01]  /*2090*/  IMAD R0, R0, UR57, R7 ;  /* 0x0000003900007c24 */ /* 0x000fe2000f8e0207 */
[----:B------:R-:W-:Y:S01]  /*20a0*/  UIADD3 UR10, UR8, UR12, URZ ;  /* 0x0000000c080a7290 */ /* 0x000fe2000fffe03f */
[----:B------:R-:W-:Y:S01]  /*20b0*/  IMAD.U32 R7, RZ, RZ, UR8 ;  /* 0x00000008ff077e24 */ /* 0x000fe2000f8e00ff */
[----:B------:R-:W-:Y:S02]  /*20c0*/  UIMAD UR9, UR8, UR11, UR9 ;  /* 0x0000000b080972a4 */ /* 0x000fe4000f8e0209 */
[----:B------:R-:W-:Y:S01]  /*20d0*/  IADD3 R16, P0, R0, UR34, RZ ;  /* 0x0000002200107c10 */ /* 0x000fe2000ff1e0ff */
[----:B------:R-:W-:Y:S01]  /*20e0*/  IMAD.WIDE.U32 R8, R7, c[0x0][0x370], R8 ;  /* 0x0000dc0007087a25 */ /* 0x000fe200078e0008 */
[----:B------:R-:W-:-:S02]  /*20f0*/  UIADD3 UR34, UR8, UR5, URZ ;  /* 0x0000000508227290 */ /* 0x000fc4000fffe03f */
[----:B------:R-:W-:Y:S01]  /*2100*/  LEA.HI.X.SX32 R17, R0, UR37, 0x1, P0 ;  /* 0x0000002500117c11 */ /* 0x000fe200080f0eff */
[----:B------:R-:W-:Y:S01]  /*2110*/  IMAD.U32 R0, RZ, RZ, UR51 ;  /* 0x00000033ff007e24 */ /* 0x000fe2000f8e00ff */
[----:B------:R-:W-:Y:S01]  /*2120*/  IADD3 R9, R9, UR9, RZ ;  /* 0x0000000909097c10 */ /* 0x000fe2000fffe0ff */
[----:B------:R-:W-:Y:S01]  /*2130*/  ULDC.64 UR42, c[0x0][0x200] ;  /* 0x00008000002a7ab9 */ /* 0x000fe20000000a00 */
[----:B------:R-:W-:Y:S01]  /*2140*/  LEA R188, P0, R16, c[0x0][0x350], 0x2 ;  /* 0x0000d40010bc7a11 */ /* 0x000fe200078010ff */
[----:B------:R-:W-:Y:S01]  /*2150*/  IMAD.WIDE.U32 R10, R0, c[0x0][0x1a8], R10 ;  /* 0x00006a00000a7a25 */ /* 0x000fe200078e000a */
[----:B------:R-:W-:Y:S02]  /*2160*/  ULEA.HI.SX32 UR12, UR48, 0xffffffff, 0x19 ;  /* 0xffffffff300c7891 */ /* 0x000fe4000f8fca3f */
[----:B------:R-:W-:Y:S01]  /*2170*/  LEA.HI.X R183, R16, c[0x0][0x354], R17, 0x2, P0 ;  /* 0x0000d50010b77a11 */ /* 0x000fe200000f1411 */
[----:B------:R-:W-:Y:S01]  /*2180*/  IMAD.WIDE.U32 R8, R0, c[0x0][0x378], R8 ;  /* 0x0000de0000087a25 */ /* 0x000fe200078e0008 */
[----:B------:R-:W-:Y:S01]  /*2190*/  PLOP3.LUT P0, PT, PT, PT, UP0, 0x80, 0x0 ;  /* 0x000000000000781c */ /* 0x000fe20003f0f008 */
[----:B------:R-:W-:Y:S01]  /*21a0*/  UIMAD.WIDE UR10, UR10, UR40, UR42 ;  /* 0x000000280a0a72a5 */ /* 0x000fe2000f8e022a */
[----:B------:R-:W-:Y:S01]  /*21b0*/  IADD3 R7, R11, UR36, RZ ;  /* 0x000000240b077c10 */ /* 0x000fe2000fffe0ff */
[----:B------:R-:W-:Y:S01]  /*21c0*/  IMAD R0, R21, c[0x0][0x370], RZ ;  /* 0x0000dc0015007a24 */ /* 0x000fe200078e02ff */
[----:B------:R-:W-:Y:S01]  /*21d0*/  IADD3 R9, R9, UR35, RZ ;  /* 0x0000002309097c10 */ /* 0x000fe2000fffe0ff */
[----:B------:R-:W-:Y:S01]  /*21e0*/  UIMAD.WIDE UR34, UR34, UR40, UR54 ;  /* 0x00000028222272a5 */ /* 0x000fe2000f8e0236 */
[----:B------:R-:W-:Y:S01]  /*21f0*/  LEA R14, P2, R10, c[0x0][0x160], 0x1 ;  /* 0x000058000a0e7a11 */ /* 0x000fe200078408ff */
[----:B------:R-:W-:-:S02]  /*2200*/  IMAD R0, R3, c[0x0][0x374], R0 ;  /* 0x0000dd0003007a24 */ /* 0x000fc400078e0200 */
[----:B------:R-:W-:Y:S01]  /*2210*/  IMAD.WIDE.U32 R8, R3, c[0x0][0x370], R8 ;  /* 0x0000dc0003087a25 */ /* 0x000fe200078e0008 */
[----:B------:R-:W-:-:S03]  /*2220*/  LEA.HI.X R15, R10, c[0x0][0x164], R7, 0x1, P2 ;  /* 0x000059000a0f7a11 */ /* 0x000fc600010f0c07 */
[----:B------:R-:W-:Y:S01]  /*2230*/  IMAD.IADD R0, R9, 0x1, R0 ;  /* 0x0000000109007824 */ /* 0x000fe200078e0200 */
[----:B------:R-:W-:-:S04]  /*2240*/  LEA R12, P1, R8, c[0x0][0x330], 0x1 ;  /* 0x0000cc00080c7a11 */ /* 0x000fc800078208ff */
[----:B------:R-:W-:Y:S01]  /*2250*/  LEA.HI.X R13, R8, c[0x0][0x334], R0, 0x1, P1 ;  /* 0x0000cd00080d7a11 */ /* 0x000fe200008f0c00 */
[----:B-1----:R-:W-:Y:S05]  /*2260*/  @!P0 BRA `(.L_x_6) ;  /* 0x000056c000008947 */ /* 0x002fea0003800000 */
[----:B------:R-:W-:Y:S01]  /*2270*/  ULDC.64 UR8, c[0x0][0x1a0] ;  /* 0x0000680000087ab9 */ /* 0x000fe20000000a00 */
[----:B------:R-:W-:Y:S01]  /*2280*/  IMAD.U32 R0, RZ, RZ, UR38 ;  /* 0x00000026ff007e24 */ /* 0x000fe2000f8e00ff */
[----:B------:R-:W-:Y:S01]  /*2290*/  UIMAD UR5, UR39, UR8, URZ ;  /* 0x00000008270572a4 */ /* 0x000fe2000f8e023f */
[----:B------:R-:W-:Y:S01]  /*22a0*/  IMAD.MOV.U32 R18, RZ, RZ, 0x80 ;  /* 0x00000080ff127424 */ /* 0x000fe200078e00ff */
[----:B------:R-:W-:Y:S01]  /*22b0*/  ULDC.64 UR36, c[0x0][0x198] ;  /* 0x0000660000247ab9 */ /* 0x000fe20000000a00 */
[C-C-:B------:R-:W-:Y:S01]  /*22c0*/  IMAD.WIDE.U32 R8, R0.reuse, c[0x0][0x1a0], R4.reuse ;  /* 0x0000680000087a25 */ /* 0x140fe200078e0004 */
[----:B------:R-:W-:Y:S01]  /*22d0*/  UIMAD UR5, UR38, UR9, UR5 ;  /* 0x00000009260572a4 */ /* 0x000fe2000f8e0205 */
[----:B------:R-:W-:Y:S01]  /*22e0*/  MOV R184, R12 ;  /* 0x0000000c00b87202 */ /* 0x000fe20000000f00 */
[----:B------:R-:W-:Y:S01]  /*22f0*/  UIMAD UR36, UR39, UR36, URZ ;  /* 0x00000024272472a4 */ /* 0x000fe2000f8e023f */
[----:B------:R-:W-:Y:S01]  /*2300*/  IMAD.WIDE.U32 R4, R0, c[0x0][0x198], R4 ;  /* 0x0000660000047a25 */ /* 0x000fe200078e0004 */
[----:B------:R-:W-:Y:S01]  /*2310*/  IADD3 R8, P0, R8, UR45, RZ ;  /* 0x0000002d08087c10 */ /* 0x000fe2000ff1e0ff */
[----:B------:R-:W-:Y:S01]  /*2320*/  UMOV UR9, UR10 ;  /* 0x0000000a00097c82 */ /* 0x000fe20008000000 */
[----:B------:R-:W-:Y:S01]  /*2330*/  MOV R229, 0x7f800000 ;  /* 0x7f80000000e57802 */ /* 0x000fe20000000f00 */
[----:B------:R-:W-:Y:S01]  /*2340*/  IMAD.U32 R7, RZ, RZ, UR5 ;  /* 0x00000005ff077e24 */ /* 0x000fe2000f8e00ff */
[----:B------:R-:W-:Y:S01]  /*2350*/  UIADD3 UR5, UR38, 0x80, URZ ;  /* 0x0000008026057890 */ /* 0x000fe2000fffe03f */
[----:B------:R-:W-:Y:S01]  /*2360*/  IMAD.MOV.U32 R187, RZ, RZ, R15 ;  /* 0x000000ffffbb7224 */ /* 0x000fe200078e000f */
[----:B------:R-:W-:Y:S01]  /*2370*/  UIMAD UR36, UR38, UR37, UR36 ;  /* 0x00000025262472a4 */ /* 0x000fe2000f8e0224 */
[----:B------:R-:W-:Y:S01]  /*2380*/  IMAD.MOV.U32 R185, RZ, RZ, R13 ;  /* 0x000000ffffb97224 */ /* 0x000fe200078e000d */
[----:B------:R-:W-:Y:S01]  /*2390*/  UISETP.GE.AND UP0, UPT, UR5, UR4, UPT ;  /* 0x000000040500728c */ /* 0x000fe2000bf06270 */
[----:B------:R-:W-:Y:S01]  /*23a0*/  IADD3.X R9, R9, UR47, R7, P0, !PT ;  /* 0x0000002f09097c10 */ /* 0x000fe200087fe407 */
[----:B------:R-:W-:Y:S01]  /*23b0*/  IMAD R15, R18, c[0x0][0x374], RZ ;  /* 0x0000dd00120f7a24 */ /* 0x000fe200078e02ff */
[----:B------:R-:W-:Y:S01]  /*23c0*/  UMOV UR5, UR12 ;  /* 0x0000000c00057c82 */ /* 0x000fe20008000000 */
[----:B------:R-:W-:Y:S01]  /*23d0*/  IMAD.U32 R0, RZ, RZ, UR36 ;  /* 0x00000024ff007e24 */ /* 0x000fe2000f8e00ff */
[----:B------:R-:W-:Y:S01]  /*23e0*/  ULEA.HI UR12, UR5, UR5, URZ, 0x1 ;  /* 0x00000005050c7291 */ /* 0x000fe2000f8f083f */
[----:B------:R-:W-:Y:S01]  /*23f0*/  IADD3 R16, P0, R4, UR49, RZ ;  /* 0x0000003104107c10 */ /* 0x000fe2000ff1e0ff */
[C---:B------:R-:W-:Y:S01]  /*2400*/  IMAD R11, R18.reuse, c[0x0][0x194], RZ ;  /* 0x00006500120b7a24 */ /* 0x040fe200078e02ff */
[----:B------:R-:W-:Y:S01]  /*2410*/  UMOV UR8, UR11 ;  /* 0x0000000b00087c82 */ /* 0x000fe20008000000 */
[----:B------:R-:W-:Y:S01]  /*2420*/  IMAD.WIDE.U32 R12, R18, c[0x0][0x370], RZ ;  /* 0x0000dc00120c7a25 */ /* 0x000fe200078e00ff */
[----:B------:R-:W-:Y:S01]  /*2430*/  ULOP3.LUT UR12, UR12, 0xfffffffe, URZ, 0xc0, !UPT ;  /* 0xfffffffe0c0c7892 */ /* 0x000fe2000f8ec03f */
[----:B------:R-:W-:-:S02]  /*2440*/  IADD3.X R17, R5, UR50, R0, P0, !PT ;  /* 0x0000003205117c10 */ /* 0x000fc400087fe400 */
[----:B------:R-:W-:Y:S01]  /*2450*/  IMAD.MOV.U32 R186, RZ, RZ, R14 ;  /* 0x000000ffffba7224 */ /* 0x000fe200078e000e */
[----:B------:R-:W-:Y:S01]  /*2460*/  UIADD3 UR12, UR5, -UR12, URZ ;  /* 0x8000000c050c7290 */ /* 0x000fe2000fffe03f */
[----:B------:R-:W-:Y:S01]  /*2470*/  IADD3 R0, R3, 0x40, RZ ;  /* 0x0000004003007810 */ /* 0x000fe20007ffe0ff */
[----:B------:R-:W-:-:S04]  /*2480*/  IMAD.WIDE.U32 R18, R18, c[0x0][0x190], RZ ;  /* 0x0000640012127a25 */ /* 0x000fc800078e00ff */
[----:B------:R-:W-:Y:S01]  /*2490*/  IMAD.MOV.U32 R228, RZ, RZ, 0x7f800000 ;  /* 0x7f800000ffe47424 */ /* 0x000fe200078e00ff */
[----:B------:R-:W-:Y:S01]  /*24a0*/  UISETP.NE.AND UP1, UPT, UR12, 0x1, UPT ;  /* 0x000000010c00788c */ /* 0x000fe2000bf25270 */
[----:B------:R-:W-:Y:S01]  /*24b0*/  IMAD.WIDE.U32 R4, R6, c[0x0][0x1b8], R8 ;  /* 0x00006e0006047a25 */ /* 0x000fe200078e0008 */
[----:B------:R-:W-:-:S03]  /*24c0*/  UIMAD UR12, UR30, -0x80, UR4 ;  /* 0xffffff801e0c78a4 */ /* 0x000fc6000f8e0204 */
[----:B------:R-:W-:Y:S02]  /*24d0*/  IMAD.MOV.U32 R226, RZ, RZ, 0x7f800000 ;  /* 0x7f800000ffe27424 */ /* 0x000fe400078e00ff */
[----:B------:R-:W-:Y:S01]  /*24e0*/  IMAD.MOV.U32 R227, RZ, RZ, 0x7f800000 ;  /* 0x7f800000ffe37424 */ /* 0x000fe200078e00ff */
[----:B------:R-:W-:Y:S02]  /*24f0*/  ISETP.GE.AND P4, PT, R3, UR12, PT ;  /* 0x0000000c03007c0c */ /* 0x000fe4000bf86270 */
[----:B------:R-:W-:Y:S01]  /*2500*/  SHF.L.U32 R150, R158, 0x1, RZ ;  /* 0x000000019e967819 */ /* 0x000fe200000006ff */
[----:B------:R-:W-:Y:S01]  /*2510*/  CS2R R94, SRZ ;  /* 0x00000000005e7805 */ /* 0x000fe2000001ff00 */
[C---:B------:R-:W-:Y:S01]  /*2520*/  ISETP.GE.AND P3, PT, R0.reuse, UR12, PT ;  /* 0x0000000c00007c0c */ /* 0x040fe2000bf66270 */
[----:B------:R-:W-:Y:S01]  /*2530*/  UIMAD UR12, UR5, -0x80, UR44 ;  /* 0xffffff80050c78a4 */ /* 0x000fe2000f8e022c */
[----:B------:R-:W-:Y:S01]  /*2540*/  CS2R R92, SRZ ;  /* 0x00000000005c7805 */ /* 0x000fe2000001ff00 */
[----:B------:R-:W-:Y:S01]  /*2550*/  CS2R R98, SRZ ;  /* 0x0000000000627805 */ /* 0x000fe2000001ff00 */
[----:B------:R-:W-:Y:S01]  /*2560*/  CS2R R96, SRZ ;  /* 0x0000000000607805 */ /* 0x000fe2000001ff00 */
[----:B------:R-:W-:Y:S01]  /*2570*/  CS2R R90, SRZ ;  /* 0x00000000005a7805 */ /* 0x000fe2000001ff00 */
[----:B------:R-:W-:Y:S01]  /*2580*/  CS2R R88, SRZ ;  /* 0x0000000000587805 */ /* 0x000fe2000001ff00 */
[----:B------:R-:W-:Y:S01]  /*2590*/  ISETP.GE.AND P2, PT, R0, UR12, PT ;  /* 0x0000000c00007c0c */ /* 0x000fe2000bf46270 */
[----:B------:R-:W-:Y:S01]  /*25a0*/  IMAD R0, R20, c[0x0][0x1b8], RZ ;  /* 0x00006e0014007a24 */ /* 0x000fe200078e02ff */
[----:B------:R-:W-:Y:S01]  /*25b0*/  CS2R R86, SRZ ;  /* 0x0000000000567805 */ /* 0x000fe2000001ff00 */
[----:B------:R-:W-:Y:S01]  /*25c0*/  @!P4 IMAD R7, R21, c[0x0][0x1a0], RZ ;  /* 0x000068001507ca24 */ /* 0x000fe200078e02ff */
[----:B------:R-:W-:Y:S01]  /*25d0*/  CS2R R84, SRZ ;  /* 0x0000000000547805 */ /* 0x000fe2000001ff00 */
[----:B------:R-:W-:Y:S01]  /*25e0*/  IMAD R10, R6, c[0x0][0x1bc], R0 ;  /* 0x00006f00060a7a24 */ /* 0x000fe200078e0200 */
[----:B------:R-:W-:Y:S01]  /*25f0*/  @!P3 IADD3 R0, P5, R3, 0x40, RZ ;  /* 0x000000400300b810 */ /* 0x000fe20007fbe0ff */
[----:B------:R-:W-:Y:S01]  /*2600*/  CS2R R78, SRZ ;  /* 0x00000000004e7805 */ /* 0x000fe2000001ff00 */
[----:B------:R-:W-:Y:S01]  /*2610*/  CS2R R76, SRZ ;  /* 0x00000000004c7805 */ /* 0x000fe2000001ff00 */
[----:B------:R-:W-:Y:S01]  /*2620*/  IMAD.IADD R5, R5, 0x1, R10 ;  /* 0x0000000105057824 */ /* 0x000fe200078e020a */
[----:B------:R-:W-:Y:S01]  /*2630*/  IADD3 R10, R250, 0x8, RZ ;  /* 0x00000008fa0a7810 */ /* 0x000fe20007ffe0ff */
[----:B------:R-:W-:Y:S01]  /*2640*/  CS2R R82, SRZ ;  /* 0x0000000000527805 */ /* 0x000fe2000001ff00 */
[----:B------:R-:W-:Y:S01]  /*2650*/  CS2R R80, SRZ ;  /* 0x0000000000507805 */ /* 0x000fe2000001ff00 */
[----:B------:R-:W-:Y:S01]  /*2660*/  @!P2 IADD3 R18, P0, R186, R18, RZ ;  /* 0x00000012ba12a210 */ /* 0x000fe20007f1e0ff */
[----:B------:R-:W-:Y:S01]  /*2670*/  @!P4 IMAD.WIDE.U32 R8, R3, c[0x0][0x1a0], R4 ;  /* 0x000068000308ca25 */ /* 0x000fe200078e0004 */
[----:B------:R-:W-:Y:S01]  /*2680*/  @!P2 IADD3 R14, P1, R184, R12, RZ ;  /* 0x0000000cb80ea210 */ /* 0x000fe20007f3e0ff */
[----:B------:R-:W-:Y:S01]  /*2690*/  CS2R R74, SRZ ;  /* 0x00000000004a7805 */ /* 0x000fe2000001ff00 */
[----:B------:R-:W-:Y:S01]  /*26a0*/  @!P2 IADD3.X R19, R187, R19, R11, P0, !PT ;  /* 0x00000013bb13a210 */ /* 0x000fe200007fe40b */
[----:B------:R-:W-:Y:S01]  /*26b0*/  @!P4 IMAD R11, R3, c[0x0][0x1a4], R7 ;  /* 0x00006900030bca24 */ /* 0x000fe200078e0207 */
[----:B------:R-:W-:Y:S01]  /*26c0*/  PLOP3.LUT P0, PT, PT, PT, UP3, 0x80, 0x0 ;  /* 0x000000000000781c */ /* 0x000fe20003f0f038 */
[----:B------:R-:W-:Y:S01]  /*26d0*/  @!P3 IMAD.X R7, RZ, RZ, R21, P5 ;  /* 0x000000ffff07b224 */ /* 0x000fe200028e0615 */
[----:B------:R-:W-:Y:S01]  /*26e0*/  @!P2 IADD3.X R15, R185, R13, R15, P1, !PT ;  /* 0x0000000db90fa210 */ /* 0x000fe20000ffe40f */
[----:B------:R-:W-:Y:S01]  /*26f0*/  @!P4 IMAD.IADD R9, R9, 0x1, R11 ;  /* 0x000000010909c824 */ /* 0x000fe200078e020b */
[----:B------:R-:W-:Y:S01]  /*2700*/  @!P4 LEA R12, P1, R8, c[0x0][0x170], 0x1 ;  /* 0x00005c00080cca11 */ /* 0x000fe200078208ff */
[----:B------:R-:W-:Y:S01]  /*2710*/  @!P3 IMAD R7, R7, c[0x0][0x1a0], RZ ;  /* 0x000068000707ba24 */ /* 0x000fe200078e02ff */
[----:B------:R-:W-:Y:S01]  /*2720*/  ISETP.GE.AND P6, PT, R10, UR12, PT ;  /* 0x0000000c0a007c0c */ /* 0x000fe2000bfc6270 */
[----:B------:R-:W-:Y:S01]  /*2730*/  @!P3 IMAD.WIDE.U32 R4, R0, c[0x0][0x1a0], R4 ;  /* 0x000068000004ba25 */ /* 0x000fe200078e0004 */
[----:B------:R-:W-:Y:S01]  /*2740*/  @!P4 LEA.HI.X R13, R8, c[0x0][0x174], R9, 0x1, P1 ;  /* 0x00005d00080dca11 */ /* 0x000fe200008f0c09 */
[----:B------:R-:W-:Y:S01]  /*2750*/  CS2R R72, SRZ ;  /* 0x0000000000487805 */ /* 0x000fe2000001ff00 */
[----:B------:R-:W-:Y:S01]  /*2760*/  CS2R R70, SRZ ;  /* 0x0000000000467805 */ /* 0x000fe2000001ff00 */
[----:B------:R-:W-:Y:S01]  /*2770*/  @!P3 IMAD R11, R0, c[0x0][0x1a4], R7 ;  /* 0x00006900000bba24 */ /* 0x000fe200078e0207 */
[----:B------:R-:W-:Y:S01]  /*2780*/  @!P3 LEA R10, P1, R4, c[0x0][0x170], 0x1 ;  /* 0x00005c00040aba11 */ /* 0x000fe200078208ff */
[----:B------:R-:W-:Y:S01]  /*2790*/  @P0 BAR.SYNC.DEFER_BLOCKING 0x0 ;  /* 0x0000000000000b1d */ /* 0x000fe20000010000 */
[----:B------:R-:W-:Y:S01]  /*27a0*/  PLOP3.LUT P0, PT, PT, PT, UP1, 0x80, 0x0 ;  /* 0x000000000000781c */ /* 0x000fe20003f0f018 */
[----:B------:R-:W-:Y:S01]  /*27b0*/  IMAD R7, R20, c[0x0][0x1b0], RZ ;  /* 0x00006c0014077a24 */ /* 0x000fe200078e02ff */
[----:B------:R-:W-:Y:S01]  /*27c0*/  @!P3 IADD3 R5, R5, R11, RZ ;  /* 0x0000000b0505b210 */ /* 0x000fe20007ffe0ff */
[----:B------:R-:W-:-:S02]  /*27d0*/  IMAD.SHL.U32 R0, R247, 0x2, RZ ;  /* 0x00000002f7007824 */ /* 0x000fc400078e00ff */
[----:B------:R-:W-:Y:S01]  /*27e0*/  IMAD R7, R6, c[0x0][0x1b4], R7 ;  /* 0x00006d0006077a24 */ /* 0x000fe200078e0207 */
[----:B------:R-:W-:Y:S01]  /*27f0*/  @!P3 LEA.HI.X R11, R4, c[0x0][0x174], R5, 0x1, P1 ;  /* 0x00005d00040bba11 */ /* 0x000fe200008f0c05 */
[----:B------:R-:W-:Y:S01]  /*2800*/  IMAD.WIDE.U32 R8, R6, c[0x0][0x1b0], R16 ;  /* 0x00006c0006087a25 */ /* 0x000fe200078e0010 */
[----:B------:R-:W-:Y:S01]  /*2810*/  IADD3 R4, R247, 0x1000, RZ ;  /* 0x00001000f7047810 */ /* 0x000fe20007ffe0ff */
[----:B------:R-:W-:Y:S01]  /*2820*/  CS2R R68, SRZ ;  /* 0x0000000000447805 */ /* 0x000fe2000001ff00 */
[----:B------:R-:W-:Y:S01]  /*2830*/  ISETP.GE.AND P1, PT, R3, UR12, PT ;  /* 0x0000000c03007c0c */ /* 0x000fe2000bf26270 */
[----:B------:R-:W-:Y:S01]  /*2840*/  @!P4 IMAD R6, R21, c[0x0][0x198], RZ ;  /* 0x000066001506ca24 */ /* 0x000fe200078e02ff */
[----:B------:R-:W-:Y:S01]  /*2850*/  SEL R4, R4, R247, !P0 ;  /* 0x000000f704047207 */ /* 0x000fe20004000000 */
[----:B------:R-:W-:Y:S01]  /*2860*/  IMAD.IADD R5, R9, 0x1, R7 ;  /* 0x0000000109057824 */ /* 0x000fe200078e0207 */
[----:B------:R-:W-:Y:S01]  /*2870*/  UMOV UR11, UR34 ;  /* 0x00000022000b7c82 */ /* 0x000fe20008000000 */
[----:B------:R-:W-:Y:S01]  /*2880*/  @!P4 IMAD R9, R3, c[0x0][0x19c], R6 ;  /* 0x000067000309ca24 */ /* 0x000fe200078e0206 */
[----:B------:R-:W-:Y:S01]  /*2890*/  UMOV UR10, UR35 ;  /* 0x00000023000a7c82 */ /* 0x000fe20008000000 */
[----:B------:R-:W-:-:S02]  /*28a0*/  IMAD.SHL.U32 R194, R4, 0x2, RZ ;  /* 0x0000000204c27824 */ /* 0x000fc400078e00ff */
[----:B------:R-:W-:Y:S01]  /*28b0*/  @!P4 IMAD.MOV.U32 R4, RZ, RZ, R8 ;  /* 0x000000ffff04c224 */ /* 0x000fe200078e0008 */
[----:B------:R-:W-:Y:S03]  /*28c0*/  @P4 STS [R0+0x8000], RZ ;  /* 0x008000ff00004388 */ /* 0x000fe60000000800 */
[----:B------:R-:W-:Y:S01]  /*28d0*/  @!P4 IMAD.WIDE.U32 R6, R3, c[0x0][0x198], R4 ;  /* 0x000066000306ca25 */ /* 0x000fe200078e0004 */
[----:B------:R-:W-:Y:S03]  /*28e0*/  @P4 STS [R0+0x8004], RZ ;  /* 0x008004ff00004388 */ /* 0x000fe60000000800 */
[----:B------:R-:W-:Y:S01]  /*28f0*/  @!P4 IMAD.IADD R9, R7, 0x1, R9 ;  /* 0x000000010709c824 */ /* 0x000fe200078e0209 */
[----:B------:R-:W-:Y:S04]  /*2900*/  @P4 STS.64 [R0+0x8008], RZ ;  /* 0x008008ff00004388 */ /* 0x000fe80000000a00 */
[----:B------:R-:W-:Y:S01]  /*2910*/  @!PT LDS RZ, [RZ] ;  /* 0x00000000fffff984 */ /* 0x000fe20000000800 */
[----:B------:R-:W-:Y:S01]  /*2920*/  @!PT LDS RZ, [RZ] ;  /* 0x00000000fffff984 */ /* 0x000fe20000000800 */
[----:B------:R-:W-:Y:S01]  /*2930*/  @!PT LDS RZ, [RZ] ;  /* 0x00000000fffff984 */ /* 0x000fe20000000800 */
[----:B------:R1:W-:Y:S04]  /*2940*/  @!P4 LDGSTS.E.BYPASS.LTC128B.128 [R0+0x8000], [R12.64] ;  /* 0x080000000c00cfae */ /* 0x0003e8000b901d60 */
[----:B------:R-:W-:Y:S04]  /*2950*/  @P3 STS.128 [R0+0x9000], RZ ;  /* 0x009000ff00003388 */ /* 0x000fe80000000c00 */
[----:B------:R-:W-:Y:S01]  /*2960*/  @!PT LDS RZ, [RZ] ;  /* 0x00000000fffff984 */ /* 0x000fe20000000800 */
[----:B------:R-:W-:Y:S01]  /*2970*/  @!PT LDS RZ, [RZ] ;  /* 0x00000000fffff984 */ /* 0x000fe20000000800 */
[----:B------:R-:W-:Y:S01]  /*2980*/  @!PT LDS RZ, [RZ] ;  /* 0x00000000fffff984 */ /* 0x000fe20000000800 */
[----:B------:R2:W-:Y:S04]  /*2990*/  @!P3 LDGSTS.E.BYPASS.LTC128B.128 [R0+0x9000], [R10.64] ;  /* 0x090000000a00bfae */ /* 0x0005e8000b901d60 */
[----:B------:R-:W0:Y:S04]  /*29a0*/  LDGDEPBAR ;  /* 0x00000000000079af */ /* 0x000e280000000000 */
[----:B------:R-:W-:Y:S04]  /*29b0*/  @P1 STS [R0+0x4000], RZ ;  /* 0x004000ff00001388 */ /* 0x000fe80000000800 */
[----:B------:R-:W-:Y:S04]  /*29c0*/  @P1 STS [R0+0x4004], RZ ;  /* 0x004004ff00001388 */ /* 0x000fe80000000800 */
[----:B------:R-:W-:Y:S01]  /*29d0*/  @P1 STS.64 [R0+0x4008], RZ ;  /* 0x004008ff00001388 */ /* 0x000fe20000000a00 */
[----:B-1----:R-:W-:-:S03]  /*29e0*/  IADD3 R12, R250, 0x40, RZ ;  /* 0x00000040fa0c7810 */ /* 0x002fc60007ffe0ff */
[----:B------:R-:W-:Y:S01]  /*29f0*/  @!PT LDS RZ, [RZ] ;  /* 0x00000000fffff984 */ /* 0x000fe20000000800 */
[----:B------:R-:W-:Y:S01]  /*2a00*/  @!PT LDS RZ, [RZ] ;  /* 0x00000000fffff984 */ /* 0x000fe20000000800 */
[----:B------:R-:W-:Y:S01]  /*2a10*/  @!PT LDS RZ, [RZ] ;  /* 0x00000000fffff984 */ /* 0x000fe20000000800 */
[----:B------:R1:W-:Y:S04]  /*2a20*/  @!P1 LDGSTS.E.BYPASS.LTC128B.128 [R0+0x4000], [R184.64] ;  /* 0x04000000b8009fae */ /* 0x0003e8000b901d60 */
[----:B------:R-:W-:Y:S01]  /*2a30*/  @P2 STS.128 [R0+0x5000], RZ ;  /* 0x005000ff00002388 */ /* 0x000fe20000000c00 */
[----:B--2---:R-:W-:-:S03]  /*2a40*/  @!P4 LEA R10, P5, R6, c[0x0][0x168], 0x1 ;  /* 0x00005a00060aca11 */ /* 0x004fc600078a08ff */
[----:B------:R-:W-:Y:S01]  /*2a50*/  @!PT LDS RZ, [RZ] ;  /* 0x00000000fffff984 */ /* 0x000fe20000000800 */
[----:B------:R-:W-:Y:S01]  /*2a60*/  @!PT LDS RZ, [RZ] ;  /* 0x00000000fffff984 */ /* 0x000fe20000000800 */
[----:B------:R-:W-:Y:S01]  /*2a70*/  @!PT LDS RZ, [RZ] ;  /* 0x00000000fffff984 */ /* 0x000fe20000000800 */
[----:B------:R1:W-:Y:S01]  /*2a80*/  @!P2 LDGSTS.E.BYPASS.LTC128B.128 [R0+0x5000], [R14.64] ;  /* 0x050000000e00afae */ /* 0x0003e2000b901d60 */
[----:B------:R-:W-:-:S03]  /*2a90*/  @!P4 LEA.HI.X R11, R6, c[0x0][0x16c], R9, 0x1, P5 ;  /* 0x00005b00060bca11 */ /* 0x000fc600028f0c09 */
[----:B------:R-:W-:Y:S01]  /*2aa0*/  @P1 STS [R194], RZ ;  /* 0x000000ffc2001388 */ /* 0x000fe20000000800 */
[----:B------:R-:W-:Y:S01]  /*2ab0*/  @!P3 IMAD.MOV.U32 R9, RZ, RZ, R5 ;  /* 0x000000ffff09b224 */ /* 0x000fe200078e0005 */
[----:B------:R-:W-:Y:S02]  /*2ac0*/  ISETP.GE.AND P5, PT, R12, UR12, PT ;  /* 0x0000000c0c007c0c */ /* 0x000fe4000bfa6270 */
[----:B------:R-:W-:Y:S04]  /*2ad0*/  @P1 STS [R194+0x4], RZ ;  /* 0x000004ffc2001388 */ /* 0x000fe80000000800 */
[----:B------:R-:W-:Y:S04]  /*2ae0*/  @P1 STS [R194+0x8], RZ ;  /* 0x000008ffc2001388 */ /* 0x000fe80000000800 */
[----:B------:R-:W-:Y:S04]  /*2af0*/  @P1 STS [R194+0xc], RZ ;  /* 0x00000cffc2001388 */ /* 0x000fe80000000800 */
[----:B------:R-:W-:Y:S01]  /*2b00*/  @!PT LDS RZ, [RZ] ;  /* 0x00000000fffff984 */ /* 0x000fe20000000800 */
[----:B------:R-:W-:Y:S01]  /*2b10*/  @!PT LDS RZ, [RZ] ;  /* 0x00000000fffff984 */ /* 0x000fe20000000800 */
[----:B------:R-:W-:Y:S01]  /*2b20*/  @!PT LDS RZ, [RZ] ;  /* 0x00000000fffff984 */ /* 0x000fe20000000800 */
[----:B------:R2:W-:Y:S01]  /*2b30*/  @!P1 LDGSTS.E.BYPASS.LTC128B.128 [R194], [R186.64] ;  /* 0x00000000bac29fae */ /* 0x0005e2000b901d60 */
[----:B------:R-:W-:-:S02]  /*2b40*/  @!P3 IADD3 R4, P1, R3, 0x40, RZ ;  /* 0x000000400304b810 */ /* 0x000fc40007f3e0ff */
[----:B------:R-:W-:Y:S01]  /*2b50*/  IADD3 R3, R250, 0x48, RZ ;  /* 0x00000048fa037810 */ /* 0x000fe20007ffe0ff */
[----:B------:R-:W-:Y:S01]  /*2b60*/  @P2 STS [R194+0x1000], RZ ;  /* 0x001000ffc2002388 */ /* 0x000fe20000000800 */
[----:B------:R-:W-:Y:S02]  /*2b70*/  @!P3 IADD3.X R6, RZ, R21, RZ, P1, !PT ;  /* 0x00000015ff06b210 */ /* 0x000fe40000ffe4ff */
[----:B------:R-:W-:Y:S01]  /*2b80*/  ISETP.GE.AND P1, PT, R3, UR12, PT ;  /* 0x0000000c03007c0c */ /* 0x000fe2000bf26270 */
[----:B------:R-:W-:Y:S02]  /*2b90*/  @P2 STS [R194+0x1004], RZ ;  /* 0x001004ffc2002388 */ /* 0x000fe40000000800 */
[----:B------:R-:W-:Y:S02]  /*2ba0*/  @!P3 IMAD R6, R6, c[0x0][0x198], RZ ;  /* 0x000066000606ba24 */ /* 0x000fe400078e02ff */
[----:B------:R-:W-:Y:S02]  /*2bb0*/  @P2 STS [R194+0x1008], RZ ;  /* 0x001008ffc2002388 */ /* 0x000fe40000000800 */
[----:B------:R-:W-:-:S02]  /*2bc0*/  @!P3 IMAD R6, R4, c[0x0][0x19c], R6 ;  /* 0x000067000406ba24 */ /* 0x000fc400078e0206 */
[----:B------:R-:W-:Y:S01]  /*2bd0*/  @!P3 IMAD.WIDE.U32 R4, R4, c[0x0][0x198], R8 ;  /* 0x000066000404ba25 */ /* 0x000fe200078e0008 */
[----:B------:R-:W-:Y:S01]  /*2be0*/  @P2 STS [R194+0x100c], RZ ;  /* 0x00100cffc2002388 */ /* 0x000fe20000000800 */
[----:B------:R-:W-:Y:S02]  /*2bf0*/  SHF.R.S32.HI R8, RZ, 0x1f, R250 ;  /* 0x0000001fff087819 */ /* 0x000fe400000114fa */
[----:B------:R-:W-:Y:S01]  /*2c00*/  @!P3 IMAD.IADD R5, R5, 0x1, R6 ;  /* 0x000000010505b824 */ /* 0x000fe200078e0206 */
[----:B------:R-:W-:Y:S01]  /*2c10*/  @!PT LDS RZ, [RZ] ;  /* 0x00000000fffff984 */ /* 0x000fe20000000800 */
[----:B------:R-:W-:Y:S01]  /*2c20*/  @!PT LDS RZ, [RZ] ;  /* 0x00000000fffff984 */ /* 0x000fe20000000800 */
[----:B------:R-:W-:Y:S01]  /*2c30*/  @!PT LDS RZ, [RZ] ;  /* 0x00000000fffff984 */ /* 0x000fe20000000800 */
[----:B------:R2:W-:Y:S01]  /*2c40*/  @!P2 LDGSTS.E.BYPASS.LTC128B.128 [R194+0x1000], [R18.64] ;  /* 0x0100000012c2afae */ /* 0x0005e2000b901d60 */
[----:B------:R-:W-:-:S03]  /*2c50*/  ISETP.GE.AND P2, PT, R250, UR12, PT ;  /* 0x0000000cfa007c0c */ /* 0x000fc6000bf46270 */
[----:B------:R-:W-:Y:S04]  /*2c60*/  @P4 STS [R0+0x6000], RZ ;  /* 0x006000ff00004388 */ /* 0x000fe80000000800 */
[----:B------:R-:W-:Y:S04]  /*2c70*/  @P4 STS [R0+0x6004], RZ ;  /* 0x006004ff00004388 */ /* 0x000fe80000000800 */
[----:B------:R-:W-:Y:S04]  /*2c80*/  @P4 STS.64 [R0+0x6008], RZ ;  /* 0x006008ff00004388 */ /* 0x000fe80000000a00 */
[----:B------:R-:W-:Y:S01]  /*2c90*/  @!PT LDS RZ, [RZ] ;  /* 0x00000000fffff984 */ /* 0x000fe20000000800 */
[----:B------:R-:W-:Y:S01]  /*2ca0*/  @!PT LDS RZ, [RZ] ;  /* 0x00000000fffff984 */ /* 0x000fe20000000800 */
[----:B------:R-:W-:Y:S01]  /*2cb0*/  @!PT LDS RZ, [RZ] ;  /* 0x00000000fffff984 */ /* 0x000fe20000000800 */
[----:B------:R1:W-:Y:S01]  /*2cc0*/  @!P4 LDGSTS.E.BYPASS.LTC128B.128 [R0+0x6000], [R10.64] ;  /* 0x060000000a00cfae */ /* 0x0003e2000b901d60 */
[----:B------:R-:W-:-:S03]  /*2cd0*/  @!P3 LEA R6, P4, R4, c[0x0][0x168], 0x1 ;  /* 0x00005a000406ba11 */ /* 0x000fc600078808ff */
[----:B------:R1:W-:Y:S01]  /*2ce0*/  @P3 STS.128 [R0+0x7000], RZ ;  /* 0x007000ff00003388 */ /* 0x0003e20000000c00 */
[----:B------:R-:W-:Y:S01]  /*2cf0*/  @!P3 LEA.HI.X R7, R4, c[0x0][0x16c], R5, 0x1, P4 ;  /* 0x00005b000407ba11 */ /* 0x000fe200020f0c05 */
[C---:B------:R-:W-:Y:S01]  /*2d00*/  IMAD.SHL.U32 R4, R250.reuse, 0x4, RZ ;  /* 0x00000004fa047824 */ /* 0x040fe200078e00ff */
[----:B------:R-:W-:-:S03]  /*2d10*/  SHF.L.U64.HI R5, R250, 0x2, R8 ;  /* 0x00000002fa057819 */ /* 0x000fc60000010208 */
[----:B------:R-:W-:Y:S01]  /*2d20*/  @!PT LDS RZ, [RZ] ;  /* 0x00000000fffff984 */ /* 0x000fe20000000800 */
[----:B------:R-:W-:Y:S01]  /*2d30*/  @!PT LDS RZ, [RZ] ;  /* 0x00000000fffff984 */ /* 0x000fe20000000800 */
[----:B------:R-:W-:Y:S01]  /*2d40*/  @!PT LDS RZ, [RZ] ;  /* 0x00000000fffff984 */ /* 0x000fe20000000800 */
[----:B------:R1:W-:Y:S01]  /*2d50*/  @!P3 LDGSTS.E.BYPASS.LTC128B.128 [R0+0x7000], [R6.64] ;  /* 0x070000000600bfae */ /* 0x0003e2000b901d60 */
[----:B------:R-:W-:-:S03]  /*2d60*/  IADD3 R4, P4, R4, UR9, RZ ;  /* 0x0000000904047c10 */ /* 0x000fc6000ff9e0ff */
[----:B------:R-:W0:Y:S01]  /*2d70*/  LDGDEPBAR ;  /* 0x00000000000079af */ /* 0x000e220000000000 */
[----:B------:R-:W-:-:S05]  /*2d80*/  IADD3.X R5, R5, UR8, RZ, P4, !PT ;  /* 0x0000000805057c10 */ /* 0x000fca000a7fe4ff */
[----:B------:R2:W5:Y:S04]  /*2d90*/  @!P2 LDG.E R228, [R4.64] ;  /* 0x0000002004e4a981 */ /* 0x000568000c1e1900 */
[----:B------:R2:W5:Y:S04]  /*2da0*/  @!P6 LDG.E R229, [R4.64+0x20] ;  /* 0x0000202004e5e981 */ /* 0x000568000c1e1900 */
[----:B------:R2:W5:Y:S01]  /*2db0*/  @!P5 LDG.E R226, [R4.64+0x100] ;  /* 0x0001002004e2d981 */ /* 0x000562000c1e1900 */
[----:B-1----:R-:W-:Y:S01]  /*2dc0*/  SHF.R.S32.HI R0, RZ, 0x1f, R3 ;  /* 0x0000001fff007819 */ /* 0x002fe20000011403 */
[----:B------:R-:W-:-:S04]  /*2dd0*/  DEPBAR.LE SB0, 0x1 ;  /* 0x000080400000791a */ /* 0x000fc80000000000 */
[----:B------:R-:W-:-:S04]  /*2de0*/  @!P1 LEA R6, P3, R3, UR9, 0x2 ;  /* 0x0000000903069c11 */ /* 0x000fc8000f8610ff */
[----:B------:R-:W-:-:S05]  /*2df0*/  @!P1 LEA.HI.X R7, R3, UR8, R0, 0x2, P3 ;  /* 0x0000000803079c11 */ /* 0x000fca00098f1400 */
[----:B------:R2:W5:Y:S04]  /*2e00*/  @!P1 LDG.E R227, [R6.64] ;  /* 0x0000002006e39981 */ /* 0x000568000c1e1900 */
[----:B------:R-:W-:Y:S01]  /*2e10*/  BAR.SYNC.DEFER_BLOCKING 0x0 ;  /* 0x0000000000007b1d */ /* 0x000fe20000010000 */
[----:B------:R-:W-:-:S05]  /*2e20*/  IADD3 R0, R158, 0x1000, RZ ;  /* 0x000010009e007810 */ /* 0x000fca0007ffe0ff */
[----:B------:R2:W1:Y:S04]  /*2e30*/  LDSM.16.M88.4 R112, [R146+0x8000] ;  /* 0x008000009270783b */ /* 0x0004680000000200 */
[----:B------:R2:W3:Y:S04]  /*2e40*/  LDSM.16.M88.4 R116, [R146+0x8400] ;  /* 0x008400009274783b */ /* 0x0004e80000000200 */
[----:B------:R2:W4:Y:S04]  /*2e50*/  LDSM.16.M88.4 R120, [R146+0x8800] ;  /* 0x008800009278783b */ /* 0x0005280000000200 */
[----:B------:R2:W1:Y:S04]  /*2e60*/  LDSM.16.M88.4 R124, [R146+0x8c00] ;  /* 0x008c0000927c783b */ /* 0x0004680000000200 */
[----:B------:R2:W1:Y:S04]  /*2e70*/  LDSM.16.M88.4 R128, [R145+0x8000] ;  /* 0x008000009180783b */ /* 0x0004680000000200 */
[----:B------:R2:W1:Y:S04]  /*2e80*/  LDSM.16.M88.4 R132, [R145+0x8400] ;  /* 0x008400009184783b */ /* 0x0004680000000200 */
[----:B------:R2:W1:Y:S04]  /*2e90*/  LDSM.16.M88.4 R136, [R145+0x8800] ;  /* 0x008800009188783b */ /* 0x0004680000000200 */
[----:B------:R2:W1:Y:S01]  /*2ea0*/  LDSM.16.M88.4 R140, [R145+0x8c00] ;  /* 0x008c0000918c783b */ /* 0x0004620000000200 */
[----:B------:R-:W-:-:S02]  /*2eb0*/  SEL R0, R0, R158, !P0 ;  /* 0x0000009e00007207 */ /* 0x000fc40004000000 */
[----:B------:R-:W-:-:S03]  /*2ec0*/  IADD3 R3, R152, 0x1000, RZ ;  /* 0x0000100098037810 */ /* 0x000fc60007ffe0ff */
[----:B------:R-:W-:Y:S01]  /*2ed0*/  IMAD.SHL.U32 R144, R0, 0x2, RZ ;  /* 0x0000000200907824 */ /* 0x000fe200078e00ff */
[----:B------:R-:W-:Y:S02]  /*2ee0*/  SEL R3, R3, R152, !P0 ;  /* 0x0000009803037207 */ /* 0x000fe40004000000 */
[C---:B------:R-:W-:Y:S01]  /*2ef0*/  IADD3 R0, R250.reuse, -0x80, RZ ;  /* 0xffffff80fa007810 */ /* 0x040fe20007ffe0ff */
[C---:B------:R-:W-:Y:S01]  /*2f00*/  IMAD.SHL.U32 R245, R250.reuse, 0x4, RZ ;  /* 0x00000004faf57824 */ /* 0x040fe200078e00ff */
[----:B------:R-:W-:Y:S01]  /*2f10*/  SHF.L.U64.HI R246, R250, 0x2, R8 ;  /* 0x00000002faf67819 */ /* 0x000fe20000010208 */
[----:B------:R-:W-:Y:S02]  /*2f20*/  IMAD.SHL.U32 R3, R3, 0x2, RZ ;  /* 0x0000000203037824 */ /* 0x000fe400078e00ff */
[----:B------:R-:W-:Y:S02]  /*2f30*/  IMAD.SHL.U32 R244, R0, 0x4, RZ ;  /* 0x0000000400f47824 */ /* 0x000fe400078e00ff */
[----:B---3--:R-:W-:-:S02]  /*2f40*/  IMAD.IADD R151, R150, 0x1, R153 ;  /* 0x0000000196977824 */ /* 0x008fc400078e0299 */
.L_x_9:
[----:B------:R-:W0:Y:S01]  /*2f50*/  LDGDEPBAR ;  /* 0x00000000000079af */ /* 0x000e220000000000 */
[----:B------:R-:W-:Y:S01]  /*2f60*/  IMAD.IADD R0, R153, 0x1, R144 ;  /* 0x0000000199007824 */ /* 0x000fe200078e0290 */
[----:B------:R-:W-:Y:S01]  /*2f70*/  PLOP3.LUT P0, PT, PT, PT, UP0, 0x80, 0x0 ;  /* 0x000000000000781c */ /* 0x000fe20003f0f008 */
[----:B------:R-:W-:Y:S01]  /*2f80*/  IMAD.U32 R159, RZ, RZ, UR30 ;  /* 0x0000001eff9f7e24 */ /* 0x000fe2000f8e00ff */
[----:B------:R-:W-:Y:S01]  /*2f90*/  PLOP3.LUT P1, PT, PT, PT, UP0, 0x80, 0x0 ;  /* 0x000000000000781c */ /* 0x000fe20003f2f008 */
[C---:B-----5:R-:W-:Y:S01]  /*2fa0*/  FMUL.FTZ R160, R228.reuse, 1.4426950216293334961 ;  /* 0x3fb8aa3be4a07820 */ /* 0x060fe20000410000 */
[----:B------:R-:W-:Y:S01]  /*2fb0*/  PLOP3.LUT P5, PT, PT, PT, UP0, 0x80, 0x0 ;  /* 0x000000000000781c */ /* 0x000fe20003faf008 */
[----:B------:R-:W-:Y:S01]  /*2fc0*/  UISETP.GE.AND UP5, UPT, UR5, 0x1, UPT ;  /* 0x000000010500788c */ /* 0x000fe2000bfa6270 */
[----:B------:R-:W-:Y:S02]  /*2fd0*/  PLOP3.LUT P4, PT, PT, PT, UP0, 0x80, 0x0 ;  /* 0x000000000000781c */ /* 0x000fe40003f8f008 */
[----:B------:R-:W-:Y:S02]  /*2fe0*/  FSETP.NEU.FTZ.AND P2, PT, R228, -INF , PT ;  /* 0xff800000e400780b */ /* 0x000fe40003f5d000 */
[----:B------:R-:W-:Y:S02]  /*2ff0*/  PLOP3.LUT P3, PT, PT, PT, UP0, 0x80, 0x0 ;  /* 0x000000000000781c */ /* 0x000fe40003f6f008 */
[----:B------:R-:W-:Y:S01]  /*3000*/  FSEL R160, R160, RZ, P2 ;  /* 0x000000ffa0a07208 */ /* 0x000fe20001000000 */
[----:B------:R-:W-:Y:S01]  /*3010*/  @P0 IMAD R159, R159, 0x80, R248 ;  /* 0x000000809f9f0824 */ /* 0x000fe200078e02f8 */
[----:B------:R-:W-:Y:S02]  /*3020*/  PLOP3.LUT P0, PT, PT, PT, UP0, 0x80, 0x0 ;  /* 0x000000000000781c */ /* 0x000fe40003f0f008 */
[----:B------:R-:W-:Y:S02]  /*3030*/  FSETP.NEU.FTZ.AND P2, PT, R229, -INF , PT ;  /* 0xff800000e500780b */ /* 0x000fe40003f5d000 */
[C---:B------:R-:W-:Y:S02]  /*3040*/  @P5 ISETP.GE.AND P5, PT, R159.reuse, UR4, PT ;  /* 0x000000049f005c0c */ /* 0x040fe4000bfa6270 */
[----:B------:R-:W-:Y:S01]  /*3050*/  PLOP3.LUT P6, PT, PT, PT, UP0, 0x80, 0x0 ;  /* 0x000000000000781c */ /* 0x000fe20003fcf008 */
[----:B------:R-:W-:Y:S04]  /*3060*/  DEPBAR.LE SB0, 0x0 ;  /* 0x000080000000791a */ /* 0x000fe80000000000 */
[----:B------:R-:W-:Y:S08]  /*3070*/  BAR.SYNC.DEFER_BLOCKING 0x0 ;  /* 0x0000000000007b1d */ /* 0x000ff00000010000 */
[----:B------:R-:W-:Y:S08]  /*3080*/  LDSM.16.M88.4 R64, [R144] ;  /* 0x000000009040783b */ /* 0x000ff00000000200 */
[----:B--2---:R-:W2:Y:S08]  /*3090*/  LDSM.16.M88.4 R16, [R146+0x6000] ;  /* 0x006000009210783b */ /* 0x004eb00000000200 */
[----:B------:R-:W3:Y:S08]  /*30a0*/  LDSM.16.M88.4 R60, [R144+0x1000] ;  /* 0x00100000903c783b */ /* 0x000ef00000000200 */
[----:B------:R-:W4:Y:S08]  /*30b0*/  LDSM.16.M88.4 R32, [R146+0x6400] ;  /* 0x006400009220783b */ /* 0x000f300000000200 */
[----:B------:R-:W1:Y:S08]  /*30c0*/  LDSM.16.M88.4 R48, [R146+0x6800] ;  /* 0x006800009230783b */ /* 0x000e700000000200 */
[----:B------:R-:W1:Y:S01]  /*30d0*/  LDSM.16.M88.4 R100, [R146+0x6c00] ;  /* 0x006c00009264783b */ /* 0x000e620000000200 */
[-C--:B--2---:R-:W-:Y:S07]  /*30e0*/  HMMA.16816.F32.BF16 R4, R64, R16.reuse, RZ ;  /* 0x000000104004723c */ /* 0x084fee00000418ff */
[----:B------:R-:W-:Y:S01]  /*30f0*/  LDSM.16.M88.4 R104, [R0] ;  /* 0x000000000068783b */ /* 0x000fe20000000200 */
[C---:B---3--:R-:W-:Y:S07]  /*3100*/  HMMA.16816.F32.BF16 R8, R60.reuse, R16, RZ ;  /* 0x000000103c08723c */ /* 0x048fee00000418ff */
[----:B------:R-:W2:Y:S01]  /*3110*/  LDSM.16.M88.4 R108, [R145+0x6000] ;  /* 0x00600000916c783b */ /* 0x000ea20000000200 */
[-C--:B------:R-:W-:Y:S08]  /*3120*/  HMMA.16816.F32.BF16 R12, R60, R18.reuse, RZ ;  /* 0x000000123c0c723c */ /* 0x080ff000000418ff */
[C---:B------:R-:W-:Y:S08]  /*3130*/  HMMA.16816.F32.BF16 R16, R64.reuse, R18, RZ ;  /* 0x000000124010723c */ /* 0x040ff000000418ff */
[-C--:B----4-:R-:W-:Y:S08]  /*3140*/  HMMA.16816.F32.BF16 R20, R64, R32.reuse, RZ ;  /* 0x000000204014723c */ /* 0x090ff000000418ff */
[C---:B------:R-:W-:Y:S08]  /*3150*/  HMMA.16816.F32.BF16 R24, R60.reuse, R32, RZ ;  /* 0x000000203c18723c */ /* 0x040ff000000418ff */
[-C--:B------:R-:W-:Y:S08]  /*3160*/  HMMA.16816.F32.BF16 R28, R60, R34.reuse, RZ ;  /* 0x000000223c1c723c */ /* 0x080ff000000418ff */
[C---:B------:R-:W-:Y:S08]  /*3170*/  HMMA.16816.F32.BF16 R32, R64.reuse, R34, RZ ;  /* 0x000000224020723c */ /* 0x040ff000000418ff */
[-C--:B-1----:R-:W-:Y:S08]  /*3180*/  HMMA.16816.F32.BF16 R36, R64, R48.reuse, RZ ;  /* 0x000000304024723c */ /* 0x082ff000000418ff */
[C---:B------:R-:W-:Y:S08]  /*3190*/  HMMA.16816.F32.BF16 R40, R60.reuse, R48, RZ ;  /* 0x000000303c28723c */ /* 0x040ff000000418ff */
[-C--:B------:R-:W-:Y:S08]  /*31a0*/  HMMA.16816.F32.BF16 R44, R60, R50.reuse, RZ ;  /* 0x000000323c2c723c */ /* 0x080ff000000418ff */
[C---:B------:R-:W-:Y:S08]  /*31b0*/  HMMA.16816.F32.BF16 R48, R64.reuse, R50, RZ ;  /* 0x000000324030723c */ /* 0x040ff000000418ff */
[-C--:B------:R-:W-:Y:S08]  /*31c0*/  HMMA.16816.F32.BF16 R52, R64, R100.reuse, RZ ;  /* 0x000000644034723c */ /* 0x080ff000000418ff */
[C---:B------:R-:W-:Y:S08]  /*31d0*/  HMMA.16816.F32.BF16 R56, R60.reuse, R100, RZ ;  /* 0x000000643c38723c */ /* 0x040ff000000418ff */
[-C--:B------:R-:W-:Y:S08]  /*31e0*/  HMMA.16816.F32.BF16 R60, R60, R102.reuse, RZ ;  /* 0x000000663c3c723c */ /* 0x080ff000000418ff */
[----:B------:R-:W-:Y:S01]  /*31f0*/  HMMA.16816.F32.BF16 R64, R64, R102, RZ ;  /* 0x000000664040723c */ /* 0x000fe200000418ff */
[----:B------:R1:W3:Y:S07]  /*3200*/  LDSM.16.M88.4 R100, [R0+0x1000] ;  /* 0x001000000064783b */ /* 0x0002ee0000000200 */
[-C--:B--2---:R-:W-:Y:S01]  /*3210*/  HMMA.16816.F32.BF16 R4, R104, R108.reuse, R4 ;  /* 0x0000006c6804723c */ /* 0x084fe20000041804 */
[----:B-1----:R-:W-:Y:S02]  /*3220*/  @P1 IADD3 R0, R159, 0x1, RZ ;  /* 0x000000019f001810 */ /* 0x002fe40007ffe0ff */
[----:B------:R-:W-:Y:S02]  /*3230*/  PLOP3.LUT P1, PT, PT, PT, UP0, 0x80, 0x0 ;  /* 0x000000000000781c */ /* 0x000fe40003f2f008 */
[----:B------:R-:W-:Y:S01]  /*3240*/  @P4 ISETP.GE.AND P4, PT, R0, UR4, PT ;  /* 0x0000000400004c0c */ /* 0x000fe2000bf86270 */
[----:B------:R-:W-:Y:S11]  /*3250*/  FMUL.FTZ R0, R229, 1.4426950216293334961 ;  /* 0x3fb8aa3be5007820 */ /* 0x000ff60000410000 */
[----:B------:R-:W-:Y:S07]  /*3260*/  @!UPT UIADD3 URZ, URZ, URZ, URZ ;  /* 0x0000003f3f3ff290 */ /* 0x000fee000fffe03f */
[----:B------:R-:W-:Y:S02]  /*3270*/  @P0 FSEL R4, R4, -INF , !P5 ;  /* 0xff80000004040808 */ /* 0x000fe40006800000 */
[----:B------:R-:W-:Y:S03]  /*3280*/  PLOP3.LUT P0, PT, PT, PT, UP0, 0x80, 0x0 ;  /* 0x000000000000781c */ /* 0x000fe60003f0f008 */
[--C-:B------:R-:W-:Y:S04]  /*3290*/  FFMA.FTZ R4, R4, c[0x0][0x23c], -R160.reuse ;  /* 0x00008f0004047a23 */ /* 0x100fe800000108a0 */
[----:B------:R1:W-:Y:S01]  /*32a0*/  MUFU.EX2 R174, R4 ;  /* 0x0000000400ae7308 */ /* 0x0003e20000000800 */
[----:B------:R-:W-:Y:S01]  /*32b0*/  @P1 FSEL R5, R5, -INF , !P4 ;  /* 0xff80000005051808 */ /* 0x000fe20006000000 */
[C---:B---3--:R-:W-:Y:S01]  /*32c0*/  HMMA.16816.F32.BF16 R8, R100.reuse, R108, R8 ;  /* 0x0000006c6408723c */ /* 0x048fe20000041808 */
[----:B------:R-:W-:Y:S03]  /*32d0*/  PLOP3.LUT P1, PT, PT, PT, UP0, 0x80, 0x0 ;  /* 0x000000000000781c */ /* 0x000fe60003f2f008 */
[----:B------:R-:W-:Y:S01]  /*32e0*/  @P0 FSEL R6, R6, -INF , !P5 ;  /* 0xff80000006060808 */ /* 0x000fe20006800000 */
[----:B------:R-:W-:Y:S01]  /*32f0*/  FFMA.FTZ R5, R5, c[0x0][0x23c], -R160 ;  /* 0x00008f0005057a23 */ /* 0x000fe200000108a0 */
[----:B------:R-:W-:Y:S01]  /*3300*/  PLOP3.LUT P0, PT, PT, PT, UP0, 0x80, 0x0 ;  /* 0x000000000000781c */ /* 0x000fe20003f0f008 */
[----:B------:R-:W-:Y:S01]  /*3310*/  FMUL.FTZ R108, R226, 1.4426950216293334961 ;  /* 0x3fb8aa3be26c7820 */ /* 0x000fe20000410000 */
[----:B------:R-:W-:Y:S01]  /*3320*/  FSEL R109, R0, RZ, P2 ;  /* 0x000000ff006d7208 */ /* 0x000fe20001000000 */
[----:B------:R-:W2:Y:S01]  /*3330*/  MUFU.EX2 R168, R5 ;  /* 0x0000000500a87308 */ /* 0x000ea20000000800 */
[----:B------:R-:W-:Y:S01]  /*3340*/  FSETP.NEU.FTZ.AND P2, PT, R226, -INF , PT ;  /* 0xff800000e200780b */ /* 0x000fe20003f5d000 */
[-C--:B------:R-:W-:Y:S01]  /*3350*/  HMMA.16816.F32.BF16 R12, R100, R110.reuse, R12 ;  /* 0x0000006e640c723c */ /* 0x080fe2000004180c */
[----:B------:R-:W-:Y:S02]  /*3360*/  FMUL.FTZ R0, R227, 1.4426950216293334961 ;  /* 0x3fb8aa3be3007820 */ /* 0x000fe40000410000 */
[----:B------:R-:W-:Y:S01]  /*3370*/  @P1 FSEL R7, R7, -INF , !P4 ;  /* 0xff80000007071808 */ /* 0x000fe20006000000 */
[--C-:B------:R-:W-:Y:S01]  /*3380*/  FFMA.FTZ R6, R6, c[0x0][0x23c], -R109.reuse ;  /* 0x00008f0006067a23 */ /* 0x100fe2000001086d */
[----:B------:R-:W-:Y:S02]  /*3390*/  PLOP3.LUT P1, PT, PT, PT, UP0, 0x80, 0x0 ;  /* 0x000000000000781c */ /* 0x000fe40003f2f008 */
[----:B------:R-:W-:Y:S01]  /*33a0*/  FSEL R108, R108, RZ, P2 ;  /* 0x000000ff6c6c7208 */ /* 0x000fe20001000000 */
[----:B------:R-:W-:Y:S01]  /*33b0*/  MUFU.EX2 R235, R6 ;  /* 0x0000000600eb7308 */ /* 0x000fe20000000800 */
[--C-:B------:R-:W-:Y:S01]  /*33c0*/  FFMA.FTZ R7, R7, c[0x0][0x23c], -R109.reuse ;  /* 0x00008f0007077a23 */ /* 0x100fe2000001086d */
[C---:B------:R-:W-:Y:S01]  /*33d0*/  HMMA.16816.F32.BF16 R16, R104.reuse, R110, R16 ;  /* 0x0000006e6810723c */ /* 0x040fe20000041810 */
[----:B------:R-:W-:Y:S02]  /*33e0*/  FSETP.NEU.FTZ.AND P2, PT, R227, -INF , PT ;  /* 0xff800000e300780b */ /* 0x000fe40003f5d000 */
[----:B-1----:R-:W-:Y:S02]  /*33f0*/  @P3 IADD3 R4, R159, 0x8, RZ ;  /* 0x000000089f043810 */ /* 0x002fe40007ffe0ff */
[----:B------:R-:W-:Y:S02]  /*3400*/  FSEL R0, R0, RZ, P2 ;  /* 0x000000ff00007208 */ /* 0x000fe40001000000 */
[----:B------:R-:W-:Y:S01]  /*3410*/  PLOP3.LUT P2, PT, PT, PT, UP0, 0x80, 0x0 ;  /* 0x000000000000781c */ /* 0x000fe20003f4f008 */
[----:B------:R1:W-:Y:S01]  /*3420*/  MUFU.EX2 R232, R7 ;  /* 0x0000000700e87308 */ /* 0x0003e20000000800 */
[----:B------:R-:W-:Y:S02]  /*3430*/  PLOP3.LUT P3, PT, PT, PT, UP0, 0x80, 0x0 ;  /* 0x000000000000781c */ /* 0x000fe40003f6f008 */
[----:B------:R-:W-:Y:S02]  /*3440*/  @P6 ISETP.GE.AND P6, PT, R4, UR4, PT ;  /* 0x0000000404006c0c */ /* 0x000fe4000bfc6270 */
[----:B------:R-:W-:Y:S02]  /*3450*/  @P1 FSEL R9, R9, -INF , !P4 ;  /* 0xff80000009091808 */ /* 0x000fe40006000000 */
[----:B------:R-:W-:Y:S02]  /*3460*/  PLOP3.LUT P1, PT, PT, PT, UP0, 0x80, 0x0 ;  /* 0x000000000000781c */ /* 0x000fe40003f2f008 */
[----:B------:R-:W-:Y:S01]  /*3470*/  @P0 FSEL R8, R8, -INF , !P5 ;  /* 0xff80000008080808 */ /* 0x000fe20006800000 */
[--C-:B------:R-:W-:Y:S01]  /*3480*/  FFMA.FTZ R9, R9, c[0x0][0x23c], -R108.reuse ;  /* 0x00008f0009097a23 */ /* 0x100fe2000001086c */
[----:B------:R-:W-:Y:S02]  /*3490*/  PLOP3.LUT P0, PT, PT, PT, UP0, 0x80, 0x0 ;  /* 0x000000000000781c */ /* 0x000fe40003f0f008 */
[----:B------:R-:W-:Y:S01]  /*34a0*/  @P2 IADD3 R4, R159, 0x9, RZ ;  /* 0x000000099f042810 */ /* 0x000fe20007ffe0ff */
[----:B------:R-:W-:Y:S01]  /*34b0*/  MUFU.EX2 R238, R9 ;  /* 0x0000000900ee7308 */ /* 0x000fe20000000800 */
[----:B------:R-:W-:Y:S01]  /*34c0*/  FFMA.FTZ R8, R8, c[0x0][0x23c], -R108 ;  /* 0x00008f0008087a23 */ /* 0x000fe2000001086c */
[----:B------:R-:W-:Y:S02]  /*34d0*/  PLOP3.LUT P2, PT, PT, PT, UP0, 0x80, 0x0 ;  /* 0x000000000000781c */ /* 0x000fe40003f4f008 */
[----:B------:R-:W-:Y:S02]  /*34e0*/  @P3 ISETP.GE.AND P3, PT, R4, UR4, PT ;  /* 0x0000000404003c0c */ /* 0x000fe4000bf66270 */
[----:B------:R-:W-:Y:S02]  /*34f0*/  @P1 FSEL R11, R11, -INF , !P4 ;  /* 0xff8000000b0b1808 */ /* 0x000fe40006000000 */
[----:B------:R-:W-:Y:S02]  /*3500*/  PLOP3.LUT P1, PT, PT, PT, UP0, 0x80, 0x0 ;  /* 0x000000000000781c */ /* 0x000fe40003f2f008 */
[----:B------:R3:W-:Y:S01]  /*3510*/  MUFU.EX2 R239, R8 ;  /* 0x0000000800ef7308 */ /* 0x0007e20000000800 */
[----:B-1----:R-:W1:Y:S01]  /*3520*/  LDSM.16.M88.4 R4, [R145+0x6400] ;  /* 0x006400009104783b */ /* 0x002e620000000200 */
[----:B------:R-:W-:Y:S01]  /*3530*/  @P0 FSEL R10, R10, -INF , !P5 ;  /* 0xff8000000a0a0808 */ /* 0x000fe20006800000 */
[--C-:B------:R-:W-:Y:S01]  /*3540*/  FFMA.FTZ R11, R11, c[0x0][0x23c], -R0.reuse ;  /* 0x00008f000b0b7a23 */ /* 0x100fe20000010800 */
[----:B------:R-:W-:Y:S02]  /*3550*/  PLOP3.LUT P0, PT, PT, PT, UP0, 0x80, 0x0 ;  /* 0x000000000000781c */ /* 0x000fe40003f0f008 */
[----:B------:R-:W-:Y:S01]  /*3560*/  PLOP3.LUT P4, PT, PT, PT, UP0, 0x80, 0x0 ;  /* 0x000000000000781c */ /* 0x000fe20003f8f008 */
[----:B------:R-:W-:Y:S01]  /*3570*/  FFMA.FTZ R10, R10, c[0x0][0x23c], -R0 ;  /* 0x00008f000a0a7a23 */ /* 0x000fe20000010800 */
[----:B------:R-:W-:Y:S02]  /*3580*/  PLOP3.LUT P5, PT, PT, PT, UP0, 0x80, 0x0 ;  /* 0x000000000000781c */ /* 0x000fe40003faf008 */
[----:B------:R-:W-:Y:S01]  /*3590*/  MUFU.EX2 R242, R11 ;  /* 0x0000000b00f27308 */ /* 0x000fe20000000800 */
[----:B------:R-:W-:Y:S02]  /*35a0*/  @P1 FSEL R13, R13, -INF , !P3 ;  /* 0xff8000000d0d1808 */ /* 0x000fe40005800000 */
[----:B------:R-:W-:Y:S03]  /*35b0*/  PLOP3.LUT P1, PT, PT, PT, UP0, 0x80, 0x0 ;  /* 0x000000000000781c */ /* 0x000fe60003f2f008 */
[--C-:B------:R-:W-:Y:S01]  /*35c0*/  FFMA.FTZ R13, R13, c[0x0][0x23c], -R108.reuse ;  /* 0x00008f000d0d7a23 */ /* 0x100fe2000001086c */
[----:B------:R-:W-:Y:S02]  /*35d0*/  @P0 FSEL R12, R12, -INF , !P6 ;  /* 0xff8000000c0c0808 */ /* 0x000fe40007000000 */
[----:B------:R-:W-:Y:S01]  /*35e0*/  PLOP3.LUT P0, PT, PT, PT, UP0, 0x80, 0x0 ;  /* 0x000000000000781c */ /* 0x000fe20003f0f008 */
[----:B------:R4:W-:Y:S02]  /*35f0*/  MUFU.EX2 R243, R10 ;  /* 0x0000000a00f37308 */ /* 0x0009e40000000800 */
[----:B------:R-:W-:Y:S01]  /*3600*/  FFMA.FTZ R12, R12, c[0x0][0x23c], -R108 ;  /* 0x00008f000c0c7a23 */ /* 0x000fe2000001086c */
[----:B---3--:R-:W-:Y:S03]  /*3610*/  @P4 IADD3 R8, R159, 0x10, RZ ;  /* 0x000000109f084810 */ /* 0x008fe60007ffe0ff */
[----:B------:R-:W-:Y:S02]  /*3620*/  @P1 FSEL R15, R15, -INF , !P3 ;  /* 0xff8000000f0f1808 */ /* 0x000fe40005800000 */
[----:B------:R-:W-:Y:S02]  /*3630*/  PLOP3.LUT P1, PT, PT, PT, UP0, 0x80, 0x0 ;  /* 0x000000000000781c */ /* 0x000fe40003f2f008 */
[----:B------:R-:W-:Y:S01]  /*3640*/  MUFU.EX2 R237, R12 ;  /* 0x0000000c00ed7308 */ /* 0x000fe20000000800 */
[----:B------:R-:W-:Y:S01]  /*3650*/  PLOP3.LUT P4, PT, PT, PT, UP0, 0x80, 0x0 ;  /* 0x000000000000781c */ /* 0x000fe20003f8f008 */
[--C-:B------:R-:W-:Y:S01]  /*3660*/  FFMA.FTZ R15, R15, c[0x0][0x23c], -R0.reuse ;  /* 0x00008f000f0f7a23 */ /* 0x100fe20000010800 */
[----:B------:R-:W-:Y:S02]  /*3670*/  @P0 FSEL R14, R14, -INF , !P6 ;  /* 0xff8000000e0e0808 */ /* 0x000fe40007000000 */
[----:B------:R-:W-:Y:S02]  /*3680*/  PLOP3.LUT P0, PT, PT, PT, UP0, 0x80, 0x0 ;  /* 0x000000000000781c */ /* 0x000fe40003f0f008 */
[----:B------:R-:W-:Y:S01]  /*3690*/  @P5 ISETP.GE.AND P5, PT, R8, UR4, PT ;  /* 0x0000000408005c0c */ /* 0x000fe2000bfa6270 */
[----:B------:R-:W-:Y:S01]  /*36a0*/  FFMA.FTZ R14, R14, c[0x0][0x23c], -R0 ;  /* 0x00008f000e0e7a23 */ /* 0x000fe20000010800 */
[----:B------:R-:W-:Y:S01]  /*36b0*/  @P2 IADD3 R8, R159, 0x11, RZ ;  /* 0x000000119f082810 */ /* 0x000fe20007ffe0ff */
[----:B------:R-:W-:Y:S01]  /*36c0*/  MUFU.EX2 R236, R13 ;  /* 0x0000000d00ec7308 */ /* 0x000fe20000000800 */
[----:B------:R-:W-:Y:S01]  /*36d0*/  @P1 FSEL R17, R17, -INF , !P3 ;  /* 0xff80000011111808 */ /* 0x000fe20005800000 */
[-C--:B-1----:R-:W-:Y:S01]  /*36e0*/  HMMA.16816.F32.BF16 R20, R104, R4.reuse, R20 ;  /* 0x000000046814723c */ /* 0x082fe20000041814 */
[----:B------:R-:W-:Y:S02]  /*36f0*/  PLOP3.LUT P1, PT, PT, PT, UP0, 0x80, 0x0 ;  /* 0x000000000000781c */ /* 0x000fe40003f2f008 */
[----:B------:R-:W-:Y:S01]  /*3700*/  @P4 ISETP.GE.AND P4, PT, R8, UR4, PT ;  /* 0x0000000408004c0c */ /* 0x000fe2000bf86270 */
[--C-:B------:R-:W-:Y:S01]  /*3710*/  FFMA.FTZ R17, R17, c[0x0][0x23c], -R160.reuse ;  /* 0x00008f0011117a23 */ /* 0x100fe200000108a0 */
[----:B------:R-:W-:Y:S02]  /*3720*/  PLOP3.LUT P2, PT, PT, PT, UP0, 0x80, 0x0 ;  /* 0x000000000000781c */ /* 0x000fe40003f4f008 */
[----:B------:R-:W-:Y:S01]  /*3730*/  @P0 FSEL R16, R16, -INF , !P6 ;  /* 0xff80000010100808 */ /* 0x000fe20007000000 */
[----:B------:R-:W-:Y:S01]  /*3740*/  MUFU.EX2 R167, R17 ;  /* 0x0000001100a77308 */ /* 0x000fe20000000800 */
[----:B------:R-:W-:Y:S01]  /*3750*/  PLOP3.LUT P0, PT, PT, PT, UP0, 0x80, 0x0 ;  /* 0x000000000000781c */ /* 0x000fe20003f0f008 */
[C---:B------:R-:W-:Y:S02]  /*3760*/  HMMA.16816.F32.BF16 R24, R100.reuse, R4, R24 ;  /* 0x000000046418723c */ /* 0x040fe40000041818 */
[--C-:B------:R-:W-:Y:S02]  /*3770*/  FFMA.FTZ R16, R16, c[0x0][0x23c], -R160.reuse ;  /* 0x00008f0010107a23 */ /* 0x100fe400000108a0 */
[----:B------:R-:W-:Y:S02]  /*3780*/  @P1 FSEL R19, R19, -INF , !P3 ;  /* 0xff80000013131808 */ /* 0x000fe40005800000 */
[----:B------:R-:W-:Y:S02]  /*3790*/  PLOP3.LUT P1, PT, PT, PT, UP0, 0x80, 0x0 ;  /* 0x000000000000781c */ /* 0x000fe40003f2f008 */
[----:B------:R-:W1:Y:S01]  /*37a0*/  MUFU.EX2 R173, R16 ;  /* 0x0000001000ad7308 */ /* 0x000e620000000800 */
[----:B------:R-:W-:Y:S01]  /*37b0*/  PLOP3.LUT P3, PT, PT, PT, UP0, 0x80, 0x0 ;  /* 0x000000000000781c */ /* 0x000fe20003f6f008 */
[-C--:B------:R-:W-:Y:S02]  /*37c0*/  HMMA.16816.F32.BF16 R28, R100, R6.reuse, R28 ;  /* 0x00000006641c723c */ /* 0x080fe4000004181c */
[----:B------:R-:W-:Y:S01]  /*37d0*/  @P0 FSEL R18, R18, -INF , !P6 ;  /* 0xff80000012120808 */ /* 0x000fe20007000000 */
[--C-:B------:R-:W-:Y:S01]  /*37e0*/  FFMA.FTZ R19, R19, c[0x0][0x23c], -R109.reuse ;  /* 0x00008f0013137a23 */ /* 0x100fe2000001086d */
[----:B------:R-:W-:Y:S02]  /*37f0*/  PLOP3.LUT P0, PT, PT, PT, UP0, 0x80, 0x0 ;  /* 0x000000000000781c */ /* 0x000fe40003f0f008 */
[----:B------:R-:W-:Y:S01]  /*3800*/  PLOP3.LUT P6, PT, PT, PT, UP0, 0x80, 0x0 ;  /* 0x000000000000781c */ /* 0x000fe20003fcf008 */
[--C-:B------:R-:W-:Y:S01]  /*3810*/  FFMA.FTZ R18, R18, c[0x0][0x23c], -R109.reuse ;  /* 0x00008f0012127a23 */ /* 0x100fe2000001086d */
[----:B------:R-:W-:Y:S01]  /*3820*/  MUFU.EX2 R220, R19 ;  /* 0x0000001300dc7308 */ /* 0x000fe20000000800 */
[----:B------:R-:W-:Y:S01]  /*3830*/  @P1 FSEL R21, R21, -INF , !P4 ;  /* 0xff80000015151808 */ /* 0x000fe20006000000 */
[C---:B------:R-:W-:Y:S01]  /*3840*/  HMMA.16816.F32.BF16 R32, R104.reuse, R6, R32 ;  /* 0x000000066820723c */ /* 0x040fe20000041820 */
[----:B------:R-:W-:Y:S02]  /*3850*/  PLOP3.LUT P1, PT, PT, PT, UP0, 0x80, 0x0 ;  /* 0x000000000000781c */ /* 0x000fe40003f2f008 */
[----:B------:R-:W-:Y:S01]  /*3860*/  @P3 IADD3 R4, R159, 0x18, RZ ;  /* 0x000000189f043810 */ /* 0x000fe20007ffe0ff */
[--C-:B------:R-:W-:Y:S01]  /*3870*/  FFMA.FTZ R21, R21, c[0x0][0x23c], -R160.reuse ;  /* 0x00008f0015157a23 */ /* 0x100fe200000108a0 */
[----:B------:R-:W-:Y:S02]  /*3880*/  PLOP3.LUT P3, PT, PT, PT, UP0, 0x80, 0x0 ;  /* 0x000000000000781c */ /* 0x000fe40003f6f008 */
[----:B------:R-:W-:Y:S01]  /*3890*/  @P0 FSEL R20, R20, -INF , !P5 ;  /* 0xff80000014140808 */ /* 0x000fe20006800000 */
[----:B------:R-:W3:Y:S01]  /*38a0*/  MUFU.EX2 R222, R18 ;  /* 0x0000001200de7308 */ /* 0x000ee20000000800 */
[----:B------:R-:W-:Y:S02]  /*38b0*/  PLOP3.LUT P0, PT, PT, PT, UP0, 0x80, 0x0 ;  /* 0x000000000000781c */ /* 0x000fe40003f0f008 */
[----:B------:R-:W-:Y:S01]  /*38c0*/  @P6 ISETP.GE.AND P6, PT, R4, UR4, PT ;  /* 0x0000000404006c0c */ /* 0x000fe2000bfc6270 */
[----:B------:R-:W-:Y:S01]  /*38d0*/  FFMA.FTZ R20, R20, c[0x0][0x23c], -R160 ;  /* 0x00008f0014147a23 */ /* 0x000fe200000108a0 */
[----:B------:R-:W-:Y:S02]  /*38e0*/  @P2 IADD3 R4, R159, 0x19, RZ ;  /* 0x000000199f042810 */ /* 0x000fe40007ffe0ff */
[----:B------:R-:W-:Y:S02]  /*38f0*/  @P1 FSEL R23, R23, -INF , !P4 ;  /* 0xff80000017171808 */ /* 0x000fe40006000000 */
[----:B------:R-:W-:Y:S01]  /*3900*/  PLOP3.LUT P1, PT, PT, PT, UP0, 0x80, 0x0 ;  /* 0x000000000000781c */ /* 0x000fe20003f2f008 */
[----:B------:R-:W-:Y:S01]  /*3910*/  MUFU.EX2 R241, R14 ;  /* 0x0000000e00f17308 */ /* 0x000fe20000000800 */
[----:B------:R-:W-:Y:S01]  /*3920*/  @P3 ISETP.GE.AND P3, PT, R4, UR4, PT ;  /* 0x0000000404003c0c */ /* 0x000fe2000bf66270 */
[--C-:B------:R-:W-:Y:S01]  /*3930*/  FFMA.FTZ R23, R23, c[0x0][0x23c], -R109.reuse ;  /* 0x00008f0017177a23 */ /* 0x100fe2000001086d */
[----:B------:R-:W1:Y:S01]  /*3940*/  LDSM.16.M88.4 R4, [R145+0x6800] ;  /* 0x006800009104783b */ /* 0x000e620000000200 */
[----:B------:R-:W-:Y:S02]  /*3950*/  @P0 FSEL R22, R22, -INF , !P5 ;  /* 0xff80000016160808 */ /* 0x000fe40006800000 */
[----:B------:R-:W-:Y:S02]  /*3960*/  PLOP3.LUT P0, PT, PT, PT, UP0, 0x80, 0x0 ;  /* 0x000000000000781c */ /* 0x000fe40003f0f008 */
[----:B------:R-:W-:Y:S01]  /*3970*/  PLOP3.LUT P2, PT, PT, PT, UP0, 0x80, 0x0 ;  /* 0x000000000000781c */ /* 0x000fe20003f4f008 */
[--C-:B------:R-:W-:Y:S01]  /*3980*/  FFMA.FTZ R22, R22, c[0x0][0x23c], -R109.reuse ;  /* 0x00008f0016167a23 */ /* 0x100fe2000001086d */
[----:B------:R-:W-:Y:S02]  /*3990*/  MUFU.EX2 R240, R15 ;  /* 0x0000000f00f07308 */ /* 0x000fe40000000800 */
[----:B------:R-:W-:Y:S02]  /*39a0*/  @P1 FSEL R25, R25, -INF , !P4 ;  /* 0xff80000019191808 */ /* 0x000fe40006000000 */
[----:B------:R-:W-:Y:S03]  /*39b0*/  PLOP3.LUT P1, PT, PT, PT, UP0, 0x80, 0x0 ;  /* 0x000000000000781c */ /* 0x000fe60003f2f008 */
[--C-:B------:R-:W-:Y:S02]  /*39c0*/  FFMA.FTZ R25, R25, c[0x0][0x23c], -R108.reuse ;  /* 0x00008f0019197a23 */ /* 0x100fe4000001086c */
[----:B------:R-:W-:Y:S01]  /*39d0*/  @P0 FSEL R24, R24, -INF , !P5 ;  /* 0xff80000018180808 */ /* 0x000fe20006800000 */
[----:B------:R-:W-:Y:S01]  /*39e0*/  MUFU.EX2 R172, R20 ;  /* 0x0000001400ac7308 */ /* 0x000fe20000000800 */
[----:B------:R-:W-:Y:S03]  /*39f0*/  PLOP3.LUT P0, PT, PT, PT, UP0, 0x80, 0x0 ;  /* 0x000000000000781c */ /* 0x000fe60003f0f008 */
[----:B------:R-:W-:Y:S03]  /*3a00*/  FFMA.FTZ R24, R24, c[0x0][0x23c], -R108 ;  /* 0x00008f0018187a23 */ /* 0x000fe6000001086c */
[----:B------:R-:W-:Y:S02]  /*3a10*/  @P1 FSEL R27, R27, -INF , !P4 ;  /* 0xff8000001b1b1808 */ /* 0x000fe40006000000 */
[----:B------:R-:W-:Y:S01]  /*3a20*/  PLOP3.LUT P1, PT, PT, PT, UP0, 0x80, 0x0 ;  /* 0x000000000000781c */ /* 0x000fe20003f2f008 */
[----:B------:R-:W2:Y:S01]  /*3a30*/  MUFU.EX2 R166, R21 ;  /* 0x0000001500a67308 */ /* 0x000ea20000000800 */
[----:B------:R-:W-:Y:S01]  /*3a40*/  PLOP3.LUT P4, PT, PT, PT, UP0, 0x80, 0x0 ;  /* 0x000000000000781c */ /* 0x000fe20003f8f008 */
[--C-:B------:R-:W-:Y:S02]  /*3a50*/  FFMA.FTZ R27, R27, c[0x0][0x23c], -R0.reuse ;  /* 0x00008f001b1b7a23 */ /* 0x100fe40000010800 */
[----:B------:R-:W-:Y:S02]  /*3a60*/  @P0 FSEL R26, R26, -INF , !P5 ;  /* 0xff8000001a1a0808 */ /* 0x000fe40006800000 */
[----:B------:R-:W-:Y:S02]  /*3a70*/  PLOP3.LUT P0, PT, PT, PT, UP0, 0x80, 0x0 ;  /* 0x000000000000781c */ /* 0x000fe40003f0f008 */
[----:B------:R-:W-:Y:S01]  /*3a80*/  PLOP3.LUT P5, PT, PT, PT, UP0, 0x80, 0x0 ;  /* 0x000000000000781c */ /* 0x000fe20003faf008 */
[----:B------:R-:W-:Y:S01]  /*3a90*/  FFMA.FTZ R26, R26, c[0x0][0x23c], -R0 ;  /* 0x00008f001a1a7a23 */ /* 0x000fe20000010800 */
[----:B------:R-:W-:Y:S02]  /*3aa0*/  MUFU.EX2 R217, R22 ;  /* 0x0000001600d97308 */ /* 0x000fe40000000800 */
[----:B------:R-:W-:Y:S01]  /*3ab0*/  @P1 FSEL R29, R29, -INF , !P3 ;  /* 0xff8000001d1d1808 */ /* 0x000fe20005800000 */
[-C--:B-1----:R-:W-:Y:S01]  /*3ac0*/  HMMA.16816.F32.BF16 R36, R104, R4.reuse, R36 ;  /* 0x000000046824723c */ /* 0x082fe20000041824 */
[----:B------:R-:W-:Y:S02]  /*3ad0*/  PLOP3.LUT P1, PT, PT, PT, UP0, 0x80, 0x0 ;  /* 0x000000000000781c */ /* 0x000fe40003f2f008 */
[----:B------:R-:W-:Y:S01]  /*3ae0*/  @P4 IADD3 R8, R159, 0x20, RZ ;  /* 0x000000209f084810 */ /* 0x000fe20007ffe0ff */
[--C-:B------:R-:W-:Y:S01]  /*3af0*/  FFMA.FTZ R29, R29, c[0x0][0x23c], -R108.reuse ;  /* 0x00008f001d1d7a23 */ /* 0x100fe2000001086c */
[----:B------:R-:W-:Y:S02]  /*3b00*/  PLOP3.LUT P4, PT, PT, PT, UP0, 0x80, 0x0 ;  /* 0x000000000000781c */ /* 0x000fe40003f8f008 */
[----:B------:R-:W1:Y:S01]  /*3b10*/  MUFU.EX2 R216, R23 ;  /* 0x0000001700d87308 */ /* 0x000e620000000800 */
[----:B------:R-:W-:Y:S01]  /*3b20*/  @P0 FSEL R28, R28, -INF , !P6 ;  /* 0xff8000001c1c0808 */ /* 0x000fe20007000000 */
[C---:B------:R-:W-:Y:S01]  /*3b30*/  HMMA.16816.F32.BF16 R40, R100.reuse, R4, R40 ;  /* 0x000000046428723c */ /* 0x040fe20000041828 */
[----:B------:R-:W-:Y:S02]  /*3b40*/  PLOP3.LUT P0, PT, PT, PT, UP0, 0x80, 0x0 ;  /* 0x000000000000781c */ /* 0x000fe40003f0f008 */
[----:B------:R-:W-:Y:S01]  /*3b50*/  @P5 ISETP.GE.AND P5, PT, R8, UR4, PT ;  /* 0x0000000408005c0c */ /* 0x000fe2000bfa6270 */
[----:B------:R-:W-:Y:S01]  /*3b60*/  FFMA.FTZ R28, R28, c[0x0][0x23c], -R108 ;  /* 0x00008f001c1c7a23 */ /* 0x000fe2000001086c */
[----:B------:R-:W-:Y:S02]  /*3b70*/  @P1 FSEL R31, R31, -INF , !P3 ;  /* 0xff8000001f1f1808 */ /* 0x000fe40005800000 */
[----:B------:R-:W-:Y:S01]  /*3b80*/  PLOP3.LUT P1, PT, PT, PT, UP0, 0x80, 0x0 ;  /* 0x000000000000781c */ /* 0x000fe20003f2f008 */
[----:B------:R-:W-:Y:S01]  /*3b90*/  MUFU.EX2 R225, R24 ;  /* 0x0000001800e17308 */ /* 0x000fe20000000800 */
[----:B------:R-:W-:Y:S01]  /*3ba0*/  @P2 IADD3 R8, R159, 0x21, RZ ;  /* 0x000000219f082810 */ /* 0x000fe20007ffe0ff */
[-C--:B------:R-:W-:Y:S01]  /*3bb0*/  HMMA.16816.F32.BF16 R44, R100, R6.reuse, R44 ;  /* 0x00000006642c723c */ /* 0x080fe2000004182c */
[----:B------:R-:W-:Y:S01]  /*3bc0*/  PLOP3.LUT P2, PT, PT, PT, UP0, 0x80, 0x0 ;  /* 0x000000000000781c */ /* 0x000fe20003f4f008 */
[--C-:B------:R-:W-:Y:S01]  /*3bd0*/  FFMA.FTZ R31, R31, c[0x0][0x23c], -R0.reuse ;  /* 0x00008f001f1f7a23 */ /* 0x100fe20000010800 */
[----:B------:R-:W-:Y:S02]  /*3be0*/  @P4 ISETP.GE.AND P4, PT, R8, UR4, PT ;  /* 0x0000000408004c0c */ /* 0x000fe4000bf86270 */
[----:B------:R-:W-:Y:S02]  /*3bf0*/  @P0 FSEL R30, R30, -INF , !P6 ;  /* 0xff8000001e1e0808 */ /* 0x000fe40007000000 */
[----:B------:R-:W-:Y:S01]  /*3c00*/  PLOP3.LUT P0, PT, PT, PT, UP0, 0x80, 0x0 ;  /* 0x000000000000781c */ /* 0x000fe20003f0f008 */
[----:B------:R-:W1:Y:S01]  /*3c10*/  MUFU.EX2 R224, R25 ;  /* 0x0000001900e07308 */ /* 0x000e620000000800 */
[C---:B------:R-:W-:Y:S03]  /*3c20*/  HMMA.16816.F32.BF16 R48, R104.reuse, R6, R48 ;  /* 0x000000066830723c */ /* 0x040fe60000041830 */
[----:B------:R-:W-:Y:S01]  /*3c30*/  @P1 FSEL R33, R33, -INF , !P3 ;  /* 0xff80000021211808 */ /* 0x000fe20005800000 */
[----:B------:R-:W-:Y:S01]  /*3c40*/  FFMA.FTZ R30, R30, c[0x0][0x23c], -R0 ;  /* 0x00008f001e1e7a23 */ /* 0x000fe20000010800 */
[----:B------:R-:W-:Y:S03]  /*3c50*/  PLOP3.LUT P1, PT, PT, PT, UP0, 0x80, 0x0 ;  /* 0x000000000000781c */ /* 0x000fe60003f2f008 */
[--C-:B------:R-:W-:Y:S01]  /*3c60*/  FFMA.FTZ R33, R33, c[0x0][0x23c], -R160.reuse ;  /* 0x00008f0021217a23 */ /* 0x100fe200000108a0 */
[----:B------:R-:W-:Y:S03]  /*3c70*/  MUFU.EX2 R234, R26 ;  /* 0x0000001a00ea7308 */ /* 0x000fe60000000800 */
[----:B------:R-:W-:Y:S02]  /*3c80*/  @P0 FSEL R32, R32, -INF , !P6 ;  /* 0xff80000020200808 */ /* 0x000fe40007000000 */
[----:B------:R-:W-:Y:S03]  /*3c90*/  PLOP3.LUT P0, PT, PT, PT, UP0, 0x80, 0x0 ;  /* 0x000000000000781c */ /* 0x000fe60003f0f008 */
[--C-:B------:R-:W-:Y:S01]  /*3ca0*/  FFMA.FTZ R32, R32, c[0x0][0x23c], -R160.reuse ;  /* 0x00008f0020207a23 */ /* 0x100fe200000108a0 */
[----:B------:R-:W-:Y:S01]  /*3cb0*/  @P1 FSEL R35, R35, -INF , !P3 ;  /* 0xff80000023231808 */ /* 0x000fe20005800000 */
[----:B------:R-:W-:Y:S01]  /*3cc0*/  MUFU.EX2 R165, R33 ;  /* 0x0000002100a57308 */ /* 0x000fe20000000800 */
[----:B------:R-:W-:Y:S02]  /*3cd0*/  PLOP3.LUT P3, PT, PT, PT, UP0, 0x80, 0x0 ;  /* 0x000000000000781c */ /* 0x000fe40003f6f008 */
[----:B------:R-:W-:Y:S01]  /*3ce0*/  PLOP3.LUT P1, PT, PT, PT, UP0, 0x80, 0x0 ;  /* 0x000000000000781c */ /* 0x000fe20003f2f008 */
[--C-:B------:R-:W-:Y:S04]  /*3cf0*/  FFMA.FTZ R35, R35, c[0x0][0x23c], -R109.reuse ;  /* 0x00008f0023237a23 */ /* 0x100fe8000001086d */
[----:B------:R-:W-:Y:S02]  /*3d00*/  @P0 FSEL R34, R34, -INF , !P6 ;  /* 0xff80000022220808 */ /* 0x000fe40007000000 */
[----:B------:R-:W1:Y:S01]  /*3d10*/  MUFU.EX2 R171, R32 ;  /* 0x0000002000ab7308 */ /* 0x000e620000000800 */
[----:B------:R-:W-:Y:S02]  /*3d20*/  PLOP3.LUT P6, PT, PT, PT, UP0, 0x80, 0x0 ;  /* 0x000000000000781c */ /* 0x000fe40003fcf008 */
[----:B------:R-:W-:Y:S01]  /*3d30*/  PLOP3.LUT P0, PT, PT, PT, UP0, 0x80, 0x0 ;  /* 0x000000000000781c */ /* 0x000fe20003f0f008 */
[--C-:B------:R-:W-:Y:S01]  /*3d40*/  FFMA.FTZ R34, R34, c[0x0][0x23c], -R109.reuse ;  /* 0x00008f0022227a23 */ /* 0x100fe2000001086d */
[----:B------:R-:W-:Y:S02]  /*3d50*/  @P3 IADD3 R4, R159, 0x28, RZ ;  /* 0x000000289f043810 */ /* 0x000fe40007ffe0ff */
[----:B------:R-:W-:Y:S02]  /*3d60*/  PLOP3.LUT P3, PT, PT, PT, UP0, 0x80, 0x0 ;  /* 0x000000000000781c */ /* 0x000fe40003f6f008 */
[----:B------:R-:W-:Y:S01]  /*3d70*/  @P1 FSEL R37, R37, -INF , !P4 ;  /* 0xff80000025251808 */ /* 0x000fe20006000000 */
[----:B------:R-:W-:Y:S01]  /*3d80*/  MUFU.EX2 R210, R34 ;  /* 0x0000002200d27308 */ /* 0x000fe20000000800 */
[----:B------:R-:W-:Y:S03]  /*3d90*/  PLOP3.LUT P1, PT, PT, PT, UP0, 0x80, 0x0 ;  /* 0x000000000000781c */ /* 0x000fe60003f2f008 */
[----:B------:R-:W-:Y:S01]  /*3da0*/  @P6 ISETP.GE.AND P6, PT, R4, UR4, PT ;  /* 0x0000000404006c0c */ /* 0x000fe2000bfc6270 */
[--C-:B------:R-:W-:Y:S01]  /*3db0*/  FFMA.FTZ R37, R37, c[0x0][0x23c], -R160.reuse ;  /* 0x00008f0025257a23 */ /* 0x100fe200000108a0 */
[----:B------:R-:W-:Y:S02]  /*3dc0*/  @P2 IADD3 R4, R159, 0x29, RZ ;  /* 0x000000299f042810 */ /* 0x000fe40007ffe0ff */
[----:B------:R-:W-:Y:S02]  /*3dd0*/  @P0 FSEL R36, R36, -INF , !P5 ;  /* 0xff80000024240808 */ /* 0x000fe40006800000 */
[----:B------:R-:W1:Y:S01]  /*3de0*/  MUFU.EX2 R208, R35 ;  /* 0x0000002300d07308 */ /* 0x000e620000000800 */
[----:B------:R-:W-:Y:S02]  /*3df0*/  @P3 ISETP.GE.AND P3, PT, R4, UR4, PT ;  /* 0x0000000404003c0c */ /* 0x000fe4000bf66270 */
[----:B------:R-:W1:Y:S01]  /*3e00*/  LDSM.16.M88.4 R4, [R145+0x6c00] ;  /* 0x006c00009104783b */ /* 0x000e620000000200 */
[----:B------:R-:W-:Y:S01]  /*3e10*/  @P1 FSEL R39, R39, -INF , !P4 ;  /* 0xff80000027271808 */ /* 0x000fe20006000000 */
[----:B------:R-:W-:Y:S01]  /*3e20*/  FFMA.FTZ R36, R36, c[0x0][0x23c], -R160 ;  /* 0x00008f0024247a23 */ /* 0x000fe200000108a0 */
[----:B------:R-:W-:Y:S02]  /*3e30*/  PLOP3.LUT P1, PT, PT, PT, UP0, 0x80, 0x0 ;  /* 0x000000000000781c */ /* 0x000fe40003f2f008 */
[----:B------:R-:W-:Y:S01]  /*3e40*/  PLOP3.LUT P0, PT, PT, PT, UP0, 0x80, 0x0 ;  /* 0x000000000000781c */ /* 0x000fe20003f0f008 */
[--C-:B------:R-:W-:Y:S01]  /*3e50*/  FFMA.FTZ R39, R39, c[0x0][0x23c], -R109.reuse ;  /* 0x00008f0027277a23 */ /* 0x100fe2000001086d */
[----:B------:R-:W1:Y:S01]  /*3e60*/  MUFU.EX2 R233, R27 ;  /* 0x0000001b00e97308 */ /* 0x000e620000000800 */
[----:B------:R-:W-:Y:S08]  /*3e70*/  PLOP3.LUT P2, PT, PT, PT, UP0, 0x80, 0x0 ;  /* 0x000000000000781c */ /* 0x000ff00003f4f008 */
[----:B------:R-:W-:Y:S01]  /*3e80*/  @P1 FSEL R41, R41, -INF , !P4 ;  /* 0xff80000029291808 */ /* 0x000fe20006000000 */
[----:B------:R-:W-:Y:S01]  /*3e90*/  MUFU.EX2 R223, R28 ;  /* 0x0000001c00df7308 */ /* 0x000fe20000000800 */
[----:B------:R-:W-:Y:S02]  /*3ea0*/  PLOP3.LUT P1, PT, PT, PT, UP0, 0x80, 0x0 ;  /* 0x000000000000781c */ /* 0x000fe40003f2f008 */
[----:B------:R-:W-:Y:S01]  /*3eb0*/  @P0 FSEL R38, R38, -INF , !P5 ;  /* 0xff80000026260808 */ /* 0x000fe20006800000 */
[----:B------:R-:W-:Y:S01]  /*3ec0*/  FFMA.FTZ R41, R41, c[0x0][0x23c], -R108 ;  /* 0x00008f0029297a23 */ /* 0x000fe2000001086c */
[----:B------:R-:W-:Y:S02]  /*3ed0*/  PLOP3.LUT P0, PT, PT, PT, UP0, 0x80, 0x0 ;  /* 0x000000000000781c */ /* 0x000fe40003f0f008 */
[----:B------:R-:W-:Y:S01]  /*3ee0*/  @P2 FSEL R49, R49, -INF , !P3 ;  /* 0xff80000031312808 */ /* 0x000fe20005800000 */
[--C-:B------:R-:W-:Y:S01]  /*3ef0*/  FFMA.FTZ R38, R38, c[0x0][0x23c], -R109.reuse ;  /* 0x00008f0026267a23 */ /* 0x100fe2000001086d */
[----:B------:R-:W-:Y:S01]  /*3f00*/  PLOP3.LUT P2, PT, PT, PT, UP0, 0x80, 0x0 ;  /* 0x000000000000781c */ /* 0x000fe20003f4f008 */
[----:B------:R-:W-:Y:S02]  /*3f10*/  MUFU.EX2 R221, R29 ;  /* 0x0000001d00dd7308 */ /* 0x000fe40000000800 */
[----:B------:R-:W-:Y:S02]  /*3f20*/  FFMA.FTZ R49, R49, c[0x0][0x23c], -R160 ;  /* 0x00008f0031317a23 */ /* 0x000fe400000108a0 */
[----:B------:R-:W-:Y:S02]  /*3f30*/  @P1 FSEL R43, R43, -INF , !P4 ;  /* 0xff8000002b2b1808 */ /* 0x000fe40006000000 */
[----:B------:R-:W-:Y:S02]  /*3f40*/  PLOP3.LUT P1, PT, PT, PT, UP0, 0x80, 0x0 ;  /* 0x000000000000781c */ /* 0x000fe40003f2f008 */
[----:B------:R-:W-:Y:S01]  /*3f50*/  @P0 FSEL R40, R40, -INF , !P5 ;  /* 0xff80000028280808 */ /* 0x000fe20006800000 */
[----:B------:R-:W-:Y:S01]  /*3f60*/  FFMA.FTZ R43, R43, c[0x0][0x23c], -R0 ;  /* 0x00008f002b2b7a23 */ /* 0x000fe20000010800 */
[----:B------:R-:W-:Y:S01]  /*3f70*/  MUFU.EX2 R231, R30 ;  /* 0x0000001e00e77308 */ /* 0x000fe20000000800 */
[----:B------:R-:W-:Y:S01]  /*3f80*/  PLOP3.LUT P0, PT, PT, PT, UP0, 0x80, 0x0 ;  /* 0x000000000000781c */ /* 0x000fe20003f0f008 */
[-C--:B-1----:R-:W-:Y:S01]  /*3f90*/  HMMA.16816.F32.BF16 R52, R104, R4.reuse, R52 ;  /* 0x000000046834723c */ /* 0x082fe20000041834 */
[----:B------:R-:W-:Y:S01]  /*3fa0*/  PLOP3.LUT P4, PT, PT, PT, UP0, 0x80, 0x0 ;  /* 0x000000000000781c */ /* 0x000fe20003f8f008 */
[--C-:B------:R-:W-:Y:S05]  /*3fb0*/  FFMA.FTZ R40, R40, c[0x0][0x23c], -R108.reuse ;  /* 0x00008f0028287a23 */ /* 0x100fea000001086c */
[----:B------:R-:W-:Y:S01]  /*3fc0*/  @P1 FSEL R45, R45, -INF , !P3 ;  /* 0xff8000002d2d1808 */ /* 0x000fe20005800000 */
[----:B------:R-:W1:Y:S01]  /*3fd0*/  MUFU.EX2 R230, R31 ;  /* 0x0000001f00e67308 */ /* 0x000e620000000800 */
[----:B------:R-:W-:Y:S01]  /*3fe0*/  PLOP3.LUT P1, PT, PT, PT, UP0, 0x80, 0x0 ;  /* 0x000000000000781c */ /* 0x000fe20003f2f008 */
[C---:B------:R-:W-:Y:S02]  /*3ff0*/  HMMA.16816.F32.BF16 R56, R100.reuse, R4, R56 ;  /* 0x000000046438723c */ /* 0x040fe40000041838 */
[----:B------:R-:W-:Y:S01]  /*4000*/  @P0 FSEL R42, R42, -INF , !P5 ;  /* 0xff8000002a2a0808 */ /* 0x000fe20006800000 */
[----:B------:R-:W-:Y:S01]  /*4010*/  FFMA.FTZ R45, R45, c[0x0][0x23c], -R108 ;  /* 0x00008f002d2d7a23 */ /* 0x000fe2000001086c */
[----:B------:R-:W-:Y:S02]  /*4020*/  PLOP3.LUT P5, PT, PT, PT, UP0, 0x80, 0x0 ;  /* 0x000000000000781c */ /* 0x000fe40003faf008 */
[----:B------:R-:W-:Y:S02]  /*4030*/  PLOP3.LUT P0, PT, PT, PT, UP0, 0x80, 0x0 ;  /* 0x000000000000781c */ /* 0x000fe40003f0f008 */
[----:B------:R-:W-:Y:S01]  /*4040*/  MUFU.EX2 R170, R36 ;  /* 0x0000002400aa7308 */ /* 0x000fe20000000800 */
[----:B----4-:R-:W-:Y:S01]  /*4050*/  @P4 IADD3 R10, R159, 0x30, RZ ;  /* 0x000000309f0a4810 */ /* 0x010fe20007ffe0ff */
[-C--:B------:R-:W-:Y:S01]  /*4060*/  HMMA.16816.F32.BF16 R60, R100, R6.reuse, R60 ;  /* 0x00000006643c723c */ /* 0x080fe2000004183c */
[----:B------:R-:W-:Y:S01]  /*4070*/  PLOP3.LUT P4, PT, PT, PT, UP0, 0x80, 0x0 ;  /* 0x000000000000781c */ /* 0x000fe20003f8f008 */
[--C-:B------:R-:W-:Y:S01]  /*4080*/  FFMA.FTZ R42, R42, c[0x0][0x23c], -R0.reuse ;  /* 0x00008f002a2a7a23 */ /* 0x100fe20000010800 */
[----:B------:R-:W-:Y:S02]  /*4090*/  @P1 FSEL R47, R47, -INF , !P3 ;  /* 0xff8000002f2f1808 */ /* 0x000fe40005800000 */
[----:B------:R-:W-:Y:S02]  /*40a0*/  IADD3 R8, P1, R245, UR11, RZ ;  /* 0x0000000bf5087c10 */ /* 0x000fe4000ff3e0ff */
[----:B--2---:R-:W-:Y:S01]  /*40b0*/  F2FP.BF16.PACK_AB R5, R168, R174 ;  /* 0x000000aea805723e */ /* 0x004fe200000010ff */
[----:B------:R-:W3:Y:S01]  /*40c0*/  MUFU.EX2 R164, R37 ;  /* 0x0000002500a47308 */ /* 0x000ee20000000800 */
[----:B------:R-:W-:Y:S01]  /*40d0*/  FFMA.FTZ R47, R47, c[0x0][0x23c], -R0 ;  /* 0x00008f002f2f7a23 */ /* 0x000fe20000010800 */
[----:B------:R-:W-:Y:S01]  /*40e0*/  @P5 ISETP.GE.AND P5, PT, R10, UR4, PT ;  /* 0x000000040a005c0c */ /* 0x000fe2000bfa6270 */
[----:B------:R-:W-:Y:S01]  /*40f0*/  HMMA.16816.F32.BF16 R64, R104, R6, R64 ;  /* 0x000000066840723c */ /* 0x000fe20000041840 */
[----:B------:R-:W-:Y:S01]  /*4100*/  IADD3.X R9, R246, UR10, RZ, P1, !PT ;  /* 0x0000000af6097c10 */ /* 0x000fe20008ffe4ff */
[----:B------:R4:W-:Y:S01]  /*4110*/  STS [R182+0x10000], R5 ;  /* 0x01000005b6007388 */ /* 0x0009e20000000800 */
[----:B------:R-:W-:Y:S02]  /*4120*/  PLOP3.LUT P1, PT, PT, PT, UP0, 0x80, 0x0 ;  /* 0x000000000000781c */ /* 0x000fe40003f2f008 */
[----:B------:R-:W-:Y:S01]  /*4130*/  @P2 IADD3 R10, R159, 0x31, RZ ;  /* 0x000000319f0a2810 */ /* 0x000fe20007ffe0ff */
[----:B------:R1:W2:Y:S01]  /*4140*/  LDG.E R162, [R8.64] ;  /* 0x0000002008a27981 */ /* 0x0002a2000c1e1900 */
[----:B------:R-:W-:Y:S01]  /*4150*/  PLOP3.LUT P2, PT, PT, PT, UP0, 0x80, 0x0 ;  /* 0x000000000000781c */ /* 0x000fe20003f4f008 */
[----:B------:R-:W-:Y:S01]  /*4160*/  MUFU.EX2 R207, R38 ;  /* 0x0000002600cf7308 */ /* 0x000fe20000000800 */
[----:B------:R-:W-:Y:S01]  /*4170*/  @P0 FSEL R44, R44, -INF , !P6 ;  /* 0xff8000002c2c0808 */ /* 0x000fe20007000000 */
[----:B------:R1:W2:Y:S01]  /*4180*/  LDG.E R161, [R8.64+0x20] ;  /* 0x0000202008a17981 */ /* 0x0002a2000c1e1900 */
[----:B------:R-:W-:Y:S02]  /*4190*/  PLOP3.LUT P0, PT, PT, PT, UP0, 0x80, 0x0 ;  /* 0x000000000000781c */ /* 0x000fe40003f0f008 */
[----:B------:R-:W-:Y:S01]  /*41a0*/  F2FP.BF16.PACK_AB R6, R167, R173 ;  /* 0x000000ada706723e */ /* 0x000fe200000010ff */
[--C-:B------:R-:W-:Y:S01]  /*41b0*/  FFMA.FTZ R44, R44, c[0x0][0x23c], -R108.reuse ;  /* 0x00008f002c2c7a23 */ /* 0x100fe2000001086c */
[----:B------:R-:W-:Y:S01]  /*41c0*/  F2FP.BF16.PACK_AB R7, R238, R239 ;  /* 0x000000efee07723e */ /* 0x000fe200000010ff */
[----:B------:R1:W2:Y:S01]  /*41d0*/  LDG.E R111, [R8.64+0x100] ;  /* 0x00010020086f7981 */ /* 0x0002a2000c1e1900 */
[----:B------:R-:W-:Y:S01]  /*41e0*/  @P1 FSEL R51, R51, -INF , !P3 ;  /* 0xff80000033331808 */ /* 0x000fe20005800000 */
[----:B------:R-:W1:Y:S01]  /*41f0*/  MUFU.EX2 R206, R39 ;  /* 0x0000002700ce7308 */ /* 0x000e620000000800 */
[----:B------:R-:W-:Y:S01]  /*4200*/  PLOP3.LUT P3, PT, PT, PT, UP0, 0x80, 0x0 ;  /* 0x000000000000781c */ /* 0x000fe20003f6f008 */
[----:B------:R1:W2:Y:S01]  /*4210*/  LDG.E R110, [R8.64+0x120] ;  /* 0x00012020086e7981 */ /* 0x0002a2000c1e1900 */
[----:B------:R-:W-:Y:S01]  /*4220*/  @P2 FSEL R56, R56, -INF , !P5 ;  /* 0xff80000038382808 */ /* 0x000fe20006800000 */
[--C-:B------:R-:W-:Y:S01]  /*4230*/  FFMA.FTZ R51, R51, c[0x0][0x23c], -R109.reuse ;  /* 0x00008f0033337a23 */ /* 0x100fe2000001086d */
[----:B------:R-:W-:Y:S02]  /*4240*/  PLOP3.LUT P2, PT, PT, PT, UP0, 0x80, 0x0 ;  /* 0x000000000000781c */ /* 0x000fe40003f4f008 */
[----:B------:R-:W-:Y:S01]  /*4250*/  @P0 FSEL R46, R46, -INF , !P6 ;  /* 0xff8000002e2e0808 */ /* 0x000fe20007000000 */
[----:B------:R-:W-:Y:S01]  /*4260*/  FFMA.FTZ R56, R56, c[0x0][0x23c], -R108 ;  /* 0x00008f0038387a23 */ /* 0x000fe2000001086c */
[----:B------:R-:W-:Y:S01]  /*4270*/  PLOP3.LUT P0, PT, PT, PT, UP0, 0x80, 0x0 ;  /* 0x000000000000781c */ /* 0x000fe20003f0f008 */
[----:B------:R-:W-:Y:S01]  /*4280*/  MUFU.EX2 R163, R49 ;  /* 0x0000003100a37308 */ /* 0x000fe20000000800 */
[----:B------:R-:W-:Y:S01]  /*4290*/  PLOP3.LUT P1, PT, PT, PT, UP0, 0x80, 0x0 ;  /* 0x000000000000781c */ /* 0x000fe20003f2f008 */
[----:B------:R-:W-:Y:S01]  /*42a0*/  FFMA.FTZ R46, R46, c[0x0][0x23c], -R0 ;  /* 0x00008f002e2e7a23 */ /* 0x000fe20000010800 */
[----:B----4-:R-:W-:Y:S02]  /*42b0*/  F2FP.BF16.PACK_AB R5, R242, R243 ;  /* 0x000000f3f205723e */ /* 0x010fe400000010ff */
[C---:B------:R-:W-:Y:S02]  /*42c0*/  @P3 IADD3 R4, R159.reuse, 0x38, RZ ;  /* 0x000000389f043810 */ /* 0x040fe40007ffe0ff */
[----:B------:R-:W-:Y:S02]  /*42d0*/  @P4 IADD3 R159, R159, 0x39, RZ ;  /* 0x000000399f9f4810 */ /* 0x000fe40007ffe0ff */
[----:B------:R-:W-:Y:S01]  /*42e0*/  @P2 ISETP.GE.AND P3, PT, R4, UR4, PT ;  /* 0x0000000404002c0c */ /* 0x000fe2000bf66270 */
[----:B------:R-:W-:Y:S01]  /*42f0*/  MUFU.EX2 R199, R51 ;  /* 0x0000003300c77308 */ /* 0x000fe20000000800 */
[----:B------:R-:W-:Y:S02]  /*4300*/  F2FP.BF16.PACK_AB R4, R232, R235 ;  /* 0x000000ebe804723e */ /* 0x000fe400000010ff */
[----:B------:R-:W-:Y:S02]  /*4310*/  @P0 FSEL R48, R48, -INF , !P6 ;  /* 0xff80000030300808 */ /* 0x000fe40007000000 */
[----:B------:R-:W-:Y:S01]  /*4320*/  PLOP3.LUT P0, PT, PT, PT, UP0, 0x80, 0x0 ;  /* 0x000000000000781c */ /* 0x000fe20003f0f008 */
[----:B------:R3:W-:Y:S01]  /*4330*/  STS [R182+0x10400], R4 ;  /* 0x01040004b6007388 */ /* 0x0007e20000000800 */
[----:B------:R-:W-:Y:S01]  /*4340*/  PLOP3.LUT P2, PT, PT, PT, UP0, 0x80, 0x0 ;  /* 0x000000000000781c */ /* 0x000fe20003f4f008 */
[----:B------:R-:W-:Y:S02]  /*4350*/  FFMA.FTZ R48, R48, c[0x0][0x23c], -R160 ;  /* 0x00008f0030307a23 */ /* 0x000fe400000108a0 */
[----:B------:R4:W-:Y:S01]  /*4360*/  STS [R180+0x10000], R6 ;  /* 0x01000006b4007388 */ /* 0x0009e20000000800 */
[----:B------:R-:W-:Y:S07]  /*4370*/  MUFU.EX2 R213, R40 ;  /* 0x0000002800d57308 */ /* 0x000fee0000000800 */
[----:B------:R-:W-:Y:S02]  /*4380*/  @P0 FSEL R50, R50, -INF , !P6 ;  /* 0xff80000032320808 */ /* 0x000fe40007000000 */
[----:B------:R-:W-:Y:S01]  /*4390*/  PLOP3.LUT P6, PT, PT, PT, UP0, 0x80, 0x0 ;  /* 0x000000000000781c */ /* 0x000fe20003fcf008 */
[----:B------:R-:W-:Y:S01]  /*43a0*/  MUFU.EX2 R169, R48 ;  /* 0x0000003000a97308 */ /* 0x000fe20000000800 */
[----:B------:R-:W-:Y:S01]  /*43b0*/  PLOP3.LUT P0, PT, PT, PT, UP0, 0x80, 0x0 ;  /* 0x000000000000781c */ /* 0x000fe20003f0f008 */
[--C-:B------:R-:W-:Y:S01]  /*43c0*/  FFMA.FTZ R50, R50, c[0x0][0x23c], -R109.reuse ;  /* 0x00008f0032327a23 */ /* 0x100fe2000001086d */
[----:B------:R-:W-:Y:S02]  /*43d0*/  @P2 FSEL R60, R60, -INF , !P3 ;  /* 0xff8000003c3c2808 */ /* 0x000fe40005800000 */
[----:B------:R-:W-:Y:S03]  /*43e0*/  PLOP3.LUT P2, PT, PT, PT, UP0, 0x80, 0x0 ;  /* 0x000000000000781c */ /* 0x000fe60003f4f008 */
[----:B------:R-:W-:Y:S01]  /*43f0*/  FFMA.FTZ R60, R60, c[0x0][0x23c], -R108 ;  /* 0x00008f003c3c7a23 */ /* 0x000fe2000001086c */
[----:B---3--:R-:W-:Y:S01]  /*4400*/  F2FP.BF16.PACK_AB R4, R220, R222 ;  /* 0x000000dedc04723e */ /* 0x008fe200000010ff */
[----:B------:R-:W-:Y:S02]  /*4410*/  MUFU.EX2 R200, R50 ;  /* 0x0000003200c87308 */ /* 0x000fe40000000800 */
[----:B------:R-:W-:Y:S02]  /*4420*/  @P6 ISETP.GE.AND P6, PT, R10, UR4, PT ;  /* 0x000000040a006c0c */ /* 0x000fe4000bfc6270 */
[----:B------:R-:W-:Y:S01]  /*4430*/  @P0 FSEL R52, R52, -INF , !P5 ;  /* 0xff80000034340808 */ /* 0x000fe20006800000 */
[----:B------:R3:W-:Y:S01]  /*4440*/  STS [R180+0x10400], R4 ;  /* 0x01040004b4007388 */ /* 0x0007e20000000800 */
[----:B------:R-:W-:Y:S02]  /*4450*/  PLOP3.LUT P0, PT, PT, PT, UP0, 0x80, 0x0 ;  /* 0x000000000000781c */ /* 0x000fe40003f0f008 */
[----:B----4-:R-:W-:Y:S01]  /*4460*/  F2FP.BF16.PACK_AB R6, R236, R237 ;  /* 0x000000edec06723e */ /* 0x010fe200000010ff */
[----:B------:R-:W-:Y:S01]  /*4470*/  FFMA.FTZ R52, R52, c[0x0][0x23c], -R160 ;  /* 0x00008f0034347a23 */ /* 0x000fe200000108a0 */
[----:B------:R4:W-:Y:S01]  /*4480*/  STS [R182+0x12400], R5 ;  /* 0x01240005b6007388 */ /* 0x0009e20000000800 */
[----:B------:R-:W-:Y:S01]  /*4490*/  @P2 FSEL R62, R62, -INF , !P3 ;  /* 0xff8000003e3e2808 */ /* 0x000fe20005800000 */
[----:B------:R-:W-:Y:S01]  /*44a0*/  MUFU.EX2 R197, R60 ;  /* 0x0000003c00c57308 */ /* 0x000fe20000000800 */
[----:B------:R-:W-:Y:S01]  /*44b0*/  PLOP3.LUT P2, PT, PT, PT, UP0, 0x80, 0x0 ;  /* 0x000000000000781c */ /* 0x000fe20003f4f008 */
[----:B------:R1:W-:Y:S01]  /*44c0*/  STS [R182+0x12000], R7 ;  /* 0x01200007b6007388 */ /* 0x0003e20000000800 */
[----:B------:R-:W-:Y:S01]  /*44d0*/  @P1 FSEL R53, R53, -INF , !P6 ;  /* 0xff80000035351808 */ /* 0x000fe20007000000 */
[----:B------:R-:W-:Y:S01]  /*44e0*/  FFMA.FTZ R62, R62, c[0x0][0x23c], -R0 ;  /* 0x00008f003e3e7a23 */ /* 0x000fe20000010800 */
[----:B------:R-:W-:Y:S01]  /*44f0*/  PLOP3.LUT P1, PT, PT, PT, UP0, 0x80, 0x0 ;  /* 0x000000000000781c */ /* 0x000fe20003f2f008 */
[----:B------:R1:W-:Y:S01]  /*4500*/  STS [R180+0x12000], R6 ;  /* 0x01200006b4007388 */ /* 0x0003e20000000800 */
[----:B------:R-:W-:Y:S01]  /*4510*/  @P0 FSEL R54, R54, -INF , !P5 ;  /* 0xff80000036360808 */ /* 0x000fe20006800000 */
[----:B------:R-:W-:Y:S01]  /*4520*/  FFMA.FTZ R53, R53, c[0x0][0x23c], -R160 ;  /* 0x00008f0035357a23 */ /* 0x000fe200000108a0 */
[----:B------:R-:W-:Y:S01]  /*4530*/  PLOP3.LUT P0, PT, PT, PT, UP0, 0x80, 0x0 ;  /* 0x000000000000781c */ /* 0x000fe20003f0f008 */
[----:B------:R-:W-:Y:S02]  /*4540*/  MUFU.EX2 R212, R41 ;  /* 0x0000002900d47308 */ /* 0x000fe40000000800 */
[--C-:B------:R-:W-:Y:S06]  /*4550*/  FFMA.FTZ R54, R54, c[0x0][0x23c], -R109.reuse ;  /* 0x00008f0036367a23 */ /* 0x100fec000001086d */
[----:B------:R-:W-:Y:S02]  /*4560*/  @P1 FSEL R55, R55, -INF , !P6 ;  /* 0xff80000037371808 */ /* 0x000fe40007000000 */
[----:B------:R-:W-:Y:S01]  /*4570*/  PLOP3.LUT P1, PT, PT, PT, UP0, 0x80, 0x0 ;  /* 0x000000000000781c */ /* 0x000fe20003f2f008 */
[----:B------:R-:W-:Y:S01]  /*4580*/  MUFU.EX2 R219, R42 ;  /* 0x0000002a00db7308 */ /* 0x000fe20000000800 */
[----:B---3--:R-:W-:Y:S01]  /*4590*/  F2FP.BF16.PACK_AB R4, R166, R172 ;  /* 0x000000aca604723e */ /* 0x008fe200000010ff */
[--C-:B------:R-:W-:Y:S01]  /*45a0*/  FFMA.FTZ R55, R55, c[0x0][0x23c], -R109.reuse ;  /* 0x00008f0037377a23 */ /* 0x100fe2000001086d */
[----:B----4-:R-:W-:Y:S02]  /*45b0*/  F2FP.BF16.PACK_AB R5, R240, R241 ;  /* 0x000000f1f005723e */ /* 0x010fe400000010ff */
[----:B------:R-:W-:Y:S02]  /*45c0*/  @P0 FSEL R57, R57, -INF , !P6 ;  /* 0xff80000039390808 */ /* 0x000fe40007000000 */
[----:B------:R-:W-:Y:S01]  /*45d0*/  PLOP3.LUT P0, PT, PT, PT, UP0, 0x80, 0x0 ;  /* 0x000000000000781c */ /* 0x000fe20003f0f008 */
[----:B------:R3:W-:Y:S01]  /*45e0*/  STS [R180+0x12400], R5 ;  /* 0x01240005b4007388 */ /* 0x0007e20000000800 */
[----:B-1----:R-:W-:Y:S01]  /*45f0*/  F2FP.BF16.PACK_AB R7, R216, R217 ;  /* 0x000000d9d807723e */ /* 0x002fe200000010ff */
[----:B------:R-:W-:Y:S01]  /*4600*/  FFMA.FTZ R57, R57, c[0x0][0x23c], -R108 ;  /* 0x00008f0039397a23 */ /* 0x000fe2000001086c */
[----:B------:R-:W-:Y:S01]  /*4610*/  F2FP.BF16.PACK_AB R6, R224, R225 ;  /* 0x000000e1e006723e */ /* 0x000fe200000010ff */
[----:B------:R1:W-:Y:S01]  /*4620*/  STS [R181+0x10000], R4 ;  /* 0x01000004b5007388 */ /* 0x0003e20000000800 */
[----:B------:R-:W-:Y:S01]  /*4630*/  @P1 FSEL R58, R58, -INF , !P5 ;  /* 0xff8000003a3a1808 */ /* 0x000fe20006800000 */
[----:B------:R-:W-:Y:S01]  /*4640*/  MUFU.EX2 R202, R62 ;  /* 0x0000003e00ca7308 */ /* 0x000fe20000000800 */
[----:B------:R-:W-:Y:S01]  /*4650*/  PLOP3.LUT P1, PT, PT, PT, UP0, 0x80, 0x0 ;  /* 0x000000000000781c */ /* 0x000fe20003f2f008 */
[----:B------:R4:W-:Y:S02]  /*4660*/  STS [R181+0x10400], R7 ;  /* 0x01040007b5007388 */ /* 0x0009e40000000800 */
[--C-:B------:R-:W-:Y:S02]  /*4670*/  FFMA.FTZ R58, R58, c[0x0][0x23c], -R0.reuse ;  /* 0x00008f003a3a7a23 */ /* 0x100fe40000010800 */
[----:B------:R-:W-:Y:S02]  /*4680*/  @P0 FSEL R59, R59, -INF , !P6 ;  /* 0xff8000003b3b0808 */ /* 0x000fe40007000000 */
[----:B------:R-:W-:Y:S02]  /*4690*/  PLOP3.LUT P0, PT, PT, PT, UP0, 0x80, 0x0 ;  /* 0x000000000000781c */ /* 0x000fe40003f0f008 */
[----:B------:R-:W4:Y:S01]  /*46a0*/  MUFU.EX2 R218, R43 ;  /* 0x0000002b00da7308 */ /* 0x000f220000000800 */
[----:B------:R-:W-:Y:S03]  /*46b0*/  FFMA.FTZ R59, R59, c[0x0][0x23c], -R0 ;  /* 0x00008f003b3b7a23 */ /* 0x000fe60000010800 */
[----:B------:R-:W-:Y:S02]  /*46c0*/  @P1 ISETP.GE.AND P1, PT, R159, UR4, PT ;  /* 0x000000049f001c0c */ /* 0x000fe4000bf26270 */
[----:B---3--:R-:W-:Y:S04]  /*46d0*/  F2FP.BF16.PACK_AB R5, R165, R171 ;  /* 0x000000aba505723e */ /* 0x008fe800000010ff */
[----:B------:R-:W-:Y:S01]  /*46e0*/  MUFU.EX2 R211, R44 ;  /* 0x0000002c00d37308 */ /* 0x000fe20000000800 */
[----:B-1----:R-:W-:Y:S01]  /*46f0*/  F2FP.BF16.PACK_AB R4, R208, R210 ;  /* 0x000000d2d004723e */ /* 0x002fe200000010ff */
[----:B------:R1:W-:Y:S05]  /*4700*/  STS [R179+0x10000], R5 ;  /* 0x01000005b3007388 */ /* 0x0003ea0000000800 */
[----:B------:R-:W-:Y:S01]  /*4710*/  @P0 FSEL R61, R61, -INF , !P1 ;  /* 0xff8000003d3d0808 */ /* 0x000fe20004800000 */
[----:B------:R3:W-:Y:S01]  /*4720*/  STS [R179+0x10400], R4 ;  /* 0x01040004b3007388 */ /* 0x0007e20000000800 */
[----:B------:R-:W-:Y:S01]  /*4730*/  PLOP3.LUT P0, PT, PT, PT, UP0, 0x80, 0x0 ;  /* 0x000000000000781c */ /* 0x000fe20003f0f008 */
[----:B------:R-:W3:Y:S01]  /*4740*/  MUFU.EX2 R209, R45 ;  /* 0x0000002d00d17308 */ /* 0x000ee20000000800 */
[----:B----4-:R-:W-:Y:S01]  /*4750*/  F2FP.BF16.PACK_AB R7, R233, R234 ;  /* 0x000000eae907723e */ /* 0x010fe200000010ff */
[----:B------:R-:W-:Y:S01]  /*4760*/  FFMA.FTZ R108, R61, c[0x0][0x23c], -R108 ;  /* 0x00008f003d6c7a23 */ /* 0x000fe2000001086c */
[----:B------:R4:W-:Y:S01]  /*4770*/  STS [R181+0x12000], R6 ;  /* 0x01200006b5007388 */ /* 0x0009e20000000800 */
[----:B------:R-:W-:Y:S02]  /*4780*/  @P2 FSEL R65, R65, -INF , !P1 ;  /* 0xff80000041412808 */ /* 0x000fe40004800000 */
[----:B------:R-:W-:Y:S01]  /*4790*/  PLOP3.LUT P2, PT, PT, PT, UP0, 0x80, 0x0 ;  /* 0x000000000000781c */ /* 0x000fe20003f4f008 */
[----:B------:R4:W-:Y:S03]  /*47a0*/  STS [R181+0x12400], R7 ;  /* 0x01240007b5007388 */ /* 0x0009e60000000800 */
[----:B------:R-:W-:Y:S02]  /*47b0*/  MUFU.EX2 R215, R46 ;  /* 0x0000002e00d77308 */ /* 0x000fe40000000800 */
[----:B------:R-:W-:Y:S02]  /*47c0*/  @P0 FSEL R64, R64, -INF , !P3 ;  /* 0xff80000040400808 */ /* 0x000fe40005800000 */
[----:B------:R-:W-:Y:S03]  /*47d0*/  PLOP3.LUT P0, PT, PT, PT, UP0, 0x80, 0x0 ;  /* 0x000000000000781c */ /* 0x000fe60003f0f008 */
[--C-:B------:R-:W-:Y:S02]  /*47e0*/  FFMA.FTZ R64, R64, c[0x0][0x23c], -R160.reuse ;  /* 0x00008f0040407a23 */ /* 0x100fe400000108a0 */
[----:B------:R-:W-:Y:S01]  /*47f0*/  FFMA.FTZ R160, R65, c[0x0][0x23c], -R160 ;  /* 0x00008f0041a07a23 */ /* 0x000fe200000108a0 */
[----:B-1----:R-:W-:Y:S01]  /*4800*/  F2FP.BF16.PACK_AB R5, R230, R231 ;  /* 0x000000e7e605723e */ /* 0x002fe200000010ff */
[----:B------:R-:W-:Y:S01]  /*4810*/  MUFU.EX2 R214, R47 ;  /* 0x0000002f00d67308 */ /* 0x000fe20000000800 */
[----:B------:R-:W-:Y:S02]  /*4820*/  @P2 FSEL R67, R67, -INF , !P1 ;  /* 0xff80000043432808 */ /* 0x000fe40004800000 */
[----:B---3--:R-:W-:Y:S01]  /*4830*/  F2FP.BF16.PACK_AB R4, R164, R170 ;  /* 0x000000aaa404723e */ /* 0x008fe200000010ff */
[----:B------:R1:W-:Y:S02]  /*4840*/  STS [R179+0x12400], R5 ;  /* 0x01240005b3007388 */ /* 0x0003e40000000800 */
[----:B------:R-:W-:Y:S02]  /*4850*/  @P0 FSEL R66, R66, -INF , !P3 ;  /* 0xff80000042420808 */ /* 0x000fe40005800000 */
[----:B------:R-:W-:Y:S02]  /*4860*/  PLOP3.LUT P0, PT, PT, PT, UP0, 0x80, 0x0 ;  /* 0x000000000000781c */ /* 0x000fe40003f0f008 */
[----:B----4-:R-:W-:Y:S01]  /*4870*/  F2FP.BF16.PACK_AB R6, R221, R223 ;  /* 0x000000dfdd06723e */ /* 0x010fe200000010ff */
[--C-:B------:R-:W-:Y:S01]  /*4880*/  FFMA.FTZ R66, R66, c[0x0][0x23c], -R109.reuse ;  /* 0x00008f0042427a23 */ /* 0x100fe2000001086d */
[----:B------:R-:W-:Y:S01]  /*4890*/  F2FP.BF16.PACK_AB R7, R206, R207 ;  /* 0x000000cfce07723e */ /* 0x000fe200000010ff */
[----:B------:R-:W-:Y:S01]  /*48a0*/  FFMA.FTZ R109, R67, c[0x0][0x23c], -R109 ;  /* 0x00008f00436d7a23 */ /* 0x000fe2000001086d */
[----:B------:R-:W-:Y:S01]  /*48b0*/  MUFU.EX2 R192, R52 ;  /* 0x0000003400c07308 */ /* 0x000fe20000000800 */
[----:B------:R3:W-:Y:S04]  /*48c0*/  STS [R179+0x12000], R6 ;  /* 0x01200006b3007388 */ /* 0x0007e80000000800 */
[----:B------:R4:W-:Y:S02]  /*48d0*/  STS [R175+0x10000], R4 ;  /* 0x01000004af007388 */ /* 0x0009e40000000800 */
[----:B------:R-:W-:Y:S02]  /*48e0*/  @P0 FSEL R63, R63, -INF , !P1 ;  /* 0xff8000003f3f0808 */ /* 0x000fe40004800000 */
[----:B------:R4:W-:Y:S01]  /*48f0*/  STS [R175+0x10400], R7 ;  /* 0x01040007af007388 */ /* 0x0009e20000000800 */
[----:B------:R-:W-:Y:S01]  /*4900*/  MUFU.EX2 R159, R64 ;  /* 0x00000040009f7308 */ /* 0x000fe20000000800 */
[----:B------:R-:W-:Y:S01]  /*4910*/  PLOP3.LUT P1, PT, PT, PT, UP5, 0x80, 0x0 ;  /* 0x000000000000781c */ /* 0x000fe20003f2f058 */
[----:B------:R-:W-:Y:S01]  /*4920*/  FFMA.FTZ R0, R63, c[0x0][0x23c], -R0 ;  /* 0x00008f003f007a23 */ /* 0x000fe20000010800 */
[----:B-1----:R-:W-:Y:S07]  /*4930*/  F2FP.BF16.PACK_AB R5, R218, R219 ;  /* 0x000000dbda05723e */ /* 0x002fee00000010ff */
[----:B------:R1:W-:Y:S01]  /*4940*/  MUFU.EX2 R193, R0 ;  /* 0x0000000000c17308 */ /* 0x0003e20000000800 */
[----:B---3--:R-:W-:Y:S02]  /*4950*/  F2FP.BF16.PACK_AB R6, R212, R213 ;  /* 0x000000d5d406723e */ /* 0x008fe400000010ff */
[----:B----4-:R-:W-:Y:S07]  /*4960*/  F2FP.BF16.PACK_AB R4, R163, R169 ;  /* 0x000000a9a304723e */ /* 0x010fee00000010ff */
[----:B------:R-:W-:Y:S01]  /*4970*/  MUFU.EX2 R191, R53 ;  /* 0x0000003500bf7308 */ /* 0x000fe20000000800 */
[----:B------:R-:W-:Y:S01]  /*4980*/  F2FP.BF16.PACK_AB R7, R209, R211 ;  /* 0x000000d3d107723e */ /* 0x000fe200000010ff */
[----:B------:R3:W-:Y:S08]  /*4990*/  STS [R176+0x10000], R4 ;  /* 0x01000004b0007388 */ /* 0x0007f00000000800 */
[----:B------:R-:W-:Y:S01]  /*49a0*/  MUFU.EX2 R198, R54 ;  /* 0x0000003600c67308 */ /* 0x000fe20000000800 */
[----:B-1----:R-:W-:Y:S05]  /*49b0*/  F2FP.BF16.PACK_AB R0, R199, R200 ;  /* 0x000000c8c700723e */ /* 0x002fea00000010ff */
[----:B------:R-:W-:Y:S04]  /*49c0*/  STS [R176+0x10400], R0 ;  /* 0x01040000b0007388 */ /* 0x000fe80000000800 */
[----:B------:R-:W3:Y:S01]  /*49d0*/  MUFU.EX2 R196, R55 ;  /* 0x0000003700c47308 */ /* 0x000ee20000000800 */
[----:B------:R1:W-:Y:S04]  /*49e0*/  STS [R175+0x12000], R6 ;  /* 0x01200006af007388 */ /* 0x0003e80000000800 */
[----:B------:R4:W-:Y:S05]  /*49f0*/  STS [R175+0x12400], R5 ;  /* 0x01240005af007388 */ /* 0x0009ea0000000800 */
[----:B------:R-:W-:Y:S01]  /*4a00*/  MUFU.EX2 R195, R108 ;  /* 0x0000006c00c37308 */ /* 0x000fe20000000800 */
[----:B------:R-:W-:Y:S09]  /*4a10*/  STS [R176+0x12000], R7 ;  /* 0x01200007b0007388 */ /* 0x000ff20000000800 */
[----:B------:R-:W4:Y:S01]  /*4a20*/  MUFU.EX2 R108, R160 ;  /* 0x000000a0006c7308 */ /* 0x000f220000000800 */
[----:B---3--:R-:W-:Y:S02]  /*4a30*/  F2FP.BF16.PACK_AB R4, R196, R198 ;  /* 0x000000c6c404723e */ /* 0x008fe400000010ff */
[----:B-1----:R-:W-:Y:S07]  /*4a40*/  F2FP.BF16.PACK_AB R6, R214, R215 ;  /* 0x000000d7d606723e */ /* 0x002fee00000010ff */
[----:B------:R-:W-:Y:S01]  /*4a50*/  MUFU.EX2 R190, R66 ;  /* 0x0000004200be7308 */ /* 0x000fe20000000800 */
[----:B----4-:R-:W-:Y:S01]  /*4a60*/  F2FP.BF16.PACK_AB R5, R191, R192 ;  /* 0x000000c0bf05723e */ /* 0x010fe200000010ff */
[----:B------:R-:W-:Y:S04]  /*4a70*/  STS [R176+0x12400], R6 ;  /* 0x01240006b0007388 */ /* 0x000fe80000000800 */
[----:B------:R1:W-:Y:S04]  /*4a80*/  STS [R178+0x10000], R5 ;  /* 0x01000005b2007388 */ /* 0x0003e80000000800 */
[----:B------:R-:W1:Y:S01]  /*4a90*/  MUFU.EX2 R189, R109 ;  /* 0x0000006d00bd7308 */ /* 0x000e620000000800 */
[----:B------:R3:W-:Y:S01]  /*4aa0*/  STS [R178+0x10400], R4 ;  /* 0x01040004b2007388 */ /* 0x0007e20000000800 */
[----:B------:R-:W-:Y:S05]  /*4ab0*/  F2FP.BF16.PACK_AB R0, R108, R159 ;  /* 0x0000009f6c00723e */ /* 0x000fea00000010ff */
[----:B------:R4:W-:Y:S03]  /*4ac0*/  STS [R177+0x10000], R0 ;  /* 0x01000000b1007388 */ /* 0x0009e60000000800 */
[----:B------:R-:W-:Y:S10]  /*4ad0*/  MUFU.EX2 R203, R56 ;  /* 0x0000003800cb7308 */ /* 0x000ff40000000800 */
[----:B------:R-:W2:Y:S01]  /*4ae0*/  MUFU.EX2 R201, R57 ;  /* 0x0000003900c97308 */ /* 0x000ea20000000800 */
[----:B-1----:R-:W-:Y:S02]  /*4af0*/  F2FP.BF16.PACK_AB R5, R189, R190 ;  /* 0x000000bebd05723e */ /* 0x002fe400000010ff */
[----:B---3--:R-:W-:Y:S03]  /*4b00*/  F2FP.BF16.PACK_AB R4, R195, R197 ;  /* 0x000000c5c304723e */ /* 0x008fe600000010ff */
[----:B------:R-:W-:Y:S04]  /*4b10*/  STS [R177+0x10400], R5 ;  /* 0x01040005b1007388 */ /* 0x000fe80000000800 */
[----:B------:R-:W-:Y:S01]  /*4b20*/  MUFU.EX2 R205, R58 ;  /* 0x0000003a00cd7308 */ /* 0x000fe20000000800 */
[----:B----4-:R-:W-:Y:S09]  /*4b30*/  F2FP.BF16.PACK_AB R0, R193, R202 ;  /* 0x000000cac100723e */ /* 0x010ff200000010ff */
[----:B------:R-:W1:Y:S01]  /*4b40*/  MUFU.EX2 R204, R59 ;  /* 0x0000003b00cc7308 */ /* 0x000e620000000800 */
[----:B--2---:R-:W-:Y:S05]  /*4b50*/  F2FP.BF16.PACK_AB R7, R201, R203 ;  /* 0x000000cbc907723e */ /* 0x004fea00000010ff */
[----:B------:R-:W-:Y:S01]  /*4b60*/  STS [R178+0x12000], R7 ;  /* 0x01200007b2007388 */ /* 0x000fe20000000800 */
[----:B-1----:R-:W-:Y:S05]  /*4b70*/  F2FP.BF16.PACK_AB R6, R204, R205 ;  /* 0x000000cdcc06723e */ /* 0x002fea00000010ff */
[----:B------:R-:W-:Y:S04]  /*4b80*/  STS [R178+0x12400], R6 ;  /* 0x01240006b2007388 */ /* 0x000fe80000000800 */
[----:B------:R-:W-:Y:S04]  /*4b90*/  STS [R177+0x12000], R4 ;  /* 0x01200004b1007388 */ /* 0x000fe80000000800 */
[----:B------:R-:W-:Y:S04]  /*4ba0*/  STS [R177+0x12400], R0 ;  /* 0x01240000b1007388 */ /* 0x000fe80000000800 */
[----:B------:R-:W1:Y:S08]  /*4bb0*/  LDSM.16.M88.4 R64, [R150+0x4000] ;  /* 0x004000009640783b */ /* 0x000e700000000200 */
[----:B------:R-:W2:Y:S08]  /*4bc0*/  LDSM.16.M88.4 R60, [R150+0x5000] ;  /* 0x00500000963c783b */ /* 0x000eb00000000200 */
[----:B------:R-:W3:Y:S08]  /*4bd0*/  LDSM.16.M88.4 R100, [R151+0x4000] ;  /* 0x004000009764783b */ /* 0x000ef00000000200 */
[----:B------:R-:W4:Y:S01]  /*4be0*/  LDSM.16.M88.4 R104, [R151+0x5000] ;  /* 0x005000009768783b */ /* 0x000f220000000200 */
[-C--:B-1----:R-:W-:Y:S08]  /*4bf0*/  HMMA.16816.F32.BF16 R4, R64, R112.reuse, RZ ;  /* 0x000000704004723c */ /* 0x082ff000000418ff */
[C---:B--2---:R-:W-:Y:S08]  /*4c00*/  HMMA.16816.F32.BF16 R8, R60.reuse, R112, RZ ;  /* 0x000000703c08723c */ /* 0x044ff000000418ff */
[-C--:B------:R-:W-:Y:S08]  /*4c10*/  HMMA.16816.F32.BF16 R12, R60, R114.reuse, RZ ;  /* 0x000000723c0c723c */ /* 0x080ff000000418ff */
[C---:B------:R-:W-:Y:S08]  /*4c20*/  HMMA.16816.F32.BF16 R16, R64.reuse, R114, RZ ;  /* 0x000000724010723c */ /* 0x040ff000000418ff */
        /* <DEDUP_REMOVED lines=11> */
[----:B------:R-:W-:Y:S08]  /*4ce0*/  HMMA.16816.F32.BF16 R64, R64, R126, RZ ;  /* 0x0000007e4040723c */ /* 0x000ff000000418ff */
[-C--:B---3--:R-:W-:Y:S08]  /*4cf0*/  HMMA.16816.F32.BF16 R4, R100, R128.reuse, R4 ;  /* 0x000000806404723c */ /* 0x088ff00000041804 */
[C---:B----4-:R-:W-:Y:S08]  /*4d00*/  HMMA.16816.F32.BF16 R8, R104.reuse, R128, R8 ;  /* 0x000000806808723c */ /* 0x050ff00000041808 */
[-C--:B------:R-:W-:Y:S08]  /*4d10*/  HMMA.16816.F32.BF16 R12, R104, R130.reuse, R12 ;  /* 0x00000082680c723c */ /* 0x080ff0000004180c */
[C---:B------:R-:W-:Y:S01]  /*4d20*/  FADD.FTZ R4, -R162.reuse, R4 ;  /* 0x00000004a2047221 */ /* 0x040fe20000010100 */
[C---:B------:R-:W-:Y:S03]  /*4d30*/  HMMA.16816.F32.BF16 R16, R100.reuse, R130, R16 ;  /* 0x000000826410723c */ /* 0x040fe60000041810 */
[C---:B------:R-:W-:Y:S02]  /*4d40*/  FADD.FTZ R6, -R161.reuse, R6 ;  /* 0x00000006a1067221 */ /* 0x040fe40000010100 */
[----:B------:R-:W-:Y:S02]  /*4d50*/  FADD.FTZ R7, -R161, R7 ;  /* 0x00000007a1077221 */ /* 0x000fe40000010100 */
[C---:B------:R-:W-:Y:S01]  /*4d60*/  FADD.FTZ R8, -R111.reuse, R8 ;  /* 0x000000086f087221 */ /* 0x040fe20000010100 */
[-C--:B------:R-:W-:Y:S01]  /*4d70*/  HMMA.16816.F32.BF16 R20, R100, R132.reuse, R20 ;  /* 0x000000846414723c */ /* 0x080fe20000041814 */
[C---:B------:R-:W-:Y:S03]  /*4d80*/  FADD.FTZ R9, -R111.reuse, R9 ;  /* 0x000000096f097221 */ /* 0x040fe60000010100 */
[----:B------:R-:W-:Y:S02]  /*4d90*/  FADD.FTZ R5, -R162, R5 ;  /* 0x00000005a2057221 */ /* 0x000fe40000010100 */
[----:B------:R-:W-:Y:S02]  /*4da0*/  FMUL.FTZ R174, R174, R4 ;  /* 0x00000004aeae7220 */ /* 0x000fe40000410000 */
[----:B------:R-:W-:Y:S01]  /*4db0*/  FADD.FTZ R13, -R111, R13 ;  /* 0x0000000d6f0d7221 */ /* 0x000fe20000010100 */
[C---:B------:R-:W-:Y:S03]  /*4dc0*/  HMMA.16816.F32.BF16 R24, R104.reuse, R132, R24 ;  /* 0x000000846818723c */ /* 0x040fe60000041818 */
[C---:B------:R-:W-:Y:S02]  /*4dd0*/  FADD.FTZ R11, -R110.reuse, R11 ;  /* 0x0000000b6e0b7221 */ /* 0x040fe40000010100 */
[----:B------:R-:W-:Y:S02]  /*4de0*/  FADD.FTZ R15, -R110, R15 ;  /* 0x0000000f6e0f7221 */ /* 0x000fe40000010100 */
[C---:B------:R-:W-:Y:S01]  /*4df0*/  FADD.FTZ R16, -R162.reuse, R16 ;  /* 0x00000010a2107221 */ /* 0x040fe20000010100 */
[-C--:B------:R-:W-:Y:S01]  /*4e00*/  HMMA.16816.F32.BF16 R28, R104, R134.reuse, R28 ;  /* 0x00000086681c723c */ /* 0x080fe2000004181c */
[C---:B------:R-:W-:Y:S03]  /*4e10*/  FADD.FTZ R17, -R162.reuse, R17 ;  /* 0x00000011a2117221 */ /* 0x040fe60000010100 */
[C---:B------:R-:W-:Y:S02]  /*4e20*/  FADD.FTZ R18, -R161.reuse, R18 ;  /* 0x00000012a1127221 */ /* 0x040fe40000010100 */
[C---:B------:R-:W-:Y:S02]  /*4e30*/  FADD.FTZ R19, -R161.reuse, R19 ;  /* 0x00000013a1137221 */ /* 0x040fe40000010100 */
[C---:B------:R-:W-:Y:S01]  /*4e40*/  FADD.FTZ R20, -R162.reuse, R20 ;  /* 0x00000014a2147221 */ /* 0x040fe20000010100 */
[C---:B------:R-:W-:Y:S03]  /*4e50*/  HMMA.16816.F32.BF16 R32, R100.reuse, R134, R32 ;  /* 0x000000866420723c */ /* 0x040fe60000041820 */
[----:B------:R-:W-:Y:S02]  /*4e60*/  FADD.FTZ R21, -R162, R21 ;  /* 0x00000015a2157221 */ /* 0x000fe40000010100 */
[----:B------:R-:W-:Y:S02]  /*4e70*/  FADD.FTZ R22, -R161, R22 ;  /* 0x00000016a1167221 */ /* 0x000fe40000010100 */
[----:B------:R-:W-:Y:S01]  /*4e80*/  FMUL.FTZ R173, R173, R16 ;  /* 0x00000010adad7220 */ /* 0x000fe20000410000 */
[-C--:B------:R-:W-:Y:S01]  /*4e90*/  HMMA.16816.F32.BF16 R36, R100, R136.reuse, R36 ;  /* 0x000000886424723c */ /* 0x080fe20000041824 */
[----:B------:R-:W-:Y:S03]  /*4ea0*/  FMUL.FTZ R167, R167, R17 ;  /* 0x00000011a7a77220 */ /* 0x000fe60000410000 */
[----:B------:R-:W-:Y:S02]  /*4eb0*/  FMUL.FTZ R172, R172, R20 ;  /* 0x00000014acac7220 */ /* 0x000fe40000410000 */
[----:B------:R-:W-:Y:S02]  /*4ec0*/  FMUL.FTZ R166, R166, R21 ;  /* 0x00000015a6a67220 */ /* 0x000fe40000410000 */
[----:B------:R-:W-:Y:S01]  /*4ed0*/  FMUL.FTZ R20, R232, R7 ;  /* 0x00000007e8147220 */ /* 0x000fe20000410000 */
[C---:B------:R-:W-:Y:S03]  /*4ee0*/  HMMA.16816.F32.BF16 R40, R104.reuse, R136, R40 ;  /* 0x000000886828723c */ /* 0x040fe60000041828 */
[----:B------:R-:W-:Y:S02]  /*4ef0*/  FADD.FTZ R23, -R161, R23 ;  /* 0x00000017a1177221 */ /* 0x000fe40000010100 */
[----:B------:R-:W-:Y:S02]  /*4f00*/  FMUL.FTZ R16, R239, R8 ;  /* 0x00000008ef107220 */ /* 0x000fe40000410000 */
        /* <DEDUP_REMOVED lines=13> */
[----:B------:R-:W-:Y:S02]  /*4fe0*/  FADD.FTZ R39, -R161, R39 ;  /* 0x00000027a1277221 */ /* 0x000fe40000010100 */
[C---:B------:R-:W-:Y:S01]  /*4ff0*/  FADD.FTZ R24, -R111.reuse, R24 ;  /* 0x000000186f187221 */ /* 0x040fe20000010100 */
[C---:B------:R-:W-:Y:S03]  /*5000*/  HMMA.16816.F32.BF16 R56, R104.reuse, R140, R56 ;  /* 0x0000008c6838723c */ /* 0x040fe60000041838 */
[C---:B------:R-:W-:Y:S02]  /*5010*/  FADD.FTZ R28, -R111.reuse, R28 ;  /* 0x0000001c6f1c7221 */ /* 0x040fe40000010100 */
[----:B------:R-:W-:Y:S02]  /*5020*/  FADD.FTZ R29, -R111, R29 ;  /* 0x0000001d6f1d7221 */ /* 0x000fe40000010100 */
[C---:B------:R-:W-:Y:S01]  /*5030*/  FADD.FTZ R50, -R161.reuse, R50 ;  /* 0x00000032a1327221 */ /* 0x040fe20000010100 */
[-C--:B------:R-:W-:Y:S01]  /*5040*/  HMMA.16816.F32.BF16 R60, R104, R142.reuse, R60 ;  /* 0x0000008e683c723c */ /* 0x080fe2000004183c */
[----:B------:R-:W-:Y:S03]  /*5050*/  FADD.FTZ R51, -R161, R51 ;  /* 0x00000033a1337221 */ /* 0x000fe60000010100 */
[C---:B------:R-:W-:Y:S02]  /*5060*/  FADD.FTZ R48, -R162.reuse, R48 ;  /* 0x00000030a2307221 */ /* 0x040fe40000010100 */
[C---:B------:R-:W-:Y:S02]  /*5070*/  FADD.FTZ R49, -R162.reuse, R49 ;  /* 0x00000031a2317221 */ /* 0x040fe40000010100 */
[C---:B------:R-:W-:Y:S01]  /*5080*/  FADD.FTZ R52, -R162.reuse, R52 ;  /* 0x00000034a2347221 */ /* 0x040fe20000010100 */
[----:B------:R-:W-:Y:S03]  /*5090*/  HMMA.16816.F32.BF16 R64, R100, R142, R64 ;  /* 0x0000008e6440723c */ /* 0x000fe60000041840 */
[----:B------:R-:W-:Y:S02]  /*50a0*/  FADD.FTZ R53, -R162, R53 ;  /* 0x00000035a2357221 */ /* 0x000fe40000010100 */
[----:B------:R-:W-:Y:S02]  /*50b0*/  FMUL.FTZ R160, R192, R52 ;  /* 0x00000034c0a07220 */ /* 0x000fe40000410000 */
[----:B------:R-:W-:Y:S02]  /*50c0*/  FMUL.FTZ R109, R191, R53 ;  /* 0x00000035bf6d7220 */ /* 0x000fe40000410000 */
[----:B------:R-:W-:Y:S03]  /*50d0*/  FMUL.FTZ R107, R235, R6 ;  /* 0x00000006eb6b7220 */ /* 0x000fe60000410000 */
[----:B------:R-:W-:Y:S02]  /*50e0*/  FMUL.FTZ R106, R222, R18 ;  /* 0x00000012de6a7220 */ /* 0x000fe40000410000 */
[----:B------:R-:W-:Y:S02]  /*50f0*/  FMUL.FTZ R105, R217, R22 ;  /* 0x00000016d9697220 */ /* 0x000fe40000410000 */
[----:B------:R-:W-:Y:S02]  /*5100*/  FMUL.FTZ R104, R210, R34 ;  /* 0x00000022d2687220 */ /* 0x000fe40000410000 */
[----:B------:R-:W-:Y:S02]  /*5110*/  FMUL.FTZ R101, R208, R35 ;  /* 0x00000023d0657220 */ /* 0x000fe40000410000 */
[----:B------:R-:W-:Y:S02]  /*5120*/  FMUL.FTZ R103, R207, R38 ;  /* 0x00000026cf677220 */ /* 0x000fe40000410000 */
[----:B------:R-:W-:Y:S02]  /*5130*/  FMUL.FTZ R102, R200, R50 ;  /* 0x00000032c8667220 */ /* 0x000fe40000410000 */
[C---:B------:R-:W-:Y:S02]  /*5140*/  FADD.FTZ R64, -R162.reuse, R64 ;  /* 0x00000040a2407221 */ /* 0x040fe40000010100 */
[----:B------:R-:W-:Y:S02]  /*5150*/  FADD.FTZ R65, -R162, R65 ;  /* 0x00000041a2417221 */ /* 0x000fe40000010100 */
[----:B------:R-:W-:Y:S02]  /*5160*/  FMUL.FTZ R159, R159, R64 ;  /* 0x000000409f9f7220 */ /* 0x000fe40000410000 */
[----:B------:R-:W-:Y:S02]  /*5170*/  FMUL.FTZ R108, R108, R65 ;  /* 0x000000416c6c7220 */ /* 0x000fe40000410000 */
[----:B------:R-:W-:Y:S02]  /*5180*/  FMUL.FTZ R64, R220, R19 ;  /* 0x00000013dc407220 */ /* 0x000fe40000410000 */
[----:B------:R-:W-:Y:S02]  /*5190*/  FMUL.FTZ R65, R199, R51 ;  /* 0x00000033c7417220 */ /* 0x000fe40000410000 */
[C---:B------:R-:W-:Y:S02]  /*51a0*/  FADD.FTZ R54, -R161.reuse, R54 ;  /* 0x00000036a1367221 */ /* 0x040fe40000010100 */
[C---:B------:R-:W-:Y:S02]  /*51b0*/  FADD.FTZ R55, -R161.reuse, R55 ;  /* 0x00000037a1377221 */ /* 0x040fe40000010100 */
[C---:B------:R-:W-:Y:S02]  /*51c0*/  FADD.FTZ R66, -R161.reuse, R66 ;  /* 0x00000042a1427221 */ /* 0x040fe40000010100 */
[----:B------:R-:W-:Y:S02]  /*51d0*/  FADD.FTZ R67, -R161, R67 ;  /* 0x00000043a1437221 */ /* 0x000fe40000010100 */
[C---:B------:R-:W-:Y:S02]  /*51e0*/  FADD.FTZ R19, -R111.reuse, R12 ;  /* 0x0000000c6f137221 */ /* 0x040fe40000010100 */
[----:B------:R-:W-:Y:S02]  /*51f0*/  FMUL.FTZ R12, R238, R9 ;  /* 0x00000009ee0c7220 */ /* 0x000fe40000410000 */
[----:B------:R-:W-:Y:S02]  /*5200*/  FMUL.FTZ R18, R236, R13 ;  /* 0x0000000dec127220 */ /* 0x000fe40000410000 */
[C---:B------:R-:W-:Y:S02]  /*5210*/  FADD.FTZ R22, -R111.reuse, R25 ;  /* 0x000000196f167221 */ /* 0x040fe40000010100 */
[C---:B------:R-:W-:Y:S02]  /*5220*/  FADD.FTZ R4, -R111.reuse, R40 ;  /* 0x000000286f047221 */ /* 0x040fe40000010100 */
[C---:B------:R-:W-:Y:S02]  /*5230*/  FADD.FTZ R40, -R111.reuse, R41 ;  /* 0x000000296f287221 */ /* 0x040fe40000010100 */
[C---:B------:R-:W-:Y:S02]  /*5240*/  FADD.FTZ R0, -R111.reuse, R44 ;  /* 0x0000002c6f007221 */ /* 0x040fe40000010100 */
[C---:B------:R-:W-:Y:S02]  /*5250*/  FADD.FTZ R44, -R111.reuse, R45 ;  /* 0x0000002d6f2c7221 */ /* 0x040fe40000010100 */
[C---:B------:R-:W-:Y:S02]  /*5260*/  FADD.FTZ R51, -R111.reuse, R56 ;  /* 0x000000386f337221 */ /* 0x040fe40000010100 */
[C---:B------:R-:W-:Y:S02]  /*5270*/  FADD.FTZ R50, -R111.reuse, R57 ;  /* 0x000000396f327221 */ /* 0x040fe40000010100 */
[C---:B------:R-:W-:Y:S02]  /*5280*/  FADD.FTZ R53, -R111.reuse, R60 ;  /* 0x0000003c6f357221 */ /* 0x040fe40000010100 */
[----:B------:R-:W-:Y:S02]  /*5290*/  FADD.FTZ R52, -R111, R61 ;  /* 0x0000003d6f347221 */ /* 0x000fe40000010100 */
        /* <DEDUP_REMOVED lines=14> */
[----:B------:R-:W-:Y:S02]  /*5380*/  FMUL.FTZ R168, R168, R5 ;  /* 0x00000005a8a87220 */ /* 0x000fe40000410000 */
        /* <DEDUP_REMOVED lines=38> */
[----:B------:R-:W-:Y:S02]  /*55f0*/  IMAD.MOV.U32 R56, RZ, RZ, R188 ;  /* 0x000000ffff387224 */ /* 0x000fe400078e00bc */
[----:B------:R-:W-:Y:S01]  /*5600*/  IMAD.MOV.U32 R57, RZ, RZ, R183 ;  /* 0x000000ffff397224 */ /* 0x000fe200078e00b7 */
[----:B------:R-:W-:-:S05]  /*5610*/  @!P1 BRA `(.L_x_7) ;  /* 0x0000014000009947 */ /* 0x000fca0003800000 */
[----:B------:R-:W-:Y:S01]  /*5620*/  IMAD.MOV.U32 R5, RZ, RZ, c[0x0][0x190] ;  /* 0x00006400ff057624 */ /* 0x000fe200078e00ff */
[----:B------:R-:W-:Y:S01]  /*5630*/  ULOP3.LUT UR12, UR5, 0x1, URZ, 0xc0, !UPT ;  /* 0x00000001050c7892 */ /* 0x000fe2000f8ec03f */
[----:B------:R-:W-:Y:S02]  /*5640*/  IMAD.MOV.U32 R11, RZ, RZ, c[0x0][0x194] ;  /* 0x00006500ff0b7624 */ /* 0x000fe400078e00ff */
[C---:B------:R-:W-:Y:S01]  /*5650*/  IMAD.U32 R0, R5.reuse, -0x80, RZ ;  /* 0xffffff8005007824 */ /* 0x040fe200078e00ff */
[----:B------:R-:W-:Y:S04]  /*5660*/  UISETP.NE.U32.AND UP1, UPT, UR12, 0x1, UPT ;  /* 0x000000010c00788c */ /* 0x000fe8000bf25070 */
[C---:B------:R-:W-:Y:S01]  /*5670*/  LEA R4, P0, R0.reuse, R186, 0x1 ;  /* 0x000000ba00047211 */ /* 0x040fe200078008ff */
[----:B------:R-:W-:Y:S03]  /*5680*/  USEL UR12, UR56, 0x2000, !UP1 ;  /* 0x00002000380c7887 */ /* 0x000fe6000c800000 */
[----:B------:R-:W-:Y:S01]  /*5690*/  LEA.HI.X.SX32 R0, R0, R187, 0x1, P0 ;  /* 0x000000bb00007211 */ /* 0x000fe200000f0eff */
[----:B------:R-:W-:Y:S02]  /*56a0*/  IMAD.MOV.U32 R186, RZ, RZ, R4 ;  /* 0x000000ffffba7224 */ /* 0x000fe400078e0004 */
[----:B------:R-:W-:Y:S02]  /*56b0*/  IADD3 R194, R194, UR12, RZ ;  /* 0x0000000cc2c27c10 */ /* 0x000fe4000fffe0ff */
[----:B------:R-:W-:Y:S01]  /*56c0*/  IMAD.MOV.U32 R187, RZ, RZ, R0 ;  /* 0x000000ffffbb7224 */ /* 0x000fe200078e0000 */
[C---:B------:R-:W-:Y:S02]  /*56d0*/  LEA R4, P0, R5.reuse, R186, 0x7 ;  /* 0x000000ba05047211 */ /* 0x040fe400078038ff */
[----:B------:R-:W-:Y:S02]  /*56e0*/  IADD3 R144, R144, UR12, RZ ;  /* 0x0000000c90907c10 */ /* 0x000fe4000fffe0ff */
[----:B------:R-:W-:Y:S01]  /*56f0*/  @!PT LDS RZ, [RZ] ;  /* 0x00000000fffff984 */ /* 0x000fe20000000800 */
[----:B------:R-:W-:Y:S01]  /*5700*/  @!PT LDS RZ, [RZ] ;  /* 0x00000000fffff984 */ /* 0x000fe20000000800 */
[----:B------:R-:W-:Y:S01]  /*5710*/  @!PT LDS RZ, [RZ] ;  /* 0x00000000fffff984 */ /* 0x000fe20000000800 */
[----:B------:R1:W-:Y:S01]  /*5720*/  LDGSTS.E.BYPASS.LTC128B.128 [R194], [R186.64] ;  /* 0x00000000bac27fae */ /* 0x0003e2000b901d46 */
[----:B------:R-:W-:Y:S05]  /*5730*/  LEA.HI.X R5, R5, R187, R11, 0x7, P0 ;  /* 0x000000bb05057211 */ /* 0x000fea00000f3c0b */
[----:B------:R1:W-:Y:S04]  /*5740*/  LDGSTS.E.BYPASS.LTC128B.128 [R194+0x1000], [R4.64] ;  /* 0x0100000004c27fae */ /* 0x0003e8000b901d46 */
[----:B------:R-:W0:Y:S02]  /*5750*/  LDGDEPBAR ;  /* 0x00000000000079af */ /* 0x000e240000000000 */
.L_x_7:
[----:B------:R-:W-:Y:S01]  /*5760*/  F2FP.BF16.PACK_AB R31, R20, R107 ;  /* 0x0000006b141f723e */ /* 0x000fe200000010ff */
[----:B------:R-:W-:Y:S01]  /*5770*/  IMAD.SHL.U32 R59, R247, 0x2, RZ ;  /* 0x00000002f73b7824 */ /* 0x000fe200078e00ff */
[----:B------:R-:W-:Y:S02]  /*5780*/  F2FP.BF16.PACK_AB R32, R168, R174 ;  /* 0x000000aea820723e */ /* 0x000fe400000010ff */
[----:B------:R-:W-:Y:S01]  /*5790*/  F2FP.BF16.PACK_AB R27, R64, R106 ;  /* 0x0000006a401b723e */ /* 0x000fe200000010ff */
[----:B------:R-:W-:Y:S01]  /*57a0*/  STS [R182+0x8400], R31 ;  /* 0x0084001fb6007388 */ /* 0x000fe20000000800 */
        /* <DEDUP_REMOVED lines=34> */
[----:B-1----:R-:W-:Y:S01]  /*59d0*/  F2FP.BF16.PACK_AB R4, R108, R159 ;  /* 0x0000009f6c04723e */ /* 0x002fe200000010ff */
[----:B------:R-:W-:Y:S01]  /*59e0*/  STS [R181+0xa000], R22 ;  /* 0x00a00016b5007388 */ /* 0x000fe20000000800 */
[----:B------:R-:W-:Y:S02]  /*59f0*/  F2FP.BF16.PACK_AB R0, R67, R66 ;  /* 0x000000424300723e */ /* 0x000fe400000010ff */
[----:B------:R-:W-:Y:S01]  /*5a00*/  F2FP.BF16.PACK_AB R6, R50, R51 ;  /* 0x000000333206723e */ /* 0x000fe200000010ff */
[----:B------:R-:W-:Y:S01]  /*5a10*/  STS [R181+0xa400], R21 ;  /* 0x00a40015b5007388 */ /* 0x000fe20000000800 */
[----:B------:R-:W-:Y:S02]  /*5a20*/  F2FP.BF16.PACK_AB R5, R35, R36 ;  /* 0x000000242305723e */ /* 0x000fe400000010ff */
[----:B------:R-:W-:Y:S01]  /*5a30*/  F2FP.BF16.PACK_AB R34, R52, R53 ;  /* 0x000000353422723e */ /* 0x000fe200000010ff */
[----:B------:R-:W-:Y:S01]  /*5a40*/  STS [R179+0xa000], R18 ;  /* 0x00a00012b3007388 */ /* 0x000fe20000000800 */
[----:B------:R-:W-:Y:S03]  /*5a50*/  F2FP.BF16.PACK_AB R33, R37, R38 ;  /* 0x000000262521723e */ /* 0x000fe600000010ff */
[----:B------:R-:W-:Y:S04]  /*5a60*/  STS [R179+0xa400], R17 ;  /* 0x00a40011b3007388 */ /* 0x000fe80000000800 */
        /* <DEDUP_REMOVED lines=11> */
[----:B------:R1:W-:Y:S04]  /*5b20*/  STS [R177+0x8400], R0 ;  /* 0x00840000b1007388 */ /* 0x0003e80000000800 */
[----:B------:R-:W-:Y:S04]  /*5b30*/  STS [R178+0xa000], R6 ;  /* 0x00a00006b2007388 */ /* 0x000fe80000000800 */
[----:B------:R-:W-:Y:S04]  /*5b40*/  STS [R178+0xa400], R5 ;  /* 0x00a40005b2007388 */ /* 0x000fe80000000800 */
[----:B------:R-:W-:Y:S04]  /*5b50*/  STS [R177+0xa000], R34 ;  /* 0x00a00022b1007388 */ /* 0x000fe80000000800 */
[----:B------:R-:W-:Y:S04]  /*5b60*/  STS [R177+0xa400], R33 ;  /* 0x00a40021b1007388 */ /* 0x000fe80000000800 */
[----:B------:R-:W-:Y:S01]  /*5b70*/  BAR.SYNC.DEFER_BLOCKING 0x0 ;  /* 0x0000000000007b1d */ /* 0x000fe20000010000 */
[----:B-1----:R-:W-:Y:S05]  /*5b80*/  IMAD.SHL.U32 R0, R152, 0x2, RZ ;  /* 0x0000000298007824 */ /* 0x002fea00078e00ff */
[----:B------:R-:W-:Y:S04]  /*5b90*/  LDSM.16.MT88.4 R4, [R2+0x10000] ;  /* 0x010000000204783b */ /* 0x000fe80000004200 */
[----:B------:R-:W1:Y:S04]  /*5ba0*/  LDSM.16.MT88.4 R8, [R0+0x4000] ;  /* 0x004000000008783b */ /* 0x000e680000004200 */
[----:B------:R-:W2:Y:S04]  /*5bb0*/  LDSM.16.MT88.4 R12, [R2+0x14000] ;  /* 0x01400000020c783b */ /* 0x000ea80000004200 */
[----:B------:R-:W-:Y:S04]  /*5bc0*/  LDSM.16.MT88.4 R16, [R2+0x10800] ;  /* 0x010800000210783b */ /* 0x000fe80000004200 */
[----:B------:R-:W3:Y:S04]  /*5bd0*/  LDSM.16.MT88.4 R20, [R0+0x4400] ;  /* 0x004400000014783b */ /* 0x000ee80000004200 */
[----:B------:R-:W4:Y:S01]  /*5be0*/  LDSM.16.MT88.4 R24, [R2+0x14800] ;  /* 0x014800000218783b */ /* 0x000f220000004200 */
[-C--:B-1----:R-:W-:Y:S08]  /*5bf0*/  HMMA.16816.F32.BF16 R68, R4, R8.reuse, R68 ;  /* 0x000000080444723c */ /* 0x082ff00000041844 */
[C---:B--2---:R-:W-:Y:S08]  /*5c00*/  HMMA.16816.F32.BF16 R72, R12.reuse, R8, R72 ;  /* 0x000000080c48723c */ /* 0x044ff00000041848 */
[-C--:B------:R-:W-:Y:S01]  /*5c10*/  HMMA.16816.F32.BF16 R76, R12, R10.reuse, R76 ;  /* 0x0000000a0c4c723c */ /* 0x080fe2000004184c */
[----:B------:R-:W-:Y:S07]  /*5c20*/  LDSM.16.MT88.4 R12, [R2+0x15000] ;  /* 0x01500000020c783b */ /* 0x000fee0000004200 */
[----:B------:R-:W-:Y:S01]  /*5c30*/  HMMA.16816.F32.BF16 R80, R4, R10, R80 ;  /* 0x0000000a0450723c */ /* 0x000fe20000041850 */
[----:B------:R-:W-:Y:S04]  /*5c40*/  LDSM.16.MT88.4 R4, [R2+0x11000] ;  /* 0x011000000204783b */ /* 0x000fe80000004200 */
[----:B------:R-:W1:Y:S03]  /*5c50*/  LDSM.16.MT88.4 R8, [R0+0x4800] ;  /* 0x004800000008783b */ /* 0x000e660000004200 */
[-C--:B---3--:R-:W-:Y:S08]  /*5c60*/  HMMA.16816.F32.BF16 R68, R16, R20.reuse, R68 ;  /* 0x000000141044723c */ /* 0x088ff00000041844 */
[C---:B----4-:R-:W-:Y:S08]  /*5c70*/  HMMA.16816.F32.BF16 R72, R24.reuse, R20, R72 ;  /* 0x000000141848723c */ /* 0x050ff00000041848 */
[-C--:B------:R-:W-:Y:S01]  /*5c80*/  HMMA.16816.F32.BF16 R76, R24, R22.reuse, R76 ;  /* 0x00000016184c723c */ /* 0x080fe2000004184c */
[----:B------:R-:W-:Y:S07]  /*5c90*/  LDSM.16.MT88.4 R24, [R2+0x15800] ;  /* 0x015800000218783b */ /* 0x000fee0000004200 */
[----:B------:R-:W-:Y:S01]  /*5ca0*/  HMMA.16816.F32.BF16 R80, R16, R22, R80 ;  /* 0x000000161050723c */ /* 0x000fe20000041850 */
[----:B------:R-:W-:Y:S04]  /*5cb0*/  LDSM.16.MT88.4 R16, [R2+0x11800] ;  /* 0x011800000210783b */ /* 0x000fe80000004200 */
[----:B------:R-:W2:Y:S03]  /*5cc0*/  LDSM.16.MT88.4 R20, [R0+0x4c00] ;  /* 0x004c00000014783b */ /* 0x000ea60000004200 */
[-C--:B-1----:R-:W-:Y:S08]  /*5cd0*/  HMMA.16816.F32.BF16 R68, R4, R8.reuse, R68 ;  /* 0x000000080444723c */ /* 0x082ff00000041844 */
[C---:B------:R-:W-:Y:S08]  /*5ce0*/  HMMA.16816.F32.BF16 R72, R12.reuse, R8, R72 ;  /* 0x000000080c48723c */ /* 0x040ff00000041848 */
[-C--:B------:R-:W-:Y:S01]  /*5cf0*/  HMMA.16816.F32.BF16 R76, R12, R10.reuse, R76 ;  /* 0x0000000a0c4c723c */ /* 0x080fe2000004184c */
[----:B------:R-:W-:Y:S07]  /*5d00*/  LDSM.16.MT88.4 R12, [R2+0x16000] ;  /* 0x01600000020c783b */ /* 0x000fee0000004200 */
[----:B------:R-:W-:Y:S01]  /*5d10*/  HMMA.16816.F32.BF16 R80, R4, R10, R80 ;  /* 0x0000000a0450723c */ /* 0x000fe20000041850 */
[----:B------:R-:W-:Y:S04]  /*5d20*/  LDSM.16.MT88.4 R4, [R2+0x12000] ;  /* 0x012000000204783b */ /* 0x000fe80000004200 */
[----:B------:R-:W1:Y:S03]  /*5d30*/  LDSM.16.MT88.4 R8, [R0+0x5000] ;  /* 0x005000000008783b */ /* 0x000e660000004200 */
[-C--:B--2---:R-:W-:Y:S08]  /*5d40*/  HMMA.16816.F32.BF16 R68, R16, R20.reuse, R68 ;  /* 0x000000141044723c */ /* 0x084ff00000041844 */
[C---:B------:R-:W-:Y:S08]  /*5d50*/  HMMA.16816.F32.BF16 R72, R24.reuse, R20, R72 ;  /* 0x000000141848723c */ /* 0x040ff00000041848 */
        /* <DEDUP_REMOVED lines=18> */
[----:B------:R-:W2:Y:S04]  /*5e80*/  LDSM.16.MT88.4 R20, [R0+0x5c00] ;  /* 0x005c00000014783b */ /* 0x000ea80000004200 */
[----:B------:R-:W-:Y:S01]  /*5e90*/  BAR.SYNC.DEFER_BLOCKING 0x0 ;  /* 0x0000000000007b1d */ /* 0x000fe20000010000 */
[-C--:B-1----:R-:W-:Y:S08]  /*5ea0*/  HMMA.16816.F32.BF16 R68, R4, R8.reuse, R68 ;  /* 0x000000080444723c */ /* 0x082ff00000041844 */
[C---:B------:R-:W-:Y:S08]  /*5eb0*/  HMMA.16816.F32.BF16 R72, R12.reuse, R8, R72 ;  /* 0x000000080c48723c */ /* 0x040ff00000041848 */
[-C--:B------:R-:W-:Y:S08]  /*5ec0*/  HMMA.16816.F32.BF16 R76, R12, R10.reuse, R76 ;  /* 0x0000000a0c4c723c */ /* 0x080ff0000004184c */
[----:B------:R-:W-:Y:S08]  /*5ed0*/  HMMA.16816.F32.BF16 R80, R4, R10, R80 ;  /* 0x0000000a0450723c */ /* 0x000ff00000041850 */
[-C--:B--2---:R-:W-:Y:S08]  /*5ee0*/  HMMA.16816.F32.BF16 R68, R16, R20.reuse, R68 ;  /* 0x000000141044723c */ /* 0x084ff00000041844 */
[C---:B------:R-:W-:Y:S08]  /*5ef0*/  HMMA.16816.F32.BF16 R72, R24.reuse, R20, R72 ;  /* 0x000000141848723c */ /* 0x040ff00000041848 */
[-C--:B------:R-:W-:Y:S08]  /*5f00*/  HMMA.16816.F32.BF16 R76, R24, R22.reuse, R76 ;  /* 0x00000016184c723c */ /* 0x080ff0000004184c */
[----:B------:R-:W-:Y:S01]  /*5f10*/  HMMA.16816.F32.BF16 R80, R16, R22, R80 ;  /* 0x000000161050723c */ /* 0x000fe20000041850 */
[----:B------:R-:W-:-:S07]  /*5f20*/  @!P1 BRA `(.L_x_8) ;  /* 0x000000f000009947 */ /* 0x000fce0003800000 */
[----:B------:R-:W-:Y:S01]  /*5f30*/  IMAD.MOV.U32 R6, RZ, RZ, c[0x0][0x370] ;  /* 0x0000dc00ff067624 */ /* 0x000fe200078e00ff */
[----:B------:R-:W-:Y:S03]  /*5f40*/  MOV R7, c[0x0][0x374] ;  /* 0x0000dd0000077a02 */ /* 0x000fe60000000f00 */
[----:B------:R-:W-:Y:S05]  /*5f50*/  IMAD.U32 R4, R6, -0x80, RZ ;  /* 0xffffff8006047824 */ /* 0x000fea00078e00ff */
[C---:B------:R-:W-:Y:S04]  /*5f60*/  LEA R5, P0, R4.reuse, R184, 0x1 ;  /* 0x000000b804057211 */ /* 0x040fe800078008ff */
[----:B------:R-:W-:Y:S01]  /*5f70*/  LEA.HI.X.SX32 R4, R4, R185, 0x1, P0 ;  /* 0x000000b904047211 */ /* 0x000fe200000f0eff */
[----:B------:R-:W-:Y:S03]  /*5f80*/  IMAD.MOV.U32 R184, RZ, RZ, R5 ;  /* 0x000000ffffb87224 */ /* 0x000fe600078e0005 */
[----:B------:R-:W-:Y:S02]  /*5f90*/  MOV R185, R4 ;  /* 0x0000000400b97202 */ /* 0x000fe40000000f00 */
[C---:B------:R-:W-:Y:S03]  /*5fa0*/  LEA R4, P0, R6.reuse, R184, 0x7 ;  /* 0x000000b806047211 */ /* 0x040fe600078038ff */
[----:B------:R-:W-:Y:S01]  /*5fb0*/  @!PT LDS RZ, [RZ] ;  /* 0x00000000fffff984 */ /* 0x000fe20000000800 */
[----:B------:R-:W-:Y:S01]  /*5fc0*/  @!PT LDS RZ, [RZ] ;  /* 0x00000000fffff984 */ /* 0x000fe20000000800 */
[----:B------:R-:W-:Y:S01]  /*5fd0*/  @!PT LDS RZ, [RZ] ;  /* 0x00000000fffff984 */ /* 0x000fe20000000800 */
[----:B------:R1:W-:Y:S01]  /*5fe0*/  LDGSTS.E.BYPASS.LTC128B.128 [R59+0x4000], [R184.64] ;  /* 0x04000000b83b7fae */ /* 0x0003e2000b901d46 */
[----:B------:R-:W-:Y:S05]  /*5ff0*/  LEA.HI.X R5, R6, R185, R7, 0x7, P0 ;  /* 0x000000b906057211 */ /* 0x000fea00000f3c07 */
[----:B------:R1:W-:Y:S04]  /*6000*/  LDGSTS.E.BYPASS.LTC128B.128 [R59+0x5000], [R4.64] ;  /* 0x05000000043b7fae */ /* 0x0003e8000b901d46 */
[----:B------:R-:W0:Y:S02]  /*6010*/  LDGDEPBAR ;  /* 0x00000000000079af */ /* 0x000e240000000000 */
.L_x_8:
[----:B------:R-:W-:Y:S01]  /*6020*/  LDSM.16.M88.4 R16, [R147] ;  /* 0x000000009310783b */ /* 0x000fe20000000200 */
[----:B------:R-:W-:Y:S01]  /*6030*/  IMAD.U32 R58, RZ, RZ, UR20 ;  /* 0x00000014ff3a7e24 */ /* 0x000fe2000f8e00ff */
[----:B------:R-:W-:Y:S01]  /*6040*/  ULOP3.LUT UR12, UR5, 0x1, URZ, 0xc0, !UPT ;  /* 0x00000001050c7892 */ /* 0x000fe2000f8ec03f */
[----:B------:R-:W-:Y:S01]  /*6050*/  IMAD.U32 R55, RZ, RZ, UR17 ;  /* 0x00000011ff377e24 */ /* 0x000fe2000f8e00ff */
[----:B------:R-:W2:Y:S01]  /*6060*/  LDSM.16.MT88.4 R20, [R0+0x6000] ;  /* 0x006000000014783b */ /* 0x000ea20000004200 */
[----:B------:R-:W-:Y:S01]  /*6070*/  IMAD.U32 R54, RZ, RZ, UR16 ;  /* 0x00000010ff367e24 */ /* 0x000fe2000f8e00ff */
[----:B------:R-:W-:Y:S01]  /*6080*/  UISETP.NE.U32.AND UP1, UPT, UR12, 0x1, UPT ;  /* 0x000000010c00788c */ /* 0x000fe2000bf25070 */
[----:B------:R-:W-:Y:S01]  /*6090*/  IMAD.U32 R53, RZ, RZ, UR15 ;  /* 0x0000000fff357e24 */ /* 0x000fe2000f8e00ff */
[----:B------:R-:W3:Y:S01]  /*60a0*/  LDSM.16.M88.4 R12, [R147+0x2000] ;  /* 0x00200000930c783b */ /* 0x000ee20000000200 */
[----:B------:R-:W-:Y:S03]  /*60b0*/  IMAD.U32 R52, RZ, RZ, UR14 ;  /* 0x0000000eff347e24 */ /* 0x000fe6000f8e00ff */
[----:B------:R-:W-:Y:S04]  /*60c0*/  LDSM.16.M88.4 R24, [R154] ;  /* 0x000000009a18783b */ /* 0x000fe80000000200 */
[----:B------:R-:W4:Y:S04]  /*60d0*/  LDSM.16.MT88.4 R28, [R0+0x6400] ;  /* 0x00640000001c783b */ /* 0x000f280000004200 */
[----:B------:R-:W1:Y:S04]  /*60e0*/  LDSM.16.M88.4 R32, [R157] ;  /* 0x000000009d20783b */ /* 0x000e680000000200 */
[----:B------:R-:W-:Y:S04]  /*60f0*/  LDSM.16.M88.4 R36, [R149] ;  /* 0x000000009524783b */ /* 0x000fe80000000200 */
[----:B------:R-:W1:Y:S04]  /*6100*/  LDSM.16.MT88.4 R40, [R0+0x6800] ;  /* 0x006800000028783b */ /* 0x000e680000004200 */
[----:B------:R-:W1:Y:S04]  /*6110*/  LDSM.16.M88.4 R44, [R149+0x2000] ;  /* 0x00200000952c783b */ /* 0x000e680000000200 */
[----:B------:R-:W-:Y:S01]  /*6120*/  LDSM.16.MT88.4 R48, [R0+0x6c00] ;  /* 0x006c00000030783b */ /* 0x000fe20000004200 */
[-C--:B-12---:R-:W-:Y:S08]  /*6130*/  HMMA.16816.F32.BF16 R4, R16, R20.reuse, RZ ;  /* 0x000000141004723c */ /* 0x086ff000000418ff */
[C---:B---3--:R-:W-:Y:S08]  /*6140*/  HMMA.16816.F32.BF16 R8, R12.reuse, R20, RZ ;  /* 0x000000140c08723c */ /* 0x048ff000000418ff */
[-C--:B------:R-:W-:Y:S08]  /*6150*/  HMMA.16816.F32.BF16 R12, R12, R22.reuse, RZ ;  /* 0x000000160c0c723c */ /* 0x080ff000000418ff */
[----:B------:R-:W-:Y:S01]  /*6160*/  HMMA.16816.F32.BF16 R16, R16, R22, RZ ;  /* 0x000000161010723c */ /* 0x000fe200000418ff */
[----:B------:R-:W1:Y:S07]  /*6170*/  LDSM.16.M88.4 R20, [R148] ;  /* 0x000000009414783b */ /* 0x000e6e0000000200 */
[-C--:B----4-:R-:W-:Y:S08]  /*6180*/  HMMA.16816.F32.BF16 R4, R24, R28.reuse, R4 ;  /* 0x0000001c1804723c */ /* 0x090ff00000041804 */
[C---:B------:R-:W-:Y:S08]  /*6190*/  HMMA.16816.F32.BF16 R8, R32.reuse, R28, R8 ;  /* 0x0000001c2008723c */ /* 0x040ff00000041808 */
[-C--:B------:R-:W-:Y:S01]  /*61a0*/  HMMA.16816.F32.BF16 R12, R32, R30.reuse, R12 ;  /* 0x0000001e200c723c */ /* 0x080fe2000004180c */
[----:B------:R-:W2:Y:S07]  /*61b0*/  LDSM.16.M88.4 R32, [R148+0x2000] ;  /* 0x002000009420783b */ /* 0x000eae0000000200 */
[----:B------:R-:W-:Y:S01]  /*61c0*/  HMMA.16816.F32.BF16 R16, R24, R30, R16 ;  /* 0x0000001e1810723c */ /* 0x000fe20000041810 */
[----:B------:R-:W-:Y:S04]  /*61d0*/  LDSM.16.M88.4 R24, [R147+0x4000] ;  /* 0x004000009318783b */ /* 0x000fe80000000200 */
[----:B------:R-:W3:Y:S03]  /*61e0*/  LDSM.16.MT88.4 R28, [R0+0x7000] ;  /* 0x00700000001c783b */ /* 0x000ee60000004200 */
[-C--:B------:R-:W-:Y:S08]  /*61f0*/  HMMA.16816.F32.BF16 R4, R36, R40.reuse, R4 ;  /* 0x000000282404723c */ /* 0x080ff00000041804 */
[C---:B------:R-:W-:Y:S08]  /*6200*/  HMMA.16816.F32.BF16 R8, R44.reuse, R40, R8 ;  /* 0x000000282c08723c */ /* 0x040ff00000041808 */
[-C--:B------:R-:W-:Y:S01]  /*6210*/  HMMA.16816.F32.BF16 R12, R44, R42.reuse, R12 ;  /* 0x0000002a2c0c723c */ /* 0x080fe2000004180c */
[----:B------:R-:W4:Y:S07]  /*6220*/  LDSM.16.M88.4 R44, [R147+0x6000] ;  /* 0x00600000932c783b */ /* 0x000f2e0000000200 */
[----:B------:R-:W-:Y:S01]  /*6230*/  HMMA.16816.F32.BF16 R16, R36, R42, R16 ;  /* 0x0000002a2410723c */ /* 0x000fe20000041810 */
[----:B------:R-:W-:Y:S04]  /*6240*/  LDSM.16.M88.4 R36, [R156] ;  /* 0x000000009c24783b */ /* 0x000fe80000000200 */
[----:B------:R-:W4:Y:S03]  /*6250*/  LDSM.16.MT88.4 R40, [R0+0x7400] ;  /* 0x007400000028783b */ /* 0x000f260000004200 */
[-C--:B-1----:R-:W-:Y:S08]  /*6260*/  HMMA.16816.F32.BF16 R4, R20, R48.reuse, R4 ;  /* 0x000000301404723c */ /* 0x082ff00000041804 */
[C---:B--2---:R-:W-:Y:S08]  /*6270*/  HMMA.16816.F32.BF16 R8, R32.reuse, R48, R8 ;  /* 0x000000302008723c */ /* 0x044ff00000041808 */
[-C--:B------:R-:W-:Y:S01]  /*6280*/  HMMA.16816.F32.BF16 R12, R32, R50.reuse, R12 ;  /* 0x00000032200c723c */ /* 0x080fe2000004180c */
[----:B------:R-:W1:Y:S07]  /*6290*/  LDSM.16.M88.4 R32, [R155] ;  /* 0x000000009b20783b */ /* 0x000e6e0000000200 */
[----:B------:R-:W-:Y:S01]  /*62a0*/  HMMA.16816.F32.BF16 R16, R20, R50, R16 ;  /* 0x000000321410723c */ /* 0x000fe20000041810 */
[----:B------:R-:W-:Y:S04]  /*62b0*/  LDSM.16.M88.4 R20, [R149+0x4000] ;  /* 0x004000009514783b */ /* 0x000fe80000000200 */
[----:B------:R-:W2:Y:S03]  /*62c0*/  LDSM.16.MT88.4 R48, [R0+0x7800] ;  /* 0x007800000030783b */ /* 0x000ea60000004200 */
[-C--:B---3--:R-:W-:Y:S08]  /*62d0*/  HMMA.16816.F32.BF16 R4, R24, R28.reuse, R4 ;  /* 0x0000001c1804723c */ /* 0x088ff00000041804 */
[C---:B----4-:R-:W-:Y:S08]  /*62e0*/  HMMA.16816.F32.BF16 R8, R44.reuse, R28, R8 ;  /* 0x0000001c2c08723c */ /* 0x050ff00000041808 */
[-C--:B------:R-:W-:Y:S01]  /*62f0*/  HMMA.16816.F32.BF16 R12, R44, R30.reuse, R12 ;  /* 0x0000001e2c0c723c */ /* 0x080fe2000004180c */
[----:B------:R-:W3:Y:S07]  /*6300*/  LDSM.16.M88.4 R44, [R149+0x6000] ;  /* 0x00600000952c783b */ /* 0x000eee0000000200 */
[----:B------:R-:W-:Y:S01]  /*6310*/  HMMA.16816.F32.BF16 R16, R24, R30, R16 ;  /* 0x0000001e1810723c */ /* 0x000fe20000041810 */
[----:B------:R4:W-:Y:S04]  /*6320*/  LDSM.16.MT88.4 R28, [R0+0x7c00] ;  /* 0x007c0000001c783b */ /* 0x0009e80000004200 */
[----:B------:R-:W3:Y:S03]  /*6330*/  LDSM.16.M88.4 R24, [R148+0x4000] ;  /* 0x004000009418783b */ /* 0x000ee60000000200 */
[-C--:B------:R-:W-:Y:S08]  /*6340*/  HMMA.16816.F32.BF16 R4, R36, R40.reuse, R4 ;  /* 0x000000282404723c */ /* 0x080ff00000041804 */
[C---:B-1----:R-:W-:Y:S07]  /*6350*/  HMMA.16816.F32.BF16 R8, R32.reuse, R40, R8 ;  /* 0x000000282008723c */ /* 0x042fee0000041808 */
[----:B------:R-:W-:Y:S01]  /*6360*/  IMAD.U32 R40, RZ, RZ, UR23 ;  /* 0x00000017ff287e24 */ /* 0x000fe2000f8e00ff */
[-C--:B------:R-:W-:Y:S01]  /*6370*/  HMMA.16816.F32.BF16 R12, R32, R42.reuse, R12 ;  /* 0x0000002a200c723c */ /* 0x080fe2000004180c */
[----:B------:R-:W1:Y:S03]  /*6380*/  LDSM.16.M88.4 R32, [R148+0x6000] ;  /* 0x006000009420783b */ /* 0x000e660000000200 */
[----:B----4-:R-:W-:Y:S04]  /*6390*/  IMAD.U32 R0, RZ, RZ, UR13 ;  /* 0x0000000dff007e24 */ /* 0x010fe8000f8e00ff */
[----:B------:R-:W-:Y:S07]  /*63a0*/  HMMA.16816.F32.BF16 R16, R36, R42, R16 ;  /* 0x0000002a2410723c */ /* 0x000fee0000041810 */
[----:B------:R-:W-:Y:S01]  /*63b0*/  IMAD.U32 R42, RZ, RZ, UR24 ;  /* 0x00000018ff2a7e24 */ /* 0x000fe2000f8e00ff */
[-C--:B--2---:R-:W-:Y:S01]  /*63c0*/  HMMA.16816.F32.BF16 R4, R20, R48.reuse, R4 ;  /* 0x000000301404723c */ /* 0x084fe20000041804 */
[----:B------:R-:W-:Y:S03]  /*63d0*/  IMAD.U32 R38, RZ, RZ, UR22 ;  /* 0x00000016ff267e24 */ /* 0x000fe6000f8e00ff */
[----:B------:R-:W-:Y:S04]  /*63e0*/  IMAD.U32 R36, RZ, RZ, UR21 ;  /* 0x00000015ff247e24 */ /* 0x000fe8000f8e00ff */
[C---:B---3--:R-:W-:Y:S07]  /*63f0*/  HMMA.16816.F32.BF16 R8, R44.reuse, R48, R8 ;  /* 0x000000302c08723c */ /* 0x048fee0000041808 */
[----:B------:R-:W-:Y:S01]  /*6400*/  IMAD.U32 R48, RZ, RZ, UR27 ;  /* 0x0000001bff307e24 */ /* 0x000fe2000f8e00ff */
[-C--:B------:R-:W-:Y:S07]  /*6410*/  HMMA.16816.F32.BF16 R12, R44, R50.reuse, R12 ;  /* 0x000000322c0c723c */ /* 0x080fee000004180c */
[----:B------:R-:W-:Y:S01]  /*6420*/  IMAD.U32 R46, RZ, RZ, UR26 ;  /* 0x0000001aff2e7e24 */ /* 0x000fe2000f8e00ff */
[----:B------:R-:W-:Y:S01]  /*6430*/  HMMA.16816.F32.BF16 R16, R20, R50, R16 ;  /* 0x000000321410723c */ /* 0x000fe20000041810 */
[----:B------:R-:W-:Y:S06]  /*6440*/  IMAD.U32 R44, RZ, RZ, UR25 ;  /* 0x00000019ff2c7e24 */ /* 0x000fec000f8e00ff */
[----:B------:R-:W-:Y:S01]  /*6450*/  IMAD.U32 R21, RZ, RZ, UR13 ;  /* 0x0000000dff157e24 */ /* 0x000fe2000f8e00ff */
[-C--:B------:R-:W-:Y:S01]  /*6460*/  HMMA.16816.F32.BF16 R4, R24, R28.reuse, R4 ;  /* 0x0000001c1804723c */ /* 0x080fe20000041804 */
[----:B------:R-:W-:Y:S03]  /*6470*/  IMAD.U32 R50, RZ, RZ, UR28 ;  /* 0x0000001cff327e24 */ /* 0x000fe6000f8e00ff */
[----:B------:R-:W-:Y:S01]  /*6480*/  IMAD.U32 R22, RZ, RZ, UR27 ;  /* 0x0000001bff167e24 */ /* 0x000fe2000f8e00ff */
[----:B------:R-:W-:Y:S01]  /*6490*/  @P1 IADD3 R20, P2, R244, UR9, RZ ;  /* 0x00000009f4141c10 */ /* 0x000fe2000ff5e0ff */
[----:B------:R-:W-:Y:S01]  /*64a0*/  IMAD.U32 R23, RZ, RZ, UR26 ;  /* 0x0000001aff177e24 */ /* 0x000fe2000f8e00ff */
[----:B------:R-:W-:Y:S01]  /*64b0*/  LEA R188, P0, R21, R56, 0x2 ;  /* 0x0000003815bc7211 */ /* 0x000fe200078010ff */
[C---:B-1----:R-:W-:Y:S01]  /*64c0*/  HMMA.16816.F32.BF16 R8, R32.reuse, R28, R8 ;  /* 0x0000001c2008723c */ /* 0x042fe20000041808 */
[----:B------:R-:W-:Y:S01]  /*64d0*/  IMAD.U32 R56, RZ, RZ, UR18 ;  /* 0x00000012ff387e24 */ /* 0x000fe2000f8e00ff */
[----:B------:R-:W-:Y:S02]  /*64e0*/  @UP5 UIADD3 UR9, UP4, UR9, -0x200, URZ ;  /* 0xfffffe0009095890 */ /* 0x000fe4000ff9e03f */
[----:B------:R-:W-:Y:S02]  /*64f0*/  @P1 IADD3.X R21, R249, UR8, RZ, P2, !PT ;  /* 0x00000008f9151c10 */ /* 0x000fe400097fe4ff */
[----:B------:R-:W-:Y:S01]  /*6500*/  LEA.HI.X.SX32 R183, R0, R57, 0x2, P0 ;  /* 0x0000003900b77211 */ /* 0x000fe200000f16ff */
[----:B------:R-:W-:Y:S01]  /*6510*/  IMAD.U32 R0, RZ, RZ, UR28 ;  /* 0x0000001cff007e24 */ /* 0x000fe2000f8e00ff */
[-C--:B------:R-:W-:Y:S01]  /*6520*/  HMMA.16816.F32.BF16 R12, R32, R30.reuse, R12 ;  /* 0x0000001e200c723c */ /* 0x080fe2000004180c */
[----:B------:R1:W5:Y:S01]  /*6530*/  @P1 LDG.E R228, [R20.64] ;  /* 0x0000000614e41981 */ /* 0x000362000c1e1900 */
[----:B------:R-:W-:Y:S02]  /*6540*/  @UP5 UIADD3.X UR8, UR8, -0x1, URZ, UP4, !UPT ;  /* 0xffffffff08085890 */ /* 0x000fe4000a7fe43f */
[----:B------:R-:W-:Y:S01]  /*6550*/  IMAD.U32 R57, RZ, RZ, UR19 ;  /* 0x00000013ff397e24 */ /* 0x000fe2000f8e00ff */
[----:B------:R1:W5:Y:S01]  /*6560*/  @P1 LDG.E R229, [R20.64+0x20] ;  /* 0x0000200614e51981 */ /* 0x000362000c1e1900 */
[----:B------:R-:W-:Y:S02]  /*6570*/  IMAD.U32 R28, RZ, RZ, UR17 ;  /* 0x00000011ff1c7e24 */ /* 0x000fe4000f8e00ff */
[----:B------:R-:W-:Y:S01]  /*6580*/  HMMA.16816.F32.BF16 R16, R24, R30, R16 ;  /* 0x0000001e1810723c */ /* 0x000fe20000041810 */
[----:B------:R1:W5:Y:S03]  /*6590*/  @P1 LDG.E R226, [R20.64+0x100] ;  /* 0x0001000614e21981 */ /* 0x000366000c1e1900 */
[----:B------:R-:W-:Y:S01]  /*65a0*/  IMAD.U32 R34, RZ, RZ, UR20 ;  /* 0x00000014ff227e24 */ /* 0x000fe2000f8e00ff */
[----:B------:R1:W5:Y:S01]  /*65b0*/  @P1 LDG.E R227, [R20.64+0x120] ;  /* 0x0001200614e31981 */ /* 0x000362000c1e1900 */
[----:B------:R-:W-:Y:S02]  /*65c0*/  IMAD.U32 R35, RZ, RZ, UR21 ;  /* 0x00000015ff237e24 */ /* 0x000fe4000f8e00ff */
[----:B------:R-:W-:Y:S04]  /*65d0*/  IMAD.U32 R24, RZ, RZ, UR25 ;  /* 0x00000019ff187e24 */ /* 0x000fe8000f8e00ff */
[----:B------:R-:W-:Y:S02]  /*65e0*/  IMAD.U32 R25, RZ, RZ, UR24 ;  /* 0x00000018ff197e24 */ /* 0x000fe4000f8e00ff */
[----:B------:R-:W-:Y:S02]  /*65f0*/  IMAD.U32 R27, RZ, RZ, UR23 ;  /* 0x00000017ff1b7e24 */ /* 0x000fe4000f8e00ff */
[----:B------:R-:W-:Y:S02]  /*6600*/  IMAD.U32 R31, RZ, RZ, UR22 ;  /* 0x00000016ff1f7e24 */ /* 0x000fe4000f8e00ff */
[----:B------:R-:W-:Y:S02]  /*6610*/  IMAD.U32 R32, RZ, RZ, UR19 ;  /* 0x00000013ff207e24 */ /* 0x000fe4000f8e00ff */
[----:B------:R-:W-:Y:S02]  /*6620*/  IMAD.U32 R30, RZ, RZ, UR18 ;  /* 0x00000012ff1e7e24 */ /* 0x000fe4000f8e00ff */
[----:B------:R-:W-:Y:S02]  /*6630*/  IMAD.U32 R33, RZ, RZ, UR14 ;  /* 0x0000000eff217e24 */ /* 0x000fe4000f8e00ff */
[----:B------:R-:W-:Y:S02]  /*6640*/  IMAD.U32 R26, RZ, RZ, UR16 ;  /* 0x00000010ff1a7e24 */ /* 0x000fe4000f8e00ff */
[----:B------:R-:W-:Y:S02]  /*6650*/  IMAD.U32 R29, RZ, RZ, UR15 ;  /* 0x0000000fff1d7e24 */ /* 0x000fe4000f8e00ff */
[----:B-1----:R-:W-:Y:S02]  /*6660*/  IMAD.MOV.U32 R20, RZ, RZ, R188 ;  /* 0x000000ffff147224 */ /* 0x002fe400078e00bc */
[----:B------:R-:W-:Y:S03]  /*6670*/  IMAD.MOV.U32 R21, RZ, RZ, R183 ;  /* 0x000000ffff157224 */ /* 0x000fe600078e00b7 */
[-C--:B------:R-:W-:Y:S02]  /*6680*/  LEA R50, P0, R50, R20.reuse, 0x2 ;  /* 0x0000001432327211 */ /* 0x080fe400078010ff */
[-C--:B------:R-:W-:Y:S01]  /*6690*/  LEA R48, P6, R48, R20.reuse, 0x2 ;  /* 0x0000001430307211 */ /* 0x080fe200078c10ff */
[----:B------:R-:W-:Y:S01]  /*66a0*/  RED.E.ADD.F32.FTZ.RN.STRONG.GPU [R20.64], R4 ;  /* 0x000000041400798e */ /* 0x000fe2000c10e786 */
[-C--:B------:R-:W-:Y:S02]  /*66b0*/  LEA.HI.X.SX32 R51, R0, R21.reuse, 0x2, P0 ;  /* 0x0000001500337211 */ /* 0x080fe400000f16ff */
[-C--:B------:R-:W-:Y:S02]  /*66c0*/  LEA R46, P5, R46, R20.reuse, 0x2 ;  /* 0x000000142e2e7211 */ /* 0x080fe400078a10ff */
[-C--:B------:R-:W-:Y:S01]  /*66d0*/  LEA.HI.X.SX32 R49, R22, R21.reuse, 0x2, P6 ;  /* 0x0000001516317211 */ /* 0x080fe200030f16ff */
[----:B------:R-:W-:Y:S01]  /*66e0*/  RED.E.ADD.F32.FTZ.RN.STRONG.GPU [R50.64], R5 ;  /* 0x000000053200798e */ /* 0x000fe2000c10e786 */
        /* <DEDUP_REMOVED lines=22> */
[-C--:B------:R-:W-:Y:S01]  /*6850*/  LEA R22, P0, R33, R20.reuse, 0x2 ;  /* 0x0000001421167211 */ /* 0x080fe200078010ff */
[----:B------:R-:W-:Y:S01]  /*6860*/  RED.E.ADD.F32.FTZ.RN.STRONG.GPU [R34.64], R17 ;  /* 0x000000112200798e */ /* 0x000fe2000c10e786 */
[-C--:B------:R-:W-:Y:S02]  /*6870*/  LEA.HI.X.SX32 R33, R57, R21.reuse, 0x2, P5 ;  /* 0x0000001539217211 */ /* 0x080fe400028f16ff */
[-C--:B------:R-:W-:Y:S01]  /*6880*/  LEA R28, P3, R28, R20.reuse, 0x2 ;  /* 0x000000141c1c7211 */ /* 0x080fe200078610ff */
[----:B------:R-:W-:Y:S01]  /*6890*/  LDSM.16.MT88.4 R4, [R2+0x8000] ;  /* 0x008000000204783b */ /* 0x000fe20000004200 */
[-C--:B------:R-:W-:Y:S02]  /*68a0*/  LEA.HI.X.SX32 R31, R56, R21.reuse, 0x2, P4 ;  /* 0x00000015381f7211 */ /* 0x080fe400020f16ff */
[-C--:B------:R-:W-:Y:S01]  /*68b0*/  LEA R26, P2, R26, R20.reuse, 0x2 ;  /* 0x000000141a1a7211 */ /* 0x080fe200078410ff */
[----:B------:R-:W-:Y:S01]  /*68c0*/  RED.E.ADD.F32.FTZ.RN.STRONG.GPU [R32.64], R18 ;  /* 0x000000122000798e */ /* 0x000fe2000c10e786 */
[----:B------:R-:W-:Y:S02]  /*68d0*/  LEA R24, P1, R29, R20, 0x2 ;  /* 0x000000141d187211 */ /* 0x000fe400078210ff */
[-C--:B------:R-:W-:Y:S01]  /*68e0*/  LEA.HI.X.SX32 R29, R55, R21.reuse, 0x2, P3 ;  /* 0x00000015371d7211 */ /* 0x080fe200018f16ff */
[----:B------:R-:W-:Y:S01]  /*68f0*/  RED.E.ADD.F32.FTZ.RN.STRONG.GPU [R30.64], R19 ;  /* 0x000000131e00798e */ /* 0x000fe2000c10e786 */
[-C--:B------:R-:W-:Y:S02]  /*6900*/  LEA.HI.X.SX32 R27, R54, R21.reuse, 0x2, P2 ;  /* 0x00000015361b7211 */ /* 0x080fe400010f16ff */
[-C--:B------:R-:W-:Y:S01]  /*6910*/  LEA.HI.X.SX32 R25, R53, R21.reuse, 0x2, P1 ;  /* 0x0000001535197211 */ /* 0x080fe200008f16ff */
[----:B------:R-:W-:Y:S01]  /*6920*/  RED.E.ADD.F32.FTZ.RN.STRONG.GPU [R28.64], R12 ;  /* 0x0000000c1c00798e */ /* 0x000fe2000c10e786 */
[----:B------:R-:W-:Y:S02]  /*6930*/  LEA.HI.X.SX32 R23, R52, R21, 0x2, P0 ;  /* 0x0000001534177211 */ /* 0x000fe400000f16ff */
[----:B------:R-:W-:Y:S01]  /*6940*/  PLOP3.LUT P0, PT, PT, PT, UP1, 0x80, 0x0 ;  /* 0x000000000000781c */ /* 0x000fe20003f0f018 */
[----:B------:R-:W1:Y:S01]  /*6950*/  LDSM.16.MT88.4 R8, [R3] ;  /* 0x000000000308783b */ /* 0x000e620000004200 */
[----:B------:R-:W-:Y:S01]  /*6960*/  ISETP.LT.AND P1, PT, RZ, UR5, PT ;  /* 0x00000005ff007c0c */ /* 0x000fe2000bf21270 */
[----:B------:R-:W-:Y:S01]  /*6970*/  @UP5 UIADD3 UR11, UP1, UR11, -0x200, URZ ;  /* 0xfffffe000b0b5890 */ /* 0x000fe2000ff3e03f */
[C---:B------:R-:W-:Y:S01]  /*6980*/  IADD3 R0, R3.reuse, -0x2000, RZ ;  /* 0xffffe00003007810 */ /* 0x040fe20007ffe0ff */
[----:B------:R-:W-:Y:S01]  /*6990*/  RED.E.ADD.F32.FTZ.RN.STRONG.GPU [R26.64], R13 ;  /* 0x0000000d1a00798e */ /* 0x000fe2000c10e786 */
[----:B------:R-:W-:Y:S02]  /*69a0*/  UIADD3 UR5, UR5, -0x1, URZ ;  /* 0xffffffff05057890 */ /* 0x000fe4000fffe03f */
[----:B------:R-:W-:Y:S01]  /*69b0*/  @UP5 UIADD3.X UR10, UR10, -0x1, URZ, UP1, !UPT ;  /* 0xffffffff0a0a5890 */ /* 0x000fe20008ffe43f */
[----:B------:R-:W-:Y:S04]  /*69c0*/  RED.E.ADD.F32.FTZ.RN.STRONG.GPU [R24.64], R14 ;  /* 0x0000000e1800798e */ /* 0x000fe8000c10e786 */
[----:B------:R-:W-:Y:S01]  /*69d0*/  RED.E.ADD.F32.FTZ.RN.STRONG.GPU [R22.64], R15 ;  /* 0x0000000f1600798e */ /* 0x000fe2000c10e786 */
[----:B------:R-:W-:Y:S03]  /*69e0*/  @P0 IADD3 R0, R3, 0x2000, RZ ;  /* 0x0000200003000810 */ /* 0x000fe60007ffe0ff */
        /* <DEDUP_REMOVED lines=45> */
[----:B------:R2:W3:Y:S03]  /*6cc0*/  LDSM.16.MT88.4 R20, [R3+0x1c00] ;  /* 0x001c00000314783b */ /* 0x0004e60000004200 */
[-C--:B-1----:R-:W-:Y:S08]  /*6cd0*/  HMMA.16816.F32.BF16 R84, R4, R8.reuse, R84 ;  /* 0x000000080454723c */ /* 0x082ff00000041854 */
[C---:B------:R-:W-:Y:S04]  /*6ce0*/  HMMA.16816.F32.BF16 R88, R12.reuse, R8, R88 ;  /* 0x000000080c58723c */ /* 0x040fe80000041858 */
[----:B--2---:R-:W-:Y:S04]  /*6cf0*/  IMAD.MOV.U32 R3, RZ, RZ, R0 ;  /* 0x000000ffff037224 */ /* 0x004fe800078e0000 */
[-C--:B------:R-:W-:Y:S08]  /*6d00*/  HMMA.16816.F32.BF16 R92, R12, R10.reuse, R92 ;  /* 0x0000000a0c5c723c */ /* 0x080ff0000004185c */
[----:B------:R-:W-:Y:S08]  /*6d10*/  HMMA.16816.F32.BF16 R96, R4, R10, R96 ;  /* 0x0000000a0460723c */ /* 0x000ff00000041860 */
[-C--:B---3--:R-:W-:Y:S08]  /*6d20*/  HMMA.16816.F32.BF16 R84, R16, R20.reuse, R84 ;  /* 0x000000141054723c */ /* 0x088ff00000041854 */
[C---:B------:R-:W-:Y:S08]  /*6d30*/  HMMA.16816.F32.BF16 R88, R24.reuse, R20, R88 ;  /* 0x000000141858723c */ /* 0x040ff00000041858 */
[-C--:B------:R-:W-:Y:S08]  /*6d40*/  HMMA.16816.F32.BF16 R92, R24, R22.reuse, R92 ;  /* 0x00000016185c723c */ /* 0x080ff0000004185c */
[----:B------:R-:W-:Y:S01]  /*6d50*/  HMMA.16816.F32.BF16 R96, R16, R22, R96 ;  /* 0x000000161060723c */ /* 0x000fe20000041860 */
[----:B------:R-:W-:-:S07]  /*6d60*/  @P1 BRA `(.L_x_9) ;  /* 0xffffc1e000001947 */ /* 0x000fce000383ffff */
[----:B------:R-:W-:Y:S07]  /*6d70*/  @!UPT UIADD3 URZ, URZ, URZ, URZ ;  /* 0x0000003f3f3ff290 */ /* 0x000fee000fffe03f */
[----:B------:R-:W-:Y:S01]  /*6d80*/  BAR.SYNC.DEFER_BLOCKING 0x0 ;  /* 0x0000000000007b1d */ /* 0x000fe20000010000 */
[----:B------:R-:W-:Y:S01]  /*6d90*/  FMUL.FTZ R84, R84, c[0x0][0x2e0] ;  /* 0x0000b80054547a20 */ /* 0x000fe20000410000 */
[----:B------:R-:W-:Y:S01]  /*6da0*/  F2FP.BF16.PACK_AB R68, R69, R68 ;  /* 0x000000444544723e */ /* 0x000fe200000010ff */
        /* <DEDUP_REMOVED lines=19> */
[----:B------:R-:W-:Y:S01]  /*6ee0*/  UISETP.NE.AND UP0, UPT, UR31, -0x1, UPT ;  /* 0xffffffff1f00788c */ /* 0x000fe2000bf05270 */
[----:B------:R-:W-:Y:S01]  /*6ef0*/  FMUL.FTZ R6, R91, c[0x0][0x2e0] ;  /* 0x0000b8005b067a20 */ /* 0x000fe20000410000 */
[----:B------:R-:W-:Y:S01]  /*6f00*/  F2FP.BF16.PACK_AB R7, R7, R88 ;  /* 0x000000580707723e */ /* 0x000fe200000010ff */
[----:B------:R-:W-:Y:S01]  /*6f10*/  FMUL.FTZ R92, R92, c[0x0][0x2e0] ;  /* 0x0000b8005c5c7a20 */ /* 0x000fe20000410000 */
[----:B------:R1:W-:Y:S01]  /*6f20*/  STS [R251], R9 ;  /* 0x00000009fb007388 */ /* 0x0003e20000000800 */
[----:B------:R-:W-:Y:S01]  /*6f30*/  FMUL.FTZ R3, R93, c[0x0][0x2e0] ;  /* 0x0000b8005d037a20 */ /* 0x000fe20000410000 */
[----:B------:R-:W-:Y:S01]  /*6f40*/  F2FP.BF16.PACK_AB R6, R6, R90 ;  /* 0x0000005a0606723e */ /* 0x000fe200000010ff */
[----:B------:R-:W-:Y:S01]  /*6f50*/  FMUL.FTZ R94, R94, c[0x0][0x2e0] ;  /* 0x0000b8005e5e7a20 */ /* 0x000fe20000410000 */
[----:B------:R1:W-:Y:S01]  /*6f60*/  STS [R251+0x200], R8 ;  /* 0x00020008fb007388 */ /* 0x0003e20000000800 */
[----:B------:R-:W-:Y:S01]  /*6f70*/  FMUL.FTZ R0, R95, c[0x0][0x2e0] ;  /* 0x0000b8005f007a20 */ /* 0x000fe20000410000 */
[----:B------:R-:W-:Y:S01]  /*6f80*/  F2FP.BF16.PACK_AB R3, R3, R92 ;  /* 0x0000005c0303723e */ /* 0x000fe200000010ff */
[----:B------:R-:W-:Y:S01]  /*6f90*/  @UP0 UIADD3 UR5, UR29, UR31, URZ ;  /* 0x0000001f1d050290 */ /* 0x000fe2000fffe03f */
[----:B------:R1:W-:Y:S01]  /*6fa0*/  STS [R252], R5 ;  /* 0x00000005fc007388 */ /* 0x0003e20000000800 */
[----:B------:R-:W-:Y:S01]  /*6fb0*/  F2FP.BF16.PACK_AB R76, R77, R76 ;  /* 0x0000004c4d4c723e */ /* 0x000fe200000010ff */
[----:B------:R-:W-:Y:S01]  /*6fc0*/  ULDC.64 UR10, c[0x0][0x3a0] ;  /* 0x0000e800000a7ab9 */ /* 0x000fe20000000a00 */
[----:B------:R-:W-:Y:S01]  /*6fd0*/  F2FP.BF16.PACK_AB R0, R0, R94 ;  /* 0x0000005e0000723e */ /* 0x000fe200000010ff */
[----:B------:R1:W-:Y:S01]  /*6fe0*/  STS [R252+0x200], R4 ;  /* 0x00020004fc007388 */ /* 0x0003e20000000800 */
[----:B------:R-:W-:Y:S01]  /*6ff0*/  F2FP.BF16.PACK_AB R78, R79, R78 ;  /* 0x0000004e4f4e723e */ /* 0x000fe200000010ff */
[----:B------:R-:W-:Y:S01]  /*7000*/  @UP0 UIMAD.WIDE.U32 UR8, UR5, UR10, URZ ;  /* 0x0000000a050802a5 */ /* 0x000fe2000f8e003f */
[----:B------:R-:W-:Y:S01]  /*7010*/  PLOP3.LUT P0, PT, PT, PT, UP0, 0x80, 0x0 ;  /* 0x000000000000781c */ /* 0x000fe20003f0f008 */
[----:B------:R1:W-:Y:S02]  /*7020*/  STS [R251+0x1000], R7 ;  /* 0x00100007fb007388 */ /* 0x0003e40000000800 */
[----:B------:R-:W-:-:S02]  /*7030*/  @UP0 UIMAD UR35, UR5, UR11, UR9 ;  /* 0x0000000b052302a4 */ /* 0x000fc4000f8e0209 */
[----:B------:R1:W-:Y:S01]  /*7040*/  STS [R251+0x1200], R6 ;  /* 0x00120006fb007388 */ /* 0x0003e20000000800 */
[----:B------:R-:W-:-:S03]  /*7050*/  @UP0 UMOV UR34, UR8 ;  /* 0x0000000800220c82 */ /* 0x000fc60008000000 */
[----:B------:R1:W-:Y:S04]  /*7060*/  STS [R252+0x1000], R3 ;  /* 0x00100003fc007388 */ /* 0x0003e80000000800 */
        /* <DEDUP_REMOVED lines=8> */
[----:B------:R1:W-:Y:S01]  /*70f0*/  STS [R252+0x3200], R78 ;  /* 0x0032004efc007388 */ /* 0x0003e20000000800 */
[----:B------:R-:W-:Y:S05]  /*7100*/  @P0 BRA `(.L_x_10) ;  /* 0x000000d000000947 */ /* 0x000fea0003800000 */
[----:B------:R-:W-:Y:S02]  /*7110*/  USHF.R.S32.HI UR5, URZ, 0x1f, UR29 ;  /* 0x0000001f3f057899 */ /* 0x000fe4000801141d */
[----:B------:R-:W-:-:S02]  /*7120*/  ULDC.64 UR8, c[0x0][0x3a0] ;  /* 0x0000e80000087ab9 */ /* 0x000fc40000000a00 */
[----:B------:R-:W-:Y:S02]  /*7130*/  UIMAD UR5, UR5, UR8, URZ ;  /* 0x00000008050572a4 */ /* 0x000fe4000f8e023f */
[----:B------:R-:W-:Y:S02]  /*7140*/  USHF.R.S32.HI UR32, URZ, 0x1f, UR46 ;  /* 0x0000001f3f207899 */ /* 0x000fe4000801142e */
[----:B------:R-:W-:Y:S02]  /*7150*/  UIMAD UR12, UR29, UR9, UR5 ;  /* 0x000000091d0c72a4 */ /* 0x000fe4000f8e0205 */
[----:B------:R-:W-:Y:S02]  /*7160*/  UIMAD.WIDE.U32 UR8, UR29, UR8, URZ ;  /* 0x000000081d0872a5 */ /* 0x000fe4000f8e003f */
[----:B------:R-:W-:Y:S02]  /*7170*/  ULDC.64 UR10, c[0x0][0x388] ;  /* 0x0000e200000a7ab9 */ /* 0x000fe40000000a00 */
[----:B------:R-:W-:-:S02]  /*7180*/  UIADD3 UR9, UR9, UR12, URZ ;  /* 0x0000000c09097290 */ /* 0x000fc4000fffe03f */
[----:B------:R-:W-:Y:S02]  /*7190*/  UIMAD UR5, UR32, UR10, URZ ;  /* 0x0000000a200572a4 */ /* 0x000fe4000f8e023f */
[----:B------:R-:W-:Y:S02]  /*71a0*/  UIMAD.WIDE.U32 UR8, UR46, UR10, UR8 ;  /* 0x0000000a2e0872a5 */ /* 0x000fe4000f8e0008 */
[----:B------:R-:W-:-:S04]  /*71b0*/  UIMAD UR5, UR46, UR11, UR5 ;  /* 0x0000000b2e0572a4 */ /* 0x000fc8000f8e0205 */
[----:B------:R-:W-:Y:S02]  /*71c0*/  UIADD3 UR35, UR9, UR5, URZ ;  /* 0x0000000509237290 */ /* 0x000fe4000fffe03f */
[----:B------:R-:W-:Y:S02]  /*71d0*/  UMOV UR34, UR8 ;  /* 0x0000000800227c82 */ /* 0x000fe40008000000 */
.L_x_10:
        /* <DEDUP_REMOVED lines=9> */
[----:B------:R-:W-:Y:S02]  /*7270*/  USHF.R.S32.HI UR31, URZ, 0x1f, UR46 ;  /* 0x0000001f3f1f7899 */ /* 0x000fe4000801142e */
[----:B------:R-:W-:Y:S02]  /*7280*/  UIMAD UR12, UR29, UR9, UR5 ;  /* 0x000000091d0c72a4 */ /* 0x000fe4000f8e0205 */
[----:B------:R-:W-:-:S02]  /*7290*/  UIMAD.WIDE.U32 UR8, UR29, UR8, URZ ;  /* 0x000000081d0872a5 */ /* 0x000fc4000f8e003f */
[----:B------:R-:W-:Y:S02]  /*72a0*/  ULDC.64 UR10, c[0x0][0x390] ;  /* 0x0000e400000a7ab9 */ /* 0x000fe40000000a00 */
[----:B------:R-:W-:Y:S02]  /*72b0*/  UIADD3 UR9, UR9, UR12, URZ ;  /* 0x0000000c09097290 */ /* 0x000fe4000fffe03f */
[----:B------:R-:W-:Y:S02]  /*72c0*/  UIMAD UR5, UR31, UR10, URZ ;  /* 0x0000000a1f0572a4 */ /* 0x000fe4000f8e023f */
[----:B------:R-:W-:Y:S02]  /*72d0*/  UIMAD.WIDE.U32 UR8, UR46, UR10, UR8 ;  /* 0x0000000a2e0872a5 */ /* 0x000fe4000f8e0008 */
[----:B------:R-:W-:-:S04]  /*72e0*/  UIMAD UR5, UR46, UR11, UR5 ;  /* 0x0000000b2e0572a4 */ /* 0x000fc8000f8e0205 */
[----:B------:R-:W-:-:S03]  /*72f0*/  UIADD3 UR10, UR9, UR5, URZ ;  /* 0x00000005090a7290 */ /* 0x000fc6000fffe03f */
[----:B------:R-:W-:Y:S02]  /*7300*/  UMOV UR9, UR8 ;  /* 0x0000000800097c82 */ /* 0x000fe40008000000 */
.L_x_11:
[----:B-1----:R-:W1:Y:S01]  /*7310*/  S2R R5, SR_TID.X ;  /* 0x0000000000057919 */ /* 0x002e620000002100 */
[----:B------:R-:W-:Y:S01]  /*7320*/  USHF.L.U32 UR5, UR30, 0x7, URZ ;  /* 0x000000071e057899 */ /* 0x000fe2000800063f */
[----:B------:R-:W-:Y:S01]  /*7330*/  BSSY B0, `(.L_x_12) ;  /* 0x000002a000007945 */ /* 0x000fe20003800000 */
[----:B------:R-:W-:Y:S01]  /*7340*/  ULDC.64 UR32, c[0x0][0x3a0] ;  /* 0x0000e80000207ab9 */ /* 0x000fe20000000a00 */
[----:B------:R-:W-:Y:S01]  /*7350*/  BAR.SYNC.DEFER_BLOCKING 0x0 ;  /* 0x0000000000007b1d */ /* 0x000fe20000010000 */
[----:B------:R-:W-:Y:S02]  /*7360*/  USHF.R.S32.HI UR8, URZ, 0x1f, UR5 ;  /* 0x0000001f3f087899 */ /* 0x000fe40008011405 */
[----:B------:R-:W-:Y:S01]  /*7370*/  IMAD.U32 R13, RZ, RZ, UR5 ;  /* 0x00000005ff0d7e24 */ /* 0x000fe2000f8e00ff */
[----:B------:R-:W-:Y:S02]  /*7380*/  UIMAD UR4, UR30, -0x80, UR4 ;  /* 0xffffff801e0478a4 */ /* 0x000fe4000f8e0204 */
[----:B------:R-:W-:-:S02]  /*7390*/  UIMAD UR11, UR8, UR32, URZ ;  /* 0x00000020080b72a4 */ /* 0x000fc4000f8e023f */
[----:B------:R-:W-:Y:S02]  /*73a0*/  USHF.R.S32.HI UR12, URZ, 0x1f, UR51 ;  /* 0x0000001f3f0c7899 */ /* 0x000fe40008011433 */
[----:B------:R-:W-:-:S03]  /*73b0*/  UIMAD UR11, UR5, UR33, UR11 ;  /* 0x00000021050b72a4 */ /* 0x000fc6000f8e020b */
[----:B------:R-:W-:-:S03]  /*73c0*/  ULDC.64 UR32, c[0x0][0x3b8] ;  /* 0x0000ee0000207ab9 */ /* 0x000fc60000000a00 */
[----:B------:R-:W-:Y:S01]  /*73d0*/  IMAD.U32 R3, RZ, RZ, UR11 ;  /* 0x0000000bff037e24 */ /* 0x000fe2000f8e00ff */
[----:B------:R-:W-:Y:S01]  /*73e0*/  UIMAD UR11, UR12, UR32, URZ ;  /* 0x000000200c0b72a4 */ /* 0x000fe2000f8e023f */
[----:B-1----:R-:W-:-:S03]  /*73f0*/  SHF.R.S32.HI R0, RZ, 0x1f, R5 ;  /* 0x0000001fff007819 */ /* 0x002fc60000011405 */
[----:B------:R-:W-:Y:S01]  /*7400*/  UIMAD UR11, UR51, UR33, UR11 ;  /* 0x00000021330b72a4 */ /* 0x000fe2000f8e020b */
[----:B------:R-:W-:Y:S01]  /*7410*/  LEA.HI R0, R0, R5, RZ, 0x2 ;  /* 0x0000000500007211 */ /* 0x000fe200078f10ff */
[----:B------:R1:W2:Y:S03]  /*7420*/  LDS.128 R20, [R59+0x7000] ;  /* 0x007000003b147984 */ /* 0x0002a60000000c00 */
[----:B------:R-:W-:Y:S01]  /*7430*/  LOP3.LUT R4, R0, 0xfffffffc, RZ, 0xc0, !PT ;  /* 0xfffffffc00047812 */ /* 0x000fe200078ec0ff */
[----:B------:R1:W3:Y:S01]  /*7440*/  LDS.128 R24, [R59+0x8000] ;  /* 0x008000003b187984 */ /* 0x0002e20000000c00 */
[----:B------:R-:W-:-:S03]  /*7450*/  SHF.R.S32.HI R0, RZ, 0x2, R0 ;  /* 0x00000002ff007819 */ /* 0x000fc60000011400 */
[----:B------:R-:W-:Y:S01]  /*7460*/  IMAD.IADD R4, R5, 0x1, -R4 ;  /* 0x0000000105047824 */ /* 0x000fe200078e0a04 */
[----:B------:R1:W4:Y:S01]  /*7470*/  LDS.128 R28, [R59+0x9000] ;  /* 0x009000003b1c7984 */ /* 0x0003220000000c00 */
[----:B------:R-:W-:Y:S02]  /*7480*/  ISETP.GE.AND P2, PT, R0, UR4, PT ;  /* 0x0000000400007c0c */ /* 0x000fe4000bf46270 */
[----:B------:R-:W-:Y:S01]  /*7490*/  IMAD.SHL.U32 R4, R4, 0x8, RZ ;  /* 0x0000000804047824 */ /* 0x000fe200078e00ff */
[----:B------:R-:W-:-:S04]  /*74a0*/  SHF.R.S32.HI R14, RZ, 0x1f, R0 ;  /* 0x0000001fff0e7819 */ /* 0x000fc80000011400 */
[----:B------:R-:W-:-:S05]  /*74b0*/  SHF.R.S32.HI R5, RZ, 0x1f, R4 ;  /* 0x0000001fff057819 */ /* 0x000fca0000011404 */
[----:B------:R-:W-:-:S05]  /*74c0*/  IMAD.WIDE.U32 R6, R13, c[0x0][0x3a0], R4 ;  /* 0x0000e8000d067a25 */ /* 0x000fca00078e0004 */
[----:B------:R-:W-:-:S04]  /*74d0*/  IADD3 R6, P0, R6, UR34, RZ ;  /* 0x0000002206067c10 */ /* 0x000fc8000ff1e0ff */
[----:B------:R-:W-:Y:S01]  /*74e0*/  IADD3.X R7, R7, UR35, R3, P0, !PT ;  /* 0x0000002307077c10 */ /* 0x000fe200087fe403 */
[----:B------:R-:W-:-:S04]  /*74f0*/  IMAD.U32 R3, RZ, RZ, UR51 ;  /* 0x00000033ff037e24 */ /* 0x000fc8000f8e00ff */
[----:B------:R-:W-:-:S05]  /*7500*/  IMAD.WIDE.U32 R6, R3, c[0x0][0x3b8], R6 ;  /* 0x0000ee0003067a25 */ /* 0x000fca00078e0006 */
[----:B------:R-:W-:Y:S01]  /*7510*/  IADD3 R12, R7, UR11, RZ ;  /* 0x0000000b070c7c10 */ /* 0x000fe2000fffe0ff */
[----:B------:R-:W-:Y:S05]  /*7520*/  @P2 BRA `(.L_x_13) ;  /* 0x000000a000002947 */ /* 0x000fea0003800000 */
[----:B-12---:R-:W1:Y:S01]  /*7530*/  LDS.128 R16, [R59+0x6000] ;  /* 0x006000003b107984 */ /* 0x006e620000000c00 */
[----:B------:R-:W-:Y:S01]  /*7540*/  MOV R8, R6 ;  /* 0x0000000600087202 */ /* 0x000fe20000000f00 */
[----:B------:R-:W-:Y:S01]  /*7550*/  IMAD R3, R14, c[0x0][0x3a0], RZ ;  /* 0x0000e8000e037a24 */ /* 0x000fe200078e02ff */
[----:B------:R-:W-:-:S03]  /*7560*/  MOV R9, R12 ;  /* 0x0000000c00097202 */ /* 0x000fc60000000f00 */
[C---:B------:R-:W-:Y:S02]  /*7570*/  IMAD R3, R0.reuse, c[0x0][0x3a4], R3 ;  /* 0x0000e90000037a24 */ /* 0x040fe400078e0203 */
[----:B------:R-:W-:-:S05]  /*7580*/  IMAD.WIDE.U32 R8, R0, c[0x0][0x3a0], R8 ;  /* 0x0000e80000087a25 */ /* 0x000fca00078e0008 */
[----:B------:R-:W-:Y:S02]  /*7590*/  IADD3 R3, R9, R3, RZ ;  /* 0x0000000309037210 */ /* 0x000fe40007ffe0ff */
[----:B------:R-:W-:-:S04]  /*75a0*/  LEA R10, P0, R8, c[0x0][0x340], 0x1 ;  /* 0x0000d000080a7a11 */ /* 0x000fc800078008ff */
[----:B------:R-:W-:-:S05]  /*75b0*/  LEA.HI.X R11, R8, c[0x0][0x344], R3, 0x1, P0 ;  /* 0x0000d100080b7a11 */ /* 0x000fca00000f0c03 */
[----:B-1----:R1:W-:Y:S04]  /*75c0*/  STG.E.128 [R10.64], R16 ;  /* 0x000000100a007986 */ /* 0x0023e8000c101d06 */
.L_x_13:
[----:B-12---:R-:W-:Y:S05]  /*75d0*/  BSYNC B0 ;  /* 0x0000000000007941 */ /* 0x006fea0003800000 */
.L_x_12:
[----:B------:R-:W-:Y:S01]  /*75e0*/  IADD3 R3, R0, 0x40, RZ ;  /* 0x0000004000037810 */ /* 0x000fe20007ffe0ff */
[----:B------:R-:W-:Y:S03]  /*75f0*/  BSSY B0, `(.L_x_14) ;  /* 0x000000d000007945 */ /* 0x000fe60003800000 */
[----:B------:R-:W-:-:S13]  /*7600*/  ISETP.GE.AND P1, PT, R3, UR4, PT ;  /* 0x0000000403007c0c */ /* 0x000fda000bf26270 */
[----:B------:R-:W-:Y:S05]  /*7610*/  @P1 BRA `(.L_x_15) ;  /* 0x000000a000001947 */ /* 0x000fea0003800000 */
[----:B------:R-:W-:-:S04]  /*7620*/  IADD3 R3, P0, R0, 0x40, RZ ;  /* 0x0000004000037810 */ /* 0x000fc80007f1e0ff */
[----:B------:R-:W-:-:S05]  /*7630*/  IADD3.X R7, RZ, R14, RZ, P0, !PT ;  /* 0x0000000eff077210 */ /* 0x000fca00007fe4ff */
[----:B------:R-:W-:Y:S01]  /*7640*/  IMAD R8, R7, c[0x0][0x3a0], RZ ;  /* 0x0000e80007087a24 */ /* 0x000fe200078e02ff */
[----:B------:R-:W-:-:S05]  /*7650*/  MOV R7, R12 ;  /* 0x0000000c00077202 */ /* 0x000fca0000000f00 */
[----:B------:R-:W-:-:S04]  /*7660*/  IMAD.WIDE.U32 R10, R3, c[0x0][0x3a0], R6 ;  /* 0x0000e800030a7a25 */ /* 0x000fc800078e0006 */
[----:B------:R-:W-:Y:S01]  /*7670*/  IMAD R3, R3, c[0x0][0x3a4], R8 ;  /* 0x0000e90003037a24 */ /* 0x000fe200078e0208 */
[----:B------:R-:W-:-:S04]  /*7680*/  LEA R6, P0, R10, c[0x0][0x340], 0x1 ;  /* 0x0000d0000a067a11 */ /* 0x000fc800078008ff */
[----:B------:R-:W-:-:S04]  /*7690*/  IADD3 R3, R11, R3, RZ ;  /* 0x000000030b037210 */ /* 0x000fc80007ffe0ff */
[----:B------:R-:W-:-:S05]  /*76a0*/  LEA.HI.X R7, R10, c[0x0][0x344], R3, 0x1, P0 ;  /* 0x0000d1000a077a11 */ /* 0x000fca00000f0c03 */
[----:B------:R1:W-:Y:S02]  /*76b0*/  STG.E.128 [R6.64], R20 ;  /* 0x0000001406007986 */ /* 0x0003e4000c101d06 */
.L_x_15:
[----:B------:R-:W-:Y:S05]  /*76c0*/  BSYNC B0 ;  /* 0x0000000000007941 */ /* 0x000fea0003800000 */
.L_x_14:
[----:B------:R-:W-:Y:S01]  /*76d0*/  ULDC.64 UR32, c[0x0][0x3a8] ;  /* 0x0000ea0000207ab9 */ /* 0x000fe20000000a00 */
[----:B------:R-:W-:Y:S01]  /*76e0*/  IMAD.WIDE.U32 R4, R13, c[0x0][0x3a8], R4 ;  /* 0x0000ea000d047a25 */ /* 0x000fe200078e0004 */
[----:B------:R-:W-:Y:S01]  /*76f0*/  UIMAD UR8, UR8, UR32, URZ ;  /* 0x00000020080872a4 */ /* 0x000fe2000f8e023f */
[----:B------:R-:W-:Y:S01]  /*7700*/  BSSY B0, `(.L_x_16) ;  /* 0x0000016000007945 */ /* 0x000fe20003800000 */
[----:B------:R-:W-:Y:S02]  /*7710*/  USHF.R.S32.HI UR11, URZ, 0x1f, UR51 ;  /* 0x0000001f3f0b7899 */ /* 0x000fe40008011433 */
[----:B------:R-:W-:Y:S01]  /*7720*/  UIMAD UR5, UR5, UR33, UR8 ;  /* 0x00000021050572a4 */ /* 0x000fe2000f8e0208 */
[----:B------:R-:W-:-:S05]  /*7730*/  IADD3 R4, P0, R4, UR9, RZ ;  /* 0x0000000904047c10 */ /* 0x000fca000ff1e0ff */
[----:B------:R-:W-:Y:S01]  /*7740*/  IMAD.U32 R3, RZ, RZ, UR5 ;  /* 0x00000005ff037e24 */ /* 0x000fe2000f8e00ff */
[----:B------:R-:W-:Y:S02]  /*7750*/  ULDC.64 UR4, c[0x0][0x3c0] ;  /* 0x0000f00000047ab9 */ /* 0x000fe40000000a00 */
[----:B------:R-:W-:Y:S02]  /*7760*/  UIMAD UR4, UR11, UR4, URZ ;  /* 0x000000040b0472a4 */ /* 0x000fe4000f8e023f */
[----:B------:R-:W-:Y:S02]  /*7770*/  IADD3.X R5, R5, UR10, R3, P0, !PT ;  /* 0x0000000a05057c10 */ /* 0x000fe400087fe403 */
[----:B------:R-:W-:Y:S01]  /*7780*/  MOV R3, UR51 ;  /* 0x0000003300037c02 */ /* 0x000fe20008000f00 */
[----:B------:R-:W-:-:S04]  /*7790*/  UIMAD UR4, UR51, UR5, UR4 ;  /* 0x00000005330472a4 */ /* 0x000fc8000f8e0204 */
[----:B------:R-:W-:-:S05]  /*77a0*/  IMAD.WIDE.U32 R4, R3, c[0x0][0x3c0], R4 ;  /* 0x0000f00003047a25 */ /* 0x000fca00078e0004 */
[----:B------:R-:W-:Y:S01]  /*77b0*/  IADD3 R3, R5, UR4, RZ ;  /* 0x0000000405037c10 */ /* 0x000fe2000fffe0ff */
[----:B------:R-:W-:Y:S05]  /*77c0*/  @P2 BRA `(.L_x_17) ;  /* 0x0000009000002947 */ /* 0x000fea0003800000 */
[----:B-1----:R-:W-:Y:S01]  /*77d0*/  MOV R6, R4 ;  /* 0x0000000400067202 */ /* 0x002fe20000000f00 */
[----:B------:R-:W-:Y:S01]  /*77e0*/  IMAD R8, R14, c[0x0][0x3a8], RZ ;  /* 0x0000ea000e087a24 */ /* 0x000fe200078e02ff */
[----:B------:R-:W-:-:S03]  /*77f0*/  MOV R7, R3 ;  /* 0x0000000300077202 */ /* 0x000fc60000000f00 */
[C---:B------:R-:W-:Y:S02]  /*7800*/  IMAD R8, R0.reuse, c[0x0][0x3ac], R8 ;  /* 0x0000eb0000087a24 */ /* 0x040fe400078e0208 */
[----:B------:R-:W-:-:S05]  /*7810*/  IMAD.WIDE.U32 R6, R0, c[0x0][0x3a8], R6 ;  /* 0x0000ea0000067a25 */ /* 0x000fca00078e0006 */
[----:B------:R-:W-:Y:S02]  /*7820*/  IADD3 R7, R7, R8, RZ ;  /* 0x0000000807077210 */ /* 0x000fe40007ffe0ff */
[----:B------:R-:W-:-:S04]  /*7830*/  LEA R8, P0, R6, c[0x0][0x348], 0x1 ;  /* 0x0000d20006087a11 */ /* 0x000fc800078008ff */
[----:B------:R-:W-:-:S05]  /*7840*/  LEA.HI.X R9, R6, c[0x0][0x34c], R7, 0x1, P0 ;  /* 0x0000d30006097a11 */ /* 0x000fca00000f0c07 */
[----:B---3--:R1:W-:Y:S04]  /*7850*/  STG.E.128 [R8.64], R24 ;  /* 0x0000001808007986 */ /* 0x0083e8000c101d06 */
.L_x_17:
[----:B------:R-:W-:Y:S05]  /*7860*/  BSYNC B0 ;  /* 0x0000000000007941 */ /* 0x000fea0003800000 */
.L_x_16:
[----:B------:R-:W-:Y:S05]  /*7870*/  @P1 BRA `(.L_x_18) ;  /* 0x000008f000001947 */ /* 0x000fea0003800000 */
[----:B------:R-:W-:-:S04]  /*7880*/  IADD3 R0, P0, R0, 0x40, RZ ;  /* 0x0000004000007810 */ /* 0x000fc80007f1e0ff */
[----:B------:R-:W-:-:S05]  /*7890*/  IADD3.X R5, RZ, R14, RZ, P0, !PT ;  /* 0x0000000eff057210 */ /* 0x000fca00007fe4ff */
[----:B-1----:R-:W-:Y:S01]  /*78a0*/  IMAD R6, R5, c[0x0][0x3a8], RZ ;  /* 0x0000ea0005067a24 */ /* 0x002fe200078e02ff */
[----:B------:R-:W-:-:S05]  /*78b0*/  MOV R5, R3 ;  /* 0x0000000300057202 */ /* 0x000fca0000000f00 */
[----:B------:R-:W-:-:S04]  /*78c0*/  IMAD.WIDE.U32 R8, R0, c[0x0][0x3a8], R4 ;  /* 0x0000ea0000087a25 */ /* 0x000fc800078e0004 */
[----:B------:R-:W-:Y:S01]  /*78d0*/  IMAD R0, R0, c[0x0][0x3ac], R6 ;  /* 0x0000eb0000007a24 */ /* 0x000fe200078e0206 */
[----:B------:R-:W-:-:S04]  /*78e0*/  LEA R4, P0, R8, c[0x0][0x348], 0x1 ;  /* 0x0000d20008047a11 */ /* 0x000fc800078008ff */
[----:B------:R-:W-:-:S04]  /*78f0*/  IADD3 R0, R9, R0, RZ ;  /* 0x0000000009007210 */ /* 0x000fc80007ffe0ff */
[----:B------:R-:W-:-:S05]  /*7900*/  LEA.HI.X R5, R8, c[0x0][0x34c], R0, 0x1, P0 ;  /* 0x0000d30008057a11 */ /* 0x000fca00000f0c00 */
[----:B----4-:R1:W-:Y:S01]  /*7910*/  STG.E.128 [R4.64], R28 ;  /* 0x0000001c04007986 */ /* 0x0103e2000c101d06 */
[----:B------:R-:W-:Y:S05]  /*7920*/  BRA `(.L_x_18) ;  /* 0x0000084000007947 */ /* 0x000fea0003800000 */
.L_x_6:
[----:B------:R-:W-:Y:S02]  /*7930*/  UISETP.NE.AND UP0, UPT, UR31, -0x1, UPT ;  /* 0xffffffff1f00788c */ /* 0x000fe4000bf05270 */
[----:B------:R-:W-:-:S04]  /*7940*/  ULDC.64 UR10, c[0x0][0x3a0] ;  /* 0x0000e800000a7ab9 */ /* 0x000fc80000000a00 */
[----:B------:R-:W-:-:S05]  /*7950*/  PLOP3.LUT P0, PT, PT, PT, UP0, 0x80, 0x0 ;  /* 0x000000000000781c */ /* 0x000fca0003f0f008 */
[----:B------:R-:W-:-:S04]  /*7960*/  @UP0 UIADD3 UR5, UR29, UR31, URZ ;  /* 0x0000001f1d050290 */ /* 0x000fc8000fffe03f */
        /* <DEDUP_REMOVED lines=15> */
[----:B------:R-:W-:Y:S02]  /*7a60*/  UIADD3 UR35, UR9, UR5, URZ ;  /* 0x0000000509237290 */ /* 0x000fe4000fffe03f */
[----:B------:R-:W-:Y:S02]  /*7a70*/  UMOV UR34, UR8 ;  /* 0x0000000800227c82 */ /* 0x000fe40008000000 */
.L_x_19:
        /* <DEDUP_REMOVED lines=19> */
.L_x_20:
[----:B------:R-:W-:Y:S01]  /*7bb0*/  USHF.L.U32 UR5, UR30, 0x7, URZ ;  /* 0x000000071e057899 */ /* 0x000fe2000800063f */
[----:B------:R-:W1:Y:S01]  /*7bc0*/  S2R R3, SR_TID.X ;  /* 0x0000000000037919 */ /* 0x000e620000002100 */
[----:B------:R-:W-:Y:S01]  /*7bd0*/  ULDC.64 UR32, c[0x0][0x3a0] ;  /* 0x0000e80000207ab9 */ /* 0x000fe20000000a00 */
[----:B------:R-:W-:Y:S01]  /*7be0*/  BSSY B0, `(.L_x_21) ;  /* 0x0000021000007945 */ /* 0x000fe20003800000 */
[----:B------:R-:W-:Y:S02]  /*7bf0*/  USHF.R.S32.HI UR8, URZ, 0x1f, UR5 ;  /* 0x0000001f3f087899 */ /* 0x000fe40008011405 */
[----:B------:R-:W-:Y:S01]  /*7c00*/  IMAD.U32 R13, RZ, RZ, UR5 ;  /* 0x00000005ff0d7e24 */ /* 0x000fe2000f8e00ff */
[----:B------:R-:W-:Y:S02]  /*7c10*/  UIMAD UR4, UR30, -0x80, UR4 ;  /* 0xffffff801e0478a4 */ /* 0x000fe4000f8e0204 */
[----:B------:R-:W-:Y:S01]  /*7c20*/  UIMAD UR11, UR8, UR32, URZ ;  /* 0x00000020080b72a4 */ /* 0x000fe2000f8e023f */
[----:B------:R-:W-:Y:S01]  /*7c30*/  IMAD.WIDE.U32 R6, R13, c[0x0][0x3a0], R4 ;  /* 0x0000e8000d067a25 */ /* 0x000fe200078e0004 */
[----:B------:R-:W-:-:S02]  /*7c40*/  USHF.R.S32.HI UR12, URZ, 0x1f, UR51 ;  /* 0x0000001f3f0c7899 */ /* 0x000fc40008011433 */
[----:B------:R-:W-:Y:S02]  /*7c50*/  UIMAD UR11, UR5, UR33, UR11 ;  /* 0x00000021050b72a4 */ /* 0x000fe4000f8e020b */
[----:B------:R-:W-:Y:S01]  /*7c60*/  IADD3 R6, P0, R6, UR34, RZ ;  /* 0x0000002206067c10 */ /* 0x000fe2000ff1e0ff */
[----:B------:R-:W-:-:S03]  /*7c70*/  ULDC.64 UR32, c[0x0][0x3b8] ;  /* 0x0000ee0000207ab9 */ /* 0x000fc60000000a00 */
[----:B------:R-:W-:Y:S01]  /*7c80*/  IMAD.U32 R0, RZ, RZ, UR11 ;  /* 0x0000000bff007e24 */ /* 0x000fe2000f8e00ff */
[----:B------:R-:W-:-:S04]  /*7c90*/  UIMAD UR11, UR12, UR32, URZ ;  /* 0x000000200c0b72a4 */ /* 0x000fc8000f8e023f */
[----:B------:R-:W-:Y:S01]  /*7ca0*/  IADD3.X R7, R7, UR35, R0, P0, !PT ;  /* 0x0000002307077c10 */ /* 0x000fe200087fe400 */
[----:B------:R-:W-:Y:S01]  /*7cb0*/  IMAD.U32 R0, RZ, RZ, UR51 ;  /* 0x00000033ff007e24 */ /* 0x000fe2000f8e00ff */
[----:B------:R-:W-:-:S03]  /*7cc0*/  UIMAD UR11, UR51, UR33, UR11 ;  /* 0x00000021330b72a4 */ /* 0x000fc6000f8e020b */
[----:B------:R-:W-:Y:S01]  /*7cd0*/  IMAD.WIDE.U32 R6, R0, c[0x0][0x3b8], R6 ;  /* 0x0000ee0000067a25 */ /* 0x000fe200078e0006 */
[----:B-1----:R-:W-:-:S04]  /*7ce0*/  SHF.R.S32.HI R0, RZ, 0x1f, R3 ;  /* 0x0000001fff007819 */ /* 0x002fc80000011403 */
[----:B------:R-:W-:Y:S02]  /*7cf0*/  LEA.HI R0, R0, R3, RZ, 0x2 ;  /* 0x0000000300007211 */ /* 0x000fe400078f10ff */
[----:B------:R-:W-:Y:S02]  /*7d00*/  IADD3 R12, R7, UR11, RZ ;  /* 0x0000000b070c7c10 */ /* 0x000fe4000fffe0ff */
[----:B------:R-:W-:-:S04]  /*7d10*/  SHF.R.S32.HI R0, RZ, 0x2, R0 ;  /* 0x00000002ff007819 */ /* 0x000fc80000011400 */
[----:B------:R-:W-:Y:S02]  /*7d20*/  ISETP.GE.AND P2, PT, R0, UR4, PT ;  /* 0x0000000400007c0c */ /* 0x000fe4000bf46270 */
[----:B------:R-:W-:-:S11]  /*7d30*/  SHF.R.S32.HI R14, RZ, 0x1f, R0 ;  /* 0x0000001fff0e7819 */ /* 0x000fd60000011400 */
[----:B------:R-:W-:Y:S05]  /*7d40*/  @P2 BRA `(.L_x_22) ;  /* 0x000000a000002947 */ /* 0x000fea0003800000 */
[----:B------:R-:W-:Y:S01]  /*7d50*/  MOV R8, R6 ;  /* 0x0000000600087202 */ /* 0x000fe20000000f00 */
[----:B------:R-:W-:Y:S01]  /*7d60*/  IMAD R3, R14, c[0x0][0x3a0], RZ ;  /* 0x0000e8000e037a24 */ /* 0x000fe200078e02ff */
[----:B------:R-:W-:Y:S01]  /*7d70*/  MOV R9, R12 ;  /* 0x0000000c00097202 */ /* 0x000fe20000000f00 */
[----:B------:R-:W-:Y:S02]  /*7d80*/  ULDC.64 UR32, c[0x0][0x118] ;  /* 0x0000460000207ab9 */ /* 0x000fe40000000a00 */
[C---:B------:R-:W-:Y:S02]  /*7d90*/  IMAD R3, R0.reuse, c[0x0][0x3a4], R3 ;  /* 0x0000e90000037a24 */ /* 0x040fe400078e0203 */
[----:B------:R-:W-:-:S05]  /*7da0*/  IMAD.WIDE.U32 R8, R0, c[0x0][0x3a0], R8 ;  /* 0x0000e80000087a25 */ /* 0x000fca00078e0008 */
[----:B------:R-:W-:Y:S02]  /*7db0*/  IADD3 R3, R3, R9, RZ ;  /* 0x0000000903037210 */ /* 0x000fe40007ffe0ff */
[----:B------:R-:W-:-:S04]  /*7dc0*/  LEA R10, P0, R8, c[0x0][0x340], 0x1 ;  /* 0x0000d000080a7a11 */ /* 0x000fc800078008ff */
[----:B------:R-:W-:-:S05]  /*7dd0*/  LEA.HI.X R11, R8, c[0x0][0x344], R3, 0x1, P0 ;  /* 0x0000d100080b7a11 */ /* 0x000fca00000f0c03 */
[----:B------:R1:W-:Y:S04]  /*7de0*/  STG.E.128 [R10.64], RZ ;  /* 0x000000ff0a007986 */ /* 0x0003e8000c101d20 */
.L_x_22:
[----:B------:R-:W-:Y:S05]  /*7df0*/  BSYNC B0 ;  /* 0x0000000000007941 */ /* 0x000fea0003800000 */
.L_x_21:
[----:B------:R-:W-:Y:S01]  /*7e00*/  IADD3 R3, R0, 0x40, RZ ;  /* 0x0000004000037810 */ /* 0x000fe20007ffe0ff */
[----:B------:R-:W-:Y:S03]  /*7e10*/  BSSY B0, `(.L_x_23) ;  /* 0x000000e000007945 */ /* 0x000fe60003800000 */
[----:B------:R-:W-:-:S13]  /*7e20*/  ISETP.GE.AND P1, PT, R3, UR4, PT ;  /* 0x0000000403007c0c */ /* 0x000fda000bf26270 */
[----:B------:R-:W-:Y:S05]  /*7e30*/  @P1 BRA `(.L_x_24) ;  /* 0x000000b000001947 */ /* 0x000fea0003800000 */
[----:B------:R-:W-:Y:S01]  /*7e40*/  IADD3 R3, P0, R0, 0x40, RZ ;  /* 0x0000004000037810 */ /* 0x000fe20007f1e0ff */
[----:B------:R-:W-:-:S03]  /*7e50*/  ULDC.64 UR32, c[0x0][0x118] ;  /* 0x0000460000207ab9 */ /* 0x000fc60000000a00 */
[----:B------:R-:W-:-:S05]  /*7e60*/  IADD3.X R7, RZ, R14, RZ, P0, !PT ;  /* 0x0000000eff077210 */ /* 0x000fca00007fe4ff */
[----:B------:R-:W-:Y:S01]  /*7e70*/  IMAD R8, R7, c[0x0][0x3a0], RZ ;  /* 0x0000e80007087a24 */ /* 0x000fe200078e02ff */
[----:B------:R-:W-:-:S05]  /*7e80*/  MOV R7, R12 ;  /* 0x0000000c00077202 */ /* 0x000fca0000000f00 */
[----:B-1----:R-:W-:-:S04]  /*7e90*/  IMAD.WIDE.U32 R10, R3, c[0x0][0x3a0], R6 ;  /* 0x0000e800030a7a25 */ /* 0x002fc800078e0006 */
[----:B------:R-:W-:Y:S01]  /*7ea0*/  IMAD R3, R3, c[0x0][0x3a4], R8 ;  /* 0x0000e90003037a24 */ /* 0x000fe200078e0208 */
[----:B------:R-:W-:-:S04]  /*7eb0*/  LEA R6, P0, R10, c[0x0][0x340], 0x1 ;  /* 0x0000d0000a067a11 */ /* 0x000fc800078008ff */
[----:B------:R-:W-:-:S04]  /*7ec0*/  IADD3 R3, R3, R11, RZ ;  /* 0x0000000b03037210 */ /* 0x000fc80007ffe0ff */
[----:B------:R-:W-:-:S05]  /*7ed0*/  LEA.HI.X R7, R10, c[0x0][0x344], R3, 0x1, P0 ;  /* 0x0000d1000a077a11 */ /* 0x000fca00000f0c03 */
[----:B------:R1:W-:Y:S02]  /*7ee0*/  STG.E.128 [R6.64], RZ ;  /* 0x000000ff06007986 */ /* 0x0003e4000c101d20 */
.L_x_24:
[----:B------:R-:W-:Y:S05]  /*7ef0*/  BSYNC B0 ;  /* 0x0000000000007941 */ /* 0x000fea0003800000 */
.L_x_23:
        /* <DEDUP_REMOVED lines=26> */
.L_x_26:
[----:B------:R-:W-:Y:S05]  /*80a0*/  BSYNC B0 ;  /* 0x0000000000007941 */ /* 0x000fea0003800000 */
.L_x_25:
[----:B------:R-:W-:Y:S05]  /*80b0*/  @P1 BRA `(.L_x_18) ;  /* 0x000000b000001947 */ /* 0x000fea0003800000 */
[----:B------:R-:W-:Y:S01]  /*80c0*/  IADD3 R0, P0, R0, 0x40, RZ ;  /* 0x0000004000007810 */ /* 0x000fe20007f1e0ff */
[----:B------:R-:W-:-:S03]  /*80d0*/  ULDC.64 UR4, c[0x0][0x118] ;  /* 0x0000460000047ab9 */ /* 0x000fc60000000a00 */
        /* <DEDUP_REMOVED lines=8> */
[----:B------:R1:W-:Y:S02]  /*8160*/  STG.E.128 [R4.64], RZ ;  /* 0x000000ff04007986 */ /* 0x0003e4000c101d04 */
.L_x_18:
[----:B------:R-:W-:Y:S05]  /*8170*/  BSYNC B1 ;  /* 0x0000000000017941 */ /* 0x000fea0003800000 */
.L_x_1:
[----:B------:R-:W-:Y:S02]  /*8180*/  ULDC UR5, c[0x0][0x218] ;  /* 0x0000860000057ab9 */ /* 0x000fe40000000800 */
[----:B------:R-:W-:-:S04]  /*8190*/  UIADD3 UR5, UR5, 0x7f, URZ ;  /* 0x0000007f05057890 */ /* 0x000fc8000fffe03f */
[----:B------:R-:W-:-:S04]  /*81a0*/  USHF.R.S32.HI UR4, URZ, 0x1f, UR5 ;  /* 0x0000001f3f047899 */ /* 0x000fc80008011405 */
[----:B------:R-:W-:-:S03]  /*81b0*/  ULEA.HI UR4, UR4, UR5, URZ, 0x7 ;  /* 0x0000000504047291 */ /* 0x000fc6000f8f383f */
[----:B------:R-:W-:Y:S02]  /*81c0*/  ULDC UR5, c[0x0][0xc] ;  /* 0x0000030000057ab9 */ /* 0x000fe40000000800 */
[----:B------:R-:W-:Y:S02]  /*81d0*/  UIADD3 UR30, UR30, UR5, URZ ;  /* 0x000000051e1e7290 */ /* 0x000fe4000fffe03f */
[----:B------:R-:W-:-:S04]  /*81e0*/  USHF.R.S32.HI UR4, URZ, 0x7, UR4 ;  /* 0x000000073f047899 */ /* 0x000fc80008011404 */
[----:B------:R-:W-:-:S06]  /*81f0*/  UISETP.GE.AND UP0, UPT, UR30, UR4, UPT ;  /* 0x000000041e00728c */ /* 0x000fcc000bf06270 */
[----:B------:R-:W-:-:S13]  /*8200*/  PLOP3.LUT P0, PT, PT, PT, UP0, 0x80, 0x0 ;  /* 0x000000000000781c */ /* 0x000fda0003f0f008 */
[----:B------:R-:W-:Y:S01]  /*8210*/  @P0 CALL.REL.NOINC `(.L_x_27) ;  /* 0x0000001000000944 */ /* 0x000fe20003c00000 */
[----:B------:R-:W-:Y:S05]  /*8220*/  BRA `(.L_x_28) ;  /* 0xffff8df000007947 */ /* 0x000fea000383ffff */
.L_x_27:
[----:B------:R-:W-:Y:S05]  /*8230*/  EXIT ;  /* 0x000000000000794d */ /* 0x000fea0003800000 */
.L_x_29:
[----:B------:R-:W-:-:S00]  /*8240*/  BRA `(.L_x_29) ;  /* 0xfffffff000007947 */ /* 0x000fc0000383ffff */
[----:B------:R-:W-:-:S00]  /*8250*/  NOP ;  /* 0x0000000000007918 */ /* 0x000fc00000000000 */
        /* <DEDUP_REMOVED lines=10> */
.L_x_1324:


//--------------------- .text._ZN5flash44flash_bwd_dq_dk_dv_loop_seqk_parallel_kernelI23Flash_bwd_kernel_traitsILi32ELi128ELi128ELi8ELi4ELi4ELi4ELb1ELb0EN7cutlass10bfloat16_tE19Flash_kernel_traitsILi32ELi128ELi128ELi8ES3_EELb0ELb0ELb0ELb0ELb0ELb0ELb0EEEvNS_16Flash_bwd_paramsE --------------------------
	.section	.text._ZN5flash44flash_bwd_dq_dk_dv_loop_seqk_parallel_kernelI23Flash_bwd_kernel_traitsILi32ELi128ELi128ELi8ELi4ELi4ELi4ELb1ELb0EN7cutlass10bfloat16_tE19Flash_kernel_traitsILi32ELi128ELi128ELi8ES3_EELb0ELb0ELb0ELb0ELb0ELb0ELb0EEEvNS_16Flash_bwd_paramsE,"ax",@progbits
	.sectioninfo	@"SHI_REGISTERS=255"
	.align	128
        .global         _ZN5flash44flash_bwd_dq_dk_dv_loop_seqk_parallel_kernelI23Flash_bwd_kernel_traitsILi32ELi128ELi128ELi8ELi4ELi4ELi4ELb1ELb0EN7cutlass10bfloat16_tE19Flash_kernel_traitsILi32ELi128ELi128ELi8ES3_EELb0ELb0ELb0ELb0ELb0ELb0ELb0EEEvNS_16Flash_bwd_paramsE
        .type           _ZN5flash44flash_bwd_dq_dk_dv_loop_seqk_parallel_kernelI23Flash_bwd_kernel_traitsILi32ELi128ELi128ELi8ELi4ELi4ELi4ELb1ELb0EN7cutlass10bfloat16_tE19Flash_kernel_traitsILi32ELi128ELi128ELi8ES3_EELb0ELb0ELb0ELb0ELb0ELb0ELb0EEEvNS_16Flash_bwd_paramsE,@function
        .size           _ZN5flash44flash_bwd_dq_dk_dv_loop_seqk_parallel_kernelI23Flash_bwd_kernel_traitsILi32ELi128ELi128ELi8ELi4ELi4ELi4ELb1ELb0EN7cutlass10bfloat16_tE19Flash_kernel_traitsILi32ELi128ELi128ELi8ES3_EELb0ELb0ELb0ELb0ELb0ELb0ELb0EEEvNS_16Flash_bwd_paramsE,(.L_x_1325 - _ZN5flash44flash_bwd_dq_dk_dv_loop_seqk_parallel_kernelI23Flash_bwd_kernel_traitsILi32ELi128ELi128ELi8ELi4ELi4ELi4ELb1ELb0EN7cutlass10bfloat16_tE19Flash_kernel_traitsILi32ELi128ELi128ELi8ES3_EELb0ELb0ELb0ELb0ELb0ELb0ELb0EEEvNS_16Flash_bwd_paramsE)
        .other          _ZN5flash44flash_bwd_dq_dk_dv_loop_seqk_parallel_kernelI23Flash_bwd_kernel_traitsILi32ELi128ELi128ELi8ELi4ELi4ELi4ELb1ELb0EN7cutlass10bfloat16_tE19Flash_kernel_traitsILi32ELi128ELi128ELi8ES3_EELb0ELb0ELb0ELb0ELb0ELb0ELb0EEEvNS_16Flash_bwd_paramsE,@"STO_CUDA_ENTRY STV_DEFAULT"
_ZN5flash44flash_bwd_dq_dk_dv_loop_seqk_parallel_kernelI23Flash_bwd_kernel_traitsILi32ELi128ELi128ELi8ELi4ELi4ELi4ELb1ELb0EN7cutlass10bfloat16_tE19Flash_kernel_traitsILi32ELi128ELi128ELi8ES3_EELb0ELb0ELb0ELb0ELb0ELb0ELb0EEEvNS_16Flash_bwd_paramsE:
.text._ZN5flash44flash_bwd_dq_dk_dv_loop_seqk_parallel_kernelI23Flash_bwd_kernel_traitsILi32ELi128ELi128ELi8ELi4ELi4ELi4ELb1ELb0EN7cutlass10bfloat16_tE19Flash_kernel_traitsILi32ELi128ELi128ELi8ES3_EELb0ELb0ELb0ELb0ELb0ELb0ELb0EEEvNS_16Flash_bwd_paramsE:
        /* <DEDUP_REMOVED lines=12> */
[----:B------:R-:W2:Y:S01]  /*00c0*/  S2UR UR50, SR_CTAID.Z ;  /* 0x00000000003279c3 */ /* 0x000ea20000002700 */
[----:B------:R-:W-:Y:S01]  /*00d0*/  UMOV UR8, 0x80 ;  /* 0x0000008000087882 */ /* 0x000fe20000000000 */
[----:B------:R-:W-:Y:S01]  /*00e0*/  IMAD.MOV.U32 R177, RZ, RZ, -0x10 ;  /* 0xfffffff0ffb17424 */ /* 0x000fe200078e00ff */
[----:B------:R-:W-:Y:S01]  /*00f0*/  ULDC UR5, c[0x0][0x210] ;  /* 0x0000840000057ab9 */ /* 0x000fe20000000800 */
[----:B------:R-:W-:Y:S01]  /*0100*/  IMAD.MOV.U32 R153, RZ, RZ, 0x20 ;  /* 0x00000020ff997424 */ /* 0x000fe200078e00ff */
[----:B------:R-:W-:Y:S01]  /*0110*/  ULDC UR4, c[0x0][0x234] ;  /* 0x00008d0000047ab9 */ /* 0x000fe20000000800 */
[----:B------:R-:W-:Y:S01]  /*0120*/  IMAD.MOV.U32 R148, RZ, RZ, 0x40 ;  /* 0x00000040ff947424 */ /* 0x000fe200078e00ff */
[----:B------:R-:W-:Y:S01]  /*0130*/  UIMAD UR4, UR8, UR5, UR4 ;  /* 0x00000005080472a4 */ /* 0x000fe2000f8e0204 */
[----:B------:R-:W3:Y:S01]  /*0140*/  S2UR UR45, SR_CTAID.Y ;  /* 0x00000000002d79c3 */ /* 0x000ee20000002600 */
[----:B------:R-:W-:-:S02]  /*0150*/  ULDC UR13, c[0x0][0x1c8] ;  /* 0x00007200000d7ab9 */ /* 0x000fc40000000800 */
[----:B------:R-:W-:Y:S02]  /*0160*/  ULDC.U8 UR10, c[0x0][0x328] ;  /* 0x0000ca00000a7ab9 */ /* 0x000fe40000000000 */
[----:B------:R-:W-:Y:S02]  /*0170*/  ULDC UR9, c[0x0][0x1c0] ;  /* 0x0000700000097ab9 */ /* 0x000fe40000000800 */
[----:B------:R-:W-:Y:S02]  /*0180*/  UISETP.NE.AND UP2, UPT, UR10, URZ, UPT ;  /* 0x0000003f0a00728c */ /* 0x000fe4000bf45270 */
[----:B------:R-:W-:Y:S02]  /*0190*/  ULDC UR25, c[0x0][0x214] ;  /* 0x0000850000197ab9 */ /* 0x000fe40000000800 */
[----:B------:R-:W-:Y:S02]  /*01a0*/  ULDC UR15, c[0x0][0x224] ;  /* 0x00008900000f7ab9 */ /* 0x000fe40000000800 */
[----:B------:R-:W-:Y:S01]  /*01b0*/  ULDC UR16, c[0x0][0x224] ;  /* 0x0000890000107ab9 */ /* 0x000fe20000000800 */
[----:B-1----:R-:W-:Y:S01]  /*01c0*/  SHF.R.S32.HI R14, RZ, 0x1f, R18 ;  /* 0x0000001fff0e7819 */ /* 0x002fe20000011412 */
[----:B--2---:R-:W-:-:S02]  /*01d0*/  ULOP3.LUT UR8, UR50, UR13, URZ, 0x3c, !UPT ;  /* 0x0000000d32087292 */ /* 0x004fc4000f8e3c3f */
[----:B------:R-:W-:Y:S01]  /*01e0*/  USHF.R.S32.HI UR5, URZ, 0x1f, UR16 ;  /* 0x0000001f3f057899 */ /* 0x000fe20008011410 */
[CC--:B------:R-:W-:Y:S01]  /*01f0*/  LEA.HI R5, R14.reuse, R18.reuse, RZ, 0x4 ;  /* 0x000000120e057211 */ /* 0x0c0fe200078f20ff */
[----:B------:R-:W-:Y:S01]  /*0200*/  ULDC UR56, c[0x0][0x22c] ;  /* 0x00008b0000387ab9 */ /* 0x000fe20000000800 */
[CC--:B------:R-:W-:Y:S01]  /*0210*/  LEA.HI R146, R14.reuse, R18.reuse, RZ, 0x3 ;  /* 0x000000120e927211 */ /* 0x0c0fe200078f18ff */
[----:B------:R-:W-:Y:S01]  /*0220*/  UIMAD UR60, UR50, UR56, URZ ;  /* 0x00000038323c72a4 */ /* 0x000fe2000f8e023f */
[----:B------:R-:W-:Y:S01]  /*0230*/  SHF.R.S32.HI R2, RZ, 0x4, R5 ;  /* 0x00000004ff027819 */ /* 0x000fe20000011405 */
[----:B---3--:R-:W-:Y:S01]  /*0240*/  @UP2 UIMAD UR10, UR45, UR25, URZ ;  /* 0x000000192d0a22a4 */ /* 0x008fe2000f8e023f */
[----:B------:R-:W-:Y:S01]  /*0250*/  LEA.HI R8, R14, R18, RZ, 0x2 ;  /* 0x000000120e087211 */ /* 0x000fe200078f10ff */
[----:B------:R-:W-:Y:S01]  /*0260*/  ULDC UR48, c[0x0][0x1c0] ;  /* 0x0000700000307ab9 */ /* 0x000fe20000000800 */
[----:B------:R-:W-:Y:S01]  /*0270*/  LEA.HI R0, R5, R2, RZ, 0x1 ;  /* 0x0000000205007211 */ /* 0x000fe200078f08ff */
[----:B------:R-:W-:Y:S01]  /*0280*/  UIMAD.WIDE UR48, UR56, UR48, URZ ;  /* 0x00000030383072a5 */ /* 0x000fe2000f8e023f */
[----:B------:R-:W-:Y:S01]  /*0290*/  LOP3.LUT R3, R8, 0xfffffffc, RZ, 0xc0, !PT ;  /* 0xfffffffc08037812 */ /* 0x000fe200078ec0ff */
[----:B------:R-:W-:Y:S01]  /*02a0*/  UIMAD.WIDE.U32 UR58, UR45, UR16, URZ ;  /* 0x000000102d3a72a5 */ /* 0x000fe2000f8e003f */
[----:B------:R-:W-:Y:S01]  /*02b0*/  LOP3.LUT R0, R0, 0xfffffffe, RZ, 0xc0, !PT ;  /* 0xfffffffe00007812 */ /* 0x000fe200078ec0ff */
[----:B------:R-:W-:Y:S01]  /*02c0*/  ULDC UR14, c[0x0][0x1c0] ;  /* 0x00007000000e7ab9 */ /* 0x000fe20000000800 */
[----:B------:R-:W-:Y:S01]  /*02d0*/  SHF.R.S32.HI R247, RZ, 0x2, R8 ;  /* 0x00000002fff77819 */ /* 0x000fe20000011408 */
[----:B------:R-:W-:Y:S01]  /*02e0*/  IMAD.IADD R7, R18, 0x1, -R3 ;  /* 0x0000000112077824 */ /* 0x000fe200078e0a03 */
[-C--:B------:R-:W-:Y:S01]  /*02f0*/  LEA.HI R3, R14, R18.reuse, RZ, 0x7 ;  /* 0x000000120e037211 */ /* 0x080fe200078f38ff */
[----:B------:R-:W-:Y:S01]  /*0300*/  IMAD.IADD R12, R2, 0x1, -R0 ;  /* 0x00000001020c7824 */ /* 0x000fe200078e0a00 */
[----:B------:R-:W-:Y:S01]  /*0310*/  LOP3.LUT R0, R146, 0xfffffff8, RZ, 0xc0, !PT ;  /* 0xfffffff892007812 */ /* 0x000fe200078ec0ff */
[----:B------:R-:W-:Y:S01]  /*0320*/  IMAD.SHL.U32 R214, R7, 0x8, RZ ;  /* 0x0000000807d67824 */ /* 0x000fe200078e00ff */
[----:B------:R-:W-:Y:S01]  /*0330*/  SHF.R.S32.HI R2, RZ, 0x3, R146 ;  /* 0x00000003ff027819 */ /* 0x000fe20000011492 */
[----:B------:R-:W-:Y:S01]  /*0340*/  ULDC UR12, c[0x0][0x1c0] ;  /* 0x00007000000c7ab9 */ /* 0x000fe20000000800 */
[----:B------:R-:W-:Y:S01]  /*0350*/  SHF.R.S32.HI R10, RZ, 0x7, R3 ;  /* 0x00000007ff0a7819 */ /* 0x000fe20000011403 */
[----:B------:R-:W-:Y:S01]  /*0360*/  IMAD.IADD R6, R18, 0x1, -R0 ;  /* 0x0000000112067824 */ /* 0x000fe200078e0a00 */
[----:B------:R-:W-:Y:S01]  /*0370*/  LEA.HI R14, R14, R18, RZ, 0x5 ;  /* 0x000000120e0e7211 */ /* 0x000fe200078f28ff */
[----:B------:R-:W-:Y:S01]  /*0380*/  IMAD.SHL.U32 R0, R2, 0x40, RZ ;  /* 0x0000004002007824 */ /* 0x000fe200078e00ff */
[----:B------:R-:W-:-:S02]  /*0390*/  UIMAD UR56, UR56, UR12, URZ ;  /* 0x0000000c383872a4 */ /* 0x000fc4000f8e023f */
[----:B------:R-:W-:Y:S01]  /*03a0*/  LEA.HI R9, R6, R6, RZ, 0x1 ;  /* 0x0000000606097211 */ /* 0x000fe200078f08ff */
[----:B------:R-:W-:Y:S01]  /*03b0*/  ULDC.U8 UR11, c[0x0][0x3d0] ;  /* 0x0000f400000b7ab9 */ /* 0x000fe20000000000 */
[----:B------:R-:W-:Y:S01]  /*03c0*/  LOP3.LUT R0, R0, 0xc0, RZ, 0xc0, !PT ;  /* 0x000000c000007812 */ /* 0x000fe200078ec0ff */
[----:B------:R-:W-:Y:S01]  /*03d0*/  USHF.L.U32 UR57, UR56, 0x7, URZ ;  /* 0x0000000738397899 */ /* 0x000fe2000800063f */
[----:B------:R-:W-:Y:S01]  /*03e0*/  LOP3.LUT R2, R9, 0x3fffffe, RZ, 0xc0, !PT ;  /* 0x03fffffe09027812 */ /* 0x000fe200078ec0ff */
[----:B------:R-:W-:Y:S01]  /*03f0*/  ULDC.64 UR6, c[0x0][0x118] ;  /* 0x0000460000067ab9 */ /* 0x000fe20000000a00 */
[----:B------:R-:W-:Y:S01]  /*0400*/  SHF.R.U32.HI R4, RZ, 0x3, R0 ;  /* 0x00000003ff047819 */ /* 0x000fe20000011600 */
[----:B------:R-:W-:Y:S01]  /*0410*/  UMOV UR53, 0xffffe000 ;  /* 0xffffe00000357882 */ /* 0x000fe20000000000 */
[----:B------:R-:W-:Y:S01]  /*0420*/  LOP3.LUT R3, R0, 0x18, R214, 0xf8, !PT ;  /* 0x0000001800037812 */ /* 0x000fe200078ef8d6 */
[----:B------:R-:W-:Y:S01]  /*0430*/  IMAD.IADD R2, R6, 0x1, -R2 ;  /* 0x0000000106027824 */ /* 0x000fe200078e0a02 */
[----:B------:R-:W-:Y:S01]  /*0440*/  SHF.R.S32.HI R19, RZ, 0x5, R14 ;  /* 0x00000005ff137819 */ /* 0x000fe2000001140e */
[----:B------:R-:W-:Y:S01]  /*0450*/  IMAD R0, R10, 0x8, R12 ;  /* 0x000000080a007824 */ /* 0x000fe200078e020c */
[----:B------:R-:W-:Y:S01]  /*0460*/  LOP3.LUT R252, R3, R4, RZ, 0x3c, !PT ;  /* 0x0000000403fc7212 */ /* 0x000fe200078e3cff */
[----:B------:R-:W-:-:S02]  /*0470*/  UISETP.NE.AND UP3, UPT, UR11, URZ, UPT ;  /* 0x0000003f0b00728c */ /* 0x000fc4000bf65270 */
[----:B------:R-:W-:Y:S01]  /*0480*/  IMAD R17, R0, 0x8, R2 ;  /* 0x0000000800117824 */ /* 0x000fe200078e0202 */
[----:B------:R-:W-:Y:S01]  /*0490*/  LOP3.LUT R0, R5, 0xfffffff0, RZ, 0xc0, !PT ;  /* 0xfffffff005007812 */ /* 0x000fe200078ec0ff */
[----:B------:R-:W-:Y:S01]  /*04a0*/  UIMAD.WIDE.U32 UR54, UR48, UR58, URZ ;  /* 0x0000003a303672a5 */ /* 0x000fe2000f8e003f */
[----:B------:R-:W-:Y:S01]  /*04b0*/  LEA.HI R5, R8, R247, RZ, 0x1 ;  /* 0x000000f708057211 */ /* 0x000fe200078f08ff */
[----:B------:R-:W-:Y:S02]  /*04c0*/  UIMAD UR24, UR56, 0x28, URZ ;  /* 0x00000028381878a4 */ /* 0x000fe4000f8e023f */
[----:B------:R-:W-:Y:S01]  /*04d0*/  IMAD.IADD R0, R18, 0x1, -R0 ;  /* 0x0000000112007824 */ /* 0x000fe200078e0a00 */
[----:B------:R-:W-:Y:S01]  /*04e0*/  LOP3.LUT R5, R5, 0x7fffffe, RZ, 0xc0, !PT ;  /* 0x07fffffe05057812 */ /* 0x000fe200078ec0ff */
[----:B------:R-:W-:Y:S02]  /*04f0*/  UIMAD UR23, UR56, 0x30, URZ ;  /* 0x00000030381778a4 */ /* 0x000fe4000f8e023f */
[----:B------:R-:W-:Y:S01]  /*0500*/  UIMAD UR22, UR56, 0x38, URZ ;  /* 0x00000038381678a4 */ /* 0x000fe2000f8e023f */
[----:B------:R-:W-:Y:S01]  /*0510*/  SHF.R.S32.HI R3, RZ, 0x1f, R0 ;  /* 0x0000001fff037819 */ /* 0x000fe20000011400 */
[----:B------:R-:W-:Y:S01]  /*0520*/  USHF.L.U32 UR21, UR56, 0x6, URZ ;  /* 0x0000000638157899 */ /* 0x000fe2000800063f */
[-C--:B------:R-:W-:Y:S01]  /*0530*/  LEA.HI R2, R0, R0.reuse, RZ, 0x1 ;  /* 0x0000000000027211 */ /* 0x080fe200078f08ff */
[----:B------:R-:W-:Y:S01]  /*0540*/  UIMAD UR20, UR56, 0x48, URZ ;  /* 0x00000048381478a4 */ /* 0x000fe2000f8e023f */
[----:B------:R-:W-:Y:S01]  /*0550*/  LEA.HI R11, R3, R0, RZ, 0x3 ;  /* 0x00000000030b7211 */ /* 0x000fe200078f18ff */
[----:B------:R-:W-:Y:S01]  /*0560*/  UIMAD UR19, UR56, 0x50, URZ ;  /* 0x00000050381378a4 */ /* 0x000fe2000f8e023f */
[----:B------:R-:W-:Y:S01]  /*0570*/  LOP3.LUT R4, R2, 0x7fffffe, RZ, 0xc0, !PT ;  /* 0x07fffffe02047812 */ /* 0x000fe200078ec0ff */
[----:B------:R-:W-:Y:S01]  /*0580*/  UIMAD UR18, UR56, 0x58, URZ ;  /* 0x00000058381278a4 */ /* 0x000fe2000f8e023f */
[----:B------:R-:W-:Y:S01]  /*0590*/  LOP3.LUT R3, R11, 0xfffffff8, RZ, 0xc0, !PT ;  /* 0xfffffff80b037812 */ /* 0x000fe200078ec0ff */
[----:B------:R-:W-:-:S02]  /*05a0*/  UIMAD UR17, UR56, 0x60, URZ ;  /* 0x00000060381178a4 */ /* 0x000fc4000f8e023f */
[C---:B------:R-:W-:Y:S01]  /*05b0*/  IMAD.IADD R16, R0.reuse, 0x1, -R4 ;  /* 0x0000000100107824 */ /* 0x040fe200078e0a04 */
[----:B------:R-:W-:Y:S01]  /*05c0*/  UIMAD UR16, UR56, 0x68, URZ ;  /* 0x00000068381078a4 */ /* 0x000fe2000f8e023f */
[----:B------:R-:W-:Y:S01]  /*05d0*/  IMAD.IADD R15, R0, 0x1, -R3 ;  /* 0x00000001000f7824 */ /* 0x000fe200078e0a03 */
[----:B------:R-:W-:Y:S01]  /*05e0*/  SHF.R.S32.HI R3, RZ, 0x1f, R8 ;  /* 0x0000001fff037819 */ /* 0x000fe20000011408 */
[----:B------:R-:W-:Y:S01]  /*05f0*/  IMAD.IADD R0, R247, 0x1, -R5 ;  /* 0x00000001f7007824 */ /* 0x000fe200078e0a05 */
[----:B------:R-:W-:Y:S01]  /*0600*/  USHF.R.S32.HI UR61, URZ, 0x1f, UR57 ;  /* 0x0000001f3f3d7899 */ /* 0x000fe20008011439 */
[----:B------:R-:W-:Y:S01]  /*0610*/  IMAD.U32 R4, RZ, RZ, UR4 ;  /* 0x00000004ff047e24 */ /* 0x000fe2000f8e00ff */
[----:B------:R-:W-:Y:S01]  /*0620*/  LEA.HI R3, R3, R247, RZ, 0x3 ;  /* 0x000000f703037211 */ /* 0x000fe200078f18ff */
[----:B------:R-:W-:Y:S01]  /*0630*/  IMAD R0, R19, 0x8, R0 ;  /* 0x0000000813007824 */ /* 0x000fe200078e0200 */
[----:B------:R-:W-:Y:S02]  /*0640*/  UIMAD UR4, UR45, UR9, UR50 ;  /* 0x000000092d0472a4 */ /* 0x000fe4000f8e0232 */
[----:B------:R1:W-:Y:S01]  /*0650*/  STL [R1+0x28], R4 ;  /* 0x0000280401007387 */ /* 0x0003e20000100800 */
[----:B------:R-:W-:Y:S01]  /*0660*/  IMAD.U32 R252, R0, 0x20, R252 ;  /* 0x0000002000fc7824 */ /* 0x000fe200078e00fc */
[----:B------:R-:W-:Y:S01]  /*0670*/  LOP3.LUT R0, R3, 0xfffffff8, RZ, 0xc0, !PT ;  /* 0xfffffff803007812 */ /* 0x000fe200078ec0ff */
[----:B------:R-:W-:Y:S01]  /*0680*/  USHF.L.U32 UR9, UR45, 0x7, URZ ;  /* 0x000000072d097899 */ /* 0x000fe2000800063f */
[--C-:B------:R-:W-:Y:S01]  /*0690*/  SHF.R.S32.HI R3, RZ, 0x1, R2.reuse ;  /* 0x00000001ff037819 */ /* 0x100fe20000011402 */
[----:B------:R-:W-:Y:S01]  /*06a0*/  UIADD3 UR13, -UR57, URZ, URZ ;  /* 0x0000003f390d7290 */ /* 0x000fe2000fffe13f */
[----:B------:R-:W-:Y:S01]  /*06b0*/  SHF.R.S32.HI R2, RZ, 0x1f, R2 ;  /* 0x0000001fff027819 */ /* 0x000fe20000011402 */
[----:B------:R-:W-:-:S03]  /*06c0*/  IMAD.IADD R0, R247, 0x1, -R0 ;  /* 0x00000001f7007824 */ /* 0x000fc600078e0a00 */
[----:B------:R-:W-:Y:S02]  /*06d0*/  LEA.HI R2, R2, R3, RZ, 0x2 ;  /* 0x0000000302027211 */ /* 0x000fe400078f10ff */
[----:B------:R-:W-:Y:S02]  /*06e0*/  LOP3.LUT P5, RZ, R0, 0x2, RZ, 0xc0, !PT ;  /* 0x0000000200ff7812 */ /* 0x000fe400078ac0ff */
[----:B------:R-:W-:Y:S02]  /*06f0*/  LOP3.LUT R2, R2, 0xfffffffc, RZ, 0xc0, !PT ;  /* 0xfffffffc02027812 */ /* 0x000fe400078ec0ff */
[----:B------:R-:W-:Y:S02]  /*0700*/  LOP3.LUT P4, RZ, R0, 0x4, RZ, 0xc0, !PT ;  /* 0x0000000400ff7812 */ /* 0x000fe4000788c0ff */
[----:B------:R-:W-:Y:S01]  /*0710*/  SEL R178, R153, 0xffffffe0, !P5 ;  /* 0xffffffe099b27807 */ /* 0x000fe20006800000 */
[----:B------:R-:W-:Y:S01]  /*0720*/  IMAD.IADD R13, R3, 0x1, -R2 ;  /* 0x00000001030d7824 */ /* 0x000fe200078e0a02 */
[----:B------:R-:W-:-:S02]  /*0730*/  SHF.R.S32.HI R2, RZ, 0x1f, R14 ;  /* 0x0000001fff027819 */ /* 0x000fc4000001140e */
[----:B------:R-:W-:Y:S02]  /*0740*/  LOP3.LUT R3, R14, 0xffffffe0, RZ, 0xc0, !PT ;  /* 0xffffffe00e037812 */ /* 0x000fe400078ec0ff */
[----:B------:R-:W-:Y:S02]  /*0750*/  LEA.HI R2, R2, R19, RZ, 0x2 ;  /* 0x0000001302027211 */ /* 0x000fe400078f10ff */
[----:B-1----:R-:W-:Y:S01]  /*0760*/  LOP3.LUT R4, R0, 0x1, RZ, 0xc0, !PT ;  /* 0x0000000100047812 */ /* 0x002fe200078ec0ff */
[----:B------:R-:W-:Y:S01]  /*0770*/  IMAD.IADD R8, R18, 0x1, -R3 ;  /* 0x0000000112087824 */ /* 0x000fe200078e0a03 */
[----:B------:R-:W-:Y:S02]  /*0780*/  LOP3.LUT R3, R2, 0xfffffffc, RZ, 0xc0, !PT ;  /* 0xfffffffc02037812 */ /* 0x000fe400078ec0ff */
[----:B------:R-:W-:Y:S01]  /*0790*/  ISETP.NE.U32.AND P6, PT, R4, 0x1, PT ;  /* 0x000000010400780c */ /* 0x000fe20003fc5070 */
[----:B------:R-:W-:Y:S01]  /*07a0*/  IMAD.U32 R4, RZ, RZ, UR8 ;  /* 0x00000008ff047e24 */ /* 0x000fe2000f8e00ff */
[----:B------:R-:W-:Y:S01]  /*07b0*/  USHF.R.S32.HI UR8, URZ, 0x1f, UR50 ;  /* 0x0000001f3f087899 */ /* 0x000fe20008011432 */
[----:B------:R-:W-:Y:S01]  /*07c0*/  SHF.R.S32.HI R2, RZ, 0x1, R9 ;  /* 0x00000001ff027819 */ /* 0x000fe20000011409 */
[----:B------:R-:W-:Y:S01]  /*07d0*/  IMAD.IADD R158, R19, 0x1, -R3 ;  /* 0x00000001139e7824 */ /* 0x000fe200078e0a03 */
[----:B------:R-:W-:Y:S01]  /*07e0*/  LEA.HI R9, R0, R0, RZ, 0x1 ;  /* 0x0000000000097211 */ /* 0x000fe200078f08ff */
[----:B------:R1:W-:Y:S01]  /*07f0*/  STL [R1+0x24], R4 ;  /* 0x0000240401007387 */ /* 0x0003e20000100800 */
[----:B------:R-:W-:Y:S01]  /*0800*/  LOP3.LUT P0, RZ, R2, 0x2, RZ, 0xc0, !PT ;  /* 0x0000000202ff7812 */ /* 0x000fe2000780c0ff */
[----:B------:R-:W-:Y:S01]  /*0810*/  IMAD.U32 R5, RZ, RZ, UR8 ;  /* 0x00000008ff057e24 */ /* 0x000fe2000f8e00ff */
[----:B------:R-:W-:Y:S01]  /*0820*/  SHF.R.S32.HI R5, RZ, 0x1f, R8 ;  /* 0x0000001fff057819 */ /* 0x000fe20000011408 */
[----:B------:R2:W-:Y:S01]  /*0830*/  STL [R1+0x18], R8 ;  /* 0x0000180801007387 */ /* 0x0005e20000100800 */
[----:B------:R-:W-:Y:S01]  /*0840*/  LOP3.LUT R3, R9, 0x3fffffe, RZ, 0xc0, !PT ;  /* 0x03fffffe09037812 */ /* 0x000fe200078ec0ff */
[----:B------:R-:W-:Y:S01]  /*0850*/  USHF.R.S32.HI UR8, URZ, 0x1f, UR45 ;  /* 0x0000001f3f087899 */ /* 0x000fe2000801142d */
[----:B------:R-:W-:-:S02]  /*0860*/  SEL R177, R177, 0x10, !P6 ;  /* 0x00000010b1b17807 */ /* 0x000fc40007000000 */
[----:B------:R-:W-:Y:S01]  /*0870*/  SEL R145, R153, 0xffffffe0, !P0 ;  /* 0xffffffe099917807 */ /* 0x000fe20004000000 */
[----:B-1----:R-:W-:Y:S02]  /*0880*/  IMAD.SHL.U32 R4, R6, 0x40, RZ ;  /* 0x0000004006047824 */ /* 0x002fe400078e00ff */
[----:B------:R-:W-:-:S03]  /*0890*/  IMAD.SHL.U32 R6, R7, 0x2, RZ ;  /* 0x0000000207067824 */ /* 0x000fc600078e00ff */
[----:B------:R-:W-:Y:S01]  /*08a0*/  LOP3.LUT R7, R4, 0x1c0, RZ, 0xc0, !PT ;  /* 0x000001c004077812 */ /* 0x000fe200078ec0ff */
[----:B------:R-:W-:Y:S01]  /*08b0*/  IMAD R183, R10, 0x2000, R6 ;  /* 0x000020000ab77824 */ /* 0x000fe200078e0206 */
[----:B------:R-:W-:Y:S01]  /*08c0*/  LEA.HI R4, R5, R8, RZ, 0x2 ;  /* 0x0000000805047211 */ /* 0x000fe200078f10ff */
[----:B--2---:R-:W-:Y:S01]  /*08d0*/  IMAD.SHL.U32 R8, R2, 0x40, RZ ;  /* 0x0000004002087824 */ /* 0x004fe200078e00ff */
[----:B------:R-:W-:Y:S01]  /*08e0*/  SHF.R.S32.HI R5, RZ, 0x3, R11 ;  /* 0x00000003ff057819 */ /* 0x000fe2000001140b */
[----:B------:R-:W-:Y:S02]  /*08f0*/  IMAD.SHL.U32 R2, R158, 0x10, RZ ;  /* 0x000000109e027824 */ /* 0x000fe400078e00ff */
[C---:B------:R-:W-:Y:S02]  /*0900*/  IMAD.IADD R11, R0.reuse, 0x1, -R3 ;  /* 0x00000001000b7824 */ /* 0x040fe400078e0a03 */
[----:B------:R-:W-:Y:S01]  /*0910*/  IMAD.SHL.U32 R0, R0, 0x40, RZ ;  /* 0x0000004000007824 */ /* 0x000fe200078e00ff */
[----:B------:R-:W-:Y:S01]  /*0920*/  LEA.HI.SX32 R14, R4, R2, 0x1e ;  /* 0x00000002040e7211 */ /* 0x000fe200078ff2ff */
[----:B------:R-:W-:Y:S01]  /*0930*/  IMAD.SHL.U32 R3, R158, 0x400, RZ ;  /* 0x000004009e037824 */ /* 0x000fe200078e00ff */
[----:B------:R-:W-:Y:S01]  /*0940*/  LOP3.LUT R4, R7, 0x30, R2, 0xf8, !PT ;  /* 0x0000003007047812 */ /* 0x000fe200078ef802 */
[C---:B------:R-:W-:Y:S01]  /*0950*/  IMAD R16, R5.reuse, 0x8, R16 ;  /* 0x0000000805107824 */ /* 0x040fe200078e0210 */
[----:B------:R-:W-:Y:S01]  /*0960*/  LOP3.LUT R2, R0, 0x1c0, RZ, 0xc0, !PT ;  /* 0x000001c000027812 */ /* 0x000fe200078ec0ff */
[----:B------:R-:W-:Y:S01]  /*0970*/  IMAD R147, R5, 0x200, R3 ;  /* 0x0000020005937824 */ /* 0x000fe200078e0203 */
[----:B------:R-:W-:Y:S01]  /*0980*/  LOP3.LUT R0, R8, 0xc0, RZ, 0xc0, !PT ;  /* 0x000000c008007812 */ /* 0x000fe200078ec0ff */
[----:B------:R-:W-:Y:S01]  /*0990*/  STL [R1+0x4], R14 ;  /* 0x0000040e01007387 */ /* 0x000fe20000100800 */
[----:B------:R-:W-:-:S02]  /*09a0*/  LOP3.LUT R4, R4, 0x8, R146, 0xf8, !PT ;  /* 0x0000000804047812 */ /* 0x000fc400078ef892 */
[----:B------:R-:W-:Y:S02]  /*09b0*/  LEA.HI R2, R2, R2, RZ, 0x1d ;  /* 0x0000000202027211 */ /* 0x000fe400078fe8ff */
[----:B------:R-:W-:Y:S02]  /*09c0*/  LOP3.LUT R146, R0, 0x8, R146, 0xf8, !PT ;  /* 0x0000000800927812 */ /* 0x000fe400078ef892 */
[----:B------:R-:W-:Y:S02]  /*09d0*/  SHF.R.U32.HI R0, RZ, 0x3, R0 ;  /* 0x00000003ff007819 */ /* 0x000fe40000011600 */
[----:B------:R-:W-:Y:S01]  /*09e0*/  IADD3 R183, R2, R183, R3 ;  /* 0x000000b702b77210 */ /* 0x000fe20007ffe003 */
[----:B------:R-:W-:Y:S01]  /*09f0*/  IMAD.U32 R3, RZ, RZ, UR9 ;  /* 0x00000009ff037e24 */ /* 0x000fe2000f8e00ff */
[----:B------:R-:W-:Y:S01]  /*0a00*/  LOP3.LUT R146, R146, R0, RZ, 0x3c, !PT ;  /* 0x0000000092927212 */ /* 0x000fe200078e3cff */
[----:B------:R-:W-:Y:S01]  /*0a10*/  IMAD R0, R158, 0x200, R6 ;  /* 0x000002009e007824 */ /* 0x000fe200078e0206 */
[----:B------:R-:W-:Y:S01]  /*0a20*/  USHF.R.S32.HI UR9, URZ, 0x1f, UR50 ;  /* 0x0000001f3f097899 */ /* 0x000fe20008011432 */
[----:B------:R-:W-:Y:S01]  /*0a30*/  SHF.R.U32.HI R2, RZ, 0x3, R7 ;  /* 0x00000003ff027819 */ /* 0x000fe20000011607 */
[----:B------:R-:W-:-:S02]  /*0a40*/  IMAD.U32 R3, RZ, RZ, UR8 ;  /* 0x00000008ff037e24 */ /* 0x000fc4000f8e00ff */
[----:B------:R-:W-:Y:S01]  /*0a50*/  IMAD R11, R11, 0x20, R0 ;  /* 0x000000200b0b7824 */ /* 0x000fe200078e0200 */
[----:B------:R-:W-:Y:S01]  /*0a60*/  LOP3.LUT R5, R4, R2, RZ, 0x3c, !PT ;  /* 0x0000000204057212 */ /* 0x000fe200078e3cff */
[----:B------:R-:W-:Y:S01]  /*0a70*/  IMAD.U32 R0, RZ, RZ, UR8 ;  /* 0x00000008ff007e24 */ /* 0x000fe2000f8e00ff */
[----:B------:R-:W-:Y:S01]  /*0a80*/  @!UP2 UIMAD UR8, UR45, UR14, UR50 ;  /* 0x0000000e2d08a2a4 */ /* 0x000fe2000f8e0232 */
[----:B------:R-:W-:Y:S01]  /*0a90*/  IMAD.U32 R2, RZ, RZ, UR9 ;  /* 0x00000009ff027e24 */ /* 0x000fe2000f8e00ff */
[----:B------:R-:W-:Y:S01]  /*0aa0*/  UIMAD UR14, UR56, 0x78, URZ ;  /* 0x00000078380e78a4 */ /* 0x000fe2000f8e023f */
[----:B------:R-:W-:Y:S01]  /*0ab0*/  IMAD.U32 R0, RZ, RZ, UR9 ;  /* 0x00000009ff007e24 */ /* 0x000fe2000f8e00ff */
[----:B------:R-:W-:Y:S01]  /*0ac0*/  UIMAD UR9, UR4, UR15, URZ ;  /* 0x0000000f040972a4 */ /* 0x000fe2000f8e023f */
[----:B------:R-:W-:Y:S01]  /*0ad0*/  IMAD.U32 R3, RZ, RZ, UR10 ;  /* 0x0000000aff037e24 */ /* 0x000fe2000f8e00ff */
[----:B------:R-:W-:Y:S01]  /*0ae0*/  UIMAD UR4, UR5, UR45, URZ ;  /* 0x0000002d050472a4 */ /* 0x000fe2000f8e023f */
[----:B------:R-:W-:Y:S01]  /*0af0*/  IMAD.SHL.U32 R2, R18, 0x2, RZ ;  /* 0x0000000212027824 */ /* 0x000fe200078e00ff */
[----:B------:R-:W-:Y:S01]  /*0b00*/  SHF.R.S32.HI R0, RZ, 0x1, R9 ;  /* 0x00000001ff007819 */ /* 0x000fe20000011409 */
[----:B------:R-:W-:Y:S01]  /*0b10*/  IMAD.SHL.U32 R183, R183, 0x2, RZ ;  /* 0x00000002b7b77824 */ /* 0x000fe200078e00ff */
[----:B------:R1:W-:Y:S01]  /*0b20*/  STL [R1+0x20], R3 ;  /* 0x0000200301007387 */ /* 0x0003e20000100800 */
[----:B------:R-:W-:Y:S01]  /*0b30*/  IMAD.U32 R146, R17, 0x20, R146 ;  /* 0x0000002011927824 */ /* 0x000fe200078e0092 */
[----:B------:R-:W-:Y:S01]  /*0b40*/  LOP3.LUT R2, R2, 0x6, RZ, 0xc0, !PT ;  /* 0x0000000602027812 */ /* 0x000fe200078ec0ff */
[----:B------:R-:W-:Y:S01]  /*0b50*/  IMAD.U32 R4, RZ, RZ, UR4 ;  /* 0x00000004ff047e24 */ /* 0x000fe2000f8e00ff */
[C---:B------:R-:W-:Y:S01]  /*0b60*/  LOP3.LUT P3, RZ, R0.reuse, 0x2, RZ, 0xc0, !PT ;  /* 0x0000000200ff7812 */ /* 0x040fe2000786c0ff */
[----:B------:R-:W-:Y:S01]  /*0b70*/  IMAD.SHL.U32 R0, R0, 0x40, RZ ;  /* 0x0000004000007824 */ /* 0x000fe200078e00ff */
[----:B------:R-:W-:Y:S01]  /*0b80*/  USHF.R.S32.HI UR4, URZ, 0x1f, UR60 ;  /* 0x0000001f3f047899 */ /* 0x000fe2000801143c */
[C---:B------:R-:W-:Y:S01]  /*0b90*/  IADD3 R176, R183.reuse, 0x40, RZ ;  /* 0x00000040b7b07810 */ /* 0x040fe20007ffe0ff */
[----:B------:R-:W-:Y:S01]  /*0ba0*/  IMAD.IADD R181, R183, 0x1, R177 ;  /* 0x00000001b7b57824 */ /* 0x000fe200078e02b1 */
[----:B------:R-:W-:Y:S01]  /*0bb0*/  R2P PR, R15, 0x6 ;  /* 0x000000060f007804 */ /* 0x000fe20000000000 */
[----:B------:R-:W-:Y:S01]  /*0bc0*/  IMAD R145, R146, 0x2, R145 ;  /* 0x0000000292917824 */ /* 0x000fe200078e0291 */
[----:B------:R-:W-:Y:S01]  /*0bd0*/  LOP3.LUT R0, R0, 0xc0, RZ, 0xc0, !PT ;  /* 0x000000c000007812 */ /* 0x000fe200078ec0ff */
[C-C-:B------:R-:W-:Y:S01]  /*0be0*/  IMAD.IADD R182, R183.reuse, 0x1, R178.reuse ;  /* 0x00000001b7b67824 */ /* 0x140fe200078e02b2 */
[----:B------:R-:W-:Y:S01]  /*0bf0*/  @P4 IADD3 R176, R183, -0x40, RZ ;  /* 0xffffffc0b7b04810 */ /* 0x000fe20007ffe0ff */
[----:B------:R-:W-:Y:S01]  /*0c00*/  IMAD.IADD R180, R181, 0x1, R178 ;  /* 0x00000001b5b47824 */ /* 0x000fe200078e02b2 */
[----:B------:R-:W-:Y:S01]  /*0c10*/  SEL R148, R148, 0xffffffc0, !P2 ;  /* 0xffffffc094947807 */ /* 0x000fe20005000000 */
[----:B------:R-:W-:Y:S01]  /*0c20*/  IMAD.SHL.U32 R146, R146, 0x2, RZ ;  /* 0x0000000292927824 */ /* 0x000fe200078e00ff */
[----:B------:R-:W-:Y:S01]  /*0c30*/  LOP3.LUT P0, RZ, R13, 0x2, RZ, 0xc0, !PT ;  /* 0x000000020dff7812 */ /* 0x000fe2000780c0ff */
[--C-:B------:R-:W-:Y:S01]  /*0c40*/  IMAD.IADD R177, R177, 0x1, R176.reuse ;  /* 0x00000001b1b17824 */ /* 0x100fe200078e02b0 */
[----:B------:R-:W-:Y:S01]  /*0c50*/  UIMAD UR15, UR56, 0x70, URZ ;  /* 0x00000070380f78a4 */ /* 0x000fe2000f8e023f */
[C---:B------:R-:W-:Y:S01]  /*0c60*/  IMAD.IADD R179, R178.reuse, 0x1, R176 ;  /* 0x00000001b2b37824 */ /* 0x040fe200078e02b0 */
[----:B------:R-:W-:Y:S01]  /*0c70*/  SEL R153, R153, 0xffffffe0, !P0 ;  /* 0xffffffe099997807 */ /* 0x000fe20004000000 */
[----:B------:R-:W-:-:S02]  /*0c80*/  IMAD.IADD R178, R178, 0x1, R177 ;  /* 0x00000001b2b27824 */ /* 0x000fc400078e02b1 */
[----:B-1----:R-:W-:-:S05]  /*0c90*/  IMAD.U32 R3, RZ, RZ, UR9 ;  /* 0x00000009ff037e24 */ /* 0x002fca000f8e00ff */
[----:B------:R1:W-:Y:S04]  /*0ca0*/  STL [R1+0x1c], R3 ;  /* 0x00001c0301007387 */ /* 0x0003e80000100800 */
[----:B------:R2:W-:Y:S01]  /*0cb0*/  STL [R1+0x14], R4 ;  /* 0x0000140401007387 */ /* 0x0005e20000100800 */
[C---:B-1----:R-:W-:Y:S02]  /*0cc0*/  IMAD R3, R10.reuse, 0x40, R2 ;  /* 0x000000400a037824 */ /* 0x042fe400078e0202 */
[----:B------:R-:W-:Y:S02]  /*0cd0*/  IMAD.SHL.U32 R2, R10, 0x8, RZ ;  /* 0x000000080a027824 */ /* 0x000fe400078e00ff */
[----:B--2---:R-:W-:Y:S01]  /*0ce0*/  IMAD.SHL.U32 R4, R12, 0x10, RZ ;  /* 0x000000100c047824 */ /* 0x004fe200078e00ff */
[----:B------:R1:W-:Y:S02]  /*0cf0*/  STL [R1], R3 ;  /* 0x0000000301007387 */ /* 0x0003e40000100800 */
[----:B------:R-:W-:-:S04]  /*0d00*/  LOP3.LUT R2, R2, 0x8, RZ, 0xc0, !PT ;  /* 0x0000000802027812 */ /* 0x000fc800078ec0ff */
[----:B------:R-:W-:Y:S01]  /*0d10*/  LOP3.LUT R7, R2, 0x10, R4, 0xf8, !PT ;  /* 0x0000001002077812 */ /* 0x000fe200078ef804 */
[----:B-1----:R-:W-:Y:S01]  /*0d20*/  IMAD.U32 R3, RZ, RZ, UR4 ;  /* 0x00000004ff037e24 */ /* 0x002fe2000f8e00ff */
[----:B------:R-:W-:Y:S01]  /*0d30*/  UIMAD UR4, UR49, UR58, URZ ;  /* 0x0000003a310472a4 */ /* 0x000fe2000f8e023f */
[----:B------:R-:W-:-:S04]  /*0d40*/  SHF.R.U32.HI R3, RZ, 0x3, R0 ;  /* 0x00000003ff037819 */ /* 0x000fc80000011600 */
[----:B------:R-:W-:Y:S01]  /*0d50*/  LOP3.LUT R8, R3, R0, R2, 0x1e, !PT ;  /* 0x0000000003087212 */ /* 0x000fe200078e1e02 */
[----:B------:R-:W-:Y:S01]  /*0d60*/  IMAD.U32 R0, RZ, RZ, UR4 ;  /* 0x00000004ff007e24 */ /* 0x000fe2000f8e00ff */
[----:B------:R-:W-:Y:S01]  /*0d70*/  @!UP2 UIMAD UR4, UR8, UR25, URZ ;  /* 0x000000190804a2a4 */ /* 0x000fe2000f8e023f */
[----:B------:R-:W-:Y:S02]  /*0d80*/  IMAD.SHL.U32 R0, R15, 0x40, RZ ;  /* 0x000000400f007824 */ /* 0x000fe400078e00ff */
[----:B------:R-:W-:Y:S02]  /*0d90*/  IMAD.SHL.U32 R2, R13, 0x40, RZ ;  /* 0x000000400d027824 */ /* 0x000fe400078e00ff */
        /* <DEDUP_REMOVED lines=14> */
[----:B------:R-:W-:-:S02]  /*0e80*/  IMAD.IADD R147, R147, 0x1, R6 ;  /* 0x0000000193937824 */ /* 0x000fc400078e0206 */
[----:B------:R-:W-:Y:S02]  /*0e90*/  IMAD.IADD R152, R0, 0x1, R2 ;  /* 0x0000000100987824 */ /* 0x000fe400078e0202 */
[----:B------:R-:W-:Y:S01]  /*0ea0*/  IMAD.U32 R0, RZ, RZ, UR4 ;  /* 0x00000004ff007e24 */ /* 0x000fe2000f8e00ff */
[----:B------:R-:W-:Y:S01]  /*0eb0*/  LEA R147, R147, 0x8000, 0x1 ;  /* 0x0000800093937811 */ /* 0x000fe200078e08ff */
[----:B------:R-:W-:Y:S02]  /*0ec0*/  IMAD.IADD R158, R158, 0x1, R5 ;  /* 0x000000019e9e7824 */ /* 0x000fe400078e0205 */
[----:B------:R-:W-:Y:S01]  /*0ed0*/  IMAD.SHL.U32 R2, R3, 0x2, RZ ;  /* 0x0000000203027824 */ /* 0x000fe200078e00ff */
[----:B------:R1:W-:Y:S01]  /*0ee0*/  STL [R1+0x10], R0 ;  /* 0x0000100001007387 */ /* 0x0003e20000100800 */
[C---:B------:R-:W-:Y:S01]  /*0ef0*/  IADD3 R154, R147.reuse, 0x20, RZ ;  /* 0x00000020939a7810 */ /* 0x040fe20007ffe0ff */
[C---:B------:R-:W-:Y:S01]  /*0f00*/  IMAD.IADD R149, R147.reuse, 0x1, R148 ;  /* 0x0000000193957824 */ /* 0x040fe200078e0294 */
[----:B------:R-:W-:Y:S01]  /*0f10*/  @P1 IADD3 R154, R147, -0x20, RZ ;  /* 0xffffffe0939a1810 */ /* 0x000fe20007ffe0ff */
[----:B------:R2:W-:Y:S03]  /*0f20*/  STL [R1+0x8], R4 ;  /* 0x0000080401007387 */ /* 0x0005e60000100800 */
[----:B------:R-:W-:Y:S01]  /*0f30*/  IADD3 R157, R154, 0x2000, RZ ;  /* 0x000020009a9d7810 */ /* 0x000fe20007ffe0ff */
[----:B------:R-:W-:Y:S01]  /*0f40*/  IMAD.IADD R148, R148, 0x1, R154 ;  /* 0x0000000194947824 */ /* 0x000fe200078e029a */
[----:B------:R-:W-:-:S02]  /*0f50*/  IADD3 R156, R154, 0x4000, RZ ;  /* 0x000040009a9c7810 */ /* 0x000fc40007ffe0ff */
[----:B------:R-:W-:Y:S02]  /*0f60*/  IADD3 R155, R154, 0x6000, RZ ;  /* 0x000060009a9b7810 */ /* 0x000fe40007ffe0ff */
[C---:B-1----:R-:W-:Y:S02]  /*0f70*/  IADD3 R0, R4.reuse, 0x20, RZ ;  /* 0x0000002004007810 */ /* 0x042fe40007ffe0ff */
[----:B------:R-:W-:-:S05]  /*0f80*/  @P3 IADD3 R0, R4, -0x20, RZ ;  /* 0xffffffe004003810 */ /* 0x000fca0007ffe0ff */
[----:B------:R2:W-:Y:S02]  /*0f90*/  STL [R1+0xc], R0 ;  /* 0x00000c0001007387 */ /* 0x0005e40000100800 */
.L_x_74:
        /* <DEDUP_REMOVED lines=17> */
[----:B---3--:R-:W3:Y:S01]  /*10b0*/  @P0 LDG.E R8, [R8.64] ;  /* 0x0000001c08080981 */ /* 0x008ee2000c1e1900 */
        /* <DEDUP_REMOVED lines=10> */
[----:B--2---:R-:W-:Y:S02]  /*1160*/  MOV R4, UR8 ;  /* 0x0000000800047c02 */ /* 0x004fe40008000f00 */
[----:B------:R-:W-:Y:S02]  /*1170*/  PLOP3.LUT P1, PT, PT, PT, UP1, 0x80, 0x0 ;  /* 0x000000000000781c */ /* 0x000fe40003f2f018 */
[----:B------:R1:W2:Y:S01]  /*1180*/  @P2 LDG.E R3, [R6.64] ;  /* 0x0000001c06032981 */ /* 0x0002a2000c1e1900 */
[----:B------:R-:W-:-:S10]  /*1190*/  MOV R5, UR9 ;  /* 0x0000000900057c02 */ /* 0x000fd40008000f00 */
[----:B----4-:R-:W4:Y:S04]  /*11a0*/  @!P1 LDG.E R0, [R4.64] ;  /* 0x0000001c04009981 */ /* 0x010f28000c1e1900 */
[----:B-1---5:R-:W5:Y:S01]  /*11b0*/  @P2 LDG.E R6, [R6.64+0x4] ;  /* 0x0000041c06062981 */ /* 0x022f62000c1e1900 */
[----:B------:R-:W-:Y:S02]  /*11c0*/  UMOV UR5, 0xffffffff ;  /* 0xffffffff00057882 */ /* 0x000fe40000000000 */
[----:B------:R-:W-:Y:S02]  /*11d0*/  UMOV UR25, URZ ;  /* 0x0000003f00197c82 */ /* 0x000fe40008000000 */
[----:B------:R-:W-:Y:S02]  /*11e0*/  UMOV UR34, 0xffffffff ;  /* 0xffffffff00227882 */ /* 0x000fe40000000000 */
[----:B---3--:R1:W3:Y:S01]  /*11f0*/  @P0 R2UR UR25, R8 ;  /* 0x00000000081903c2 */ /* 0x0082e200000e0000 */
[----:B------:R-:W-:-:S07]  /*1200*/  ISETP.NE.U32.AND P0, PT, RZ, c[0x0][0x248], PT ;  /* 0x00009200ff007a0c */ /* 0x000fce0003f05070 */
[----:B--2---:R-:W2:Y:S01]  /*1210*/  @P2 R2UR UR5, R3 ;  /* 0x00000000030523c2 */ /* 0x004ea200000e0000 */
[----:B------:R-:W-:-:S07]  /*1220*/  ISETP.NE.AND.EX P0, PT, RZ, c[0x0][0x24c], PT, P0 ;  /* 0x00009300ff007a0c */ /* 0x000fce0003f05300 */
[----:B-----5:R-:W2:Y:S08]  /*1230*/  @P2 R2UR UR8, R6 ;  /* 0x00000000060823c2 */ /* 0x020eb000000e0000 */
[----:B----4-:R1:W4:Y:S01]  /*1240*/  @!P1 R2UR UR34, R0 ;  /* 0x00000000002293c2 */ /* 0x01032200000e0000 */
[----:B--2---:R-:W-:-:S03]  /*1250*/  @UP6 UIADD3 UR37, UR8, -UR5, URZ ;  /* 0x8000000508256290 */ /* 0x004fc6000fffe03f */
[----:B------:R-:W-:-:S04]  /*1260*/  ULDC UR8, c[0x0][0x218] ;  /* 0x0000860000087ab9 */ /* 0x000fc80000000800 */
[----:B------:R-:W-:Y:S01]  /*1270*/  @!UP6 ULDC UR37, c[0x0][0x214] ;  /* 0x000085000025eab9 */ /* 0x000fe20000000800 */
[----:B------:R-:W-:Y:S05]  /*1280*/  @!P0 BRA `(.L_x_30) ;  /* 0x0000007000008947 */ /* 0x000fea0003800000 */
[----:B-1-34-:R-:W-:-:S13]  /*1290*/  PLOP3.LUT P0, PT, PT, PT, UP5, 0x80, 0x0 ;  /* 0x000000000000781c */ /* 0x01afda0003f0f058 */
[----:B------:R-:W2:Y:S04]  /*12a0*/  @P0 LDG.E R0, [R4.64+0x4] ;  /* 0x0000041c04000981 */ /* 0x000ea8000c1e1900 */
[----:B------:R-:W3:Y:S01]  /*12b0*/  @!P0 LDG.E R4, [R4.64] ;  /* 0x0000001c04048981 */ /* 0x000ee2000c1e1900 */
[----:B--2---:R-:W1:Y:S02]  /*12c0*/  @P0 R2UR UR8, R0 ;  /* 0x00000000000803c2 */ /* 0x004e6400000e0000 */
[----:B-1----:R-:W-:-:S11]  /*12d0*/  @UP5 UIADD3 UR8, UR8, -UR34, URZ ;  /* 0x8000002208085290 */ /* 0x002fd6000fffe03f */
[----:B---3--:R1:W2:Y:S01]  /*12e0*/  @!P0 R2UR UR8, R4 ;  /* 0x00000000040883c2 */ /* 0x0082a200000e0000 */
[----:B------:R-:W-:-:S07]  /*12f0*/  DEPBAR.LE SB1, 0x0, {2} ;  /* 0x000090040000791a */ /* 0x000fce0000000000 */
.L_x_30:
[----:B-1-34-:R-:W-:Y:S02]  /*1300*/  ULDC.64 UR10, c[0x0][0x258] ;  /* 0x00009600000a7ab9 */ /* 0x01afe40000000a00 */
        /* <DEDUP_REMOVED lines=57> */
.L_x_32:
        /* <DEDUP_REMOVED lines=18> */
.L_x_33:
[----:B------:R-:W2:Y:S01]  /*17c0*/  LDL R0, [R1+0x14] ;  /* 0x0000140001007983 */ /* 0x000ea20000100800 */
[----:B------:R-:W-:-:S03]  /*17d0*/  ULDC.64 UR30, c[0x0][0x370] ;  /* 0x0000dc00001e7ab9 */ /* 0x000fc60000000a00 */
[----:B------:R-:W3:Y:S04]  /*17e0*/  LDL R4, [R1+0x24] ;  /* 0x0000240001047983 */ /* 0x000ee80000100800 */
[----:B------:R-:W4:Y:S01]  /*17f0*/  LDL R3, [R1+0x20] ;  /* 0x0000200001037983 */ /* 0x000f220000100800 */
        /* <DEDUP_REMOVED lines=12> */
[----:B------:R-:W-:Y:S01]  /*18c0*/  UIMAD.WIDE.U32 UR10, UR48, UR5, URZ ;  /* 0x00000005300a72a5 */ /* 0x000fe2000f8e003f */
[----:B------:R-:W-:-:S03]  /*18d0*/  IABS R6, c[0x0][0x1c8] ;  /* 0x0000720000067a13 */ /* 0x000fc60000000000 */
[----:B------:R-:W-:Y:S01]  /*18e0*/  USEL UR36, UR54, UR10, !UP1 ;  /* 0x0000000a36247287 */ /* 0x000fe2000c800000 */
        /* <DEDUP_REMOVED lines=10> */
[----:B------:R-:W-:Y:S01]  /*1990*/  UIMAD UR27, UR12, UR31, UR11 ;  /* 0x0000001f0c1b72a4 */ /* 0x000fe2000f8e020b */
[----:B---3--:R1:W2:Y:S02]  /*19a0*/  R2UR UR31, R4 ;  /* 0x00000000041f73c2 */ /* 0x0082a400000e0000 */
[----:B-1----:R-:W1:Y:S08]  /*19b0*/  I2F.RP R4, R6 ;  /* 0x0000000600047306 */ /* 0x002e700000209400 */
[----:B-1----:R-:W1:Y:S02]  /*19c0*/  MUFU.RCP R4, R4 ;  /* 0x0000000400047308 */ /* 0x002e640000001000 */
[----:B-1----:R-:W-:-:S06]  /*19d0*/  IADD3 R4, R4, 0xffffffe, RZ ;  /* 0x0ffffffe04047810 */ /* 0x002fcc0007ffe0ff */
[----:B------:R1:W3:Y:S01]  /*19e0*/  F2I.FTZ.U32.TRUNC.NTZ R5, R4 ;  /* 0x0000000400057305 */ /* 0x0002e2000021f000 */
[----:B------:R-:W-:Y:S01]  /*19f0*/  USHF.L.U64.HI UR9, UR45, 0x7, UR51 ;  /* 0x000000072d097899 */ /* 0x000fe20008010233 */
[----:B----4-:R4:W2:Y:S01]  /*1a00*/  R2UR UR51, R3 ;  /* 0x00000000033373c2 */ /* 0x0108a200000e0000 */
[----:B-1----:R-:W-:Y:S01]  /*1a10*/  IMAD.MOV.U32 R4, RZ, RZ, RZ ;  /* 0x000000ffff047224 */ /* 0x002fe200078e00ff */
[----:B----4-:R-:W-:Y:S01]  /*1a20*/  IABS R3, UR50 ;  /* 0x0000003200037c13 */ /* 0x010fe20008000000 */
[----:B------:R-:W-:Y:S02]  /*1a30*/  USHF.L.U32 UR12, UR45, 0x7, URZ ;  /* 0x000000072d0c7899 */ /* 0x000fe4000800063f */
[----:B------:R-:W-:Y:S02]  /*1a40*/  USEL UR33, UR10, URZ, UP3 ;  /* 0x0000003f0a217287 */ /* 0x000fe40009800000 */
[----:B------:R-:W-:Y:S02]  /*1a50*/  USEL UR10, UR12, URZ, UP6 ;  /* 0x0000003f0c0a7287 */ /* 0x000fe4000b000000 */
[----:B------:R-:W-:-:S02]  /*1a60*/  USEL UR9, UR9, URZ, UP6 ;  /* 0x0000003f09097287 */ /* 0x000fc4000b000000 */
[----:B------:R-:W-:-:S04]  /*1a70*/  UIADD3 UR10, UP0, UR8, UR10, URZ ;  /* 0x0000000a080a7290 */ /* 0x000fc8000ff1e03f */
[----:B------:R-:W-:Y:S02]  /*1a80*/  UIADD3.X UR11, UR42, UR9, URZ, UP0, !UPT ;  /* 0x000000092a0b7290 */ /* 0x000fe400087fe43f */
[----:B------:R-:W-:Y:S01]  /*1a90*/  UIMAD UR9, UR49, UR10, URZ ;  /* 0x0000000a310972a4 */ /* 0x000fe2000f8e023f */
[----:B------:R-:W-:-:S03]  /*1aa0*/  ISETP.NE.AND P1, PT, RZ, c[0x0][0x1c8], PT ;  /* 0x00007200ff007a0c */ /* 0x000fc60003f25270 */
[----:B------:R-:W-:Y:S02]  /*1ab0*/  UIMAD UR12, UR48, UR11, UR9 ;  /* 0x0000000b300c72a4 */ /* 0x000fe4000f8e0209 */
[----:B--2---:R-:W-:Y:S02]  /*1ac0*/  @UP2 USEL UR9, UR51, UR5, !UP1 ;  /* 0x0000000533092287 */ /* 0x004fe4000c800000 */
[----:B------:R-:W-:Y:S01]  /*1ad0*/  UIMAD.WIDE.U32 UR10, UR48, UR10, URZ ;  /* 0x0000000a300a72a5 */ /* 0x000fe2000f8e003f */
[----:B-----5:R3:W1:Y:S02]  /*1ae0*/  R2UR UR30, R0 ;  /* 0x00000000001e73c2 */ /* 0x02066400000e0000 */
[----:B---3--:R-:W-:-:S04]  /*1af0*/  IMAD.MOV R0, RZ, RZ, -R5 ;  /* 0x000000ffff007224 */ /* 0x008fc800078e0a05 */
[----:B------:R-:W-:-:S04]  /*1b00*/  IMAD R0, R0, R6, RZ ;  /* 0x0000000600007224 */ /* 0x000fc800078e02ff */
[----:B------:R-:W-:-:S06]  /*1b10*/  IMAD.HI.U32 R0, R5, R0, R4 ;  /* 0x0000000005007227 */ /* 0x000fcc00078e0004 */
[----:B------:R-:W-:-:S04]  /*1b20*/  IMAD.HI.U32 R0, R0, R3, RZ ;  /* 0x0000000300007227 */ /* 0x000fc800078e00ff */
[----:B------:R-:W-:-:S04]  /*1b30*/  IMAD.MOV R4, RZ, RZ, -R0 ;  /* 0x000000ffff047224 */ /* 0x000fc800078e0a00 */
[----:B------:R-:W-:-:S05]  /*1b40*/  IMAD R3, R6, R4, R3 ;  /* 0x0000000406037224 */ /* 0x000fca00078e0203 */
[----:B------:R-:W-:-:S13]  /*1b50*/  ISETP.GT.U32.AND P0, PT, R6, R3, PT ;  /* 0x000000030600720c */ /* 0x000fda0003f04070 */
[----:B------:R-:W-:-:S05]  /*1b60*/  @!P0 IMAD.IADD R3, R3, 0x1, -R6 ;  /* 0x0000000103038824 */ /* 0x000fca00078e0a06 */
[----:B------:R-:W-:Y:S02]  /*1b70*/  ISETP.GE.U32.AND P2, PT, R3, R6, PT ;  /* 0x000000060300720c */ /* 0x000fe40003f46070 */
[----:B------:R-:W-:Y:S02]  /*1b80*/  @!P0 IADD3 R0, R0, 0x1, RZ ;  /* 0x0000000100008810 */ /* 0x000fe40007ffe0ff */
[----:B------:R-:W-:-:S09]  /*1b90*/  ISETP.LE.AND P0, PT, RZ, UR31, PT ;  /* 0x0000001fff007c0c */ /* 0x000fd2000bf03270 */
[----:B------:R-:W-:-:S05]  /*1ba0*/  @P2 IADD3 R0, R0, 0x1, RZ ;  /* 0x0000000100002810 */ /* 0x000fca0007ffe0ff */
[----:B------:R-:W-:Y:S01]  /*1bb0*/  IMAD.MOV.U32 R10, RZ, RZ, R0 ;  /* 0x000000ffff0a7224 */ /* 0x000fe200078e0000 */
[----:B------:R-:W-:-:S03]  /*1bc0*/  ULDC UR31, c[0x0][0x234] ;  /* 0x00008d00001f7ab9 */ /* 0x000fc60000000800 */
[----:B------:R-:W-:Y:S01]  /*1bd0*/  @!P0 IMAD.MOV R10, RZ, RZ, -R10 ;  /* 0x000000ffff0a8224 */ /* 0x000fe200078e0a0a */
[----:B------:R-:W-:Y:S01]  /*1be0*/  PLOP3.LUT P0, PT, PT, PT, UP2, 0x80, 0x0 ;  /* 0x000000000000781c */ /* 0x000fe20003f0f028 */
[----:B------:R-:W-:Y:S01]  /*1bf0*/  @UP2 UIMAD UR31, UR50, UR31, UR9 ;  /* 0x0000001f321f22a4 */ /* 0x000fe2000f8e0209 */
[----:B------:R-:W-:Y:S01]  /*1c00*/  @!P1 LOP3.LUT R10, RZ, c[0x0][0x1c8], RZ, 0x33, !PT ;  /* 0x00007200ff0a9a12 */ /* 0x000fe200078e33ff */
[----:B------:R-:W-:-:S05]  /*1c10*/  UIADD3 UR9, UR11, UR12, URZ ;  /* 0x0000000c0b097290 */ /* 0x000fca000fffe03f */
[----:B-1----:R-:W-:Y:S02]  /*1c20*/  @!UP2 UMOV UR31, UR30 ;  /* 0x0000001e001fac82 */ /* 0x002fe40008000000 */
[----:B------:R-:W-:Y:S02]  /*1c30*/  USEL UR30, UR27, URZ, UP3 ;  /* 0x0000003f1b1e7287 */ /* 0x000fe40009800000 */
[----:B------:R-:W-:Y:S01]  /*1c40*/  USHF.R.S32.HI UR27, URZ, 0x1f, UR35 ;  /* 0x0000001f3f1b7899 */ /* 0x000fe20008011423 */
[----:B------:R-:W-:Y:S01]  /*1c50*/  SHF.R.S32.HI R15, RZ, 0x1f, R10 ;  /* 0x0000001fff0f7819 */ /* 0x000fe2000001140a */
[----:B------:R-:W-:Y:S05]  /*1c60*/  @!P0 BRA `(.L_x_34) ;  /* 0x0000007000008947 */ /* 0x000fea0003800000 */
[----:B------:R-:W2:Y:S01]  /*1c70*/  LDL R7, [R1+0x28] ;  /* 0x0000280001077983 */ /* 0x000ea20000100800 */
[----:B------:R-:W-:Y:S02]  /*1c80*/  ULDC UR51, c[0x0][0x224] ;  /* 0x0000890000337ab9 */ /* 0x000fe40000000800 */
[----:B------:R-:W-:-:S04]  /*1c90*/  @!UP1 UIMAD UR5, UR45, UR51, URZ ;  /* 0x000000332d0592a4 */ /* 0x000fc8000f8e023f */
[----:B------:R-:W-:Y:S01]  /*1ca0*/  ULEA UR5, UR45, UR5, 0x7 ;  /* 0x000000052d057291 */ /* 0x000fe2000f8e383f */
[----:B--2---:R-:W1:Y:S03]  /*1cb0*/  R2UR UR12, R7 ;  /* 0x00000000070c73c2 */ /* 0x004e6600000e0000 */
[----:B-1----:R-:W-:Y:S01]  /*1cc0*/  UIMAD UR5, UR12, UR50, UR5 ;  /* 0x000000320c0572a4 */ /* 0x002fe2000f8e0205 */
[----:B------:R-:W-:Y:S05]  /*1cd0*/  BRA `(.L_x_35) ;  /* 0x0000003000007947 */ /* 0x000fea0003800000 */
.L_x_34:
[----:B------:R-:W2:Y:S02]  /*1ce0*/  LDL R0, [R1+0x1c] ;  /* 0x00001c0001007983 */ /* 0x000ea40000100800 */
[----:B--2---:R1:W2:Y:S01]  /*1cf0*/  R2UR UR5, R0 ;  /* 0x00000000000573c2 */ /* 0x0042a200000e0000 */
[----:B------:R-:W-:-:S07]  /*1d00*/  DEPBAR.LE SB1, 0x0, {2} ;  /* 0x000090040000791a */ /* 0x000fce0000000000 */
.L_x_35:
[----:B------:R-:W2:Y:S01]  /*1d10*/  LDL R11, [R1+0x18] ;  /* 0x00001800010b7983 */ /* 0x000ea20000100800 */
[----:B------:R-:W-:Y:S01]  /*1d20*/  USHF.R.S32.HI UR51, URZ, 0x1f, UR60 ;  /* 0x0000001f3f337899 */ /* 0x000fe2000801143c */
[----:B------:R-:W-:Y:S01]  /*1d30*/  SHF.R.S32.HI R16, RZ, 0x1f, R247 ;  /* 0x0000001fff107819 */ /* 0x000fe200000114f7 */
[----:B------:R-:W-:Y:S01]  /*1d40*/  UIADD3 UR10, UP5, UP4, UR10, UR57, UR60 ;  /* 0x000000390a0a7290 */ /* 0x000fe2000fcbe03c */
[----:B------:R-:W1:Y:S01]  /*1d50*/  S2R R8, SR_TID.X ;  /* 0x0000000000087919 */ /* 0x000e620000002100 */
[----:B------:R-:W-:Y:S01]  /*1d60*/  USHF.R.S32.HI UR12, URZ, 0x1f, UR50 ;  /* 0x0000001f3f0c7899 */ /* 0x000fe20008011432 */
[----:B------:R-:W-:Y:S01]  /*1d70*/  IADD3 R0, P1, R247, UR8, RZ ;  /* 0x00000008f7007c10 */ /* 0x000fe2000ff3e0ff */
[----:B------:R-:W-:Y:S01]  /*1d80*/  UIADD3 UR36, UP1, UP0, UR33, UR10, UR36 ;  /* 0x0000000a21247290 */ /* 0x000fe2000f83e024 */
[----:B------:R-:W3:Y:S01]  /*1d90*/  S2R R9, SR_TID.X ;  /* 0x0000000000097919 */ /* 0x000ee20000002100 */
[----:B------:R-:W-:Y:S01]  /*1da0*/  UIADD3.X UR9, UR9, UR61, UR51, UP5, UP4 ;  /* 0x0000003d09097290 */ /* 0x000fe2000afe8433 */
[----:B------:R-:W-:Y:S01]  /*1db0*/  IADD3.X R3, R16, UR42, RZ, P1, !PT ;  /* 0x0000002a10037c10 */ /* 0x000fe20008ffe4ff */
[----:B------:R-:W-:Y:S01]  /*1dc0*/  ULDC.64 UR10, c[0x0][0x1a8] ;  /* 0x00006a00000a7ab9 */ /* 0x000fe20000000a00 */
[--C-:B------:R-:W-:Y:S01]  /*1dd0*/  SHF.R.S32.HI R215, RZ, 0x1f, R214.reuse ;  /* 0x0000001fffd77819 */ /* 0x100fe200000114d6 */
[----:B------:R-:W-:Y:S01]  /*1de0*/  UIADD3.X UR33, UR30, UR9, UR32, UP1, UP0 ;  /* 0x000000091e217290 */ /* 0x000fe20008fe0420 */
[----:B------:R-:W-:Y:S01]  /*1df0*/  IADD3 R4, P0, R214, UR38, RZ ;  /* 0x00000026d6047c10 */ /* 0x000fe2000ff1e0ff */
[----:B------:R-:W-:Y:S01]  /*1e00*/  UIMAD UR9, UR12, UR10, URZ ;  /* 0x0000000a0c0972a4 */ /* 0x000fe2000f8e023f */
[----:B------:R-:W-:Y:S01]  /*1e10*/  IMAD R3, R3, c[0x0][0x190], RZ ;  /* 0x0000640003037a24 */ /* 0x000fe200078e02ff */
[----:B------:R-:W-:Y:S01]  /*1e20*/  UISETP.GE.AND UP0, UPT, UR37, 0x1, UPT ;  /* 0x000000012500788c */ /* 0x000fe2000bf06270 */
[C---:B------:R-:W-:Y:S01]  /*1e30*/  IMAD.WIDE.U32 R6, R0.reuse, c[0x0][0x190], R214 ;  /* 0x0000640000067a25 */ /* 0x040fe200078e00d6 */
[----:B------:R-:W-:Y:S01]  /*1e40*/  UIMAD UR32, UR50, UR11, UR9 ;  /* 0x0000000b322072a4 */ /* 0x000fe2000f8e0209 */
[----:B------:R-:W-:Y:S01]  /*1e50*/  IADD3.X R5, R215, UR41, RZ, P0, !PT ;  /* 0x00000029d7057c10 */ /* 0x000fe200087fe4ff */
[----:B------:R-:W-:Y:S01]  /*1e60*/  UIADD3 UR30, UR8, UR5, URZ ;  /* 0x00000005081e7290 */ /* 0x000fe2000fffe03f */
[----:B------:R-:W-:Y:S01]  /*1e70*/  IMAD R0, R0, c[0x0][0x194], R3 ;  /* 0x0000650000007a24 */ /* 0x000fe200078e0203 */
[----:B------:R-:W-:Y:S01]  /*1e80*/  ULDC.64 UR10, c[0x0][0x378] ;  /* 0x0000de00000a7ab9 */ /* 0x000fe20000000a00 */
[----:B------:R-:W-:Y:S01]  /*1e90*/  IADD3 R6, P1, R6, UR52, RZ ;  /* 0x0000003406067c10 */ /* 0x000fe2000ff3e0ff */
[----:B------:R-:W-:Y:S01]  /*1ea0*/  UIMAD UR9, UR12, UR10, URZ ;  /* 0x0000000a0c0972a4 */ /* 0x000fe2000f8e023f */
[----:B------:R-:W-:Y:S01]  /*1eb0*/  IMAD.U32 R3, RZ, RZ, UR8 ;  /* 0x00000008ff037e24 */ /* 0x000fe2000f8e00ff */
[----:B------:R-:W-:Y:S01]  /*1ec0*/  UMOV UR51, 0x4 ;  /* 0x0000000400337882 */ /* 0x000fe20000000000 */
[----:B-1----:R-:W-:Y:S01]  /*1ed0*/  SHF.R.S32.HI R8, RZ, 0x1f, R8 ;  /* 0x0000001fff087819 */ /* 0x002fe20000011408 */
[----:B------:R-:W-:Y:S01]  /*1ee0*/  UIMAD UR12, UR50, UR11, UR9 ;  /* 0x0000000b320c72a4 */ /* 0x000fe2000f8e0209 */
[----:B------:R-:W-:Y:S01]  /*1ef0*/  IADD3.X R7, R7, UR47, R0, P1, !PT ;  /* 0x0000002f07077c10 */ /* 0x000fe20008ffe400 */
[----:B------:R-:W-:Y:S01]  /*1f00*/  IMAD.WIDE.U32 R4, R3, c[0x0][0x370], R4 ;  /* 0x0000dc0003047a25 */ /* 0x000fe200078e0004 */
[----:B---3--:R-:W-:Y:S01]  /*1f10*/  LEA.HI R8, R8, R9, RZ, 0x5 ;  /* 0x0000000908087211 */ /* 0x008fe200078f28ff */
[----:B------:R-:W-:Y:S01]  /*1f20*/  ULDC.64 UR10, c[0x0][0x370] ;  /* 0x0000dc00000a7ab9 */ /* 0x000fe20000000a00 */
[----:B------:R-:W-:Y:S01]  /*1f30*/  BSSY B1, `(.L_x_31) ;  /* 0x0000666000017945 */ /* 0x000fe20003800000 */
[----:B------:R-:W-:Y:S01]  /*1f40*/  UIMAD UR9, UR42, UR10, URZ ;  /* 0x0000000a2a0972a4 */ /* 0x000fe2000f8e023f */
[----:B------:R-:W-:-:S03]  /*1f50*/  SHF.R.S32.HI R8, RZ, 0x5, R8 ;  /* 0x00000005ff087819 */ /* 0x000fc60000011408 */
[----:B------:R-:W-:Y:S02]  /*1f60*/  UIMAD UR9, UR8, UR11, UR9 ;  /* 0x0000000b080972a4 */ /* 0x000fe4000f8e0209 */
[----:B------:R-:W-:Y:S02]  /*1f70*/  UIADD3 UR8, UR8, UR31, URZ ;  /* 0x0000001f08087290 */ /* 0x000fe4000fffe03f */
[----:B------:R-:W-:Y:S02]  /*1f80*/  ULDC.64 UR10, c[0x0][0x3c8] ;  /* 0x0000f200000a7ab9 */ /* 0x000fe40000000a00 */
[----:B------:R-:W-:Y:S01]  /*1f90*/  IADD3 R5, R5, UR9, RZ ;  /* 0x0000000905057c10 */ /* 0x000fe2000fffe0ff */
[----:B------:R-:W-:Y:S01]  /*1fa0*/  UIMAD.WIDE UR30, UR30, UR51, UR10 ;  /* 0x000000331e1e72a5 */ /* 0x000fe2000f8e020a */
[----:B--2---:R-:W-:-:S05]  /*1fb0*/  IMAD R0, R8, UR56, R11 ;  /* 0x0000003808007c24 */ /* 0x004fca000f8e020b */
[----:B------:R-:W-:Y:S01]  /*1fc0*/  IADD3 R11, P0, R0, UR36, RZ ;  /* 0x00000024000b7c10 */ /* 0x000fe2000ff1e0ff */
[----:B------:R-:W-:-:S03]  /*1fd0*/  ULEA.HI.SX32 UR36, UR46, 0xffffffff, 0x19 ;  /* 0xffffffff2e247891 */ /* 0x000fc6000f8fca3f */
[----:B------:R-:W-:Y:S01]  /*1fe0*/  LEA.HI.X.SX32 R14, R0, UR33, 0x1, P0 ;  /* 0x00000021000e7c11 */ /* 0x000fe200080f0eff */
[----:B------:R-:W-:Y:S01]  /*1ff0*/  IMAD.U32 R0, RZ, RZ, UR50 ;  /* 0x00000032ff007e24 */ /* 0x000fe2000f8e00ff */
[----:B------:R-:W-:-:S03]  /*2000*/  LEA R189, P0, R11, c[0x0][0x350], 0x2 ;  /* 0x0000d4000bbd7a11 */ /* 0x000fc600078010ff */
[C---:B------:R-:W-:Y:S01]  /*2010*/  IMAD.WIDE.U32 R4, R0.reuse, c[0x0][0x378], R4 ;  /* 0x0000de0000047a25 */ /* 0x040fe200078e0004 */
[----:B------:R-:W-:Y:S02]  /*2020*/  LEA.HI.X R11, R11, c[0x0][0x354], R14, 0x2, P0 ;  /* 0x0000d5000b0b7a11 */ /* 0x000fe400000f140e */
[----:B------:R-:W-:Y:S01]  /*2030*/  PLOP3.LUT P0, PT, PT, PT, UP0, 0x80, 0x0 ;  /* 0x000000000000781c */ /* 0x000fe20003f0f008 */
[----:B------:R-:W-:Y:S01]  /*2040*/  IMAD.WIDE.U32 R6, R0, c[0x0][0x1a8], R6 ;  /* 0x00006a0000067a25 */ /* 0x000fe200078e0006 */
[----:B------:R-:W-:-:S03]  /*2050*/  IADD3 R5, R5, UR12, RZ ;  /* 0x0000000c05057c10 */ /* 0x000fc6000fffe0ff */
[----:B------:R-:W-:Y:S01]  /*2060*/  IMAD R0, R16, c[0x0][0x370], RZ ;  /* 0x0000dc0010007a24 */ /* 0x000fe200078e02ff */
[----:B------:R-:W-:Y:S01]  /*2070*/  IADD3 R3, R7, UR32, RZ ;  /* 0x0000002007037c10 */ /* 0x000fe2000fffe0ff */
[C---:B------:R-:W-:Y:S01]  /*2080*/  IMAD.WIDE.U32 R4, R247.reuse, c[0x0][0x370], R4 ;  /* 0x0000dc00f7047a25 */ /* 0x040fe200078e0004 */
[----:B------:R-:W-:Y:S01]  /*2090*/  ULDC.64 UR32, c[0x0][0x200] ;  /* 0x0000800000207ab9 */ /* 0x000fe20000000a00 */
[----:B------:R-:W-:Y:S01]  /*20a0*/  LEA R12, P2, R6, c[0x0][0x160], 0x1 ;  /* 0x00005800060c7a11 */ /* 0x000fe200078408ff */
[----:B------:R-:W-:Y:S01]  /*20b0*/  UIMAD.WIDE UR8, UR8, UR51, UR32 ;  /* 0x00000033080872a5 */ /* 0x000fe2000f8e0220 */
[----:B------:R-:W-:Y:S01]  /*20c0*/  IMAD R0, R247, c[0x0][0x374], R0 ;  /* 0x0000dd00f7007a24 */ /* 0x000fe200078e0200 */
[----:B------:R-:W-:Y:S02]  /*20d0*/  LEA R8, P1, R4, c[0x0][0x330], 0x1 ;  /* 0x0000cc0004087a11 */ /* 0x000fe400078208ff */
[----:B------:R-:W-:Y:S01]  /*20e0*/  LEA.HI.X R13, R6, c[0x0][0x164], R3, 0x1, P2 ;  /* 0x00005900060d7a11 */ /* 0x000fe200010f0c03 */
[----:B------:R-:W-:-:S05]  /*20f0*/  IMAD.IADD R0, R5, 0x1, R0 ;  /* 0x0000000105007824 */ /* 0x000fca00078e0200 */
[----:B------:R-:W-:Y:S01]  /*2100*/  LEA.HI.X R9, R4, c[0x0][0x334], R0, 0x1, P1 ;  /* 0x0000cd0004097a11 */ /* 0x000fe200008f0c00 */
[----:B------:R-:W-:Y:S05]  /*2110*/  @!P0 BRA `(.L_x_36) ;  /* 0x00005c6000008947 */ /* 0x000fea0003800000 */
[----:B------:R-:W-:Y:S01]  /*2120*/  ULDC.64 UR32, c[0x0][0x1a0] ;  /* 0x0000680000207ab9 */ /* 0x000fe20000000a00 */
[----:B------:R-:W-:Y:S01]  /*2130*/  MOV R14, UR35 ;  /* 0x00000023000e7c02 */ /* 0x000fe20008000f00 */
[----:B------:R-:W-:Y:S01]  /*2140*/  UIMAD UR5, UR27, UR32, URZ ;  /* 0x000000201b0572a4 */ /* 0x000fe2000f8e023f */
[----:B------:R-:W-:Y:S01]  /*2150*/  IMAD R3, R15, c[0x0][0x1b8], RZ ;  /* 0x00006e000f037a24 */ /* 0x000fe200078e02ff */
[----:B------:R-:W-:Y:S01]  /*2160*/  UMOV UR10, UR8 ;  /* 0x00000008000a7c82 */ /* 0x000fe20008000000 */
[----:B------:R-:W-:Y:S01]  /*2170*/  BSSY B0, `(.L_x_37) ;  /* 0x000002f000007945 */ /* 0x000fe20003800000 */
[----:B------:R-:W-:Y:S01]  /*2180*/  UIMAD UR5, UR35, UR33, UR5 ;  /* 0x00000021230572a4 */ /* 0x000fe2000f8e0205 */
[----:B------:R-:W-:Y:S01]  /*2190*/  IMAD.WIDE.U32 R4, R14, c[0x0][0x1a0], R214 ;  /* 0x000068000e047a25 */ /* 0x000fe200078e00d6 */
[----:B------:R-:W-:Y:S01]  /*21a0*/  UMOV UR12, UR30 ;  /* 0x0000001e000c7c82 */ /* 0x000fe20008000000 */
[----:B------:R-:W-:Y:S01]  /*21b0*/  MOV R188, R11 ;  /* 0x0000000b00bc7202 */ /* 0x000fe20000000f00 */
[----:B------:R-:W-:Y:S01]  /*21c0*/  UMOV UR11, UR31 ;  /* 0x0000001f000b7c82 */ /* 0x000fe20008000000 */
[----:B------:R-:W-:Y:S01]  /*21d0*/  IMAD R3, R10, c[0x0][0x1bc], R3 ;  /* 0x00006f000a037a24 */ /* 0x000fe200078e0203 */
[----:B------:R-:W-:Y:S01]  /*21e0*/  IADD3 R4, P0, R4, UR43, RZ ;  /* 0x0000002b04047c10 */ /* 0x000fe2000ff1e0ff */
[----:B------:R-:W-:Y:S01]  /*21f0*/  IMAD.MOV.U32 R187, RZ, RZ, R13 ;  /* 0x000000ffffbb7224 */ /* 0x000fe200078e000d */
[----:B------:R-:W-:Y:S01]  /*2200*/  MOV R0, UR5 ;  /* 0x0000000500007c02 */ /* 0x000fe20008000f00 */
[----:B------:R-:W-:Y:S01]  /*2210*/  UMOV UR5, UR36 ;  /* 0x0000002400057c82 */ /* 0x000fe20008000000 */
[----:B------:R-:W-:Y:S01]  /*2220*/  MOV R186, R12 ;  /* 0x0000000c00ba7202 */ /* 0x000fe20000000f00 */
[----:B------:R-:W-:Y:S01]  /*2230*/  ULEA.HI UR8, UR5, UR5, URZ, 0x1 ;  /* 0x0000000505087291 */ /* 0x000fe2000f8f083f */
[----:B------:R-:W-:Y:S01]  /*2240*/  IADD3.X R5, R5, UR44, R0, P0, !PT ;  /* 0x0000002c05057c10 */ /* 0x000fe200087fe400 */
[----:B------:R-:W-:Y:S01]  /*2250*/  IMAD.SHL.U32 R0, R252, 0x2, RZ ;  /* 0x00000002fc007824 */ /* 0x000fe200078e00ff */
[----:B------:R-:W-:Y:S01]  /*2260*/  PLOP3.LUT P0, PT, PT, PT, UP3, 0x80, 0x0 ;  /* 0x000000000000781c */ /* 0x000fe20003f0f038 */
[----:B------:R-:W-:Y:S01]  /*2270*/  ULOP3.LUT UR8, UR8, 0xfffffffe, URZ, 0xc0, !UPT ;  /* 0xfffffffe08087892 */ /* 0x000fe2000f8ec03f */
[----:B------:R-:W-:Y:S01]  /*2280*/  MOV R184, R8 ;  /* 0x0000000800b87202 */ /* 0x000fe20000000f00 */
[----:B------:R-:W-:-:S02]  /*2290*/  IMAD.WIDE.U32 R4, R10, c[0x0][0x1b8], R4 ;  /* 0x00006e000a047a25 */ /* 0x000fc400078e0004 */
[----:B------:R-:W-:Y:S02]  /*22a0*/  UIADD3 UR8, UR5, -UR8, URZ ;  /* 0x8000000805087290 */ /* 0x000fe4000fffe03f */
[----:B------:R-:W-:Y:S02]  /*22b0*/  IMAD.MOV.U32 R185, RZ, RZ, R9 ;  /* 0x000000ffffb97224 */ /* 0x000fe400078e0009 */
[----:B------:R-:W-:Y:S01]  /*22c0*/  UISETP.NE.AND UP0, UPT, UR8, 0x1, UPT ;  /* 0x000000010800788c */ /* 0x000fe2000bf05270 */
[----:B------:R-:W-:Y:S01]  /*22d0*/  IMAD.IADD R11, R5, 0x1, R3 ;  /* 0x00000001050b7824 */ /* 0x000fe200078e0203 */
[----:B------:R-:W-:Y:S02]  /*22e0*/  UIMAD UR8, UR26, -0x80, UR4 ;  /* 0xffffff801a0878a4 */ /* 0x000fe4000f8e0204 */
[----:B------:R-:W-:Y:S04]  /*22f0*/  @P0 BAR.SYNC.DEFER_BLOCKING 0x0 ;  /* 0x0000000000000b1d */ /* 0x000fe80000010000 */
[----:B------:R-:W-:-:S13]  /*2300*/  ISETP.GE.AND P2, PT, R247, UR8, PT ;  /* 0x00000008f7007c0c */ /* 0x000fda000bf46270 */
[----:B------:R1:W-:Y:S04]  /*2310*/  @P2 STS [R0+0x8000], RZ ;  /* 0x008000ff00002388 */ /* 0x0003e80000000800 */
[----:B------:R1:W-:Y:S04]  /*2320*/  @P2 STS [R0+0x8004], RZ ;  /* 0x008004ff00002388 */ /* 0x0003e80000000800 */
[----:B------:R1:W-:Y:S01]  /*2330*/  @P2 STS.64 [R0+0x8008], RZ ;  /* 0x008008ff00002388 */ /* 0x0003e20000000a00 */
[----:B------:R-:W-:Y:S05]  /*2340*/  @P2 BRA `(.L_x_38) ;  /* 0x0000011000002947 */ /* 0x000fea0003800000 */
[----:B------:R-:W-:-:S13]  /*2350*/  ISETP.GE.AND P0, PT, R214, c[0x0][0x220], PT ;  /* 0x00008800d6007a0c */ /* 0x000fda0003f06270 */
[----:B------:R2:W-:Y:S04]  /*2360*/  @P0 STS [R0+0x8000], RZ ;  /* 0x008000ff00000388 */ /* 0x0005e80000000800 */
[----:B------:R2:W-:Y:S04]  /*2370*/  @P0 STS [R0+0x8004], RZ ;  /* 0x008004ff00000388 */ /* 0x0005e80000000800 */
[----:B------:R2:W-:Y:S01]  /*2380*/  @P0 STS.64 [R0+0x8008], RZ ;  /* 0x008008ff00000388 */ /* 0x0005e20000000a00 */
[----:B------:R-:W-:Y:S05]  /*2390*/  @P0 BRA `(.L_x_38) ;  /* 0x000000c000000947 */ /* 0x000fea0003800000 */
        /* <DEDUP_REMOVED lines=8> */
[----:B------:R-:W-:Y:S01]  /*2420*/  @!PT LDS RZ, [RZ] ;  /* 0x00000000fffff984 */ /* 0x000fe20000000800 */
[----:B------:R-:W-:Y:S01]  /*2430*/  @!PT LDS RZ, [RZ] ;  /* 0x00000000fffff984 */ /* 0x000fe20000000800 */
[----:B------:R-:W-:Y:S01]  /*2440*/  @!PT LDS RZ, [RZ] ;  /* 0x00000000fffff984 */ /* 0x000fe20000000800 */
[----:B------:R3:W-:Y:S04]  /*2450*/  LDGSTS.E.BYPASS.LTC128B.128 [R0+0x8000], [R8.64] ;  /* 0x0800000008007fae */ /* 0x0007e8000b901d5c */
.L_x_38:
[----:B------:R-:W-:Y:S05]  /*2460*/  BSYNC B0 ;  /* 0x0000000000007941 */ /* 0x000fea0003800000 */
.L_x_37:
[----:B------:R-:W-:Y:S01]  /*2470*/  IADD3 R7, R247, 0x40, RZ ;  /* 0x00000040f7077810 */ /* 0x000fe20007ffe0ff */
[----:B------:R-:W-:Y:S03]  /*2480*/  BSSY B0, `(.L_x_39) ;  /* 0x0000014000007945 */ /* 0x000fe60003800000 */
[----:B------:R-:W-:-:S13]  /*2490*/  ISETP.GE.AND P1, PT, R7, UR8, PT ;  /* 0x0000000807007c0c */ /* 0x000fda000bf26270 */
[----:B------:R4:W-:Y:S01]  /*24a0*/  @P1 STS.128 [R0+0x9000], RZ ;  /* 0x009000ff00001388 */ /* 0x0009e20000000c00 */
[----:B------:R-:W-:Y:S05]  /*24b0*/  @P1 BRA `(.L_x_40) ;  /* 0x0000010000001947 */ /* 0x000fea0003800000 */
[----:B------:R-:W-:-:S13]  /*24c0*/  ISETP.GE.AND P0, PT, R214, c[0x0][0x220], PT ;  /* 0x00008800d6007a0c */ /* 0x000fda0003f06270 */
[----:B------:R1:W-:Y:S01]  /*24d0*/  @P0 STS.128 [R0+0x9000], RZ ;  /* 0x009000ff00000388 */ /* 0x0003e20000000c00 */
[----:B------:R-:W-:Y:S05]  /*24e0*/  @P0 BRA `(.L_x_40) ;  /* 0x000000d000000947 */ /* 0x000fea0003800000 */
[----:B------:R-:W-:-:S04]  /*24f0*/  IADD3 R3, P0, R247, 0x40, RZ ;  /* 0x00000040f7037810 */ /* 0x000fc80007f1e0ff */
[----:B------:R-:W-:-:S05]  /*2500*/  IADD3.X R5, RZ, R16, RZ, P0, !PT ;  /* 0x00000010ff057210 */ /* 0x000fca00007fe4ff */
[----:B------:R-:W-:Y:S01]  /*2510*/  IMAD R6, R5, c[0x0][0x1a0], RZ ;  /* 0x0000680005067a24 */ /* 0x000fe200078e02ff */
[----:B------:R-:W-:-:S05]  /*2520*/  MOV R5, R11 ;  /* 0x0000000b00057202 */ /* 0x000fca0000000f00 */
[----:B---3--:R-:W-:-:S04]  /*2530*/  IMAD.WIDE.U32 R8, R3, c[0x0][0x1a0], R4 ;  /* 0x0000680003087a25 */ /* 0x008fc800078e0004 */
[----:B------:R-:W-:Y:S01]  /*2540*/  IMAD R3, R3, c[0x0][0x1a4], R6 ;  /* 0x0000690003037a24 */ /* 0x000fe200078e0206 */
[----:B------:R-:W-:-:S04]  /*2550*/  LEA R4, P0, R8, c[0x0][0x170], 0x1 ;  /* 0x00005c0008047a11 */ /* 0x000fc800078008ff */
[----:B------:R-:W-:-:S04]  /*2560*/  IADD3 R3, R9, R3, RZ ;  /* 0x0000000309037210 */ /* 0x000fc80007ffe0ff */
[----:B------:R-:W-:-:S05]  /*2570*/  LEA.HI.X R5, R8, c[0x0][0x174], R3, 0x1, P0 ;  /* 0x00005d0008057a11 */ /* 0x000fca00000f0c03 */
[----:B------:R-:W-:Y:S01]  /*2580*/  @!PT LDS RZ, [RZ] ;  /* 0x00000000fffff984 */ /* 0x000fe20000000800 */
[----:B------:R-:W-:Y:S01]  /*2590*/  @!PT LDS RZ, [RZ] ;  /* 0x00000000fffff984 */ /* 0x000fe20000000800 */
[----:B------:R-:W-:Y:S01]  /*25a0*/  @!PT LDS RZ, [RZ] ;  /* 0x00000000fffff984 */ /* 0x000fe20000000800 */
[----:B------:R3:W-:Y:S02]  /*25b0*/  LDGSTS.E.BYPASS.LTC128B.128 [R0+0x9000], [R4.64] ;  /* 0x0900000004007fae */ /* 0x0007e4000b901d5c */
.L_x_40:
[----:B------:R-:W-:Y:S05]  /*25c0*/  BSYNC B0 ;  /* 0x0000000000007941 */ /* 0x000fea0003800000 */
.L_x_39:
[----:B------:R-:W-:Y:S01]  /*25d0*/  UIMAD UR8, UR5, -0x80, UR37 ;  /* 0xffffff80050878a4 */ /* 0x000fe2000f8e0225 */
[----:B------:R-:W0:Y:S01]  /*25e0*/  LDGDEPBAR ;  /* 0x00000000000079af */ /* 0x000e220000000000 */
[----:B------:R-:W-:Y:S04]  /*25f0*/  BSSY B0, `(.L_x_41) ;  /* 0x000000f000007945 */ /* 0x000fe80003800000 */
        /* <DEDUP_REMOVED lines=10> */
[----:B------:R-:W-:Y:S01]  /*26a0*/  @!PT LDS RZ, [RZ] ;  /* 0x00000000fffff984 */ /* 0x000fe20000000800 */
[----:B------:R-:W-:Y:S01]  /*26b0*/  @!PT LDS RZ, [RZ] ;  /* 0x00000000fffff984 */ /* 0x000fe20000000800 */
[----:B------:R-:W-:Y:S01]  /*26c0*/  @!PT LDS RZ, [RZ] ;  /* 0x00000000fffff984 */ /* 0x000fe20000000800 */
[----:B------:R1:W-:Y:S02]  /*26d0*/  LDGSTS.E.BYPASS.LTC128B.128 [R0+0x4000], [R184.64] ;  /* 0x04000000b8007fae */ /* 0x0003e4000b901d5c */
.L_x_42:
[----:B------:R-:W-:Y:S05]  /*26e0*/  BSYNC B0 ;  /* 0x0000000000007941 */ /* 0x000fea0003800000 */
.L_x_41:
[----:B------:R-:W-:Y:S01]  /*26f0*/  ISETP.GE.AND P4, PT, R7, UR8, PT ;  /* 0x0000000807007c0c */ /* 0x000fe2000bf86270 */
[----:B------:R-:W-:-:S12]  /*2700*/  BSSY B0, `(.L_x_43) ;  /* 0x000000e000007945 */ /* 0x000fd80003800000 */
[----:B------:R1:W-:Y:S01]  /*2710*/  @P4 STS.128 [R0+0x5000], RZ ;  /* 0x005000ff00004388 */ /* 0x0003e20000000c00 */
[----:B------:R-:W-:Y:S05]  /*2720*/  @P4 BRA `(.L_x_44) ;  /* 0x000000b000004947 */ /* 0x000fea0003800000 */
[----:B------:R-:W-:-:S13]  /*2730*/  ISETP.GE.AND P0, PT, R214, c[0x0][0x220], PT ;  /* 0x00008800d6007a0c */ /* 0x000fda0003f06270 */
[----:B------:R1:W-:Y:S01]  /*2740*/  @P0 STS.128 [R0+0x5000], RZ ;  /* 0x005000ff00000388 */ /* 0x0003e20000000c00 */
[----:B------:R-:W-:Y:S05]  /*2750*/  @P0 BRA `(.L_x_44) ;  /* 0x0000008000000947 */ /* 0x000fea0003800000 */
[----:B------:R-:W-:Y:S02]  /*2760*/  IMAD.MOV.U32 R3, RZ, RZ, c[0x0][0x370] ;  /* 0x0000dc00ff037624 */ /* 0x000fe400078e00ff */
[----:B---3--:R-:W-:-:S03]  /*2770*/  IMAD.MOV.U32 R5, RZ, RZ, c[0x0][0x374] ;  /* 0x0000dd00ff057624 */ /* 0x008fc600078e00ff */
[----:B------:R-:W-:-:S04]  /*2780*/  LEA R4, P0, R3, R184, 0x7 ;  /* 0x000000b803047211 */ /* 0x000fc800078038ff */
[----:B------:R-:W-:-:S05]  /*2790*/  LEA.HI.X R5, R3, R185, R5, 0x7, P0 ;  /* 0x000000b903057211 */ /* 0x000fca00000f3c05 */
[----:B------:R-:W-:Y:S01]  /*27a0*/  @!PT LDS RZ, [RZ] ;  /* 0x00000000fffff984 */ /* 0x000fe20000000800 */
[----:B------:R-:W-:Y:S01]  /*27b0*/  @!PT LDS RZ, [RZ] ;  /* 0x00000000fffff984 */ /* 0x000fe20000000800 */
[----:B------:R-:W-:Y:S01]  /*27c0*/  @!PT LDS RZ, [RZ] ;  /* 0x00000000fffff984 */ /* 0x000fe20000000800 */
[----:B------:R3:W-:Y:S04]  /*27d0*/  LDGSTS.E.BYPASS.LTC128B.128 [R0+0x5000], [R4.64] ;  /* 0x0500000004007fae */ /* 0x0007e8000b901d5c */
.L_x_44:
[----:B------:R-:W-:Y:S05]  /*27e0*/  BSYNC B0 ;  /* 0x0000000000007941 */ /* 0x000fea0003800000 */
.L_x_43:
[----:B------:R-:W-:Y:S01]  /*27f0*/  PLOP3.LUT P0, PT, PT, PT, UP0, 0x80, 0x0 ;  /* 0x000000000000781c */ /* 0x000fe20003f0f008 */
[----:B------:R-:W-:Y:S01]  /*2800*/  BSSY B0, `(.L_x_45) ;  /* 0x0000013000007945 */ /* 0x000fe20003800000 */
[----:B------:R-:W-:-:S04]  /*2810*/  IADD3 R3, R252, 0x1000, RZ ;  /* 0x00001000fc037810 */ /* 0x000fc80007ffe0ff */
[----:B------:R-:W-:-:S05]  /*2820*/  SEL R3, R3, R252, !P0 ;  /* 0x000000fc03037207 */ /* 0x000fca0004000000 */
[----:B------:R-:W-:-:S05]  /*2830*/  IMAD.SHL.U32 R163, R3, 0x2, RZ ;  /* 0x0000000203a37824 */ /* 0x000fca00078e00ff */
[----:B------:R1:W-:Y:S04]  /*2840*/  @P3 STS [R163], RZ ;  /* 0x000000ffa3003388 */ /* 0x0003e80000000800 */
[----:B------:R1:W-:Y:S04]  /*2850*/  @P3 STS [R163+0x4], RZ ;  /* 0x000004ffa3003388 */ /* 0x0003e80000000800 */
[----:B------:R1:W-:Y:S04]  /*2860*/  @P3 STS [R163+0x8], RZ ;  /* 0x000008ffa3003388 */ /* 0x0003e80000000800 */
[----:B------:R1:W-:Y:S01]  /*2870*/  @P3 STS [R163+0xc], RZ ;  /* 0x00000cffa3003388 */ /* 0x0003e20000000800 */
[----:B------:R-:W-:Y:S05]  /*2880*/  @P3 BRA `(.L_x_46) ;  /* 0x000000a000003947 */ /* 0x000fea0003800000 */
[----:B------:R-:W-:-:S13]  /*2890*/  ISETP.GE.AND P3, PT, R214, c[0x0][0x220], PT ;  /* 0x00008800d6007a0c */ /* 0x000fda0003f66270 */
[----:B------:R1:W-:Y:S04]  /*28a0*/  @P3 STS [R163], RZ ;  /* 0x000000ffa3003388 */ /* 0x0003e80000000800 */
[----:B------:R1:W-:Y:S04]  /*28b0*/  @P3 STS [R163+0x4], RZ ;  /* 0x000004ffa3003388 */ /* 0x0003e80000000800 */
[----:B------:R1:W-:Y:S04]  /*28c0*/  @P3 STS [R163+0x8], RZ ;  /* 0x000008ffa3003388 */ /* 0x0003e80000000800 */
[----:B------:R1:W-:Y:S01]  /*28d0*/  @P3 STS [R163+0xc], RZ ;  /* 0x00000cffa3003388 */ /* 0x0003e20000000800 */
[----:B------:R-:W-:Y:S05]  /*28e0*/  @P3 BRA `(.L_x_46) ;  /* 0x0000004000003947 */ /* 0x000fea0003800000 */
[----:B------:R-:W-:Y:S01]  /*28f0*/  @!PT LDS RZ, [RZ] ;  /* 0x00000000fffff984 */ /* 0x000fe20000000800 */
[----:B------:R-:W-:Y:S01]  /*2900*/  @!PT LDS RZ, [RZ] ;  /* 0x00000000fffff984 */ /* 0x000fe20000000800 */
[----:B------:R-:W-:Y:S01]  /*2910*/  @!PT LDS RZ, [RZ] ;  /* 0x00000000fffff984 */ /* 0x000fe20000000800 */
[----:B------:R1:W-:Y:S02]  /*2920*/  LDGSTS.E.BYPASS.LTC128B.128 [R163], [R186.64] ;  /* 0x00000000baa37fae */ /* 0x0003e4000b901d5c */
.L_x_46:
[----:B------:R-:W-:Y:S05]  /*2930*/  BSYNC B0 ;  /* 0x0000000000007941 */ /* 0x000fea0003800000 */
.L_x_45:
[----:B------:R1:W-:Y:S01]  /*2940*/  @P4 STS [R163+0x1000], RZ ;  /* 0x001000ffa3004388 */ /* 0x0003e20000000800 */
[----:B------:R-:W-:Y:S03]  /*2950*/  BSSY B0, `(.L_x_47) ;  /* 0x0000013000007945 */ /* 0x000fe60003800000 */
[----:B------:R1:W-:Y:S04]  /*2960*/  @P4 STS [R163+0x1004], RZ ;  /* 0x001004ffa3004388 */ /* 0x0003e80000000800 */
[----:B------:R1:W-:Y:S04]  /*2970*/  @P4 STS [R163+0x1008], RZ ;  /* 0x001008ffa3004388 */ /* 0x0003e80000000800 */
[----:B------:R1:W-:Y:S01]  /*2980*/  @P4 STS [R163+0x100c], RZ ;  /* 0x00100cffa3004388 */ /* 0x0003e20000000800 */
[----:B------:R-:W-:Y:S05]  /*2990*/  @P4 BRA `(.L_x_48) ;  /* 0x000000e000004947 */ /* 0x000fea0003800000 */
[----:B------:R-:W-:-:S13]  /*29a0*/  ISETP.GE.AND P3, PT, R214, c[0x0][0x220], PT ;  /* 0x00008800d6007a0c */ /* 0x000fda0003f66270 */
[----:B------:R1:W-:Y:S04]  /*29b0*/  @P3 STS [R163+0x1000], RZ ;  /* 0x001000ffa3003388 */ /* 0x0003e80000000800 */
[----:B------:R1:W-:Y:S04]  /*29c0*/  @P3 STS [R163+0x1004], RZ ;  /* 0x001004ffa3003388 */ /* 0x0003e80000000800 */
[----:B------:R1:W-:Y:S04]  /*29d0*/  @P3 STS [R163+0x1008], RZ ;  /* 0x001008ffa3003388 */ /* 0x0003e80000000800 */
[----:B------:R1:W-:Y:S01]  /*29e0*/  @P3 STS [R163+0x100c], RZ ;  /* 0x00100cffa3003388 */ /* 0x0003e20000000800 */
        /* <DEDUP_REMOVED lines=9> */
.L_x_48:
[----:B------:R-:W-:Y:S05]  /*2a80*/  BSYNC B0 ;  /* 0x0000000000007941 */ /* 0x000fea0003800000 */
.L_x_47:
[----:B--2---:R-:W2:Y:S01]  /*2a90*/  LDL R13, [R1+0x4] ;  /* 0x00000400010d7983 */ /* 0x004ea20000100800 */
[----:B------:R-:W-:Y:S01]  /*2aa0*/  ULDC.64 UR30, c[0x0][0x198] ;  /* 0x00006600001e7ab9 */ /* 0x000fe20000000a00 */
[----:B---3--:R-:W-:Y:S01]  /*2ab0*/  IMAD.WIDE.U32 R4, R14, c[0x0][0x198], R214 ;  /* 0x000066000e047a25 */ /* 0x008fe200078e00d6 */
[----:B------:R-:W-:-:S03]  /*2ac0*/  UIMAD UR27, UR27, UR30, URZ ;  /* 0x0000001e1b1b72a4 */ /* 0x000fc6000f8e023f */
[----:B------:R-:W-:Y:S01]  /*2ad0*/  IMAD.MOV.U32 R232, RZ, RZ, 0x7f800000 ;  /* 0x7f800000ffe87424 */ /* 0x000fe200078e00ff */
[----:B------:R-:W-:Y:S01]  /*2ae0*/  UIMAD UR27, UR35, UR31, UR27 ;  /* 0x0000001f231b72a4 */ /* 0x000fe2000f8e021b */
[----:B------:R-:W-:Y:S01]  /*2af0*/  IADD3 R6, P3, R4, UR39, RZ ;  /* 0x0000002704067c10 */ /* 0x000fe2000ff7e0ff */
[----:B------:R-:W-:Y:S02]  /*2b00*/  IMAD.MOV.U32 R233, RZ, RZ, 0x7f800000 ;  /* 0x7f800000ffe97424 */ /* 0x000fe400078e00ff */
[----:B------:R-:W-:Y:S02]  /*2b10*/  IMAD.MOV.U32 R234, RZ, RZ, 0x7f800000 ;  /* 0x7f800000ffea7424 */ /* 0x000fe400078e00ff */
[----:B------:R-:W-:Y:S02]  /*2b20*/  IMAD.U32 R3, RZ, RZ, UR27 ;  /* 0x0000001bff037e24 */ /* 0x000fe4000f8e00ff */
[----:B------:R-:W-:-:S03]  /*2b30*/  IMAD.MOV.U32 R231, RZ, RZ, 0x7f800000 ;  /* 0x7f800000ffe77424 */ /* 0x000fc600078e00ff */
[----:B------:R-:W-:Y:S02]  /*2b40*/  IADD3.X R7, R5, UR40, R3, P3, !PT ;  /* 0x0000002805077c10 */ /* 0x000fe40009ffe403 */
[C---:B--2---:R-:W-:Y:S02]  /*2b50*/  IADD3 R3, R13.reuse, 0x48, RZ ;  /* 0x000000480d037810 */ /* 0x044fe40007ffe0ff */
[----:B------:R-:W-:Y:S02]  /*2b60*/  IADD3 R4, R13, 0x8, RZ ;  /* 0x000000080d047810 */ /* 0x000fe40007ffe0ff */
[----:B------:R-:W-:Y:S02]  /*2b70*/  ISETP.GE.AND P5, PT, R3, UR8, PT ;  /* 0x0000000803007c0c */ /* 0x000fe4000bfa6270 */
[----:B------:R-:W-:Y:S02]  /*2b80*/  SHF.R.S32.HI R9, RZ, 0x1f, R3 ;  /* 0x0000001fff097819 */ /* 0x000fe40000011403 */
[----:B------:R-:W-:Y:S01]  /*2b90*/  ISETP.GE.AND P6, PT, R4, UR8, PT ;  /* 0x0000000804007c0c */ /* 0x000fe2000bfc6270 */
[----:B------:R-:W-:Y:S01]  /*2ba0*/  IMAD.SHL.U32 R4, R13, 0x4, RZ ;  /* 0x000000040d047824 */ /* 0x000fe200078e00ff */
[----:B------:R-:W-:-:S02]  /*2bb0*/  SHF.R.S32.HI R12, RZ, 0x1f, R13 ;  /* 0x0000001fff0c7819 */ /* 0x000fc4000001140d */
[C---:B------:R-:W-:Y:S02]  /*2bc0*/  IADD3 R11, R13.reuse, 0x40, RZ ;  /* 0x000000400d0b7810 */ /* 0x040fe40007ffe0ff */
[----:B------:R-:W-:Y:S02]  /*2bd0*/  IADD3 R4, P4, R4, UR10, RZ ;  /* 0x0000000a04047c10 */ /* 0x000fe4000ff9e0ff */
[----:B------:R-:W-:Y:S02]  /*2be0*/  SHF.L.U64.HI R5, R13, 0x2, R12 ;  /* 0x000000020d057819 */ /* 0x000fe4000001020c */
[----:B------:R-:W-:Y:S01]  /*2bf0*/  @!P5 LEA R8, P3, R3, UR10, 0x2 ;  /* 0x0000000a0308dc11 */ /* 0x000fe2000f8610ff */
[----:B------:R2:W-:Y:S01]  /*2c00*/  @P2 STS [R0+0x6000], RZ ;  /* 0x006000ff00002388 */ /* 0x0005e20000000800 */
[----:B------:R-:W-:Y:S02]  /*2c10*/  IADD3.X R5, R5, UR9, RZ, P4, !PT ;  /* 0x0000000905057c10 */ /* 0x000fe4000a7fe4ff */
[----:B------:R-:W-:Y:S01]  /*2c20*/  @!P5 LEA.HI.X R9, R3, UR9, R9, 0x2, P3 ;  /* 0x000000090309dc11 */ /* 0x000fe200098f1409 */
[----:B------:R2:W-:Y:S01]  /*2c30*/  @P2 STS [R0+0x6004], RZ ;  /* 0x006004ff00002388 */ /* 0x0005e20000000800 */
[----:B------:R-:W-:-:S02]  /*2c40*/  ISETP.GE.AND P3, PT, R13, UR8, PT ;  /* 0x000000080d007c0c */ /* 0x000fc4000bf66270 */
[----:B------:R-:W-:Y:S01]  /*2c50*/  ISETP.GE.AND P4, PT, R11, UR8, PT ;  /* 0x000000080b007c0c */ /* 0x000fe2000bf86270 */
[----:B------:R2:W5:Y:S04]  /*2c60*/  @!P5 LDG.E R232, [R8.64] ;  /* 0x0000001c08e8d981 */ /* 0x000568000c1e1900 */
[----:B------:R2:W-:Y:S01]  /*2c70*/  @P2 STS.64 [R0+0x6008], RZ ;  /* 0x006008ff00002388 */ /* 0x0005e20000000a00 */
[----:B------:R-:W-:Y:S01]  /*2c80*/  IMAD R3, R15, c[0x0][0x1b0], RZ ;  /* 0x00006c000f037a24 */ /* 0x000fe200078e02ff */
[----:B------:R-:W-:Y:S02]  /*2c90*/  BSSY B0, `(.L_x_49) ;  /* 0x0000019000007945 */ /* 0x000fe40003800000 */
[----:B------:R3:W5:Y:S01]  /*2ca0*/  @!P6 LDG.E R234, [R4.64+0x20] ;  /* 0x0000201c04eae981 */ /* 0x000762000c1e1900 */
[----:B------:R-:W-:-:S03]  /*2cb0*/  IMAD R3, R10, c[0x0][0x1b4], R3 ;  /* 0x00006d000a037a24 */ /* 0x000fc600078e0203 */
[----:B------:R3:W5:Y:S04]  /*2cc0*/  @!P3 LDG.E R233, [R4.64] ;  /* 0x0000001c04e9b981 */ /* 0x000768000c1e1900 */
[----:B------:R3:W5:Y:S02]  /*2cd0*/  @!P4 LDG.E R231, [R4.64+0x100] ;  /* 0x0001001c04e7c981 */ /* 0x000764000c1e1900 */
[----:B---3--:R-:W-:-:S04]  /*2ce0*/  IMAD.WIDE.U32 R4, R10, c[0x0][0x1b0], R6 ;  /* 0x00006c000a047a25 */ /* 0x008fc800078e0006 */
[----:B------:R-:W-:Y:S01]  /*2cf0*/  IMAD.IADD R10, R5, 0x1, R3 ;  /* 0x00000001050a7824 */ /* 0x000fe200078e0203 */
[----:B------:R-:W-:Y:S05]  /*2d00*/  @P2 BRA `(.L_x_50) ;  /* 0x0000011000002947 */ /* 0x000fea0003800000 */
[----:B--2---:R-:W-:-:S13]  /*2d10*/  ISETP.GE.AND P2, PT, R214, c[0x0][0x220], PT ;  /* 0x00008800d6007a0c */ /* 0x004fda0003f46270 */
        /* <DEDUP_REMOVED lines=16> */
.L_x_50:
[----:B--2---:R-:W-:Y:S05]  /*2e20*/  BSYNC B0 ;  /* 0x0000000000007941 */ /* 0x004fea0003800000 */
.L_x_49:
[----:B------:R2:W-:Y:S01]  /*2e30*/  @P1 STS.128 [R0+0x7000], RZ ;  /* 0x007000ff00001388 */ /* 0x0005e20000000c00 */
[----:B------:R-:W-:Y:S01]  /*2e40*/  BSSY B0, `(.L_x_51) ;  /* 0x0000012000007945 */ /* 0x000fe20003800000 */
        /* <DEDUP_REMOVED lines=17> */
.L_x_52:
[----:B------:R-:W-:Y:S05]  /*2f60*/  BSYNC B0 ;  /* 0x0000000000007941 */ /* 0x000fea0003800000 */
.L_x_51:
[----:B------:R-:W0:Y:S01]  /*2f70*/  LDGDEPBAR ;  /* 0x00000000000079af */ /* 0x000e220000000000 */
[C---:B-1234-:R-:W-:Y:S01]  /*2f80*/  IADD3 R0, R158.reuse, 0x1000, RZ ;  /* 0x000010009e007810 */ /* 0x05efe20007ffe0ff */
[----:B------:R-:W-:Y:S01]  /*2f90*/  IMAD.SHL.U32 R150, R158, 0x2, RZ ;  /* 0x000000029e967824 */ /* 0x000fe200078e00ff */
[----:B------:R-:W-:Y:S01]  /*2fa0*/  IADD3 R3, R152, 0x1000, RZ ;  /* 0x0000100098037810 */ /* 0x000fe20007ffe0ff */
[----:B------:R-:W-:Y:S01]  /*2fb0*/  UIADD3 UR8, UR35, 0x80, URZ ;  /* 0x0000008023087890 */ /* 0x000fe2000fffe03f */
[----:B------:R-:W-:Y:S01]  /*2fc0*/  SEL R0, R0, R158, !P0 ;  /* 0x0000009e00007207 */ /* 0x000fe20004000000 */
[----:B------:R-:W-:Y:S01]  /*2fd0*/  IMAD.MOV.U32 R204, RZ, RZ, R163 ;  /* 0x000000ffffcc7224 */ /* 0x000fe200078e00a3 */
[----:B------:R-:W-:Y:S01]  /*2fe0*/  SEL R3, R3, R152, !P0 ;  /* 0x0000009803037207 */ /* 0x000fe20004000000 */
[----:B------:R-:W-:Y:S01]  /*2ff0*/  CS2R R94, SRZ ;  /* 0x00000000005e7805 */ /* 0x000fe2000001ff00 */
[----:B------:R-:W-:Y:S01]  /*3000*/  CS2R R92, SRZ ;  /* 0x00000000005c7805 */ /* 0x000fe2000001ff00 */
[----:B------:R-:W-:Y:S01]  /*3010*/  IMAD.SHL.U32 R144, R0, 0x2, RZ ;  /* 0x0000000200907824 */ /* 0x000fe200078e00ff */
[----:B------:R-:W-:Y:S01]  /*3020*/  IADD3 R0, R13, -0x80, RZ ;  /* 0xffffff800d007810 */ /* 0x000fe20007ffe0ff */
[----:B------:R-:W-:Y:S01]  /*3030*/  CS2R R98, SRZ ;  /* 0x0000000000627805 */ /* 0x000fe2000001ff00 */
[----:B------:R-:W-:Y:S01]  /*3040*/  CS2R R96, SRZ ;  /* 0x0000000000607805 */ /* 0x000fe2000001ff00 */
[----:B------:R-:W-:Y:S01]  /*3050*/  CS2R R90, SRZ ;  /* 0x00000000005a7805 */ /* 0x000fe2000001ff00 */
[----:B------:R-:W-:Y:S01]  /*3060*/  SHF.R.S32.HI R4, RZ, 0x1f, R0 ;  /* 0x0000001fff047819 */ /* 0x000fe20000011400 */
[----:B------:R-:W-:Y:S01]  /*3070*/  CS2R R88, SRZ ;  /* 0x0000000000587805 */ /* 0x000fe2000001ff00 */
[----:B------:R-:W-:Y:S01]  /*3080*/  CS2R R86, SRZ ;  /* 0x0000000000567805 */ /* 0x000fe2000001ff00 */
[----:B------:R-:W-:Y:S01]  /*3090*/  CS2R R84, SRZ ;  /* 0x0000000000547805 */ /* 0x000fe2000001ff00 */
[----:B------:R-:W-:Y:S01]  /*30a0*/  CS2R R78, SRZ ;  /* 0x00000000004e7805 */ /* 0x000fe2000001ff00 */
[----:B------:R-:W-:Y:S01]  /*30b0*/  CS2R R76, SRZ ;  /* 0x00000000004c7805 */ /* 0x000fe2000001ff00 */
[----:B------:R-:W-:Y:S01]  /*30c0*/  CS2R R82, SRZ ;  /* 0x0000000000527805 */ /* 0x000fe2000001ff00 */
[----:B------:R-:W-:Y:S01]  /*30d0*/  CS2R R80, SRZ ;  /* 0x0000000000507805 */ /* 0x000fe2000001ff00 */
[----:B------:R-:W-:Y:S01]  /*30e0*/  CS2R R74, SRZ ;  /* 0x00000000004a7805 */ /* 0x000fe2000001ff00 */
[----:B------:R-:W-:-:S04]  /*30f0*/  DEPBAR.LE SB0, 0x1 ;  /* 0x000080400000791a */ /* 0x000fc80000000000 */
[----:B------:R-:W-:Y:S01]  /*3100*/  BAR.SYNC.DEFER_BLOCKING 0x0 ;  /* 0x0000000000007b1d */ /* 0x000fe20000010000 */
[----:B------:R-:W-:Y:S01]  /*3110*/  CS2R R72, SRZ ;  /* 0x0000000000487805 */ /* 0x000fe2000001ff00 */
[----:B------:R-:W-:Y:S01]  /*3120*/  CS2R R70, SRZ ;  /* 0x0000000000467805 */ /* 0x000fe2000001ff00 */
[----:B------:R-:W-:Y:S01]  /*3130*/  CS2R R68, SRZ ;  /* 0x0000000000447805 */ /* 0x000fe2000001ff00 */
[----:B------:R-:W-:Y:S01]  /*3140*/  IMAD.SHL.U32 R3, R3, 0x2, RZ ;  /* 0x0000000203037824 */ /* 0x000fe200078e00ff */
[C---:B------:R-:W-:Y:S01]  /*3150*/  SHF.L.U64.HI R250, R13.reuse, 0x2, R12 ;  /* 0x000000020dfa7819 */ /* 0x040fe2000001020c */
[----:B------:R-:W-:Y:S01]  /*3160*/  IMAD.SHL.U32 R251, R13, 0x4, RZ ;  /* 0x000000040dfb7824 */ /* 0x000fe200078e00ff */
[C---:B------:R-:W-:Y:S01]  /*3170*/  SHF.L.U64.HI R249, R0.reuse, 0x2, R4 ;  /* 0x0000000200f97819 */ /* 0x040fe20000010204 */
[----:B------:R-:W-:Y:S01]  /*3180*/  IMAD.SHL.U32 R248, R0, 0x4, RZ ;  /* 0x0000000400f87824 */ /* 0x000fe200078e00ff */
[----:B------:R-:W-:Y:S01]  /*3190*/  UISETP.GE.AND UP0, UPT, UR8, UR4, UPT ;  /* 0x000000040800728c */ /* 0x000fe2000bf06270 */
[----:B------:R-:W-:Y:S01]  /*31a0*/  IMAD.IADD R151, R150, 0x1, R153 ;  /* 0x0000000196977824 */ /* 0x000fe200078e0299 */
[----:B------:R1:W2:Y:S04]  /*31b0*/  LDSM.16.M88.4 R112, [R146+0x8000] ;  /* 0x008000009270783b */ /* 0x0002a80000000200 */
[----:B------:R1:W3:Y:S04]  /*31c0*/  LDSM.16.M88.4 R116, [R146+0x8400] ;  /* 0x008400009274783b */ /* 0x0002e80000000200 */
[----:B------:R1:W4:Y:S04]  /*31d0*/  LDSM.16.M88.4 R120, [R146+0x8800] ;  /* 0x008800009278783b */ /* 0x0003280000000200 */
[----:B------:R1:W1:Y:S04]  /*31e0*/  LDSM.16.M88.4 R124, [R146+0x8c00] ;  /* 0x008c0000927c783b */ /* 0x0002680000000200 */
[----:B------:R1:W1:Y:S04]  /*31f0*/  LDSM.16.M88.4 R128, [R145+0x8000] ;  /* 0x008000009180783b */ /* 0x0002680000000200 */
[----:B------:R1:W1:Y:S04]  /*3200*/  LDSM.16.M88.4 R132, [R145+0x8400] ;  /* 0x008400009184783b */ /* 0x0002680000000200 */
[----:B------:R1:W1:Y:S04]  /*3210*/  LDSM.16.M88.4 R136, [R145+0x8800] ;  /* 0x008800009188783b */ /* 0x0002680000000200 */
[----:B------:R1:W1:Y:S02]  /*3220*/  LDSM.16.M88.4 R140, [R145+0x8c00] ;  /* 0x008c0000918c783b */ /* 0x0002640000000200 */
.L_x_55:
[----:B----4-:R-:W4:Y:S01]  /*3230*/  LDL R160, [R1] ;  /* 0x0000000001a07983 */ /* 0x010f220000100800 */
[----:B------:R-:W-:Y:S01]  /*3240*/  IMAD.IADD R0, R153, 0x1, R144 ;  /* 0x0000000199007824 */ /* 0x000fe200078e0290 */
[----:B------:R-:W-:Y:S01]  /*3250*/  PLOP3.LUT P0, PT, PT, PT, UP0, 0x80, 0x0 ;  /* 0x000000000000781c */ /* 0x000fe20003f0f008 */
[----:B------:R-:W-:Y:S01]  /*3260*/  IMAD.U32 R159, RZ, RZ, UR26 ;  /* 0x0000001aff9f7e24 */ /* 0x000fe2000f8e00ff */
[----:B------:R-:W0:Y:S01]  /*3270*/  LDGDEPBAR ;  /* 0x00000000000079af */ /* 0x000e220000000000 */
[----:B------:R-:W-:Y:S01]  /*3280*/  PLOP3.LUT P1, PT, PT, PT, UP0, 0x80, 0x0 ;  /* 0x000000000000781c */ /* 0x000fe20003f2f008 */
[----:B------:R-:W-:Y:S01]  /*3290*/  UISETP.GE.AND UP5, UPT, UR5, 0x1, UPT ;  /* 0x000000010500788c */ /* 0x000fe2000bfa6270 */
[----:B------:R-:W-:Y:S02]  /*32a0*/  PLOP3.LUT P5, PT, PT, PT, UP0, 0x80, 0x0 ;  /* 0x000000000000781c */ /* 0x000fe40003faf008 */
[----:B------:R-:W-:Y:S02]  /*32b0*/  PLOP3.LUT P4, PT, PT, PT, UP0, 0x80, 0x0 ;  /* 0x000000000000781c */ /* 0x000fe40003f8f008 */
[----:B-----5:R-:W-:Y:S02]  /*32c0*/  FSETP.NEU.FTZ.AND P2, PT, R233, -INF , PT ;  /* 0xff800000e900780b */ /* 0x020fe40003f5d000 */
[----:B------:R-:W-:Y:S02]  /*32d0*/  PLOP3.LUT P3, PT, PT, PT, UP0, 0x80, 0x0 ;  /* 0x000000000000781c */ /* 0x000fe40003f6f008 */
[----:B------:R-:W-:Y:S01]  /*32e0*/  PLOP3.LUT P6, PT, PT, PT, UP0, 0x80, 0x0 ;  /* 0x000000000000781c */ /* 0x000fe20003fcf008 */
[----:B----4-:R-:W-:Y:S01]  /*32f0*/  @P0 IMAD R159, R159, 0x80, R160 ;  /* 0x000000809f9f0824 */ /* 0x010fe200078e02a0 */
[----:B------:R-:W-:Y:S04]  /*3300*/  DEPBAR.LE SB0, 0x0 ;  /* 0x000080000000791a */ /* 0x000fe80000000000 */
[----:B------:R-:W-:Y:S01]  /*3310*/  BAR.SYNC.DEFER_BLOCKING 0x0 ;  /* 0x0000000000007b1d */ /* 0x000fe20000010000 */
[----:B------:R-:W-:Y:S01]  /*3320*/  @P5 ISETP.GE.AND P5, PT, R159, UR4, PT ;  /* 0x000000049f005c0c */ /* 0x000fe2000bfa6270 */
[----:B------:R-:W-:Y:S01]  /*3330*/  FMUL.FTZ R160, R233, 1.4426950216293334961 ;  /* 0x3fb8aa3be9a07820 */ /* 0x000fe20000410000 */
[----:B------:R-:W-:Y:S04]  /*3340*/  PLOP3.LUT P0, PT, PT, PT, UP0, 0x80, 0x0 ;  /* 0x000000000000781c */ /* 0x000fe80003f0f008 */
[----:B------:R-:W-:Y:S02]  /*3350*/  FSEL R160, R160, RZ, P2 ;  /* 0x000000ffa0a07208 */ /* 0x000fe40001000000 */
[----:B------:R-:W-:Y:S01]  /*3360*/  FSETP.NEU.FTZ.AND P2, PT, R234, -INF , PT ;  /* 0xff800000ea00780b */ /* 0x000fe20003f5d000 */
[----:B------:R-:W-:Y:S08]  /*3370*/  LDSM.16.M88.4 R64, [R144] ;  /* 0x000000009040783b */ /* 0x000ff00000000200 */
[----:B------:R-:W4:Y:S08]  /*3380*/  LDSM.16.M88.4 R16, [R146+0x6000] ;  /* 0x006000009210783b */ /* 0x000f300000000200 */
[----:B------:R-:W3:Y:S08]  /*3390*/  LDSM.16.M88.4 R60, [R144+0x1000] ;  /* 0x00100000903c783b */ /* 0x000ef00000000200 */
[----:B------:R-:W2:Y:S08]  /*33a0*/  LDSM.16.M88.4 R32, [R146+0x6400] ;  /* 0x006400009220783b */ /* 0x000eb00000000200 */
[----:B------:R-:W1:Y:S08]  /*33b0*/  LDSM.16.M88.4 R48, [R146+0x6800] ;  /* 0x006800009230783b */ /* 0x000e700000000200 */
[----:B------:R-:W1:Y:S01]  /*33c0*/  LDSM.16.M88.4 R100, [R146+0x6c00] ;  /* 0x006c00009264783b */ /* 0x000e620000000200 */
[-C--:B----4-:R-:W-:Y:S07]  /*33d0*/  HMMA.16816.F32.BF16 R4, R64, R16.reuse, RZ ;  /* 0x000000104004723c */ /* 0x090fee00000418ff */
[----:B------:R-:W-:Y:S01]  /*33e0*/  LDSM.16.M88.4 R104, [R0] ;  /* 0x000000000068783b */ /* 0x000fe20000000200 */
[C---:B---3--:R-:W-:Y:S07]  /*33f0*/  HMMA.16816.F32.BF16 R8, R60.reuse, R16, RZ ;  /* 0x000000103c08723c */ /* 0x048fee00000418ff */
[----:B------:R-:W3:Y:S01]  /*3400*/  LDSM.16.M88.4 R108, [R145+0x6000] ;  /* 0x00600000916c783b */ /* 0x000ee20000000200 */
[-C--:B------:R-:W-:Y:S08]  /*3410*/  HMMA.16816.F32.BF16 R12, R60, R18.reuse, RZ ;  /* 0x000000123c0c723c */ /* 0x080ff000000418ff */
[C---:B------:R-:W-:Y:S08]  /*3420*/  HMMA.16816.F32.BF16 R16, R64.reuse, R18, RZ ;  /* 0x000000124010723c */ /* 0x040ff000000418ff */
[-C--:B--2---:R-:W-:Y:S08]  /*3430*/  HMMA.16816.F32.BF16 R20, R64, R32.reuse, RZ ;  /* 0x000000204014723c */ /* 0x084ff000000418ff */
        /* <DEDUP_REMOVED lines=11> */
[----:B------:R1:W2:Y:S07]  /*34f0*/  LDSM.16.M88.4 R100, [R0+0x1000] ;  /* 0x001000000064783b */ /* 0x0002ae0000000200 */
[-C--:B---3--:R-:W-:Y:S01]  /*3500*/  HMMA.16816.F32.BF16 R4, R104, R108.reuse, R4 ;  /* 0x0000006c6804723c */ /* 0x088fe20000041804 */
        /* <DEDUP_REMOVED lines=10> */
[C---:B--2---:R-:W-:Y:S01]  /*35b0*/  HMMA.16816.F32.BF16 R8, R100.reuse, R108, R8 ;  /* 0x0000006c6408723c */ /* 0x044fe20000041808 */
[----:B------:R-:W-:Y:S03]  /*35c0*/  PLOP3.LUT P1, PT, PT, PT, UP0, 0x80, 0x0 ;  /* 0x000000000000781c */ /* 0x000fe60003f2f008 */
[----:B------:R-:W-:Y:S01]  /*35d0*/  @P0 FSEL R6, R6, -INF , !P5 ;  /* 0xff80000006060808 */ /* 0x000fe20006800000 */
[----:B------:R-:W-:Y:S01]  /*35e0*/  FFMA.FTZ R5, R5, c[0x0][0x23c], -R160 ;  /* 0x00008f0005057a23 */ /* 0x000fe200000108a0 */
[----:B------:R-:W-:Y:S01]  /*35f0*/  PLOP3.LUT P0, PT, PT, PT, UP0, 0x80, 0x0 ;  /* 0x000000000000781c */ /* 0x000fe20003f0f008 */
[C---:B------:R-:W-:Y:S01]  /*3600*/  FMUL.FTZ R108, R231.reuse, 1.4426950216293334961 ;  /* 0x3fb8aa3be76c7820 */ /* 0x040fe20000410000 */
        /* <DEDUP_REMOVED lines=422> */
[----:B------:R-:W-:Y:S03]  /*5070*/  FADD.FTZ R9, -R111, R9 ;  /* 0x000000096f097221 */ /* 0x000fe60000010100 */
        /* <DEDUP_REMOVED lines=38> */
[----:B------:R-:W-:Y:S01]  /*52e0*/  FMUL.FTZ R16, R242, R8 ;  /* 0x00000008f2107220 */ /* 0x000fe20000410000 */
[C---:B------:R-:W-:Y:S03]  /*52f0*/  HMMA.16816.F32.BF16 R56, R104.reuse, R140, R56 ;  /* 0x0000008c6838723c */ /* 0x040fe60000041838 */
[----:B------:R-:W-:Y:S02]  /*5300*/  FMUL.FTZ R12, R241, R9 ;  /* 0x00000009f10c7220 */ /* 0x000fe40000410000 */
        /* <DEDUP_REMOVED lines=23> */
[C---:B------:R-:W-:Y:S02]  /*5480*/  FADD.FTZ R54, -R161.reuse, R54 ;  /* 0x00000036a1367221 */ /* 0x040fe40000010100 */
[C---:B------:R-:W-:Y:S02]  /*5490*/  FADD.FTZ R55, -R161.reuse, R55 ;  /* 0x00000037a1377221 */ /* 0x040fe40000010100 */
[C---:B------:R-:W-:Y:S02]  /*54a0*/  FADD.FTZ R66, -R161.reuse, R66 ;  /* 0x00000042a1427221 */ /* 0x040fe40000010100 */
[----:B------:R-:W-:Y:S02]  /*54b0*/  FADD.FTZ R67, -R161, R67 ;  /* 0x00000043a1437221 */ /* 0x000fe40000010100 */
        /* <DEDUP_REMOVED lines=71> */
[----:B------:R-:W-:Y:S02]  /*5930*/  ISETP.GE.AND P2, PT, R214, c[0x0][0x220], PT ;  /* 0x00008800d6007a0c */ /* 0x000fe40003f46270 */
[----:B------:R-:W-:Y:S01]  /*5940*/  IMAD.U32 R0, R11, -0x80, RZ ;  /* 0xffffff800b007824 */ /* 0x000fe200078e00ff */
[----:B------:R-:W-:Y:S04]  /*5950*/  UISETP.NE.U32.AND UP1, UPT, UR8, 0x1, UPT ;  /* 0x000000010800788c */ /* 0x000fe8000bf25070 */
[----:B------:R-:W-:Y:S01]  /*5960*/  USEL UR8, UR53, 0x2000, !UP1 ;  /* 0x0000200035087887 */ /* 0x000fe2000c800000 */
[C---:B------:R-:W-:Y:S04]  /*5970*/  LEA R4, P0, R0.reuse, R186, 0x1 ;  /* 0x000000ba00047211 */ /* 0x040fe800078008ff */
[----:B------:R-:W-:Y:S01]  /*5980*/  LEA.HI.X.SX32 R0, R0, R187, 0x1, P0 ;  /* 0x000000bb00007211 */ /* 0x000fe200000f0eff */
[----:B------:R-:W-:Y:S01]  /*5990*/  IMAD.MOV.U32 R186, RZ, RZ, R4 ;  /* 0x000000ffffba7224 */ /* 0x000fe200078e0004 */
[----:B------:R-:W-:Y:S01]  /*59a0*/  IADD3 R163, R163, UR8, RZ ;  /* 0x00000008a3a37c10 */ /* 0x000fe2000fffe0ff */
[----:B------:R-:W-:Y:S01]  /*59b0*/  @!P2 IMAD.MOV.U32 R5, RZ, RZ, c[0x0][0x194] ;  /* 0x00006500ff05a624 */ /* 0x000fe200078e00ff */
[----:B------:R-:W-:Y:S01]  /*59c0*/  IADD3 R204, R204, UR8, RZ ;  /* 0x00000008cccc7c10 */ /* 0x000fe2000fffe0ff */
[----:B------:R-:W-:Y:S01]  /*59d0*/  IMAD.MOV.U32 R187, RZ, RZ, R0 ;  /* 0x000000ffffbb7224 */ /* 0x000fe200078e0000 */
[C---:B------:R-:W-:Y:S01]  /*59e0*/  @!P2 LEA R4, P0, R11.reuse, R186, 0x7 ;  /* 0x000000ba0b04a211 */ /* 0x040fe200078038ff */
[----:B------:R1:W-:Y:S01]  /*59f0*/  @P2 STS [R163], RZ ;  /* 0x000000ffa3002388 */ /* 0x0003e20000000800 */
[----:B------:R-:W-:Y:S02]  /*5a00*/  IADD3 R144, R144, UR8, RZ ;  /* 0x0000000890907c10 */ /* 0x000fe4000fffe0ff */
[----:B------:R-:W-:Y:S01]  /*5a10*/  @!P2 LEA.HI.X R5, R11, R187, R5, 0x7, P0 ;  /* 0x000000bb0b05a211 */ /* 0x000fe200000f3c05 */
[----:B------:R1:W-:Y:S04]  /*5a20*/  @P2 STS [R163+0x4], RZ ;  /* 0x000004ffa3002388 */ /* 0x0003e80000000800 */
[----:B------:R1:W-:Y:S04]  /*5a30*/  @P2 STS [R163+0x8], RZ ;  /* 0x000008ffa3002388 */ /* 0x0003e80000000800 */
[----:B------:R1:W-:Y:S04]  /*5a40*/  @P2 STS [R163+0xc], RZ ;  /* 0x00000cffa3002388 */ /* 0x0003e80000000800 */
[----:B------:R-:W-:Y:S01]  /*5a50*/  @!PT LDS RZ, [RZ] ;  /* 0x00000000fffff984 */ /* 0x000fe20000000800 */
[----:B------:R-:W-:Y:S01]  /*5a60*/  @!PT LDS RZ, [RZ] ;  /* 0x00000000fffff984 */ /* 0x000fe20000000800 */
[----:B------:R-:W-:Y:S01]  /*5a70*/  @!PT LDS RZ, [RZ] ;  /* 0x00000000fffff984 */ /* 0x000fe20000000800 */
[----:B------:R1:W-:Y:S04]  /*5a80*/  @!P2 LDGSTS.E.BYPASS.LTC128B.128 [R204], [R186.64] ;  /* 0x00000000baccafae */ /* 0x0003e8000b901d46 */
[----:B------:R1:W-:Y:S04]  /*5a90*/  @P2 STS [R163+0x1000], RZ ;  /* 0x001000ffa3002388 */ /* 0x0003e80000000800 */
[----:B------:R1:W-:Y:S04]  /*5aa0*/  @P2 STS [R163+0x1004], RZ ;  /* 0x001004ffa3002388 */ /* 0x0003e80000000800 */
[----:B------:R1:W-:Y:S04]  /*5ab0*/  @P2 STS [R163+0x1008], RZ ;  /* 0x001008ffa3002388 */ /* 0x0003e80000000800 */
[----:B------:R1:W-:Y:S04]  /*5ac0*/  @P2 STS [R163+0x100c], RZ ;  /* 0x00100cffa3002388 */ /* 0x0003e80000000800 */
[----:B------:R-:W-:Y:S01]  /*5ad0*/  @!PT LDS RZ, [RZ] ;  /* 0x00000000fffff984 */ /* 0x000fe20000000800 */
[----:B------:R-:W-:Y:S01]  /*5ae0*/  @!PT LDS RZ, [RZ] ;  /* 0x00000000fffff984 */ /* 0x000fe20000000800 */
[----:B------:R-:W-:Y:S01]  /*5af0*/  @!PT LDS RZ, [RZ] ;  /* 0x00000000fffff984 */ /* 0x000fe20000000800 */
[----:B------:R1:W-:Y:S04]  /*5b00*/  @!P2 LDGSTS.E.BYPASS.LTC128B.128 [R204+0x1000], [R4.64] ;  /* 0x0100000004ccafae */ /* 0x0003e8000b901d46 */
[----:B------:R-:W0:Y:S02]  /*5b10*/  LDGDEPBAR ;  /* 0x00000000000079af */ /* 0x000e240000000000 */
.L_x_53:
[----:B------:R-:W-:Y:S02]  /*5b20*/  F2FP.BF16.PACK_AB R32, R169, R175 ;  /* 0x000000afa920723e */ /* 0x000fe400000010ff */
        /* <DEDUP_REMOVED lines=45> */
[----:B------:R-:W-:Y:S01]  /*5e00*/  F2FP.BF16.PACK_AB R33, R37, R38 ;  /* 0x000000262521723e */ /* 0x000fe200000010ff */
[----:B------:R-:W-:Y:S02]  /*5e10*/  IMAD.SHL.U32 R52, R252, 0x2, RZ ;  /* 0x00000002fc347824 */ /* 0x000fe400078e00ff */
        /* <DEDUP_REMOVED lines=78> */
[----:B------:R-:W-:Y:S03]  /*6300*/  ISETP.GE.AND P2, PT, R214, c[0x0][0x220], PT ;  /* 0x00008800d6007a0c */ /* 0x000fe60003f46270 */
[C---:B------:R-:W-:Y:S05]  /*6310*/  IMAD.U32 R4, R7.reuse, -0x80, RZ ;  /* 0xffffff8007047824 */ /* 0x040fea00078e00ff */
[C---:B------:R-:W-:Y:S04]  /*6320*/  LEA R5, P0, R4.reuse, R184, 0x1 ;  /* 0x000000b804057211 */ /* 0x040fe800078008ff */
[----:B------:R-:W-:Y:S01]  /*6330*/  LEA.HI.X.SX32 R4, R4, R185, 0x1, P0 ;  /* 0x000000b904047211 */ /* 0x000fe200000f0eff */
[----:B------:R1:W-:Y:S01]  /*6340*/  @P2 STS [R52+0x4000], RZ ;  /* 0x004000ff34002388 */ /* 0x0003e20000000800 */
[----:B------:R-:W-:Y:S02]  /*6350*/  IMAD.MOV.U32 R184, RZ, RZ, R5 ;  /* 0x000000ffffb87224 */ /* 0x000fe400078e0005 */
[----:B------:R-:W-:Y:S01]  /*6360*/  @!P2 IMAD.MOV.U32 R6, RZ, RZ, c[0x0][0x374] ;  /* 0x0000dd00ff06a624 */ /* 0x000fe200078e00ff */
[----:B------:R1:W-:Y:S01]  /*6370*/  @P2 STS [R52+0x4004], RZ ;  /* 0x004004ff34002388 */ /* 0x0003e20000000800 */
[----:B------:R-:W-:Y:S01]  /*6380*/  IMAD.MOV.U32 R185, RZ, RZ, R4 ;  /* 0x000000ffffb97224 */ /* 0x000fe200078e0004 */
[C---:B------:R-:W-:Y:S02]  /*6390*/  @!P2 LEA R4, P0, R7.reuse, R184, 0x7 ;  /* 0x000000b80704a211 */ /* 0x040fe400078038ff */
[----:B------:R1:W-:Y:S02]  /*63a0*/  @P2 STS.64 [R52+0x4008], RZ ;  /* 0x004008ff34002388 */ /* 0x0003e40000000a00 */
[----:B------:R-:W-:Y:S02]  /*63b0*/  @!P2 LEA.HI.X R5, R7, R185, R6, 0x7, P0 ;  /* 0x000000b90705a211 */ /* 0x000fe400000f3c06 */
[----:B------:R-:W-:Y:S01]  /*63c0*/  @!PT LDS RZ, [RZ] ;  /* 0x00000000fffff984 */ /* 0x000fe20000000800 */
[----:B------:R-:W-:Y:S01]  /*63d0*/  @!PT LDS RZ, [RZ] ;  /* 0x00000000fffff984 */ /* 0x000fe20000000800 */
[----:B------:R-:W-:Y:S01]  /*63e0*/  @!PT LDS RZ, [RZ] ;  /* 0x00000000fffff984 */ /* 0x000fe20000000800 */
[----:B------:R1:W-:Y:S04]  /*63f0*/  @!P2 LDGSTS.E.BYPASS.LTC128B.128 [R52+0x4000], [R184.64] ;  /* 0x04000000b834afae */ /* 0x0003e8000b901d46 */
[----:B------:R1:W-:Y:S04]  /*6400*/  @P2 STS.128 [R52+0x5000], RZ ;  /* 0x005000ff34002388 */ /* 0x0003e80000000c00 */
[----:B------:R-:W-:Y:S01]  /*6410*/  @!PT LDS RZ, [RZ] ;  /* 0x00000000fffff984 */ /* 0x000fe20000000800 */
[----:B------:R-:W-:Y:S01]  /*6420*/  @!PT LDS RZ, [RZ] ;  /* 0x00000000fffff984 */ /* 0x000fe20000000800 */
[----:B------:R-:W-:Y:S01]  /*6430*/  @!PT LDS RZ, [RZ] ;  /* 0x00000000fffff984 */ /* 0x000fe20000000800 */
[----:B------:R1:W-:Y:S04]  /*6440*/  @!P2 LDGSTS.E.BYPASS.LTC128B.128 [R52+0x5000], [R4.64] ;  /* 0x050000000434afae */ /* 0x0003e8000b901d46 */
[----:B------:R-:W0:Y:S02]  /*6450*/  LDGDEPBAR ;  /* 0x00000000000079af */ /* 0x000e240000000000 */
.L_x_54:
[----:B------:R-:W-:Y:S01]  /*6460*/  LDSM.16.M88.4 R16, [R147] ;  /* 0x000000009310783b */ /* 0x000fe20000000200 */
[----:B------:R-:W-:Y:S01]  /*6470*/  IMAD.MOV.U32 R58, RZ, RZ, c[0x0][0x22c] ;  /* 0x00008b00ff3a7624 */ /* 0x000fe200078e00ff */
[----:B------:R-:W-:Y:S01]  /*6480*/  MOV R55, c[0x0][0x22c] ;  /* 0x00008b0000377a02 */ /* 0x000fe20000000f00 */
[----:B------:R-:W-:Y:S01]  /*6490*/  IMAD.MOV.U32 R54, RZ, RZ, c[0x0][0x22c] ;  /* 0x00008b00ff367624 */ /* 0x000fe200078e00ff */
[----:B------:R-:W2:Y:S01]  /*64a0*/  LDSM.16.MT88.4 R20, [R0+0x6000] ;  /* 0x006000000014783b */ /* 0x000ea20000004200 */
[----:B------:R-:W-:Y:S01]  /*64b0*/  IMAD R58, R58, c[0x0][0x1c0], RZ ;  /* 0x000070003a3a7a24 */ /* 0x000fe200078e02ff */
[----:B------:R-:W-:Y:S01]  /*64c0*/  ULOP3.LUT UR8, UR5, 0x1, URZ, 0xc0, !UPT ;  /* 0x0000000105087892 */ /* 0x000fe2000f8ec03f */
[----:B------:R-:W-:Y:S01]  /*64d0*/  IMAD R55, R55, c[0x0][0x1c0], RZ ;  /* 0x0000700037377a24 */ /* 0x000fe200078e02ff */
[----:B------:R-:W3:Y:S01]  /*64e0*/  LDSM.16.M88.4 R12, [R147+0x2000] ;  /* 0x00200000930c783b */ /* 0x000ee20000000200 */
[----:B------:R-:W-:Y:S01]  /*64f0*/  IMAD.SHL.U32 R58, R58, 0x8, RZ ;  /* 0x000000083a3a7824 */ /* 0x000fe200078e00ff */
[----:B------:R-:W-:Y:S01]  /*6500*/  UISETP.NE.U32.AND UP1, UPT, UR8, 0x1, UPT ;  /* 0x000000010800788c */ /* 0x000fe2000bf25070 */
[----:B------:R-:W-:Y:S01]  /*6510*/  IMAD.SHL.U32 R55, R55, 0x10, RZ ;  /* 0x0000001037377824 */ /* 0x000fe200078e00ff */
[----:B------:R-:W-:Y:S01]  /*6520*/  LDSM.16.M88.4 R24, [R154] ;  /* 0x000000009a18783b */ /* 0x000fe20000000200 */
[----:B------:R-:W-:Y:S02]  /*6530*/  IMAD R54, R54, c[0x0][0x1c0], RZ ;  /* 0x0000700036367a24 */ /* 0x000fe400078e02ff */
[----:B------:R-:W-:Y:S01]  /*6540*/  IMAD.MOV.U32 R53, RZ, RZ, c[0x0][0x22c] ;  /* 0x00008b00ff357624 */ /* 0x000fe200078e00ff */
[----:B------:R-:W4:Y:S01]  /*6550*/  LDSM.16.MT88.4 R28, [R0+0x6400] ;  /* 0x00640000001c783b */ /* 0x000f220000004200 */
[----:B------:R-:W-:Y:S02]  /*6560*/  IMAD R54, R54, 0x18, RZ ;  /* 0x0000001836367824 */ /* 0x000fe400078e02ff */
[----:B------:R-:W-:Y:S01]  /*6570*/  IMAD R53, R53, c[0x0][0x1c0], RZ ;  /* 0x0000700035357a24 */ /* 0x000fe200078e02ff */
[----:B------:R-:W1:Y:S03]  /*6580*/  LDSM.16.M88.4 R32, [R157] ;  /* 0x000000009d20783b */ /* 0x000e660000000200 */
[----:B------:R-:W-:Y:S01]  /*6590*/  IMAD.SHL.U32 R53, R53, 0x20, RZ ;  /* 0x0000002035357824 */ /* 0x000fe200078e00ff */
        /* <DEDUP_REMOVED lines=53> */
[----:B------:R-:W-:Y:S03]  /*68f0*/  IMAD.U32 R45, RZ, RZ, UR17 ;  /* 0x00000011ff2d7e24 */ /* 0x000fe6000f8e00ff */
[----:B------:R-:W-:Y:S03]  /*6900*/  IMAD.U32 R47, RZ, RZ, UR14 ;  /* 0x0000000eff2f7e24 */ /* 0x000fe6000f8e00ff */
        /* <DEDUP_REMOVED lines=8> */
[----:B------:R-:W-:Y:S03]  /*6990*/  @UP5 UIADD3 UR10, UP4, UR10, -0x200, URZ ;  /* 0xfffffe000a0a5890 */ /* 0x000fe6000ff9e03f */
[----:B------:R-:W-:Y:S01]  /*69a0*/  @P1 IADD3.X R21, R249, UR9, RZ, P2, !PT ;  /* 0x00000009f9151c10 */ /* 0x000fe200097fe4ff */
[----:B------:R-:W-:Y:S01]  /*69b0*/  @UP5 UIADD3.X UR9, UR9, -0x1, URZ, UP4, !UPT ;  /* 0xffffffff09095890 */ /* 0x000fe2000a7fe43f */
[----:B------:R-:W-:Y:S01]  /*69c0*/  LEA.HI.X.SX32 R188, R0, R57, 0x2, P0 ;  /* 0x0000003900bc7211 */ /* 0x000fe200000f16ff */
[----:B------:R-:W-:Y:S01]  /*69d0*/  IMAD.U32 R0, RZ, RZ, UR24 ;  /* 0x00000018ff007e24 */ /* 0x000fe2000f8e00ff */
[-C--:B------:R-:W-:Y:S01]  /*69e0*/  HMMA.16816.F32.BF16 R12, R32, R30.reuse, R12 ;  /* 0x0000001e200c723c */ /* 0x080fe2000004180c */
[----:B------:R1:W5:Y:S03]  /*69f0*/  @P1 LDG.E R233, [R20.64] ;  /* 0x0000000614e91981 */ /* 0x000366000c1e1900 */
[----:B------:R-:W-:Y:S01]  /*6a00*/  MOV R29, UR20 ;  /* 0x00000014001d7c02 */ /* 0x000fe20008000f00 */
        /* <DEDUP_REMOVED lines=18> */
[-C--:B------:R-:W-:Y:S02]  /*6b30*/  LEA R38, P1, R38, R20.reuse, 0x2 ;  /* 0x0000001426267211 */ /* 0x080fe400078210ff */
[-C--:B------:R-:W-:Y:S02]  /*6b40*/  LEA R36, P0, R36, R20.reuse, 0x2 ;  /* 0x0000001424247211 */ /* 0x080fe400078010ff */
[-C--:B------:R-:W-:Y:S02]  /*6b50*/  LEA R32, P5, R32, R20.reuse, 0x2 ;  /* 0x0000001420207211 */ /* 0x080fe400078a10ff */
[-C--:B------:R-:W-:Y:S02]  /*6b60*/  LEA.HI.X.SX32 R41, R22, R21.reuse, 0x2, P2 ;  /* 0x0000001516297211 */ /* 0x080fe400010f16ff */
[-C--:B------:R-:W-:Y:S02]  /*6b70*/  LEA R26, P2, R26, R20.reuse, 0x2 ;  /* 0x000000141a1a7211 */ /* 0x080fe400078410ff */
[-C--:B------:R-:W-:Y:S02]  /*6b80*/  LEA.HI.X.SX32 R35, R29, R21.reuse, 0x2, P6 ;  /* 0x000000151d237211 */ /* 0x080fe400030f16ff */
[-C--:B------:R-:W-:Y:S02]  /*6b90*/  LEA R50, P6, R58, R20.reuse, 0x2 ;  /* 0x000000143a327211 */ /* 0x080fe400078c10ff */
[-C--:B------:R-:W-:Y:S02]  /*6ba0*/  LEA R42, P3, R42, R20.reuse, 0x2 ;  /* 0x000000142a2a7211 */ /* 0x080fe400078610ff */
[-C--:B------:R-:W-:Y:S02]  /*6bb0*/  LEA R30, P4, R30, R20.reuse, 0x2 ;  /* 0x000000141e1e7211 */ /* 0x080fe400078810ff */
[-C--:B------:R-:W-:Y:S02]  /*6bc0*/  LEA.HI.X.SX32 R39, R23, R21.reuse, 0x2, P1 ;  /* 0x0000001517277211 */ /* 0x080fe400008f16ff */
[-C--:B------:R-:W-:Y:S02]  /*6bd0*/  LEA R24, P1, R24, R20.reuse, 0x2 ;  /* 0x0000001418187211 */ /* 0x080fe400078210ff */
[-C--:B------:R-:W-:Y:S02]  /*6be0*/  LEA.HI.X.SX32 R37, R27, R21.reuse, 0x2, P0 ;  /* 0x000000151b257211 */ /* 0x080fe400000f16ff */
[-C--:B------:R-:W-:Y:S02]  /*6bf0*/  LEA.HI.X.SX32 R33, R31, R21.reuse, 0x2, P5 ;  /* 0x000000151f217211 */ /* 0x080fe400028f16ff */
[-C--:B------:R-:W-:Y:S02]  /*6c00*/  LEA R48, P5, R55, R20.reuse, 0x2 ;  /* 0x0000001437307211 */ /* 0x080fe400078a10ff */
[-C--:B------:R-:W-:Y:S02]  /*6c10*/  LEA.HI.X.SX32 R27, R51, R21.reuse, 0x2, P2 ;  /* 0x00000015331b7211 */ /* 0x080fe400010f16ff */
[-C--:B------:R-:W-:Y:S02]  /*6c20*/  LEA.HI.X.SX32 R51, R58, R21.reuse, 0x2, P6 ;  /* 0x000000153a337211 */ /* 0x080fe400030f16ff */
[-C--:B------:R-:W-:Y:S02]  /*6c30*/  LEA.HI.X.SX32 R43, R0, R21.reuse, 0x2, P3 ;  /* 0x00000015002b7211 */ /* 0x080fe400018f16ff */
[-C--:B------:R-:W-:Y:S01]  /*6c40*/  LEA R28, P3, R28, R20.reuse, 0x2 ;  /* 0x000000141c1c7211 */ /* 0x080fe200078610ff */
[----:B------:R-:W-:Y:S01]  /*6c50*/  RED.E.ADD.F32.FTZ.RN.STRONG.GPU [R50.64], R5 ;  /* 0x000000053200798e */ /* 0x000fe2000c10e786 */
[-C--:B------:R-:W-:Y:S02]  /*6c60*/  LEA R22, P0, R25, R20.reuse, 0x2 ;  /* 0x0000001419167211 */ /* 0x080fe400078010ff */
[-C--:B------:R-:W-:Y:S02]  /*6c70*/  LEA.HI.X.SX32 R31, R44, R21.reuse, 0x2, P4 ;  /* 0x000000152c1f7211 */ /* 0x080fe400020f16ff */
[CC--:B------:R-:W-:Y:S02]  /*6c80*/  LEA R46, P4, R54.reuse, R20.reuse, 0x2 ;  /* 0x00000014362e7211 */ /* 0x0c0fe400078810ff */
[-C--:B------:R-:W-:Y:S02]  /*6c90*/  LEA.HI.X.SX32 R25, R49, R21.reuse, 0x2, P1 ;  /* 0x0000001531197211 */ /* 0x080fe400008f16ff */
[-C--:B------:R-:W-:Y:S02]  /*6ca0*/  LEA.HI.X.SX32 R49, R55, R21.reuse, 0x2, P5 ;  /* 0x0000001537317211 */ /* 0x080fe400028f16ff */
[-C--:B------:R-:W-:Y:S02]  /*6cb0*/  LEA.HI.X.SX32 R29, R45, R21.reuse, 0x2, P3 ;  /* 0x000000152d1d7211 */ /* 0x080fe400018f16ff */
[----:B------:R-:W-:Y:S01]  /*6cc0*/  LEA R44, P3, R53, R20, 0x2 ;  /* 0x00000014352c7211 */ /* 0x000fe200078610ff */
[----:B------:R-:W-:Y:S01]  /*6cd0*/  RED.E.ADD.F32.FTZ.RN.STRONG.GPU [R48.64], R6 ;  /* 0x000000063000798e */ /* 0x000fe2000c10e786 */
[-C--:B------:R-:W-:Y:S02]  /*6ce0*/  LEA.HI.X.SX32 R23, R47, R21.reuse, 0x2, P0 ;  /* 0x000000152f177211 */ /* 0x080fe400000f16ff */
[-C--:B------:R-:W-:Y:S02]  /*6cf0*/  LEA.HI.X.SX32 R47, R54, R21.reuse, 0x2, P4 ;  /* 0x00000015362f7211 */ /* 0x080fe400020f16ff */
[----:B------:R-:W-:Y:S02]  /*6d00*/  LEA.HI.X.SX32 R45, R53, R21, 0x2, P3 ;  /* 0x00000015352d7211 */ /* 0x000fe400018f16ff */
[----:B------:R-:W-:Y:S01]  /*6d10*/  PLOP3.LUT P0, PT, PT, PT, UP1, 0x80, 0x0 ;  /* 0x000000000000781c */ /* 0x000fe20003f0f018 */
[----:B------:R-:W-:Y:S01]  /*6d20*/  RED.E.ADD.F32.FTZ.RN.STRONG.GPU [R46.64], R7 ;  /* 0x000000072e00798e */ /* 0x000fe2000c10e786 */
        /* <DEDUP_REMOVED lines=9> */
[----:B------:R-:W-:Y:S04]  /*6dc0*/  RED.E.ADD.F32.FTZ.RN.STRONG.GPU [R38.64], R11 ;  /* 0x0000000b2600798e */ /* 0x000fe8000c10e786 */
[----:B------:R-:W-:Y:S04]  /*6dd0*/  RED.E.ADD.F32.FTZ.RN.STRONG.GPU [R36.64], R16 ;  /* 0x000000102400798e */ /* 0x000fe8000c10e786 */
[----:B------:R-:W-:Y:S04]  /*6de0*/  RED.E.ADD.F32.FTZ.RN.STRONG.GPU [R34.64], R17 ;  /* 0x000000112200798e */ /* 0x000fe8000c10e786 */
[----:B------:R-:W-:Y:S04]  /*6df0*/  RED.E.ADD.F32.FTZ.RN.STRONG.GPU [R32.64], R18 ;  /* 0x000000122000798e */ /* 0x000fe8000c10e786 */
[----:B------:R-:W-:Y:S04]  /*6e00*/  RED.E.ADD.F32.FTZ.RN.STRONG.GPU [R30.64], R19 ;  /* 0x000000131e00798e */ /* 0x000fe8000c10e786 */
[----:B------:R-:W-:Y:S04]  /*6e10*/  RED.E.ADD.F32.FTZ.RN.STRONG.GPU [R28.64], R12 ;  /* 0x0000000c1c00798e */ /* 0x000fe8000c10e786 */
[----:B------:R-:W-:Y:S04]  /*6e20*/  LDSM.16.MT88.4 R4, [R2+0x8000] ;  /* 0x008000000204783b */ /* 0x000fe80000004200 */
[----:B------:R-:W1:Y:S04]  /*6e30*/  LDSM.16.MT88.4 R8, [R3] ;  /* 0x000000000308783b */ /* 0x000e680000004200 */
[----:B------:R-:W-:Y:S04]  /*6e40*/  RED.E.ADD.F32.FTZ.RN.STRONG.GPU [R26.64], R13 ;  /* 0x0000000d1a00798e */ /* 0x000fe8000c10e786 */
[----:B------:R-:W-:Y:S04]  /*6e50*/  RED.E.ADD.F32.FTZ.RN.STRONG.GPU [R24.64], R14 ;  /* 0x0000000e1800798e */ /* 0x000fe8000c10e786 */
[----:B------:R-:W-:Y:S04]  /*6e60*/  RED.E.ADD.F32.FTZ.RN.STRONG.GPU [R22.64], R15 ;  /* 0x0000000f1600798e */ /* 0x000fe8000c10e786 */
        /* <DEDUP_REMOVED lines=56> */
[----:B------:R-:W-:Y:S02]  /*71f0*/  @!UPT UIADD3 URZ, URZ, URZ, URZ ;  /* 0x0000003f3f3ff290 */ /* 0x000fe4000fffe03f */
[----:B------:R-:W2:Y:S04]  /*7200*/  LDL R54, [R1+0x8] ;  /* 0x0000080001367983 */ /* 0x000ea80000100800 */
[----:B------:R-:W3:Y:S01]  /*7210*/  LDL R53, [R1+0xc] ;  /* 0x00000c0001357983 */ /* 0x000ee20000100800 */
        /* <DEDUP_REMOVED lines=30> */
[----:B------:R-:W-:Y:S01]  /*7400*/  F2FP.BF16.PACK_AB R78, R79, R78 ;  /* 0x0000004e4f4e723e */ /* 0x000fe200000010ff */
[----:B------:R-:W-:Y:S01]  /*7410*/  FMUL.FTZ R0, R95, c[0x0][0x2e0] ;  /* 0x0000b8005f007a20 */ /* 0x000fe20000410000 */
[----:B------:R-:W-:Y:S01]  /*7420*/  F2FP.BF16.PACK_AB R3, R3, R92 ;  /* 0x0000005c0303723e */ /* 0x000fe200000010ff */
[----:B------:R-:W-:Y:S01]  /*7430*/  ULDC.64 UR10, c[0x0][0x3a0] ;  /* 0x0000e800000a7ab9 */ /* 0x000fe20000000a00 */
[----:B------:R-:W-:-:S02]  /*7440*/  PLOP3.LUT P0, PT, PT, PT, UP0, 0x80, 0x0 ;  /* 0x000000000000781c */ /* 0x000fc40003f0f008 */
[----:B------:R-:W-:Y:S01]  /*7450*/  F2FP.BF16.PACK_AB R0, R0, R94 ;  /* 0x0000005e0000723e */ /* 0x000fe200000010ff */
[----:B------:R-:W-:-:S04]  /*7460*/  @UP0 UIADD3 UR5, UR25, UR34, URZ ;  /* 0x0000002219050290 */ /* 0x000fc8000fffe03f */
[----:B------:R-:W-:-:S04]  /*7470*/  @UP0 UIMAD.WIDE.U32 UR8, UR5, UR10, URZ ;  /* 0x0000000a050802a5 */ /* 0x000fc8000f8e003f */
[----:B------:R-:W-:-:S03]  /*7480*/  @UP0 UIMAD UR30, UR5, UR11, UR9 ;  /* 0x0000000b051e02a4 */ /* 0x000fc6000f8e0209 */
[----:B------:R-:W-:Y:S01]  /*7490*/  @UP0 UMOV UR27, UR8 ;  /* 0x00000008001b0c82 */ /* 0x000fe20008000000 */
[----:B--2---:R1:W-:Y:S04]  /*74a0*/  STS [R54], R9 ;  /* 0x0000000936007388 */ /* 0x0043e80000000800 */
[----:B------:R1:W-:Y:S04]  /*74b0*/  STS [R54+0x200], R8 ;  /* 0x0002000836007388 */ /* 0x0003e80000000800 */
[----:B---3--:R1:W-:Y:S04]  /*74c0*/  STS [R53], R5 ;  /* 0x0000000535007388 */ /* 0x0083e80000000800 */
        /* <DEDUP_REMOVED lines=27> */
.L_x_56:
        /* <DEDUP_REMOVED lines=19> */
.L_x_57:
[----:B------:R-:W-:Y:S01]  /*77b0*/  BAR.SYNC.DEFER_BLOCKING 0x0 ;  /* 0x0000000000007b1d */ /* 0x000fe20000010000 */
[----:B------:R-:W-:Y:S01]  /*77c0*/  USHF.L.U32 UR5, UR26, 0x7, URZ ;  /* 0x000000071a057899 */ /* 0x000fe2000800063f */
[--C-:B-1----:R-:W-:Y:S01]  /*77d0*/  SHF.R.S32.HI R5, RZ, 0x1f, R214.reuse ;  /* 0x0000001fff057819 */ /* 0x102fe200000114d6 */
[----:B------:R-:W-:Y:S01]  /*77e0*/  IMAD.MOV.U32 R4, RZ, RZ, R214 ;  /* 0x000000ffff047224 */ /* 0x000fe200078e00d6 */
[----:B------:R-:W-:Y:S01]  /*77f0*/  UIMAD UR4, UR26, -0x80, UR4 ;  /* 0xffffff801a0478a4 */ /* 0x000fe2000f8e0204 */
[----:B------:R-:W-:Y:S01]  /*7800*/  ISETP.GE.AND P1, PT, R214, c[0x0][0x220], PT ;  /* 0x00008800d6007a0c */ /* 0x000fe20003f26270 */
[----:B------:R-:W-:Y:S01]  /*7810*/  USHF.R.S32.HI UR8, URZ, 0x1f, UR5 ;  /* 0x0000001f3f087899 */ /* 0x000fe20008011405 */
[----:B------:R-:W-:Y:S01]  /*7820*/  IMAD.U32 R12, RZ, RZ, UR5 ;  /* 0x00000005ff0c7e24 */ /* 0x000fe2000f8e00ff */
[----:B------:R-:W-:Y:S01]  /*7830*/  ULDC.64 UR28, c[0x0][0x3a0] ;  /* 0x0000e800001c7ab9 */ /* 0x000fe20000000a00 */
[----:B------:R-:W-:Y:S01]  /*7840*/  BSSY B0, `(.L_x_58) ;  /* 0x000001e000007945 */ /* 0x000fe20003800000 */
[----:B------:R-:W-:Y:S01]  /*7850*/  UIMAD UR11, UR8, UR28, URZ ;  /* 0x0000001c080b72a4 */ /* 0x000fe2000f8e023f */
[----:B------:R-:W-:Y:S01]  /*7860*/  IMAD.WIDE.U32 R6, R12, c[0x0][0x3a0], R4 ;  /* 0x0000e8000c067a25 */ /* 0x000fe200078e0004 */
[----:B------:R-:W-:Y:S01]  /*7870*/  USHF.R.S32.HI UR12, URZ, 0x1f, UR50 ;  /* 0x0000001f3f0c7899 */ /* 0x000fe20008011432 */
[----:B------:R-:W-:Y:S01]  /*7880*/  ISETP.GE.OR P2, PT, R247, UR4, P1 ;  /* 0x00000004f7007c0c */ /* 0x000fe20008f46670 */
[----:B------:R-:W-:Y:S01]  /*7890*/  UIMAD UR11, UR5, UR29, UR11 ;  /* 0x0000001d050b72a4 */ /* 0x000fe2000f8e020b */
[----:B------:R-:W-:-:S02]  /*78a0*/  SHF.R.S32.HI R13, RZ, 0x1f, R247 ;  /* 0x0000001fff0d7819 */ /* 0x000fc400000114f7 */
[----:B------:R-:W-:Y:S01]  /*78b0*/  IADD3 R6, P0, R6, UR27, RZ ;  /* 0x0000001b06067c10 */ /* 0x000fe2000ff1e0ff */
[----:B------:R-:W-:Y:S02]  /*78c0*/  ULDC.64 UR28, c[0x0][0x3b8] ;  /* 0x0000ee00001c7ab9 */ /* 0x000fe40000000a00 */
[----:B------:R-:W-:Y:S01]  /*78d0*/  IMAD.U32 R0, RZ, RZ, UR11 ;  /* 0x0000000bff007e24 */ /* 0x000fe2000f8e00ff */
[----:B------:R-:W-:Y:S01]  /*78e0*/  UIMAD UR11, UR12, UR28, URZ ;  /* 0x0000001c0c0b72a4 */ /* 0x000fe2000f8e023f */
[----:B------:R1:W2:Y:S03]  /*78f0*/  LDS.128 R16, [R52+0x7000] ;  /* 0x0070000034107984 */ /* 0x0002a60000000c00 */
[----:B------:R-:W-:Y:S01]  /*7900*/  IADD3.X R7, R7, UR30, R0, P0, !PT ;  /* 0x0000001e07077c10 */ /* 0x000fe200087fe400 */
[----:B------:R-:W-:Y:S01]  /*7910*/  IMAD.U32 R0, RZ, RZ, UR50 ;  /* 0x00000032ff007e24 */ /* 0x000fe2000f8e00ff */
[----:B------:R-:W-:Y:S01]  /*7920*/  UIMAD UR11, UR50, UR29, UR11 ;  /* 0x0000001d320b72a4 */ /* 0x000fe2000f8e020b */
[----:B------:R1:W3:Y:S02]  /*7930*/  LDS.128 R20, [R52+0x8000] ;  /* 0x0080000034147984 */ /* 0x0002e40000000c00 */
[----:B------:R-:W-:-:S02]  /*7940*/  IMAD.WIDE.U32 R6, R0, c[0x0][0x3b8], R6 ;  /* 0x0000ee0000067a25 */ /* 0x000fc400078e0006 */
[----:B------:R1:W4:Y:S03]  /*7950*/  LDS.128 R24, [R52+0x9000] ;  /* 0x0090000034187984 */ /* 0x0003260000000c00 */
[----:B------:R-:W-:Y:S01]  /*7960*/  IADD3 R3, R7, UR11, RZ ;  /* 0x0000000b07037c10 */ /* 0x000fe2000fffe0ff */
[----:B------:R-:W-:Y:S05]  /*7970*/  @P2 BRA `(.L_x_59) ;  /* 0x000000a000002947 */ /* 0x000fea0003800000 */
[----:B-1----:R-:W1:Y:S01]  /*7980*/  LDS.128 R52, [R52+0x6000] ;  /* 0x0060000034347984 */ /* 0x002e620000000c00 */
        /* <DEDUP_REMOVED lines=9> */
.L_x_59:
[----:B------:R-:W-:Y:S05]  /*7a20*/  BSYNC B0 ;  /* 0x0000000000007941 */ /* 0x000fea0003800000 */
.L_x_58:
[----:B------:R-:W-:Y:S01]  /*7a30*/  IADD3 R0, R247, 0x40, RZ ;  /* 0x00000040f7007810 */ /* 0x000fe20007ffe0ff */
[----:B------:R-:W-:Y:S03]  /*7a40*/  BSSY B0, `(.L_x_60) ;  /* 0x000000d000007945 */ /* 0x000fe60003800000 */
[----:B------:R-:W-:-:S13]  /*7a50*/  ISETP.GE.OR P1, PT, R0, UR4, P1 ;  /* 0x0000000400007c0c */ /* 0x000fda0008f26670 */
[----:B------:R-:W-:Y:S05]  /*7a60*/  @P1 BRA `(.L_x_61) ;  /* 0x000000a000001947 */ /* 0x000fea0003800000 */
[----:B------:R-:W-:-:S04]  /*7a70*/  IADD3 R0, P0, R247, 0x40, RZ ;  /* 0x00000040f7007810 */ /* 0x000fc80007f1e0ff */
        /* <DEDUP_REMOVED lines=8> */
[----:B--2---:R1:W-:Y:S02]  /*7b00*/  STG.E.128 [R6.64], R16 ;  /* 0x0000001006007986 */ /* 0x0043e4000c101d06 */
.L_x_61:
[----:B------:R-:W-:Y:S05]  /*7b10*/  BSYNC B0 ;  /* 0x0000000000007941 */ /* 0x000fea0003800000 */
.L_x_60:
        /* <DEDUP_REMOVED lines=25> */
.L_x_63:
[----:B------:R-:W-:Y:S05]  /*7cb0*/  BSYNC B0 ;  /* 0x0000000000007941 */ /* 0x000fea0003800000 */
.L_x_62:
        /* <DEDUP_REMOVED lines=12> */
.L_x_36:
        /* <DEDUP_REMOVED lines=21> */
.L_x_65:
        /* <DEDUP_REMOVED lines=19> */
.L_x_66:
[----:B------:R-:W-:Y:S01]  /*8000*/  USHF.L.U32 UR5, UR26, 0x7, URZ ;  /* 0x000000071a057899 */ /* 0x000fe2000800063f */
[----:B------:R-:W-:Y:S01]  /*8010*/  ISETP.GE.AND P1, PT, R214, c[0x0][0x220], PT ;  /* 0x00008800d6007a0c */ /* 0x000fe20003f26270 */
[----:B------:R-:W-:Y:S01]  /*8020*/  ULDC.64 UR28, c[0x0][0x3a0] ;  /* 0x0000e800001c7ab9 */ /* 0x000fe20000000a00 */
[----:B------:R-:W-:Y:S01]  /*8030*/  BSSY B0, `(.L_x_67) ;  /* 0x000001e000007945 */ /* 0x000fe20003800000 */
[----:B------:R-:W-:Y:S01]  /*8040*/  USHF.R.S32.HI UR8, URZ, 0x1f, UR5 ;  /* 0x0000001f3f087899 */ /* 0x000fe20008011405 */
[----:B------:R-:W-:Y:S01]  /*8050*/  SHF.R.S32.HI R11, RZ, 0x1f, R247 ;  /* 0x0000001fff0b7819 */ /* 0x000fe200000114f7 */
[----:B------:R-:W-:Y:S01]  /*8060*/  IMAD.U32 R10, RZ, RZ, UR5 ;  /* 0x00000005ff0a7e24 */ /* 0x000fe2000f8e00ff */
[----:B------:R-:W-:Y:S02]  /*8070*/  UIMAD UR4, UR26, -0x80, UR4 ;  /* 0xffffff801a0478a4 */ /* 0x000fe4000f8e0204 */
[----:B------:R-:W-:Y:S01]  /*8080*/  UIMAD UR11, UR8, UR28, URZ ;  /* 0x0000001c080b72a4 */ /* 0x000fe2000f8e023f */
[----:B------:R-:W-:Y:S01]  /*8090*/  IMAD.WIDE.U32 R4, R10, c[0x0][0x3a0], R214 ;  /* 0x0000e8000a047a25 */ /* 0x000fe200078e00d6 */
[----:B------:R-:W-:-:S02]  /*80a0*/  USHF.R.S32.HI UR12, URZ, 0x1f, UR50 ;  /* 0x0000001f3f0c7899 */ /* 0x000fc40008011432 */
[----:B------:R-:W-:Y:S01]  /*80b0*/  UIMAD UR11, UR5, UR29, UR11 ;  /* 0x0000001d050b72a4 */ /* 0x000fe2000f8e020b */
[----:B------:R-:W-:Y:S02]  /*80c0*/  ISETP.GE.OR P2, PT, R247, UR4, P1 ;  /* 0x00000004f7007c0c */ /* 0x000fe40008f46670 */
[----:B------:R-:W-:Y:S01]  /*80d0*/  IADD3 R4, P0, R4, UR27, RZ ;  /* 0x0000001b04047c10 */ /* 0x000fe2000ff1e0ff */
[----:B------:R-:W-:Y:S02]  /*80e0*/  ULDC.64 UR28, c[0x0][0x3b8] ;  /* 0x0000ee00001c7ab9 */ /* 0x000fe40000000a00 */
[----:B------:R-:W-:Y:S01]  /*80f0*/  IMAD.U32 R0, RZ, RZ, UR11 ;  /* 0x0000000bff007e24 */ /* 0x000fe2000f8e00ff */
[----:B------:R-:W-:-:S04]  /*8100*/  UIMAD UR11, UR12, UR28, URZ ;  /* 0x0000001c0c0b72a4 */ /* 0x000fc8000f8e023f */
[----:B------:R-:W-:Y:S01]  /*8110*/  IADD3.X R5, R5, UR30, R0, P0, !PT ;  /* 0x0000001e05057c10 */ /* 0x000fe200087fe400 */
[----:B------:R-:W-:Y:S01]  /*8120*/  IMAD.U32 R0, RZ, RZ, UR50 ;  /* 0x00000032ff007e24 */ /* 0x000fe2000f8e00ff */
[----:B------:R-:W-:-:S03]  /*8130*/  UIMAD UR11, UR50, UR29, UR11 ;  /* 0x0000001d320b72a4 */ /* 0x000fc6000f8e020b */
[----:B------:R-:W-:-:S05]  /*8140*/  IMAD.WIDE.U32 R4, R0, c[0x0][0x3b8], R4 ;  /* 0x0000ee0000047a25 */ /* 0x000fca00078e0004 */
[----:B------:R-:W-:Y:S01]  /*8150*/  IADD3 R3, R5, UR11, RZ ;  /* 0x0000000b05037c10 */ /* 0x000fe2000fffe0ff */
        /* <DEDUP_REMOVED lines=11> */
.L_x_68:
[----:B------:R-:W-:Y:S05]  /*8210*/  BSYNC B0 ;  /* 0x0000000000007941 */ /* 0x000fea0003800000 */
.L_x_67:
[----:B------:R-:W-:Y:S01]  /*8220*/  IADD3 R0, R247, 0x40, RZ ;  /* 0x00000040f7007810 */ /* 0x000fe20007ffe0ff */
[----:B------:R-:W-:Y:S03]  /*8230*/  BSSY B0, `(.L_x_69) ;  /* 0x000000e000007945 */ /* 0x000fe60003800000 */
[----:B------:R-:W-:-:S13]  /*8240*/  ISETP.GE.OR P1, PT, R0, UR4, P1 ;  /* 0x0000000400007c0c */ /* 0x000fda0008f26670 */
        /* <DEDUP_REMOVED lines=12> */
.L_x_70:
[----:B------:R-:W-:Y:S05]  /*8310*/  BSYNC B0 ;  /* 0x0000000000007941 */ /* 0x000fea0003800000 */
.L_x_69:
[----:B------:R-:W-:Y:S01]  /*8320*/  ULDC.64 UR28, c[0x0][0x3a8] ;  /* 0x0000ea00001c7ab9 */ /* 0x000fe20000000a00 */
[----:B-1----:R-:W-:Y:S01]  /*8330*/  IMAD.WIDE.U32 R4, R10, c[0x0][0x3a8], R214 ;  /* 0x0000ea000a047a25 */ /* 0x002fe200078e00d6 */
        /* <DEDUP_REMOVED lines=24> */
.L_x_72:
[----:B------:R-:W-:Y:S05]  /*84c0*/  BSYNC B0 ;  /* 0x0000000000007941 */ /* 0x000fea0003800000 */
.L_x_71:
        /* <DEDUP_REMOVED lines=12> */
.L_x_64:
[----:B------:R-:W-:Y:S05]  /*8590*/  BSYNC B1 ;  /* 0x0000000000017941 */ /* 0x000fea0003800000 */
.L_x_31:
        /* <DEDUP_REMOVED lines=11> */
.L_x_73:
[----:B------:R-:W-:Y:S05]  /*8650*/  EXIT ;  /* 0x000000000000794d */ /* 0x000fea0003800000 */
.L_x_75:
        /* <DEDUP_REMOVED lines=10> */
.L_x_1325:


//--------------------- .text._ZN5flash44flash_bwd_dq_dk_dv_loop_seqk_parallel_kernelI23Flash_bwd_kernel_traitsILi32ELi128ELi128ELi8ELi4ELi4ELi4ELb1ELb0EN7cutlass10bfloat16_tE19Flash_kernel_traitsILi32ELi128ELi128ELi8ES3_EELb0ELb0ELb1ELb0ELb0ELb0ELb0EEEvNS_16Flash_bwd_paramsE --------------------------
	.section	.text._ZN5flash44flash_bwd_dq_dk_dv_loop_seqk_parallel_kernelI23Flash_bwd_kernel_traitsILi32ELi128ELi128ELi8ELi4ELi4ELi4ELb1ELb0EN7cutlass10bfloat16_tE19Flash_kernel_traitsILi32ELi128ELi128ELi8ES3_EELb0ELb0ELb1ELb0ELb0ELb0ELb0EEEvNS_16Flash_bwd_paramsE,"ax",@progbits
	.sectioninfo	@"SHI_REGISTERS=255"
	.align	128
        .global         _ZN5flash44flash_bwd_dq_dk_dv_loop_seqk_parallel_kernelI23Flash_bwd_kernel_traitsILi32ELi128ELi128ELi8ELi4ELi4ELi4ELb1ELb0EN7cutlass10bfloat16_tE19Flash_kernel_traitsILi32ELi128ELi128ELi8ES3_EELb0ELb0ELb1ELb0ELb0ELb0ELb0EEEvNS_16Flash_bwd_paramsE
        .type           _ZN5flash44flash_bwd_dq_dk_dv_loop_seqk_parallel_kernelI23Flash_bwd_kernel_traitsILi32ELi128ELi128ELi8ELi4ELi4ELi4ELb1ELb0EN7cutlass10bfloat16_tE19Flash_kernel_traitsILi32ELi128ELi128ELi8ES3_EELb0ELb0ELb1ELb0ELb0ELb0ELb0EEEvNS_16Flash_bwd_paramsE,@function
        .size           _ZN5flash44flash_bwd_dq_dk_dv_loop_seqk_parallel_kernelI23Flash_bwd_kernel_traitsILi32ELi128ELi128ELi8ELi4ELi4ELi4ELb1ELb0EN7cutlass10bfloat16_tE19Flash_kernel_traitsILi32ELi128ELi128ELi8ES3_EELb0ELb0ELb1ELb0ELb0ELb0ELb0EEEvNS_16Flash_bwd_paramsE,(.L_x_1326 - _ZN5flash44flash_bwd_dq_dk_dv_loop_seqk_parallel_kernelI23Flash_bwd_kernel_traitsILi32ELi128ELi128ELi8ELi4ELi4ELi4ELb1ELb0EN7cutlass10bfloat16_tE19Flash_kernel_traitsILi32ELi128ELi128ELi8ES3_EELb0ELb0ELb1ELb0ELb0ELb0ELb0EEEvNS_16Flash_bwd_paramsE)
        .other          _ZN5flash44flash_bwd_dq_dk_dv_loop_seqk_parallel_kernelI23Flash_bwd_kernel_traitsILi32ELi128ELi128ELi8ELi4ELi4ELi4ELb1ELb0EN7cutlass10bfloat16_tE19Flash_kernel_traitsILi32ELi128ELi128ELi8ES3_EELb0ELb0ELb1ELb0ELb0ELb0ELb0EEEvNS_16Flash_bwd_paramsE,@"STO_CUDA_ENTRY STV_DEFAULT"
_ZN5flash44flash_bwd_dq_dk_dv_loop_seqk_parallel_kernelI23Flash_bwd_kernel_traitsILi32ELi128ELi128ELi8ELi4ELi4ELi4ELb1ELb0EN7cutlass10bfloat16_tE19Flash_kernel_traitsILi32ELi128ELi128ELi8ES3_EELb0ELb0ELb1ELb0ELb0ELb0ELb0EEEvNS_16Flash_bwd_paramsE:
.text._ZN5flash44flash_bwd_dq_dk_dv_loop_seqk_parallel_kernelI23Flash_bwd_kernel_traitsILi32ELi128ELi128ELi8ELi4ELi4ELi4ELb1ELb0EN7cutlass10bfloat16_tE19Flash_kernel_traitsILi32ELi128ELi128ELi8ES3_EELb0ELb0ELb1ELb0ELb0ELb0ELb0EEEvNS_16Flash_bwd_paramsE:
        /* <DEDUP_REMOVED lines=22> */
[----:B------:R-:W-:Y:S02]  /*0160*/  ULDC UR56, c[0x0][0x1c0] ;  /* 0x0000700000387ab9 */ /* 0x000fe40000000800 */
[----:B------:R-:W-:Y:S02]  /*0170*/  ULDC UR11, c[0x0][0x1c0] ;  /* 0x00007000000b7ab9 */ /* 0x000fe40000000800 */
[----:B------:R-:W-:Y:S02]  /*0180*/  ULDC UR16, c[0x0][0x1c8] ;  /* 0x0000720000107ab9 */ /* 0x000fe40000000800 */
[----:B------:R-:W-:Y:S02]  /*0190*/  UIMAD.WIDE UR56, UR5, UR56, URZ ;  /* 0x00000038053872a5 */ /* 0x000fe4000f8e023f */
[----:B------:R-:W-:Y:S02]  /*01a0*/  UIMAD UR11, UR5, UR11, URZ ;  /* 0x0000000b050b72a4 */ /* 0x000fe4000f8e023f */
[----:B------:R-:W-:Y:S01]  /*01b0*/  ULDC.U8 UR9, c[0x0][0x328] ;  /* 0x0000ca0000097ab9 */ /* 0x000fe20000000000 */
[----:B-1----:R-:W-:Y:S01]  /*01c0*/  SHF.R.S32.HI R8, RZ, 0x1f, R19 ;  /* 0x0000001fff087819 */ /* 0x002fe20000011413 */
[----:B--2---:R-:W-:Y:S01]  /*01d0*/  UIMAD UR19, UR58, UR5, URZ ;  /* 0x000000053a1372a4 */ /* 0x004fe2000f8e023f */
[----:B------:R-:W-:Y:S01]  /*01e0*/  IMAD.SHL.U32 R248, R19, 0x2, RZ ;  /* 0x0000000213f87824 */ /* 0x000fe200078e00ff */
[----:B------:R-:W-:Y:S01]  /*01f0*/  ULOP3.LUT UR5, UR58, UR16, URZ, 0x3c, !UPT ;  /* 0x000000103a057292 */ /* 0x000fe2000f8e3c3f */
[CC--:B------:R-:W-:Y:S01]  /*0200*/  LEA.HI R5, R8.reuse, R19.reuse, RZ, 0x5 ;  /* 0x0000001308057211 */ /* 0x0c0fe200078f28ff */
[----:B------:R-:W-:Y:S01]  /*0210*/  USHF.R.S32.HI UR6, URZ, 0x1f, UR58 ;  /* 0x0000001f3f067899 */ /* 0x000fe2000801143a */
[CC--:B------:R-:W-:Y:S01]  /*0220*/  LEA.HI R9, R8.reuse, R19.reuse, RZ, 0x4 ;  /* 0x0000001308097211 */ /* 0x0c0fe200078f20ff */
[----:B------:R-:W-:Y:S01]  /*0230*/  UISETP.NE.AND UP5, UPT, UR9, URZ, UPT ;  /* 0x0000003f0900728c */ /* 0x000fe2000bfa5270 */
[----:B------:R-:W-:Y:S01]  /*0240*/  LOP3.LUT R0, R5, 0xffffffe0, RZ, 0xc0, !PT ;  /* 0xffffffe005007812 */ /* 0x000fe200078ec0ff */
[----:B---3--:R-:W-:Y:S01]  /*0250*/  USHF.L.U32 UR7, UR53, 0x7, URZ ;  /* 0x0000000735077899 */ /* 0x008fe2000800063f */
[----:B------:R-:W-:Y:S01]  /*0260*/  SHF.R.S32.HI R2, RZ, 0x4, R9 ;  /* 0x00000004ff027819 */ /* 0x000fe20000011409 */
[----:B------:R-:W-:Y:S01]  /*0270*/  ULDC UR14, c[0x0][0x214] ;  /* 0x00008500000e7ab9 */ /* 0x000fe20000000800 */
[CC--:B------:R-:W-:Y:S01]  /*0280*/  LEA.HI R6, R8.reuse, R19.reuse, RZ, 0x2 ;  /* 0x0000001308067211 */ /* 0x0c0fe200078f10ff */
[----:B------:R-:W-:Y:S01]  /*0290*/  IMAD.IADD R0, R19, 0x1, -R0 ;  /* 0x0000000113007824 */ /* 0x000fe200078e0a00 */
[----:B------:R-:W-:Y:S01]  /*02a0*/  LEA.HI R4, R9, R2, RZ, 0x1 ;  /* 0x0000000209047211 */ /* 0x000fe200078f08ff */
[----:B------:R-:W-:Y:S01]  /*02b0*/  ULDC UR8, c[0x0][0x1c0] ;  /* 0x0000700000087ab9 */ /* 0x000fe20000000800 */
[----:B------:R-:W-:Y:S01]  /*02c0*/  SHF.R.S32.HI R7, RZ, 0x2, R6 ;  /* 0x00000002ff077819 */ /* 0x000fe20000011406 */
[----:B------:R-:W-:Y:S01]  /*02d0*/  ULDC UR18, c[0x0][0x224] ;  /* 0x0000890000127ab9 */ /* 0x000fe20000000800 */
[----:B------:R-:W-:Y:S01]  /*02e0*/  SHF.R.S32.HI R3, RZ, 0x1f, R0 ;  /* 0x0000001fff037819 */ /* 0x000fe20000011400 */
[----:B------:R-:W-:Y:S01]  /*02f0*/  ULDC UR20, c[0x0][0x224] ;  /* 0x0000890000147ab9 */ /* 0x000fe20000000800 */
[----:B------:R-:W-:Y:S01]  /*0300*/  LEA.HI R20, R8, R19, RZ, 0x3 ;  /* 0x0000001308147211 */ /* 0x000fe200078f18ff */
[----:B------:R-:W-:Y:S01]  /*0310*/  ULDC UR17, c[0x0][0x1c0] ;  /* 0x0000700000117ab9 */ /* 0x000fe20000000800 */
[----:B------:R-:W-:Y:S01]  /*0320*/  LEA.HI R243, R3, R0, RZ, 0x2 ;  /* 0x0000000003f37211 */ /* 0x000fe200078f10ff */
[----:B------:R-:W-:Y:S01]  /*0330*/  IMAD.U32 R252, RZ, RZ, UR11 ;  /* 0x0000000bfffc7e24 */ /* 0x000fe2000f8e00ff */
[----:B------:R-:W-:Y:S01]  /*0340*/  LOP3.LUT R0, R4, 0xfffffffe, RZ, 0xc0, !PT ;  /* 0xfffffffe04007812 */ /* 0x000fe200078ec0ff */
[----:B------:R-:W-:Y:S01]  /*0350*/  ULDC.U8 UR10, c[0x0][0x3d0] ;  /* 0x0000f400000a7ab9 */ /* 0x000fe20000000000 */
[----:B------:R-:W-:Y:S01]  /*0360*/  SHF.R.S32.HI R3, RZ, 0x1f, R6 ;  /* 0x0000001fff037819 */ /* 0x000fe20000011406 */
[----:B------:R-:W-:Y:S01]  /*0370*/  ULDC.64 UR12, c[0x0][0x118] ;  /* 0x00004600000c7ab9 */ /* 0x000fe20000000a00 */
[----:B------:R-:W-:Y:S01]  /*0380*/  LOP3.LUT R248, R248, 0x6, RZ, 0xc0, !PT ;  /* 0x00000006f8f87812 */ /* 0x000fe200078ec0ff */
[----:B------:R-:W-:Y:S01]  /*0390*/  IMAD.IADD R15, R2, 0x1, -R0 ;  /* 0x00000001020f7824 */ /* 0x000fe200078e0a00 */
[--C-:B------:R-:W-:Y:S01]  /*03a0*/  SHF.R.S32.HI R2, RZ, 0x5, R5.reuse ;  /* 0x00000005ff027819 */ /* 0x100fe20000011405 */
[----:B------:R-:W-:Y:S01]  /*03b0*/  UISETP.NE.AND UP6, UPT, UR10, URZ, UPT ;  /* 0x0000003f0a00728c */ /* 0x000fe2000bfc5270 */
[----:B------:R-:W-:Y:S01]  /*03c0*/  SHF.R.S32.HI R0, RZ, 0x1f, R5 ;  /* 0x0000001fff007819 */ /* 0x000fe20000011405 */
[----:B------:R-:W-:Y:S01]  /*03d0*/  USHF.L.U32 UR36, UR11, 0x3, URZ ;  /* 0x000000030b247899 */ /* 0x000fe2000800063f */
[-C--:B------:R-:W-:Y:S01]  /*03e0*/  LEA.HI R5, R6, R7.reuse, RZ, 0x1 ;  /* 0x0000000706057211 */ /* 0x080fe200078f08ff */
[----:B------:R-:W-:Y:S01]  /*03f0*/  USHF.L.U32 UR35, UR11, 0x4, URZ ;  /* 0x000000040b237899 */ /* 0x000fe2000800063f */
[----:B------:R-:W-:Y:S01]  /*0400*/  LEA.HI R0, R0, R2, RZ, 0x2 ;  /* 0x0000000200007211 */ /* 0x000fe200078f10ff */
[----:B------:R-:W-:Y:S01]  /*0410*/  UIMAD UR34, UR11, 0x18, URZ ;  /* 0x000000180b2278a4 */ /* 0x000fe2000f8e023f */
[----:B------:R-:W-:Y:S01]  /*0420*/  LEA.HI R3, R3, R7, RZ, 0x3 ;  /* 0x0000000703037211 */ /* 0x000fe200078f18ff */
[----:B------:R-:W-:Y:S01]  /*0430*/  USHF.L.U32 UR33, UR11, 0x5, URZ ;  /* 0x000000050b217899 */ /* 0x000fe2000800063f */
[----:B------:R-:W-:Y:S01]  /*0440*/  LOP3.LUT R5, R5, 0x7fffffe, RZ, 0xc0, !PT ;  /* 0x07fffffe05057812 */ /* 0x000fe200078ec0ff */
[----:B------:R-:W-:Y:S01]  /*0450*/  UIMAD UR32, UR11, 0x28, URZ ;  /* 0x000000280b2078a4 */ /* 0x000fe2000f8e023f */
[----:B------:R-:W-:Y:S01]  /*0460*/  LOP3.LUT R0, R0, 0xfffffffc, RZ, 0xc0, !PT ;  /* 0xfffffffc00007812 */ /* 0x000fe200078ec0ff */
[----:B------:R-:W-:Y:S01]  /*0470*/  UIMAD UR31, UR11, 0x30, URZ ;  /* 0x000000300b1f78a4 */ /* 0x000fe2000f8e023f */
[----:B------:R-:W-:Y:S01]  /*0480*/  LOP3.LUT R4, R3, 0xfffffff8, RZ, 0xc0, !PT ;  /* 0xfffffff803047812 */ /* 0x000fe200078ec0ff */
[C---:B------:R-:W-:Y:S01]  /*0490*/  IMAD.IADD R3, R7.reuse, 0x1, -R5 ;  /* 0x0000000107037824 */ /* 0x040fe200078e0a05 */
[----:B------:R-:W-:Y:S01]  /*04a0*/  LEA.HI R5, R8, R19, RZ, 0x7 ;  /* 0x0000001308057211 */ /* 0x000fe200078f38ff */
[----:B------:R-:W-:Y:S01]  /*04b0*/  IMAD.IADD R16, R2, 0x1, -R0 ;  /* 0x0000000102107824 */ /* 0x000fe200078e0a00 */
[----:B------:R-:W-:Y:S01]  /*04c0*/  LOP3.LUT R0, R20, 0xfffffff8, RZ, 0xc0, !PT ;  /* 0xfffffff814007812 */ /* 0x000fe200078ec0ff */
[----:B------:R-:W-:Y:S01]  /*04d0*/  IMAD R247, R2, 0x8, R3 ;  /* 0x0000000802f77824 */ /* 0x000fe200078e0203 */
[----:B------:R-:W-:Y:S01]  /*04e0*/  SHF.R.S32.HI R3, RZ, 0x3, R20 ;  /* 0x00000003ff037819 */ /* 0x000fe20000011414 */
[----:B------:R-:W-:Y:S01]  /*04f0*/  IMAD.IADD R4, R7, 0x1, -R4 ;  /* 0x0000000107047824 */ /* 0x000fe200078e0a04 */
[----:B------:R-:W-:Y:S01]  /*0500*/  LOP3.LUT R2, R6, 0xfffffffc, RZ, 0xc0, !PT ;  /* 0xfffffffc06027812 */ /* 0x000fe200078ec0ff */
[----:B------:R-:W-:Y:S01]  /*0510*/  IMAD.IADD R7, R19, 0x1, -R0 ;  /* 0x0000000113077824 */ /* 0x000fe200078e0a00 */
[----:B------:R-:W-:Y:S01]  /*0520*/  SHF.R.S32.HI R11, RZ, 0x7, R5 ;  /* 0x00000007ff0b7819 */ /* 0x000fe20000011405 */
[----:B------:R-:W-:Y:S01]  /*0530*/  IMAD.SHL.U32 R0, R3, 0x40, RZ ;  /* 0x0000004003007824 */ /* 0x000fe200078e00ff */
[----:B------:R-:W-:Y:S01]  /*0540*/  LOP3.LUT P5, RZ, R4, 0x2, RZ, 0xc0, !PT ;  /* 0x0000000204ff7812 */ /* 0x000fe200078ac0ff */
[----:B------:R-:W-:Y:S01]  /*0550*/  IMAD.IADD R10, R19, 0x1, -R2 ;  /* 0x00000001130a7824 */ /* 0x000fe200078e0a02 */
[----:B------:R-:W-:Y:S01]  /*0560*/  LEA.HI R8, R7, R7, RZ, 0x1 ;  /* 0x0000000707087211 */ /* 0x000fe200078f08ff */
[----:B------:R-:W-:Y:S01]  /*0570*/  IMAD R248, R11, 0x40, R248 ;  /* 0x000000400bf87824 */ /* 0x000fe200078e02f8 */
[----:B------:R-:W-:Y:S01]  /*0580*/  LOP3.LUT R0, R0, 0xc0, RZ, 0xc0, !PT ;  /* 0x000000c000007812 */ /* 0x000fe200078ec0ff */
[----:B------:R-:W-:Y:S01]  /*0590*/  IMAD.SHL.U32 R238, R10, 0x8, RZ ;  /* 0x000000080aee7824 */ /* 0x000fe200078e00ff */
[----:B------:R-:W-:Y:S01]  /*05a0*/  LOP3.LUT R2, R9, 0xfffffff0, RZ, 0xc0, !PT ;  /* 0xfffffff009027812 */ /* 0x000fe200078ec0ff */
[----:B------:R-:W-:Y:S01]  /*05b0*/  UIMAD UR30, UR11, 0x38, URZ ;  /* 0x000000380b1e78a4 */ /* 0x000fe2000f8e023f */
[----:B------:R-:W-:Y:S01]  /*05c0*/  LOP3.LUT R3, R8, 0x3fffffe, RZ, 0xc0, !PT ;  /* 0x03fffffe08037812 */ /* 0x000fe200078ec0ff */
[----:B------:R-:W-:Y:S01]  /*05d0*/  USHF.L.U32 UR29, UR11, 0x6, URZ ;  /* 0x000000060b1d7899 */ /* 0x000fe2000800063f */
[----:B------:R-:W-:Y:S01]  /*05e0*/  SHF.R.U32.HI R6, RZ, 0x3, R0 ;  /* 0x00000003ff067819 */ /* 0x000fe20000011600 */
[----:B------:R-:W-:Y:S01]  /*05f0*/  UIMAD UR28, UR11, 0x48, URZ ;  /* 0x000000480b1c78a4 */ /* 0x000fe2000f8e023f */
[----:B------:R-:W-:Y:S01]  /*0600*/  LOP3.LUT R5, R0, 0x18, R238, 0xf8, !PT ;  /* 0x0000001800057812 */ /* 0x000fe200078ef8ee */
[----:B------:R-:W-:Y:S01]  /*0610*/  IMAD.IADD R0, R19, 0x1, -R2 ;  /* 0x0000000113007824 */ /* 0x000fe200078e0a02 */
[----:B------:R-:W-:Y:S01]  /*0620*/  LOP3.LUT P4, RZ, R4, 0x4, RZ, 0xc0, !PT ;  /* 0x0000000404ff7812 */ /* 0x000fe2000788c0ff */
[----:B------:R-:W-:Y:S01]  /*0630*/  IMAD.IADD R3, R7, 0x1, -R3 ;  /* 0x0000000107037824 */ /* 0x000fe200078e0a03 */
[----:B------:R-:W-:Y:S01]  /*0640*/  LOP3.LUT R5, R5, R6, RZ, 0x3c, !PT ;  /* 0x0000000605057212 */ /* 0x000fe200078e3cff */
[----:B------:R-:W-:Y:S01]  /*0650*/  IMAD R2, R11, 0x8, R15 ;  /* 0x000000080b027824 */ /* 0x000fe200078e020f */
[----:B------:R-:W-:Y:S01]  /*0660*/  SHF.R.S32.HI R9, RZ, 0x1f, R0 ;  /* 0x0000001fff097819 */ /* 0x000fe20000011400 */
[----:B------:R-:W-:Y:S01]  /*0670*/  UIMAD UR27, UR11, 0x50, URZ ;  /* 0x000000500b1b78a4 */ /* 0x000fe2000f8e023f */
[----:B------:R-:W-:Y:S01]  /*0680*/  SEL R185, R166, 0xffffffe0, !P5 ;  /* 0xffffffe0a6b97807 */ /* 0x000fe20006800000 */
[----:B------:R-:W-:Y:S01]  /*0690*/  IMAD R162, R2, 0x8, R3 ;  /* 0x0000000802a27824 */ /* 0x000fe200078e0203 */
[-C--:B------:R-:W-:Y:S01]  /*06a0*/  LEA.HI R2, R0, R0.reuse, RZ, 0x1 ;  /* 0x0000000000027211 */ /* 0x080fe200078f08ff */
[----:B------:R-:W-:Y:S01]  /*06b0*/  IMAD.U32 R3, RZ, RZ, UR4 ;  /* 0x00000004ff037e24 */ /* 0x000fe2000f8e00ff */
[----:B------:R-:W-:Y:S01]  /*06c0*/  LEA.HI R9, R9, R0, RZ, 0x3 ;  /* 0x0000000009097211 */ /* 0x000fe200078f18ff */
[----:B------:R-:W-:Y:S01]  /*06d0*/  IMAD.U32 R247, R247, 0x20, R5 ;  /* 0x00000020f7f77824 */ /* 0x000fe200078e0005 */
[----:B------:R-:W-:Y:S01]  /*06e0*/  LOP3.LUT R6, R2, 0x7fffffe, RZ, 0xc0, !PT ;  /* 0x07fffffe02067812 */ /* 0x000fe200078ec0ff */
[----:B------:R-:W-:Y:S01]  /*06f0*/  UIMAD UR4, UR53, UR8, UR58 ;  /* 0x00000008350472a4 */ /* 0x000fe2000f8e023a */
[----:B------:R1:W-:Y:S01]  /*0700*/  STL [R1+0x30], R3 ;  /* 0x0000300301007387 */ /* 0x0003e20000100800 */
[----:B------:R-:W-:Y:S01]  /*0710*/  LOP3.LUT R5, R9, 0xfffffff8, RZ, 0xc0, !PT ;  /* 0xfffffff809057812 */ /* 0x000fe200078ec0ff */
[----:B------:R-:W-:Y:S01]  /*0720*/  UIMAD.WIDE.U32 UR8, UR53, UR20, URZ ;  /* 0x00000014350872a5 */ /* 0x000fe2000f8e003f */
[----:B------:R-:W-:Y:S01]  /*0730*/  IMAD.IADD R14, R0, 0x1, -R6 ;  /* 0x00000001000e7824 */ /* 0x000fe200078e0a06 */
[----:B------:R-:W-:Y:S01]  /*0740*/  UIMAD UR4, UR4, UR18, URZ ;  /* 0x00000012040472a4 */ /* 0x000fe2000f8e023f */
[----:B------:R-:W-:Y:S01]  /*0750*/  IMAD.SHL.U32 R6, R10, 0x2, RZ ;  /* 0x000000020a067824 */ /* 0x000fe200078e00ff */
[----:B------:R-:W-:Y:S01]  /*0760*/  LEA.HI R10, R4, R4, RZ, 0x1 ;  /* 0x00000004040a7211 */ /* 0x000fe200078f08ff */
[----:B------:R-:W-:Y:S01]  /*0770*/  IMAD.IADD R17, R0, 0x1, -R5 ;  /* 0x0000000100117824 */ /* 0x000fe200078e0a05 */
[----:B------:R-:W-:Y:S01]  /*0780*/  UIMAD UR26, UR11, 0x58, URZ ;  /* 0x000000580b1a78a4 */ /* 0x000fe2000f8e023f */
[----:B------:R-:W-:Y:S01]  /*0790*/  IMAD R18, R11, 0x2000, R6 ;  /* 0x000020000b127824 */ /* 0x000fe200078e0206 */
[----:B------:R-:W-:-:S02]  /*07a0*/  UIMAD UR25, UR11, 0x60, URZ ;  /* 0x000000600b1978a4 */ /* 0x000fc4000f8e023f */
[----:B------:R-:W-:Y:S02]  /*07b0*/  UIMAD UR24, UR11, 0x68, URZ ;  /* 0x000000680b1878a4 */ /* 0x000fe4000f8e023f */
[----:B------:R-:W-:Y:S02]  /*07c0*/  UIMAD UR23, UR11, 0x70, URZ ;  /* 0x000000700b1778a4 */ /* 0x000fe4000f8e023f */
[----:B------:R-:W-:Y:S02]  /*07d0*/  UIMAD UR22, UR11, 0x78, URZ ;  /* 0x000000780b1678a4 */ /* 0x000fe4000f8e023f */
[----:B------:R-:W-:Y:S01]  /*07e0*/  UMOV UR61, 0xffffe000 ;  /* 0xffffe000003d7882 */ /* 0x000fe20000000000 */
[--C-:B-1----:R-:W-:Y:S02]  /*07f0*/  SHF.R.S32.HI R3, RZ, 0x1, R2.reuse ;  /* 0x00000001ff037819 */ /* 0x102fe40000011402 */
[----:B------:R-:W-:-:S04]  /*0800*/  SHF.R.S32.HI R2, RZ, 0x1f, R2 ;  /* 0x0000001fff027819 */ /* 0x000fc80000011402 */
[----:B------:R-:W-:Y:S02]  /*0810*/  LEA.HI R0, R2, R3, RZ, 0x2 ;  /* 0x0000000302007211 */ /* 0x000fe400078f10ff */
[----:B------:R-:W-:Y:S02]  /*0820*/  LOP3.LUT R2, R4, 0x1, RZ, 0xc0, !PT ;  /* 0x0000000104027812 */ /* 0x000fe400078ec0ff */
[----:B------:R-:W-:Y:S02]  /*0830*/  LOP3.LUT R0, R0, 0xfffffffc, RZ, 0xc0, !PT ;  /* 0xfffffffc00007812 */ /* 0x000fe400078ec0ff */
[----:B------:R-:W-:Y:S01]  /*0840*/  ISETP.NE.U32.AND P6, PT, R2, 0x1, PT ;  /* 0x000000010200780c */ /* 0x000fe20003fc5070 */
[----:B------:R-:W-:Y:S02]  /*0850*/  IMAD.SHL.U32 R2, R7, 0x40, RZ ;  /* 0x0000004007027824 */ /* 0x000fe400078e00ff */
[----:B------:R-:W-:Y:S01]  /*0860*/  IMAD.IADD R13, R3, 0x1, -R0 ;  /* 0x00000001030d7824 */ /* 0x000fe200078e0a00 */
[----:B------:R-:W-:Y:S01]  /*0870*/  SEL R184, R184, 0x10, !P6 ;  /* 0x00000010b8b87807 */ /* 0x000fe20007000000 */
[----:B------:R-:W-:Y:S01]  /*0880*/  IMAD.U32 R0, RZ, RZ, UR19 ;  /* 0x00000013ff007e24 */ /* 0x000fe2000f8e00ff */
[----:B------:R-:W-:Y:S01]  /*0890*/  LOP3.LUT R7, R2, 0x1c0, RZ, 0xc0, !PT ;  /* 0x000001c002077812 */ /* 0x000fe200078ec0ff */
[----:B------:R-:W-:Y:S01]  /*08a0*/  IMAD.SHL.U32 R3, R4, 0x40, RZ ;  /* 0x0000004004037824 */ /* 0x000fe200078e00ff */
[----:B------:R-:W-:-:S02]  /*08b0*/  LOP3.LUT R2, R10, 0x3fffffe, RZ, 0xc0, !PT ;  /* 0x03fffffe0a027812 */ /* 0x000fc400078ec0ff */
[----:B------:R1:W-:Y:S02]  /*08c0*/  STL [R1+0x10], R0 ;  /* 0x0000100001007387 */ /* 0x0003e40000100800 */
[----:B------:R-:W-:Y:S01]  /*08d0*/  LOP3.LUT R3, R3, 0x1c0, RZ, 0xc0, !PT ;  /* 0x000001c003037812 */ /* 0x000fe200078ec0ff */
[----:B------:R-:W-:Y:S01]  /*08e0*/  IMAD.IADD R12, R4, 0x1, -R2 ;  /* 0x00000001040c7824 */ /* 0x000fe200078e0a02 */
[----:B------:R-:W-:Y:S01]  /*08f0*/  SHF.R.S32.HI R4, RZ, 0x3, R9 ;  /* 0x00000003ff047819 */ /* 0x000fe20000011409 */
[----:B------:R-:W-:Y:S01]  /*0900*/  IMAD.SHL.U32 R2, R16, 0x400, RZ ;  /* 0x0000040010027824 */ /* 0x000fe200078e00ff */
[----:B------:R-:W-:Y:S01]  /*0910*/  LEA.HI R3, R3, R3, RZ, 0x1d ;  /* 0x0000000303037211 */ /* 0x000fe200078fe8ff */
[----:B------:R-:W-:Y:S02]  /*0920*/  IMAD.U32 R9, RZ, RZ, UR9 ;  /* 0x00000009ff097e24 */ /* 0x000fe4000f8e00ff */
[C---:B------:R-:W-:Y:S01]  /*0930*/  IMAD R14, R4.reuse, 0x8, R14 ;  /* 0x00000008040e7824 */ /* 0x040fe200078e020e */
[--C-:B------:R-:W-:Y:S01]  /*0940*/  IADD3 R18, R3, R18, R2.reuse ;  /* 0x0000001203127210 */ /* 0x100fe20007ffe002 */
[----:B------:R-:W-:-:S04]  /*0950*/  IMAD R163, R4, 0x200, R2 ;  /* 0x0000020004a37824 */ /* 0x000fc800078e0202 */
[----:B------:R-:W-:-:S04]  /*0960*/  IMAD.SHL.U32 R190, R18, 0x2, RZ ;  /* 0x0000000212be7824 */ /* 0x000fc800078e00ff */
[C---:B------:R-:W-:Y:S01]  /*0970*/  IMAD.IADD R188, R190.reuse, 0x1, R184 ;  /* 0x00000001bebc7824 */ /* 0x040fe200078e02b8 */
[C---:B------:R-:W-:Y:S01]  /*0980*/  IADD3 R183, R190.reuse, 0x40, RZ ;  /* 0x00000040beb77810 */ /* 0x040fe20007ffe0ff */
[C-C-:B------:R-:W-:Y:S01]  /*0990*/  IMAD.IADD R189, R190.reuse, 0x1, R185.reuse ;  /* 0x00000001bebd7824 */ /* 0x140fe200078e02b9 */
[----:B------:R-:W-:Y:S01]  /*09a0*/  @P4 IADD3 R183, R190, -0x40, RZ ;  /* 0xffffffc0beb74810 */ /* 0x000fe20007ffe0ff */
[----:B------:R-:W-:Y:S02]  /*09b0*/  IMAD.IADD R187, R188, 0x1, R185 ;  /* 0x00000001bcbb7824 */ /* 0x000fe400078e02b9 */
[----:B-1----:R-:W-:Y:S01]  /*09c0*/  IMAD.U32 R0, RZ, RZ, UR5 ;  /* 0x00000005ff007e24 */ /* 0x002fe2000f8e00ff */
[----:B------:R-:W-:Y:S01]  /*09d0*/  USHF.R.S32.HI UR5, URZ, 0x1f, UR20 ;  /* 0x0000001f3f057899 */ /* 0x000fe20008011414 */
[--C-:B------:R-:W-:Y:S02]  /*09e0*/  IMAD.IADD R184, R184, 0x1, R183.reuse ;  /* 0x00000001b8b87824 */ /* 0x100fe400078e02b7 */
[C---:B------:R-:W-:Y:S01]  /*09f0*/  IMAD.IADD R186, R185.reuse, 0x1, R183 ;  /* 0x00000001b9ba7824 */ /* 0x040fe200078e02b7 */
[----:B------:R1:W-:Y:S01]  /*0a00*/  STL [R1+0x2c], R0 ;  /* 0x00002c0001007387 */ /* 0x0003e20000100800 */
[----:B------:R-:W-:Y:S01]  /*0a10*/  UIMAD UR5, UR5, UR53, URZ ;  /* 0x00000035050572a4 */ /* 0x000fe2000f8e023f */
[----:B------:R-:W-:Y:S01]  /*0a20*/  IMAD.IADD R185, R185, 0x1, R184 ;  /* 0x00000001b9b97824 */ /* 0x000fe200078e02b8 */
[----:B-1----:R-:W-:-:S04]  /*0a30*/  SHF.R.S32.HI R0, RZ, 0x1, R8 ;  /* 0x00000001ff007819 */ /* 0x002fc80000011408 */
[C---:B------:R-:W-:Y:S01]  /*0a40*/  LOP3.LUT P0, RZ, R0.reuse, 0x2, RZ, 0xc0, !PT ;  /* 0x0000000200ff7812 */ /* 0x040fe2000780c0ff */
[----:B------:R-:W-:Y:S02]  /*0a50*/  IMAD.SHL.U32 R8, R0, 0x40, RZ ;  /* 0x0000004000087824 */ /* 0x000fe400078e00ff */
[----:B------:R-:W-:Y:S01]  /*0a60*/  IMAD.SHL.U32 R0, R16, 0x10, RZ ;  /* 0x0000001010007824 */ /* 0x000fe200078e00ff */
[----:B------:R-:W-:-:S04]  /*0a70*/  SEL R161, R166, 0xffffffe0, !P0 ;  /* 0xffffffe0a6a17807 */ /* 0x000fc80004000000 */
[----:B------:R-:W-:Y:S02]  /*0a80*/  LEA.HI.SX32 R243, R243, R0, 0x1e ;  /* 0x00000000f3f37211 */ /* 0x000fe400078ff2ff */
[----:B------:R-:W-:Y:S02]  /*0a90*/  LOP3.LUT R5, R7, 0x30, R0, 0xf8, !PT ;  /* 0x0000003007057812 */ /* 0x000fe400078ef800 */
[----:B------:R-:W-:Y:S01]  /*0aa0*/  LOP3.LUT R0, R8, 0xc0, RZ, 0xc0, !PT ;  /* 0x000000c008007812 */ /* 0x000fe200078ec0ff */
[----:B------:R-:W-:Y:S01]  /*0ab0*/  IMAD.U32 R8, RZ, RZ, UR8 ;  /* 0x00000008ff087e24 */ /* 0x000fe2000f8e00ff */
[--C-:B------:R-:W-:Y:S01]  /*0ac0*/  LOP3.LUT R3, R5, 0x8, R20.reuse, 0xf8, !PT ;  /* 0x0000000805037812 */ /* 0x100fe200078ef814 */
[----:B------:R-:W-:Y:S01]  /*0ad0*/  IMAD.U32 R5, RZ, RZ, UR6 ;  /* 0x00000006ff057e24 */ /* 0x000fe2000f8e00ff */
[----:B------:R-:W-:Y:S01]  /*0ae0*/  LOP3.LUT R4, R0, 0x8, R20, 0xf8, !PT ;  /* 0x0000000800047812 */ /* 0x000fe200078ef814 */
[----:B------:R-:W-:Y:S01]  /*0af0*/  USHF.R.S32.HI UR6, URZ, 0x1f, UR53 ;  /* 0x0000001f3f067899 */ /* 0x000fe20008011435 */
[----:B------:R-:W-:-:S02]  /*0b00*/  SHF.R.U32.HI R2, RZ, 0x3, R0 ;  /* 0x00000003ff027819 */ /* 0x000fc40000011600 */
[----:B------:R-:W-:Y:S02]  /*0b10*/  SHF.R.U32.HI R0, RZ, 0x3, R7 ;  /* 0x00000003ff007819 */ /* 0x000fe40000011607 */
[----:B------:R-:W-:Y:S01]  /*0b20*/  LOP3.LUT R4, R4, R2, RZ, 0x3c, !PT ;  /* 0x0000000204047212 */ /* 0x000fe200078e3cff */
[----:B------:R-:W-:Y:S01]  /*0b30*/  IMAD R2, R16, 0x200, R6 ;  /* 0x0000020010027824 */ /* 0x000fe200078e0206 */
[----:B------:R-:W-:Y:S01]  /*0b40*/  LOP3.LUT R5, R3, R0, RZ, 0x3c, !PT ;  /* 0x0000000003057212 */ /* 0x000fe200078e3cff */
[----:B------:R-:W-:Y:S01]  /*0b50*/  IMAD.U32 R0, RZ, RZ, UR7 ;  /* 0x00000007ff007e24 */ /* 0x000fe2000f8e00ff */
[----:B------:R-:W-:Y:S01]  /*0b60*/  USHF.R.S32.HI UR7, URZ, 0x1f, UR58 ;  /* 0x0000001f3f077899 */ /* 0x000fe2000801143a */
[----:B------:R-:W-:Y:S01]  /*0b70*/  IMAD.U32 R3, RZ, RZ, UR6 ;  /* 0x00000006ff037e24 */ /* 0x000fe2000f8e00ff */
[----:B------:R-:W-:Y:S01]  /*0b80*/  IADD3 R0, R243, -0x80, RZ ;  /* 0xffffff80f3007810 */ /* 0x000fe20007ffe0ff */
[----:B------:R-:W-:Y:S01]  /*0b90*/  IMAD R12, R12, 0x20, R2 ;  /* 0x000000200c0c7824 */ /* 0x000fe200078e0202 */
[----:B------:R-:W-:Y:S01]  /*0ba0*/  @!UP5 UIMAD UR6, UR53, UR17, UR58 ;  /* 0x000000113506d2a4 */ /* 0x000fe2000f8e023a */
[----:B------:R-:W-:Y:S01]  /*0bb0*/  IMAD.U32 R162, R162, 0x20, R4 ;  /* 0x00000020a2a27824 */ /* 0x000fe200078e0004 */
[----:B------:R-:W-:Y:S01]  /*0bc0*/  SHF.R.S32.HI R2, RZ, 0x1f, R0 ;  /* 0x0000001fff027819 */ /* 0x000fe20000011400 */
[----:B------:R-:W-:Y:S01]  /*0bd0*/  IMAD.U32 R3, RZ, RZ, UR7 ;  /* 0x00000007ff037e24 */ /* 0x000fe2000f8e00ff */
[----:B------:R-:W-:Y:S01]  /*0be0*/  @UP5 UIMAD UR7, UR53, UR14, URZ ;  /* 0x0000000e350752a4 */ /* 0x000fe2000f8e023f */
[C---:B------:R-:W-:Y:S01]  /*0bf0*/  IMAD.SHL.U32 R4, R15.reuse, 0x10, RZ ;  /* 0x000000100f047824 */ /* 0x040fe200078e00ff */
[----:B------:R-:W-:Y:S01]  /*0c00*/  SHF.L.U64.HI R249, R0, 0x2, R2 ;  /* 0x0000000200f97819 */ /* 0x000fe20000010202 */
[----:B------:R-:W-:Y:S01]  /*0c10*/  IMAD.U32 R0, RZ, RZ, UR5 ;  /* 0x00000005ff007e24 */ /* 0x000fe2000f8e00ff */
[----:B------:R-:W-:Y:S01]  /*0c20*/  UIMAD.WIDE.U32 UR16, UR56, UR8, URZ ;  /* 0x00000008381072a5 */ /* 0x000fe2000f8e003f */
[----:B------:R-:W-:Y:S01]  /*0c30*/  IMAD R5, R15, 0x200, R5 ;  /* 0x000002000f057824 */ /* 0x000fe200078e0205 */
[----:B------:R-:W-:Y:S01]  /*0c40*/  UIMAD UR5, UR57, UR8, URZ ;  /* 0x00000008390572a4 */ /* 0x000fe2000f8e023f */
[----:B------:R-:W-:Y:S01]  /*0c50*/  IMAD.U32 R3, RZ, RZ, UR7 ;  /* 0x00000007ff037e24 */ /* 0x000fe2000f8e00ff */
[----:B------:R-:W-:Y:S01]  /*0c60*/  @!UP5 UIMAD UR6, UR6, UR14, URZ ;  /* 0x0000000e0606d2a4 */ /* 0x000fe2000f8e023f */
[----:B------:R-:W-:-:S02]  /*0c70*/  IMAD R161, R162, 0x2, R161 ;  /* 0x00000002a2a17824 */ /* 0x000fc400078e02a1 */
[----:B------:R-:W-:Y:S01]  /*0c80*/  IMAD.SHL.U32 R162, R162, 0x2, RZ ;  /* 0x00000002a2a27824 */ /* 0x000fe200078e00ff */
[----:B------:R1:W-:Y:S02]  /*0c90*/  STL [R1+0x28], R3 ;  /* 0x0000280301007387 */ /* 0x0003e40000100800 */
[----:B-1----:R-:W-:Y:S01]  /*0ca0*/  IMAD.U32 R3, RZ, RZ, UR4 ;  /* 0x00000004ff037e24 */ /* 0x002fe2000f8e00ff */
[----:B------:R-:W-:-:S04]  /*0cb0*/  USHF.R.S32.HI UR4, URZ, 0x1f, UR19 ;  /* 0x0000001f3f047899 */ /* 0x000fc80008011413 */
[----:B------:R1:W-:Y:S02]  /*0cc0*/  STL [R1+0x24], R3 ;  /* 0x0000240301007387 */ /* 0x0003e40000100800 */
[----:B------:R-:W-:Y:S01]  /*0cd0*/  IMAD.U32 R2, RZ, RZ, UR4 ;  /* 0x00000004ff027e24 */ /* 0x000fe2000f8e00ff */
[----:B------:R-:W-:Y:S01]  /*0ce0*/  USHF.L.U32 UR4, UR11, 0x7, URZ ;  /* 0x000000070b047899 */ /* 0x000fe2000800063f */
[----:B------:R2:W-:Y:S03]  /*0cf0*/  STL [R1+0xc], R0 ;  /* 0x00000c0001007387 */ /* 0x0005e60000100800 */
[----:B------:R-:W-:Y:S01]  /*0d00*/  UIADD3 UR21, -UR4, URZ, URZ ;  /* 0x0000003f04157290 */ /* 0x000fe2000fffe13f */
[----:B------:R3:W-:Y:S01]  /*0d10*/  STL [R1+0x8], R2 ;  /* 0x0000080201007387 */ /* 0x0007e20000100800 */
[----:B-1----:R-:W-:Y:S01]  /*0d20*/  IMAD.U32 R3, RZ, RZ, UR17 ;  /* 0x00000011ff037e24 */ /* 0x002fe2000f8e00ff */
[----:B--2---:R-:W-:Y:S01]  /*0d30*/  SHF.R.S32.HI R0, RZ, 0x1, R10 ;  /* 0x00000001ff007819 */ /* 0x004fe2000001140a */
[----:B---3--:R-:W-:-:S03]  /*0d40*/  IMAD.U32 R2, RZ, RZ, UR16 ;  /* 0x00000010ff027e24 */ /* 0x008fc6000f8e00ff */
[C---:B------:R-:W-:Y:S01]  /*0d50*/  LOP3.LUT P3, RZ, R0.reuse, 0x2, RZ, 0xc0, !PT ;  /* 0x0000000200ff7812 */ /* 0x040fe2000786c0ff */
[----:B------:R-:W-:Y:S01]  /*0d60*/  IMAD.SHL.U32 R0, R0, 0x40, RZ ;  /* 0x0000004000007824 */ /* 0x000fe200078e00ff */
[----:B------:R1:W-:Y:S02]  /*0d70*/  STL.64 [R1], R2 ;  /* 0x0000000201007387 */ /* 0x0003e40000100a00 */
[----:B------:R-:W-:Y:S02]  /*0d80*/  R2P PR, R17, 0x6 ;  /* 0x0000000611007804 */ /* 0x000fe40000000000 */
[----:B------:R-:W-:Y:S02]  /*0d90*/  LOP3.LUT R0, R0, 0xc0, RZ, 0xc0, !PT ;  /* 0x000000c000007812 */ /* 0x000fe400078ec0ff */
[----:B------:R-:W-:Y:S02]  /*0da0*/  LOP3.LUT P0, RZ, R13, 0x2, RZ, 0xc0, !PT ;  /* 0x000000020dff7812 */ /* 0x000fe4000780c0ff */
[----:B------:R-:W-:-:S02]  /*0db0*/  SEL R164, R164, 0xffffffc0, !P2 ;  /* 0xffffffc0a4a47807 */ /* 0x000fc40005000000 */
[----:B------:R-:W-:Y:S01]  /*0dc0*/  SEL R166, R166, 0xffffffe0, !P0 ;  /* 0xffffffe0a6a67807 */ /* 0x000fe20004000000 */
[----:B-1----:R-:W-:Y:S01]  /*0dd0*/  IMAD.U32 R2, RZ, RZ, UR5 ;  /* 0x00000005ff027e24 */ /* 0x002fe2000f8e00ff */
[----:B------:R-:W-:Y:S01]  /*0de0*/  USHF.R.S32.HI UR5, URZ, 0x1f, UR4 ;  /* 0x0000001f3f057899 */ /* 0x000fe20008011404 */
[----:B------:R-:W-:-:S03]  /*0df0*/  IMAD.U32 R3, RZ, RZ, UR4 ;  /* 0x00000004ff037e24 */ /* 0x000fc6000f8e00ff */
[----:B------:R1:W-:Y:S04]  /*0e00*/  STL [R1+0x20], R2 ;  /* 0x0000200201007387 */ /* 0x0003e80000100800 */
[----:B------:R2:W-:Y:S01]  /*0e10*/  STL [R1+0x1c], R3 ;  /* 0x00001c0301007387 */ /* 0x0005e20000100800 */
[----:B-1----:R-:W-:Y:S01]  /*0e20*/  IMAD.SHL.U32 R2, R11, 0x8, RZ ;  /* 0x000000080b027824 */ /* 0x002fe200078e00ff */
[----:B--2---:R-:W-:-:S04]  /*0e30*/  SHF.R.U32.HI R3, RZ, 0x3, R0 ;  /* 0x00000003ff037819 */ /* 0x004fc80000011600 */
[----:B------:R-:W-:-:S04]  /*0e40*/  LOP3.LUT R2, R2, 0x8, RZ, 0xc0, !PT ;  /* 0x0000000802027812 */ /* 0x000fc800078ec0ff */
[----:B------:R-:W-:Y:S01]  /*0e50*/  LOP3.LUT R8, R3, R0, R2, 0x1e, !PT ;  /* 0x0000000003087212 */ /* 0x000fe200078e1e02 */
[----:B------:R-:W-:Y:S01]  /*0e60*/  IMAD.SHL.U32 R0, R17, 0x40, RZ ;  /* 0x0000004011007824 */ /* 0x000fe200078e00ff */
[----:B------:R-:W-:Y:S01]  /*0e70*/  LOP3.LUT R7, R2, 0x10, R4, 0xf8, !PT ;  /* 0x0000001002077812 */ /* 0x000fe200078ef804 */
[----:B------:R-:W-:Y:S02]  /*0e80*/  IMAD.SHL.U32 R2, R13, 0x40, RZ ;  /* 0x000000400d027824 */ /* 0x000fe400078e00ff */
[----:B------:R-:W-:Y:S01]  /*0e90*/  IMAD.SHL.U32 R3, R15, 0x8, RZ ;  /* 0x000000080f037824 */ /* 0x000fe200078e00ff */
[----:B------:R-:W-:Y:S01]  /*0ea0*/  LOP3.LUT R0, R0, 0x1c0, RZ, 0xc0, !PT ;  /* 0x000001c000007812 */ /* 0x000fe200078ec0ff */
[----:B------:R-:W-:Y:S01]  /*0eb0*/  IMAD.IADD R8, R8, 0x1, R12 ;  /* 0x0000000108087824 */ /* 0x000fe200078e020c */
[----:B------:R-:W-:Y:S02]  /*0ec0*/  LOP3.LUT R2, R2, 0xc0, RZ, 0xc0, !PT ;  /* 0x000000c002027812 */ /* 0x000fe400078ec0ff */
[----:B------:R-:W-:-:S02]  /*0ed0*/  LOP3.LUT R3, R3, 0x8, RZ, 0xc0, !PT ;  /* 0x0000000803037812 */ /* 0x000fc400078ec0ff */
[----:B------:R-:W-:Y:S02]  /*0ee0*/  SHF.R.U32.HI R6, RZ, 0x3, R0 ;  /* 0x00000003ff067819 */ /* 0x000fe40000011600 */
        /* <DEDUP_REMOVED lines=8> */
[----:B------:R-:W-:Y:S01]  /*0f70*/  IMAD.IADD R167, R0, 0x1, R2 ;  /* 0x0000000100a77824 */ /* 0x000fe200078e0202 */
[----:B------:R-:W-:Y:S01]  /*0f80*/  IADD3 R251, R250, 0x20, RZ ;  /* 0x00000020fafb7810 */ /* 0x000fe20007ffe0ff */
[----:B------:R-:W-:Y:S01]  /*0f90*/  IMAD.U32 R0, RZ, RZ, UR6 ;  /* 0x00000006ff007e24 */ /* 0x000fe2000f8e00ff */
[----:B------:R-:W-:Y:S01]  /*0fa0*/  LEA R163, R163, 0x8000, 0x1 ;  /* 0x00008000a3a37811 */ /* 0x000fe200078e08ff */
[----:B------:R-:W-:Y:S01]  /*0fb0*/  IMAD.IADD R168, R4, 0x1, R3 ;  /* 0x0000000104a87824 */ /* 0x000fe200078e0203 */
[----:B------:R-:W-:Y:S01]  /*0fc0*/  @P3 IADD3 R251, R250, -0x20, RZ ;  /* 0xffffffe0fafb3810 */ /* 0x000fe20007ffe0ff */
[----:B------:R-:W-:Y:S01]  /*0fd0*/  IMAD.SHL.U32 R2, R5, 0x2, RZ ;  /* 0x0000000205027824 */ /* 0x000fe200078e00ff */
[----:B------:R1:W-:Y:S01]  /*0fe0*/  STL [R1+0x18], R0 ;  /* 0x0000180001007387 */ /* 0x0003e20000100800 */
[C---:B------:R-:W-:Y:S01]  /*0ff0*/  IADD3 R169, R163.reuse, 0x20, RZ ;  /* 0x00000020a3a97810 */ /* 0x040fe20007ffe0ff */
[C---:B------:R-:W-:Y:S01]  /*1000*/  IMAD.IADD R165, R163.reuse, 0x1, R164 ;  /* 0x00000001a3a57824 */ /* 0x040fe200078e02a4 */
[----:B------:R-:W-:-:S04]  /*1010*/  @P1 IADD3 R169, R163, -0x20, RZ ;  /* 0xffffffe0a3a91810 */ /* 0x000fc80007ffe0ff */
[C---:B------:R-:W-:Y:S01]  /*1020*/  IADD3 R172, R169.reuse, 0x2000, RZ ;  /* 0x00002000a9ac7810 */ /* 0x040fe20007ffe0ff */
[----:B------:R-:W-:Y:S01]  /*1030*/  IMAD.IADD R164, R164, 0x1, R169 ;  /* 0x00000001a4a47824 */ /* 0x000fe200078e02a9 */
[C---:B------:R-:W-:Y:S02]  /*1040*/  IADD3 R171, R169.reuse, 0x4000, RZ ;  /* 0x00004000a9ab7810 */ /* 0x040fe40007ffe0ff */
[----:B------:R-:W-:Y:S01]  /*1050*/  IADD3 R170, R169, 0x6000, RZ ;  /* 0x00006000a9aa7810 */ /* 0x000fe20007ffe0ff */
[----:B-1----:R-:W-:-:S05]  /*1060*/  IMAD.U32 R0, RZ, RZ, UR5 ;  /* 0x00000005ff007e24 */ /* 0x002fca000f8e00ff */
[----:B------:R1:W-:Y:S02]  /*1070*/  STL [R1+0x14], R0 ;  /* 0x0000140001007387 */ /* 0x0003e40000100800 */
.L_x_122:
        /* <DEDUP_REMOVED lines=12> */
[----:B-12---:R-:W-:-:S04]  /*1140*/  IMAD.U32 R8, RZ, RZ, UR6 ;  /* 0x00000006ff087e24 */ /* 0x006fc8000f8e00ff */
        /* <DEDUP_REMOVED lines=24> */
[----:B------:R-:W-:Y:S01]  /*12d0*/  ULDC UR6, c[0x0][0x218] ;  /* 0x0000860000067ab9 */ /* 0x000fe20000000800 */
[----:B--2---:R1:W2:Y:S01]  /*12e0*/  @P0 R2UR UR37, R8 ;  /* 0x00000000082503c2 */ /* 0x0042a200000e0000 */
[----:B------:R-:W-:-:S07]  /*12f0*/  ISETP.NE.U32.AND P0, PT, RZ, c[0x0][0x248], PT ;  /* 0x00009200ff007a0c */ /* 0x000fce0003f05070 */
[----:B----4-:R-:W4:Y:S01]  /*1300*/  @P2 R2UR UR4, R3 ;  /* 0x00000000030423c2 */ /* 0x010f2200000e0000 */
[----:B------:R-:W-:-:S07]  /*1310*/  ISETP.NE.AND.EX P0, PT, RZ, c[0x0][0x24c], PT, P0 ;  /* 0x00009300ff007a0c */ /* 0x000fce0003f05300 */
[----:B---3--:R-:W4:Y:S08]  /*1320*/  @P2 R2UR UR11, R6 ;  /* 0x00000000060b23c2 */ /* 0x008f3000000e0000 */
[----:B-----5:R1:W3:Y:S01]  /*1330*/  @!P1 R2UR UR42, R0 ;  /* 0x00000000002a93c2 */ /* 0x0202e200000e0000 */
[----:B----4-:R-:W-:-:S07]  /*1340*/  @UP1 UIADD3 UR11, UR11, -UR4, URZ ;  /* 0x800000040b0b1290 */ /* 0x010fce000fffe03f */
        /* <DEDUP_REMOVED lines=9> */
.L_x_76:
        /* <DEDUP_REMOVED lines=13> */
[----:B------:R-:W-:Y:S01]  /*14b0*/  @!UP2 USEL UR5, URZ, UR14, !UP0 ;  /* 0x0000000e3f05a287 */ /* 0x000fe2000c000000 */
[----:B--2---:R-:W1:Y:S02]  /*14c0*/  @P0 R2UR UR7, R0 ;  /* 0x00000000000703c2 */ /* 0x004e6400000e0000 */
[----:B-1----:R-:W-:Y:S02]  /*14d0*/  @UP2 UIADD3 UR7, UR7, -UR37, URZ ;  /* 0x8000002507072290 */ /* 0x002fe4000fffe03f */
[----:B------:R-:W-:Y:S02]  /*14e0*/  @!UP2 UIADD3 UR7, UR5, UR6, -UR37 ;  /* 0x000000060507a290 */ /* 0x000fe4000fffe825 */
[----:B------:R-:W-:-:S04]  /*14f0*/  USHF.L.U32 UR5, UR15, 0x7, URZ ;  /* 0x000000070f057899 */ /* 0x000fc8000800063f */
        /* <DEDUP_REMOVED lines=11> */
[----:B------:R-:W-:Y:S02]  /*15b0*/  UIMAD UR6, UR4, UR19, URZ ;  /* 0x00000013040672a4 */ /* 0x000fe4000f8e023f */
[----:B------:R-:W-:Y:S02]  /*15c0*/  USEL UR59, UR16, UR8, !UP3 ;  /* 0x00000008103b7287 */ /* 0x000fe4000d800000 */
[----:B------:R-:W-:Y:S02]  /*15d0*/  @UP3 UIADD3 UR55, UR9, UR6, URZ ;  /* 0x0000000609373290 */ /* 0x000fe4000fffe03f */
[----:B------:R-:W-:-:S02]  /*15e0*/  UIADD3 UR6, UR11, 0x7f, URZ ;  /* 0x0000007f0b067890 */ /* 0x000fc4000fffe03f */
[----:B------:R-:W-:Y:S02]  /*15f0*/  ULDC UR10, c[0x0][0x2e4] ;  /* 0x0000b900000a7ab9 */ /* 0x000fe40000000800 */
[----:B------:R-:W-:Y:S02]  /*1600*/  USHF.R.S32.HI UR8, URZ, 0x1f, UR6 ;  /* 0x0000001f3f087899 */ /* 0x000fe40008011406 */
[----:B------:R-:W-:Y:S02]  /*1610*/  UISETP.NE.AND UP0, UPT, UR42, -0x1, UPT ;  /* 0xffffffff2a00788c */ /* 0x000fe4000bf05270 */
[----:B------:R-:W-:Y:S02]  /*1620*/  ULEA.HI UR14, UR8, UR6, URZ, 0x7 ;  /* 0x00000006080e7291 */ /* 0x000fe4000f8f383f */
[----:B------:R-:W-:Y:S02]  /*1630*/  UIADD3 UR6, UR11, 0x80, UR5 ;  /* 0x000000800b067890 */ /* 0x000fe4000fffe005 */
[----:B------:R-:W-:Y:S01]  /*1640*/  ULDC.64 UR16, c[0x0][0x198] ;  /* 0x0000660000107ab9 */ /* 0x000fe20000000a00 */
[----:B------:R-:W-:Y:S01]  /*1650*/  PLOP3.LUT P1, PT, PT, PT, UP0, 0x80, 0x0 ;  /* 0x000000000000781c */ /* 0x000fe20003f2f008 */
[----:B------:R-:W-:-:S04]  /*1660*/  UIADD3 UR6, UR6, UR10, -UR7 ;  /* 0x0000000a06067290 */ /* 0x000fc8000fffe807 */
[----:B------:R-:W-:-:S04]  /*1670*/  UIADD3 UR6, UR6, 0x7f, URZ ;  /* 0x0000007f06067890 */ /* 0x000fc8000fffe03f */
[----:B------:R-:W-:-:S04]  /*1680*/  USHF.R.S32.HI UR8, URZ, 0x1f, UR6 ;  /* 0x0000001f3f087899 */ /* 0x000fc80008011406 */
[----:B------:R-:W-:Y:S02]  /*1690*/  ULEA.HI UR10, UR8, UR6, URZ, 0x7 ;  /* 0x00000006080a7291 */ /* 0x000fe4000f8f383f */
[----:B------:R-:W-:-:S04]  /*16a0*/  @UP0 UIADD3 UR6, UR37, UR42, URZ ;  /* 0x0000002a25060290 */ /* 0x000fc8000fffe03f */
[----:B------:R-:W-:-:S04]  /*16b0*/  @UP0 UIMAD.WIDE.U32 UR8, UR6, UR16, URZ ;  /* 0x00000010060802a5 */ /* 0x000fc8000f8e003f */
[----:B------:R-:W-:Y:S02]  /*16c0*/  @UP0 UIMAD UR46, UR6, UR17, UR9 ;  /* 0x00000011062e02a4 */ /* 0x000fe4000f8e0209 */
[----:B------:R-:W-:Y:S02]  /*16d0*/  USHF.R.S32.HI UR9, URZ, 0x7, UR14 ;  /* 0x000000073f097899 */ /* 0x000fe4000801140e */
[----:B------:R-:W-:Y:S02]  /*16e0*/  USHF.R.S32.HI UR6, URZ, 0x7, UR10 ;  /* 0x000000073f067899 */ /* 0x000fe4000801140a */
[----:B------:R-:W-:Y:S02]  /*16f0*/  @UP0 UMOV UR44, UR8 ;  /* 0x00000008002c0c82 */ /* 0x000fe40008000000 */
[----:B------:R-:W-:-:S04]  /*1700*/  UISETP.LT.AND UP2, UPT, UR9, UR6, UPT ;  /* 0x000000060900728c */ /* 0x000fc8000bf41270 */
[----:B------:R-:W-:-:S04]  /*1710*/  USEL UR50, UR9, UR6, UP2 ;  /* 0x0000000609327287 */ /* 0x000fc80009000000 */
[----:B------:R-:W-:-:S04]  /*1720*/  ULEA UR6, UR50, 0xffffff80, 0x7 ;  /* 0xffffff8032067891 */ /* 0x000fc8000f8e383f */
[----:B------:R-:W-:Y:S01]  /*1730*/  USHF.R.S32.HI UR48, URZ, 0x1f, UR6 ;  /* 0x0000001f3f307899 */ /* 0x000fe20008011406 */
[----:B------:R-:W-:Y:S05]  /*1740*/  @P1 BRA `(.L_x_78) ;  /* 0x000000c000001947 */ /* 0x000fea0003800000 */
[----:B------:R-:W-:Y:S02]  /*1750*/  USHF.R.S32.HI UR10, URZ, 0x1f, UR37 ;  /* 0x0000001f3f0a7899 */ /* 0x000fe40008011425 */
[----:B------:R-:W-:Y:S02]  /*1760*/  ULDC.64 UR8, c[0x0][0x198] ;  /* 0x0000660000087ab9 */ /* 0x000fe40000000a00 */
[----:B------:R-:W-:Y:S02]  /*1770*/  UIMAD UR10, UR10, UR8, URZ ;  /* 0x000000080a0a72a4 */ /* 0x000fe4000f8e023f */
[----:B------:R-:W-:Y:S02]  /*1780*/  ULDC.64 UR16, c[0x0][0x180] ;  /* 0x0000600000107ab9 */ /* 0x000fe40000000a00 */
[----:B------:R-:W-:Y:S02]  /*1790*/  UIMAD UR10, UR37, UR9, UR10 ;  /* 0x00000009250a72a4 */ /* 0x000fe4000f8e020a */
[----:B------:R-:W-:-:S04]  /*17a0*/  UIMAD UR9, UR60, UR16, URZ ;  /* 0x000000103c0972a4 */ /* 0x000fc8000f8e023f */
[----:B------:R-:W-:Y:S02]  /*17b0*/  UIMAD UR17, UR53, UR17, UR9 ;  /* 0x00000011351172a4 */ /* 0x000fe4000f8e0209 */
[----:B------:R-:W-:-:S04]  /*17c0*/  UIMAD.WIDE.U32 UR8, UR37, UR8, URZ ;  /* 0x00000008250872a5 */ /* 0x000fc8000f8e003f */
[----:B------:R-:W-:-:S04]  /*17d0*/  UIADD3 UR9, UR9, UR10, URZ ;  /* 0x0000000a09097290 */ /* 0x000fc8000fffe03f */
[----:B------:R-:W-:-:S04]  /*17e0*/  UIMAD.WIDE.U32 UR8, UR53, UR16, UR8 ;  /* 0x00000010350872a5 */ /* 0x000fc8000f8e0008 */
[----:B------:R-:W-:-:S03]  /*17f0*/  UIADD3 UR46, UR9, UR17, URZ ;  /* 0x00000011092e7290 */ /* 0x000fc6000fffe03f */
[----:B------:R-:W-:Y:S02]  /*1800*/  UMOV UR44, UR8 ;  /* 0x00000008002c7c82 */ /* 0x000fe40008000000 */
.L_x_78:
        /* <DEDUP_REMOVED lines=18> */
.L_x_79:
[----:B------:R-:W2:Y:S01]  /*1930*/  LDL R0, [R1+0x20] ;  /* 0x0000200001007983 */ /* 0x000ea20000100800 */
[----:B------:R-:W-:-:S03]  /*1940*/  ULDC.64 UR16, c[0x0][0x370] ;  /* 0x0000dc0000107ab9 */ /* 0x000fc60000000a00 */
[----:B------:R-:W3:Y:S04]  /*1950*/  LDL R5, [R1+0xc] ;  /* 0x00000c0001057983 */ /* 0x000ee80000100800 */
[----:B------:R-:W4:Y:S04]  /*1960*/  LDL.64 R6, [R1] ;  /* 0x0000000001067983 */ /* 0x000f280000100a00 */
[----:B------:R-:W5:Y:S04]  /*1970*/  LDL R4, [R1+0x2c] ;  /* 0x00002c0001047983 */ /* 0x000f680000100800 */
[----:B------:R-:W3:Y:S01]  /*1980*/  LDL R3, [R1+0x28] ;  /* 0x0000280001037983 */ /* 0x000ee20000100800 */
[----:B------:R-:W-:-:S02]  /*1990*/  @UP3 UIMAD.WIDE.U32 UR8, UR4, UR16, URZ ;  /* 0x00000010040832a5 */ /* 0x000fc4000f8e003f */
[----:B------:R-:W-:Y:S02]  /*19a0*/  ULDC UR20, c[0x0][0x224] ;  /* 0x0000890000147ab9 */ /* 0x000fe40000000800 */
[----:B------:R-:W-:Y:S02]  /*19b0*/  @UP3 UIMAD UR49, UR4, UR17, UR9 ;  /* 0x00000011043132a4 */ /* 0x000fe4000f8e0209 */
[----:B------:R-:W-:Y:S02]  /*19c0*/  UIMAD.WIDE.U32 UR18, UR53, UR20, URZ ;  /* 0x00000014351272a5 */ /* 0x000fe4000f8e003f */
[----:B------:R-:W-:Y:S02]  /*19d0*/  @UP3 UMOV UR41, UR8 ;  /* 0x0000000800293c82 */ /* 0x000fe40008000000 */
[----:B------:R-:W-:Y:S02]  /*19e0*/  ULDC.64 UR8, c[0x0][0x368] ;  /* 0x0000da0000087ab9 */ /* 0x000fe40000000a00 */
[----:B------:R-:W-:-:S04]  /*19f0*/  @!UP3 UIMAD UR10, UR60, UR8, URZ ;  /* 0x000000083c0ab2a4 */ /* 0x000fc8000f8e023f */
[----:B------:R-:W-:Y:S02]  /*1a00*/  @!UP3 UIMAD UR10, UR53, UR9, UR10 ;  /* 0x00000009350ab2a4 */ /* 0x000fe4000f8e020a */
[----:B------:R-:W-:Y:S01]  /*1a10*/  @!UP3 UIMAD.WIDE.U32 UR8, UR53, UR8, URZ ;  /* 0x000000083508b2a5 */ /* 0x000fe2000f8e003f */
[----:B------:R-:W1:Y:S06]  /*1a20*/  S2UR UR18, SR_CTAID.X ;  /* 0x00000000001279c3 */ /* 0x000e6c0000002500 */
[----:B------:R-:W-:Y:S02]  /*1a30*/  @!UP3 UMOV UR41, UR8 ;  /* 0x000000080029bc82 */ /* 0x000fe40008000000 */
[----:B------:R-:W-:-:S02]  /*1a40*/  @!UP3 UIADD3 UR49, UR9, UR10, URZ ;  /* 0x0000000a0931b290 */ /* 0x000fc4000fffe03f */
[----:B------:R-:W-:Y:S01]  /*1a50*/  UIMAD UR10, UR57, UR4, URZ ;  /* 0x00000004390a72a4 */ /* 0x000fe2000f8e023f */
[----:B--2---:R2:W1:Y:S02]  /*1a60*/  R2UR UR14, R0 ;  /* 0x00000000000e73c2 */ /* 0x00446400000e0000 */
[----:B--2---:R-:W2:Y:S06]  /*1a70*/  LDL R0, [R1+0x18] ;  /* 0x0000180001007983 */ /* 0x004eac0000100800 */
[----:B---3--:R-:W3:Y:S08]  /*1a80*/  R2UR UR40, R5 ;  /* 0x00000000052873c2 */ /* 0x008ef000000e0000 */
[----:B----4-:R-:W4:Y:S08]  /*1a90*/  R2UR UR17, R7 ;  /* 0x00000000071173c2 */ /* 0x010f3000000e0000 */
[----:B------:R-:W5:Y:S01]  /*1aa0*/  R2UR UR16, R6 ;  /* 0x00000000061073c2 */ /* 0x000f6200000e0000 */
[----:B---3--:R-:W-:-:S04]  /*1ab0*/  UIMAD UR8, UR60, UR20, UR40 ;  /* 0x000000143c0872a4 */ /* 0x008fc8000f8e0228 */
[----:B------:R-:W-:-:S04]  /*1ac0*/  UIADD3 UR8, UR19, UR8, URZ ;  /* 0x0000000813087290 */ /* 0x000fc8000fffe03f */
[----:B-1----:R-:W-:-:S04]  /*1ad0*/  UIMAD UR8, UR56, UR8, UR14 ;  /* 0x00000008380872a4 */ /* 0x002fc8000f8e020e */
[----:B----4-:R-:W-:Y:S02]  /*1ae0*/  UIADD3 UR14, UR17, UR8, URZ ;  /* 0x00000008110e7290 */ /* 0x010fe4000fffe03f */
[----:B------:R-:W-:-:S04]  /*1af0*/  UIMAD.WIDE.U32 UR8, UR56, UR4, URZ ;  /* 0x00000004380872a5 */ /* 0x000fc8000f8e003f */
[----:B-----5:R-:W-:Y:S02]  /*1b00*/  USEL UR40, UR16, UR8, !UP3 ;  /* 0x0000000810287287 */ /* 0x020fe4000d800000 */
[----:B------:R-:W-:Y:S02]  /*1b10*/  @UP3 UIADD3 UR14, UR9, UR10, URZ ;  /* 0x0000000a090e3290 */ /* 0x000fe4000fffe03f */
[----:B------:R-:W-:Y:S02]  /*1b20*/  ULDC.64 UR16, c[0x0][0x3d8] ;  /* 0x0000f60000107ab9 */ /* 0x000fe40000000a00 */
[----:B------:R-:W-:Y:S01]  /*1b30*/  UIMAD.WIDE.U32 UR8, UR18, UR16, URZ ;  /* 0x00000010120872a5 */ /* 0x000fe2000f8e003f */
[----:B------:R-:W-:-:S03]  /*1b40*/  IABS R6, c[0x0][0x1c8] ;  /* 0x0000720000067a13 */ /* 0x000fc60000000000 */
[----:B------:R-:W-:Y:S01]  /*1b50*/  UIMAD UR17, UR18, UR17, UR9 ;  /* 0x00000011121172a4 */ /* 0x000fe2000f8e0209 */
[----:B------:R1:W3:Y:S02]  /*1b60*/  R2UR UR18, R4 ;  /* 0x00000000041273c2 */ /* 0x0002e400000e0000 */
[----:B-1----:R-:W1:Y:S08]  /*1b70*/  I2F.RP R4, R6 ;  /* 0x0000000600047306 */ /* 0x002e700000209400 */
[----:B-1----:R-:W1:Y:S02]  /*1b80*/  MUFU.RCP R4, R4 ;  /* 0x0000000400047308 */ /* 0x002e640000001000 */
[----:B-1----:R-:W-:-:S06]  /*1b90*/  IADD3 R4, R4, 0xffffffe, RZ ;  /* 0x0ffffffe04047810 */ /* 0x002fcc0007ffe0ff */
[----:B------:R1:W4:Y:S01]  /*1ba0*/  F2I.FTZ.U32.TRUNC.NTZ R5, R4 ;  /* 0x0000000400057305 */ /* 0x000322000021f000 */
[----:B------:R5:W3:Y:S01]  /*1bb0*/  R2UR UR19, R3 ;  /* 0x00000000031373c2 */ /* 0x000ae200000e0000 */
[----:B-1----:R-:W-:Y:S01]  /*1bc0*/  IMAD.MOV.U32 R4, RZ, RZ, RZ ;  /* 0x000000ffff047224 */ /* 0x002fe200078e00ff */
[----:B-----5:R-:W-:Y:S01]  /*1bd0*/  IABS R3, UR58 ;  /* 0x0000003a00037c13 */ /* 0x020fe20008000000 */
[----:B------:R-:W-:Y:S02]  /*1be0*/  USHF.L.U32 UR43, UR53, 0x7, URZ ;  /* 0x00000007352b7899 */ /* 0x000fe4000800063f */
[----:B------:R-:W-:Y:S02]  /*1bf0*/  USEL UR20, UR8, URZ, UP6 ;  /* 0x0000003f08147287 */ /* 0x000fe4000b000000 */
[----:B------:R-:W-:Y:S02]  /*1c00*/  USHF.L.U64.HI UR8, UR53, 0x7, UR60 ;  /* 0x0000000735087899 */ /* 0x000fe4000801023c */
[----:B------:R-:W-:-:S02]  /*1c10*/  USEL UR16, UR43, URZ, UP1 ;  /* 0x0000003f2b107287 */ /* 0x000fc40008800000 */
[----:B------:R-:W-:Y:S02]  /*1c20*/  USEL UR8, UR8, URZ, UP1 ;  /* 0x0000003f08087287 */ /* 0x000fe40008800000 */
[----:B------:R-:W-:Y:S01]  /*1c30*/  UIADD3 UR16, UP1, UR6, UR16, URZ ;  /* 0x0000001006107290 */ /* 0x000fe2000ff3e03f */
[----:B------:R-:W-:-:S03]  /*1c40*/  ISETP.NE.AND P2, PT, RZ, c[0x0][0x1c8], PT ;  /* 0x00007200ff007a0c */ /* 0x000fc60003f45270 */
[----:B------:R-:W-:Y:S02]  /*1c50*/  UIADD3.X UR9, UR48, UR8, URZ, UP1, !UPT ;  /* 0x0000000830097290 */ /* 0x000fe40008ffe43f */
[----:B------:R-:W-:-:S04]  /*1c60*/  UIMAD UR8, UR57, UR16, URZ ;  /* 0x00000010390872a4 */ /* 0x000fc8000f8e023f */
[----:B------:R-:W-:Y:S02]  /*1c70*/  UIMAD UR9, UR56, UR9, UR8 ;  /* 0x00000009380972a4 */ /* 0x000fe4000f8e0208 */
[----:B---3--:R-:W-:Y:S02]  /*1c80*/  @UP5 USEL UR8, UR19, UR4, !UP3 ;  /* 0x0000000413085287 */ /* 0x008fe4000d800000 */
[----:B------:R-:W-:Y:S02]  /*1c90*/  USEL UR19, UR17, URZ, UP6 ;  /* 0x0000003f11137287 */ /* 0x000fe4000b000000 */
[----:B------:R-:W-:Y:S01]  /*1ca0*/  UIMAD.WIDE.U32 UR16, UR56, UR16, URZ ;  /* 0x00000010381072a5 */ /* 0x000fe2000f8e003f */
[----:B--2---:R4:W1:Y:S02]  /*1cb0*/  R2UR UR10, R0 ;  /* 0x00000000000a73c2 */ /* 0x00486400000e0000 */
[----:B----4-:R-:W-:-:S04]  /*1cc0*/  IMAD.MOV R0, RZ, RZ, -R5 ;  /* 0x000000ffff007224 */ /* 0x010fc800078e0a05 */
        /* <DEDUP_REMOVED lines=10> */
[----:B------:R-:W-:Y:S01]  /*1d70*/  ISETP.LE.AND P0, PT, RZ, UR18, PT ;  /* 0x00000012ff007c0c */ /* 0x000fe2000bf03270 */
[----:B------:R-:W-:-:S10]  /*1d80*/  ULDC UR18, c[0x0][0x234] ;  /* 0x00008d0000127ab9 */ /* 0x000fd40000000800 */
[----:B------:R-:W-:-:S05]  /*1d90*/  @P3 IADD3 R4, R4, 0x1, RZ ;  /* 0x0000000104043810 */ /* 0x000fca0007ffe0ff */
[----:B------:R-:W-:Y:S01]  /*1da0*/  @!P0 IMAD.MOV R4, RZ, RZ, -R4 ;  /* 0x000000ffff048224 */ /* 0x000fe200078e0a04 */
[----:B------:R-:W-:Y:S01]  /*1db0*/  PLOP3.LUT P0, PT, PT, PT, UP5, 0x80, 0x0 ;  /* 0x000000000000781c */ /* 0x000fe20003f0f058 */
[----:B------:R-:W-:Y:S01]  /*1dc0*/  @UP5 UIMAD UR8, UR58, UR18, UR8 ;  /* 0x000000123a0852a4 */ /* 0x000fe2000f8e0208 */
[----:B------:R-:W-:Y:S01]  /*1dd0*/  @!P2 LOP3.LUT R4, RZ, c[0x0][0x1c8], RZ, 0x33, !PT ;  /* 0x00007200ff04aa12 */ /* 0x000fe200078e33ff */
[----:B------:R-:W-:Y:S02]  /*1de0*/  UIADD3 UR18, UR17, UR9, URZ ;  /* 0x0000000911127290 */ /* 0x000fe4000fffe03f */
[----:B------:R-:W-:-:S03]  /*1df0*/  USHF.R.S32.HI UR9, URZ, 0x1f, UR5 ;  /* 0x0000001f3f097899 */ /* 0x000fc60008011405 */
[----:B-1----:R-:W-:Y:S01]  /*1e00*/  @!UP5 UMOV UR8, UR10 ;  /* 0x0000000a0008dc82 */ /* 0x002fe20008000000 */
[----:B------:R-:W-:-:S04]  /*1e10*/  SHF.R.S32.HI R14, RZ, 0x1f, R4 ;  /* 0x0000001fff0e7819 */ /* 0x000fc80000011404 */
        /* <DEDUP_REMOVED lines=8> */
.L_x_80:
[----:B------:R-:W2:Y:S02]  /*1ea0*/  LDL R0, [R1+0x24] ;  /* 0x0000240001007983 */ /* 0x000ea40000100800 */
[----:B--2---:R1:W2:Y:S01]  /*1eb0*/  R2UR UR10, R0 ;  /* 0x00000000000a73c2 */ /* 0x0042a200000e0000 */
[----:B------:R-:W-:-:S07]  /*1ec0*/  DEPBAR.LE SB1, 0x0, {2} ;  /* 0x000090040000791a */ /* 0x000fce0000000000 */
.L_x_81:
[----:B------:R-:W2:Y:S04]  /*1ed0*/  LDL R6, [R1+0x10] ;  /* 0x0000100001067983 */ /* 0x000ea80000100800 */
[----:B------:R-:W3:Y:S04]  /*1ee0*/  LDL R5, [R1+0x1c] ;  /* 0x00001c0001057983 */ /* 0x000ee80000100800 */
[----:B------:R-:W4:Y:S04]  /*1ef0*/  LDL R3, [R1+0x8] ;  /* 0x0000080001037983 */ /* 0x000f280000100800 */
[----:B------:R-:W5:Y:S01]  /*1f00*/  LDL R0, [R1+0x14] ;  /* 0x0000140001007983 */ /* 0x000f620000100800 */
[----:B------:R-:W-:Y:S01]  /*1f10*/  SHF.R.S32.HI R239, RZ, 0x1f, R238 ;  /* 0x0000001fffef7819 */ /* 0x000fe200000114ee */
[----:B------:R-:W-:Y:S01]  /*1f20*/  UIADD3 UR8, UR6, UR8, URZ ;  /* 0x0000000806087290 */ /* 0x000fe2000fffe03f */
[----:B------:R-:W-:Y:S01]  /*1f30*/  IMAD.U32 R10, RZ, RZ, UR6 ;  /* 0x00000006ff0a7e24 */ /* 0x000fe2000f8e00ff */
[----:B------:R-:W1:Y:S01]  /*1f40*/  S2R R11, SR_TID.X ;  /* 0x00000000000b7919 */ /* 0x000e620000002100 */
[----:B------:R-:W-:Y:S01]  /*1f50*/  BSSY B1, `(.L_x_77) ;  /* 0x00006b9000017945 */ /* 0x000fe20003800000 */
[----:B-1----:R-:W-:Y:S01]  /*1f60*/  SHF.R.S32.HI R12, RZ, 0x1f, R11 ;  /* 0x0000001fff0c7819 */ /* 0x002fe2000001140b */
[----:B--2---:R-:W1:Y:S08]  /*1f70*/  R2UR UR47, R6 ;  /* 0x00000000062f73c2 */ /* 0x004e7000000e0000 */
[----:B---3--:R-:W1:Y:S08]  /*1f80*/  R2UR UR43, R5 ;  /* 0x00000000052b73c2 */ /* 0x008e7000000e0000 */
[----:B----4-:R2:W3:Y:S08]  /*1f90*/  R2UR UR45, R3 ;  /* 0x00000000032d73c2 */ /* 0x0104f000000e0000 */
[----:B-----5:R-:W3:Y:S01]  /*1fa0*/  R2UR UR4, R0 ;  /* 0x00000000000473c2 */ /* 0x020ee200000e0000 */
[----:B-1----:R-:W-:-:S02]  /*1fb0*/  UIADD3 UR16, UP4, UP3, UR16, UR43, UR47 ;  /* 0x0000002b10107290 */ /* 0x002fc4000fb9e02f */
[----:B------:R-:W-:Y:S02]  /*1fc0*/  USHF.R.S32.HI UR43, URZ, 0x1f, UR58 ;  /* 0x0000001f3f2b7899 */ /* 0x000fe4000801143a */
[----:B------:R-:W-:Y:S02]  /*1fd0*/  UIADD3 UR51, UP2, UP1, UR20, UR16, UR40 ;  /* 0x0000001014337290 */ /* 0x000fe4000f95e028 */
[----:B------:R-:W-:Y:S01]  /*1fe0*/  UIADD3 UR40, UR6, UR10, URZ ;  /* 0x0000000a06287290 */ /* 0x000fe2000fffe03f */
[----:B--2---:R-:W-:Y:S01]  /*1ff0*/  LEA.HI R3, R12, R11, RZ, 0x2 ;  /* 0x0000000b0c037211 */ /* 0x004fe200078f10ff */
[----:B------:R-:W-:Y:S02]  /*2000*/  ULDC.64 UR16, c[0x0][0x1a8] ;  /* 0x00006a0000107ab9 */ /* 0x000fe40000000a00 */
[----:B------:R-:W-:Y:S01]  /*2010*/  UMOV UR20, 0x4 ;  /* 0x0000000400147882 */ /* 0x000fe20000000000 */
[----:B------:R-:W-:-:S04]  /*2020*/  SHF.R.S32.HI R3, RZ, 0x2, R3 ;  /* 0x00000002ff037819 */ /* 0x000fc80000011403 */
[----:B------:R-:W-:Y:S01]  /*2030*/  SHF.R.S32.HI R15, RZ, 0x1f, R3 ;  /* 0x0000001fff0f7819 */ /* 0x000fe20000011403 */
[----:B---3--:R-:W-:Y:S01]  /*2040*/  UIADD3.X UR4, UR18, UR4, UR45, UP4, UP3 ;  /* 0x0000000412047290 */ /* 0x008fe2000a7e642d */
[----:B------:R-:W-:-:S03]  /*2050*/  IADD3 R0, P0, R3, UR6, RZ ;  /* 0x0000000603007c10 */ /* 0x000fc6000ff1e0ff */
[----:B------:R-:W-:Y:S01]  /*2060*/  UIADD3.X UR47, UR19, UR4, UR14, UP2, UP1 ;  /* 0x00000004132f7290 */ /* 0x000fe200097e240e */
[----:B------:R-:W-:Y:S01]  /*2070*/  IADD3.X R5, R15, UR48, RZ, P0, !PT ;  /* 0x000000300f057c10 */ /* 0x000fe200087fe4ff */
[----:B------:R-:W-:Y:S01]  /*2080*/  UIMAD UR4, UR43, UR16, URZ ;  /* 0x000000102b0472a4 */ /* 0x000fe2000f8e023f */
[----:B------:R-:W-:Y:S01]  /*2090*/  IMAD.WIDE.U32 R6, R0, c[0x0][0x190], R238 ;  /* 0x0000640000067a25 */ /* 0x000fe200078e00ee */
[----:B------:R-:W-:Y:S02]  /*20a0*/  ULDC.64 UR18, c[0x0][0x200] ;  /* 0x0000800000127ab9 */ /* 0x000fe40000000a00 */
[----:B------:R-:W-:Y:S01]  /*20b0*/  UIMAD UR45, UR58, UR17, UR4 ;  /* 0x000000113a2d72a4 */ /* 0x000fe2000f8e0204 */
[----:B------:R-:W-:Y:S01]  /*20c0*/  IMAD R5, R5, c[0x0][0x190], RZ ;  /* 0x0000640005057a24 */ /* 0x000fe200078e02ff */
[----:B------:R-:W-:Y:S01]  /*20d0*/  UIMAD.WIDE UR18, UR8, UR20, UR18 ;  /* 0x00000014081272a5 */ /* 0x000fe2000f8e0212 */
[----:B------:R-:W-:Y:S01]  /*20e0*/  IADD3 R8, P0, R6, UR59, RZ ;  /* 0x0000003b06087c10 */ /* 0x000fe2000ff1e0ff */
[----:B------:R-:W-:Y:S01]  /*20f0*/  ULDC.64 UR16, c[0x0][0x378] ;  /* 0x0000de0000107ab9 */ /* 0x000fe20000000a00 */
[----:B------:R-:W-:Y:S01]  /*2100*/  IMAD R0, R0, c[0x0][0x194], R5 ;  /* 0x0000650000007a24 */ /* 0x000fe200078e0205 */
[----:B------:R-:W-:-:S02]  /*2110*/  UIMAD UR4, UR43, UR16, URZ ;  /* 0x000000102b0472a4 */ /* 0x000fc4000f8e023f */
[----:B------:R-:W-:Y:S02]  /*2120*/  UIADD3 UR8, UR50, -0x1, URZ ;  /* 0xffffffff32087890 */ /* 0x000fe4000fffe03f */
[----:B------:R-:W-:Y:S01]  /*2130*/  UIMAD UR43, UR58, UR17, UR4 ;  /* 0x000000113a2b72a4 */ /* 0x000fe2000f8e0204 */
[----:B------:R-:W-:Y:S02]  /*2140*/  IADD3.X R9, R7, UR55, R0, P0, !PT ;  /* 0x0000003707097c10 */ /* 0x000fe400087fe400 */
[----:B------:R-:W-:Y:S01]  /*2150*/  ULDC.64 UR16, c[0x0][0x370] ;  /* 0x0000dc0000107ab9 */ /* 0x000fe20000000a00 */
[----:B------:R-:W-:Y:S01]  /*2160*/  IADD3 R6, P0, R238, UR41, RZ ;  /* 0x00000029ee067c10 */ /* 0x000fe2000ff1e0ff */
[----:B------:R-:W-:Y:S01]  /*2170*/  UIMAD UR4, UR48, UR16, URZ ;  /* 0x00000010300472a4 */ /* 0x000fe2000f8e023f */
[----:B------:R-:W1:Y:S01]  /*2180*/  R2UR UR48, R252 ;  /* 0x00000000fc3073c2 */ /* 0x000e6200000e0000 */
[----:B------:R-:W-:Y:S01]  /*2190*/  LEA.HI R0, R12, R11, RZ, 0x5 ;  /* 0x0000000b0c007211 */ /* 0x000fe200078f28ff */
[----:B------:R-:W-:Y:S01]  /*21a0*/  UMOV UR16, UR19 ;  /* 0x0000001300107c82 */ /* 0x000fe20008000000 */
[----:B------:R-:W-:Y:S01]  /*21b0*/  IADD3.X R7, R239, UR49, RZ, P0, !PT ;  /* 0x00000031ef077c10 */ /* 0x000fe200087fe4ff */
[----:B------:R-:W-:Y:S01]  /*21c0*/  UIMAD UR14, UR6, UR17, UR4 ;  /* 0x00000011060e72a4 */ /* 0x000fe2000f8e0204 */
[----:B------:R-:W-:Y:S01]  /*21d0*/  LOP3.LUT R5, R0, 0xffffffe0, RZ, 0xc0, !PT ;  /* 0xffffffe000057812 */ /* 0x000fe200078ec0ff */
[----:B------:R-:W-:Y:S01]  /*21e0*/  UIADD3 UR4, -UR7, UR11, UR5 ;  /* 0x0000000b07047290 */ /* 0x000fe2000fffe105 */
[----:B------:R-:W-:Y:S01]  /*21f0*/  SHF.R.S32.HI R0, RZ, 0x5, R0 ;  /* 0x00000005ff007819 */ /* 0x000fe20000011400 */
[----:B------:R-:W-:Y:S01]  /*2200*/  UMOV UR17, UR18 ;  /* 0x0000001200117c82 */ /* 0x000fe20008000000 */
[----:B------:R-:W-:Y:S01]  /*2210*/  IMAD.WIDE.U32 R6, R10, c[0x0][0x370], R6 ;  /* 0x0000dc000a067a25 */ /* 0x000fe200078e0006 */
[----:B------:R-:W-:-:S02]  /*2220*/  ULDC.64 UR18, c[0x0][0x3c8] ;  /* 0x0000f20000127ab9 */ /* 0x000fc40000000a00 */
[----:B------:R-:W-:Y:S01]  /*2230*/  UIMAD.WIDE UR40, UR40, UR20, UR18 ;  /* 0x00000014282872a5 */ /* 0x000fe2000f8e0212 */
[----:B------:R-:W-:Y:S01]  /*2240*/  IMAD.IADD R5, R11, 0x1, -R5 ;  /* 0x000000010b057824 */ /* 0x000fe200078e0a05 */
[----:B------:R-:W-:Y:S01]  /*2250*/  IADD3 R7, R7, UR14, RZ ;  /* 0x0000000e07077c10 */ /* 0x000fe2000fffe0ff */
[----:B------:R-:W-:Y:S02]  /*2260*/  ULDC UR20, c[0x0][0x2e8] ;  /* 0x0000ba0000147ab9 */ /* 0x000fe40000000800 */
[----:B------:R-:W-:Y:S02]  /*2270*/  UIADD3 UR4, UR4, -UR20, URZ ;  /* 0x8000001404047290 */ /* 0x000fe4000fffe03f */
[----:B------:R-:W-:Y:S02]  /*2280*/  UMOV UR19, UR40 ;  /* 0x0000002800137c82 */ /* 0x000fe40008000000 */
[----:B------:R-:W-:Y:S02]  /*2290*/  USHF.R.S32.HI UR20, URZ, 0x1f, UR4 ;  /* 0x0000001f3f147899 */ /* 0x000fe40008011404 */
[----:B------:R-:W-:Y:S01]  /*22a0*/  UMOV UR18, UR41 ;  /* 0x0000002900127c82 */ /* 0x000fe20008000000 */
[----:B-1----:R-:W-:Y:S01]  /*22b0*/  IMAD R0, R0, UR48, R5 ;  /* 0x0000003000007c24 */ /* 0x002fe2000f8e0205 */
[----:B------:R-:W-:-:S04]  /*22c0*/  ULEA.HI UR20, UR20, UR4, URZ, 0x7 ;  /* 0x0000000414147291 */ /* 0x000fc8000f8f383f */
[----:B------:R-:W-:Y:S01]  /*22d0*/  USHF.R.S32.HI UR20, URZ, 0x7, UR20 ;  /* 0x000000073f147899 */ /* 0x000fe20008011414 */
[----:B------:R-:W-:-:S03]  /*22e0*/  IADD3 R178, P0, R0, UR51, RZ ;  /* 0x0000003300b27c10 */ /* 0x000fc6000ff1e0ff */
[----:B------:R-:W-:Y:S01]  /*22f0*/  UISETP.LT.AND UP1, UPT, URZ, UR20, UPT ;  /* 0x000000143f00728c */ /* 0x000fe2000bf21270 */
[----:B------:R-:W-:Y:S01]  /*2300*/  LEA.HI.X.SX32 R5, R0, UR47, 0x1, P0 ;  /* 0x0000002f00057c11 */ /* 0x000fe200080f0eff */
[----:B------:R-:W-:Y:S01]  /*2310*/  IMAD.U32 R0, RZ, RZ, UR58 ;  /* 0x0000003aff007e24 */ /* 0x000fe2000f8e00ff */
[----:B------:R-:W-:Y:S01]  /*2320*/  LEA R179, P2, R178, c[0x0][0x350], 0x2 ;  /* 0x0000d400b2b37a11 */ /* 0x000fe200078410ff */
[----:B------:R-:W-:Y:S02]  /*2330*/  USEL UR20, URZ, UR20, !UP1 ;  /* 0x000000143f147287 */ /* 0x000fe4000c800000 */
[----:B------:R-:W-:Y:S01]  /*2340*/  IMAD.WIDE.U32 R6, R0, c[0x0][0x378], R6 ;  /* 0x0000de0000067a25 */ /* 0x000fe200078e0006 */
[----:B------:R-:W-:Y:S01]  /*2350*/  LEA.HI.X R178, R178, c[0x0][0x354], R5, 0x2, P2 ;  /* 0x0000d500b2b27a11 */ /* 0x000fe200010f1405 */
[----:B------:R-:W-:Y:S02]  /*2360*/  UISETP.GT.AND UP1, UPT, UR50, UR20, UPT ;  /* 0x000000143200728c */ /* 0x000fe4000bf24270 */
[----:B------:R-:W-:Y:S01]  /*2370*/  IMAD.WIDE.U32 R8, R0, c[0x0][0x1a8], R8 ;  /* 0x00006a0000087a25 */ /* 0x000fe200078e0008 */
[----:B------:R-:W-:-:S03]  /*2380*/  IADD3 R7, R7, UR43, RZ ;  /* 0x0000002b07077c10 */ /* 0x000fc6000fffe0ff */
[----:B------:R-:W-:Y:S01]  /*2390*/  PLOP3.LUT P0, PT, PT, PT, UP1, 0x80, 0x0 ;  /* 0x000000000000781c */ /* 0x000fe20003f0f018 */
[----:B------:R-:W-:Y:S01]  /*23a0*/  IMAD R0, R15, c[0x0][0x370], RZ ;  /* 0x0000dc000f007a24 */ /* 0x000fe200078e02ff */
[----:B------:R-:W-:Y:S01]  /*23b0*/  IADD3 R9, R9, UR45, RZ ;  /* 0x0000002d09097c10 */ /* 0x000fe2000fffe0ff */
[----:B------:R-:W-:Y:S01]  /*23c0*/  IMAD.WIDE.U32 R6, R3, c[0x0][0x370], R6 ;  /* 0x0000dc0003067a25 */ /* 0x000fe200078e0006 */
[----:B------:R-:W-:-:S03]  /*23d0*/  LEA R194, P4, R8, c[0x0][0x160], 0x1 ;  /* 0x0000580008c27a11 */ /* 0x000fc600078808ff */
[----:B------:R-:W-:Y:S01]  /*23e0*/  IMAD R0, R3, c[0x0][0x374], R0 ;  /* 0x0000dd0003007a24 */ /* 0x000fe200078e0200 */
[----:B------:R-:W-:Y:S02]  /*23f0*/  LEA R192, P3, R6, c[0x0][0x330], 0x1 ;  /* 0x0000cc0006c07a11 */ /* 0x000fe400078608ff */
[----:B------:R-:W-:Y:S01]  /*2400*/  LEA.HI.X R195, R8, c[0x0][0x164], R9, 0x1, P4 ;  /* 0x0000590008c37a11 */ /* 0x000fe200020f0c09 */
[----:B------:R-:W-:-:S05]  /*2410*/  IMAD.IADD R0, R7, 0x1, R0 ;  /* 0x0000000107007824 */ /* 0x000fca00078e0200 */
[----:B------:R-:W-:Y:S01]  /*2420*/  LEA.HI.X R193, R6, c[0x0][0x334], R0, 0x1, P3 ;  /* 0x0000cd0006c17a11 */ /* 0x000fe200018f0c00 */
[----:B------:R-:W-:Y:S05]  /*2430*/  @P0 BRA `(.L_x_82) ;  /* 0x0000077000000947 */ /* 0x000fea0003800000 */
        /* <DEDUP_REMOVED lines=18> */
.L_x_83:
        /* <DEDUP_REMOVED lines=18> */
.L_x_84:
[----:B------:R-:W-:Y:S01]  /*2680*/  ULDC.64 UR10, c[0x0][0x3a0] ;  /* 0x0000e800000a7ab9 */ /* 0x000fe20000000a00 */
[----:B------:R-:W-:Y:S01]  /*2690*/  IMAD.U32 R11, RZ, RZ, UR5 ;  /* 0x00000005ff0b7e24 */ /* 0x000fe2000f8e00ff */
[----:B------:R-:W-:Y:S01]  /*26a0*/  UIMAD UR8, UR9, UR10, URZ ;  /* 0x0000000a090872a4 */ /* 0x000fe2000f8e023f */
[----:B------:R-:W-:Y:S01]  /*26b0*/  ISETP.GE.AND P2, PT, R238, c[0x0][0x220], PT ;  /* 0x00008800ee007a0c */ /* 0x000fe20003f46270 */
[----:B------:R-:W-:Y:S01]  /*26c0*/  UIMAD UR7, UR15, -0x80, UR7 ;  /* 0xffffff800f0778a4 */ /* 0x000fe2000f8e0207 */
[----:B------:R-:W-:Y:S01]  /*26d0*/  IMAD.WIDE.U32 R4, R11, c[0x0][0x3a0], R238 ;  /* 0x0000e8000b047a25 */ /* 0x000fe200078e00ee */
[----:B------:R-:W-:Y:S01]  /*26e0*/  UIMAD UR8, UR5, UR11, UR8 ;  /* 0x0000000b050872a4 */ /* 0x000fe2000f8e0208 */
[----:B------:R-:W-:Y:S01]  /*26f0*/  BSSY B0, `(.L_x_85) ;  /* 0x0000016000007945 */ /* 0x000fe20003800000 */
[----:B------:R-:W-:Y:S02]  /*2700*/  USHF.R.S32.HI UR16, URZ, 0x1f, UR58 ;  /* 0x0000001f3f107899 */ /* 0x000fe4000801143a */
[----:B------:R-:W-:Y:S01]  /*2710*/  IADD3 R4, P0, R4, UR14, RZ ;  /* 0x0000000e04047c10 */ /* 0x000fe2000ff1e0ff */
[----:B------:R-:W-:Y:S01]  /*2720*/  ULDC.64 UR10, c[0x0][0x3b8] ;  /* 0x0000ee00000a7ab9 */ /* 0x000fe20000000a00 */
[----:B------:R-:W-:Y:S01]  /*2730*/  IMAD.U32 R0, RZ, RZ, UR8 ;  /* 0x00000008ff007e24 */ /* 0x000fe2000f8e00ff */
[----:B------:R-:W-:Y:S01]  /*2740*/  ISETP.GE.OR P1, PT, R3, UR7, P2 ;  /* 0x0000000703007c0c */ /* 0x000fe20009726670 */
[----:B------:R-:W-:-:S03]  /*2750*/  UIMAD UR8, UR16, UR10, URZ ;  /* 0x0000000a100872a4 */ /* 0x000fc6000f8e023f */
        /* <DEDUP_REMOVED lines=14> */
[----:B------:R1:W-:Y:S04]  /*2840*/  STG.E.128 [R8.64], RZ ;  /* 0x000000ff08007986 */ /* 0x0003e8000c101d26 */
.L_x_86:
[----:B------:R-:W-:Y:S05]  /*2850*/  BSYNC B0 ;  /* 0x0000000000007941 */ /* 0x000fea0003800000 */
.L_x_85:
        /* <DEDUP_REMOVED lines=14> */
.L_x_88:
[----:B------:R-:W-:Y:S05]  /*2940*/  BSYNC B0 ;  /* 0x0000000000007941 */ /* 0x000fea0003800000 */
.L_x_87:
[----:B------:R-:W-:Y:S01]  /*2950*/  ULDC.64 UR10, c[0x0][0x3a8] ;  /* 0x0000ea00000a7ab9 */ /* 0x000fe20000000a00 */
[----:B-1----:R-:W-:Y:S01]  /*2960*/  IMAD.WIDE.U32 R4, R11, c[0x0][0x3a8], R238 ;  /* 0x0000ea000b047a25 */ /* 0x002fe200078e00ee */
[----:B------:R-:W-:Y:S01]  /*2970*/  UIMAD UR9, UR9, UR10, URZ ;  /* 0x0000000a090972a4 */ /* 0x000fe2000f8e023f */
[----:B------:R-:W-:Y:S01]  /*2980*/  BSSY B0, `(.L_x_89) ;  /* 0x0000016000007945 */ /* 0x000fe20003800000 */
[----:B------:R-:W-:Y:S02]  /*2990*/  USHF.R.S32.HI UR8, URZ, 0x1f, UR58 ;  /* 0x0000001f3f087899 */ /* 0x000fe4000801143a */
[----:B------:R-:W-:Y:S01]  /*29a0*/  UIMAD UR5, UR5, UR11, UR9 ;  /* 0x0000000b050572a4 */ /* 0x000fe2000f8e0209 */
[----:B------:R-:W-:Y:S01]  /*29b0*/  IADD3 R4, P2, R4, UR6, RZ ;  /* 0x0000000604047c10 */ /* 0x000fe2000ff5e0ff */
[----:B------:R-:W-:-:S04]  /*29c0*/  ULDC.64 UR6, c[0x0][0x3c0] ;  /* 0x0000f00000067ab9 */ /* 0x000fc80000000a00 */
[----:B------:R-:W-:Y:S01]  /*29d0*/  IMAD.U32 R0, RZ, RZ, UR5 ;  /* 0x00000005ff007e24 */ /* 0x000fe2000f8e00ff */
[----:B------:R-:W-:-:S04]  /*29e0*/  UIMAD UR5, UR8, UR6, URZ ;  /* 0x00000006080572a4 */ /* 0x000fc8000f8e023f */
[----:B------:R-:W-:Y:S01]  /*29f0*/  IADD3.X R5, R5, UR4, R0, P2, !PT ;  /* 0x0000000405057c10 */ /* 0x000fe200097fe400 */
[----:B------:R-:W-:Y:S01]  /*2a00*/  UIMAD UR5, UR58, UR7, UR5 ;  /* 0x000000073a0572a4 */ /* 0x000fe2000f8e0205 */
[----:B------:R-:W-:-:S05]  /*2a10*/  MOV R0, UR58 ;  /* 0x0000003a00007c02 */ /* 0x000fca0008000f00 */
        /* <DEDUP_REMOVED lines=12> */
.L_x_90:
[----:B------:R-:W-:Y:S05]  /*2ae0*/  BSYNC B0 ;  /* 0x0000000000007941 */ /* 0x000fea0003800000 */
.L_x_89:
        /* <DEDUP_REMOVED lines=10> */
[----:B------:R1:W-:Y:S01]  /*2b90*/  STG.E.128 [R4.64], RZ ;  /* 0x000000ff04007986 */ /* 0x0003e2000c101d26 */
[----:B------:R-:W-:Y:S05]  /*2ba0*/  BRA `(.L_x_91) ;  /* 0x00005f3000007947 */ /* 0x000fea0003800000 */
.L_x_82:
[----:B------:R-:W-:Y:S01]  /*2bb0*/  ULDC.64 UR40, c[0x0][0x1a0] ;  /* 0x0000680000287ab9 */ /* 0x000fe20000000a00 */
[----:B------:R-:W-:Y:S01]  /*2bc0*/  IMAD.U32 R13, RZ, RZ, UR5 ;  /* 0x00000005ff0d7e24 */ /* 0x000fe2000f8e00ff */
[----:B------:R-:W-:Y:S01]  /*2bd0*/  UIMAD UR4, UR9, UR40, URZ ;  /* 0x00000028090472a4 */ /* 0x000fe2000f8e023f */
[----:B------:R-:W-:Y:S01]  /*2be0*/  IMAD R5, R14, c[0x0][0x1b8], RZ ;  /* 0x00006e000e057a24 */ /* 0x000fe200078e02ff */
[----:B------:R-:W-:Y:S01]  /*2bf0*/  BSSY B0, `(.L_x_92) ;  /* 0x0000027000007945 */ /* 0x000fe20003800000 */
[----:B------:R-:W-:Y:S01]  /*2c00*/  IMAD.WIDE.U32 R6, R13, c[0x0][0x1a0], R238 ;  /* 0x000068000d067a25 */ /* 0x000fe200078e00ee */
[----:B------:R-:W-:-:S03]  /*2c10*/  UIMAD UR4, UR5, UR41, UR4 ;  /* 0x00000029050472a4 */ /* 0x000fc6000f8e0204 */
[----:B------:R-:W-:Y:S01]  /*2c20*/  IMAD R5, R4, c[0x0][0x1bc], R5 ;  /* 0x00006f0004057a24 */ /* 0x000fe200078e0205 */
[----:B------:R-:W-:Y:S02]  /*2c30*/  IADD3 R6, P0, R6, UR52, RZ ;  /* 0x0000003406067c10 */ /* 0x000fe4000ff1e0ff */
[----:B------:R-:W-:Y:S01]  /*2c40*/  IMAD.U32 R0, RZ, RZ, UR4 ;  /* 0x00000004ff007e24 */ /* 0x000fe2000f8e00ff */
[----:B------:R-:W-:-:S04]  /*2c50*/  ULEA.HI UR4, UR8, UR8, URZ, 0x1 ;  /* 0x0000000808047291 */ /* 0x000fc8000f8f083f */
[----:B------:R-:W-:Y:S01]  /*2c60*/  IADD3.X R7, R7, UR54, R0, P0, !PT ;  /* 0x0000003607077c10 */ /* 0x000fe200087fe400 */
[----:B------:R-:W-:Y:S01]  /*2c70*/  ULOP3.LUT UR4, UR4, 0xfffffffe, URZ, 0xc0, !UPT ;  /* 0xfffffffe04047892 */ /* 0x000fe2000f8ec03f */
[----:B------:R-:W-:Y:S02]  /*2c80*/  PLOP3.LUT P0, PT, PT, PT, UP6, 0x80, 0x0 ;  /* 0x000000000000781c */ /* 0x000fe40003f0f068 */
[----:B------:R-:W-:Y:S01]  /*2c90*/  SHF.L.U32 R0, R247, 0x1, RZ ;  /* 0x00000001f7007819 */ /* 0x000fe200000006ff */
[----:B------:R-:W-:Y:S01]  /*2ca0*/  UIADD3 UR4, UR8, -UR4, URZ ;  /* 0x8000000408047290 */ /* 0x000fe2000fffe03f */
[----:B------:R-:W-:-:S03]  /*2cb0*/  IMAD.WIDE.U32 R6, R4, c[0x0][0x1b8], R6 ;  /* 0x00006e0004067a25 */ /* 0x000fc600078e0006 */
[----:B------:R-:W-:Y:S02]  /*2cc0*/  UISETP.NE.AND UP0, UPT, UR4, 0x1, UPT ;  /* 0x000000010400788c */ /* 0x000fe4000bf05270 */
[----:B------:R-:W-:Y:S01]  /*2cd0*/  UIMAD UR4, UR15, -0x80, UR7 ;  /* 0xffffff800f0478a4 */ /* 0x000fe2000f8e0207 */
[----:B------:R-:W-:-:S03]  /*2ce0*/  IADD3 R12, R7, R5, RZ ;  /* 0x00000005070c7210 */ /* 0x000fc60007ffe0ff */
[----:B------:R-:W-:Y:S02]  /*2cf0*/  @P0 BAR.SYNC.DEFER_BLOCKING 0x0 ;  /* 0x0000000000000b1d */ /* 0x000fe40000010000 */
        /* <DEDUP_REMOVED lines=22> */
.L_x_93:
[----:B------:R-:W-:Y:S05]  /*2e60*/  BSYNC B0 ;  /* 0x0000000000007941 */ /* 0x000fea0003800000 */
.L_x_92:
        /* <DEDUP_REMOVED lines=21> */
.L_x_95:
[----:B------:R-:W-:Y:S05]  /*2fc0*/  BSYNC B0 ;  /* 0x0000000000007941 */ /* 0x000fea0003800000 */
.L_x_94:
        /* <DEDUP_REMOVED lines=17> */
.L_x_97:
[----:B------:R-:W-:Y:S05]  /*30e0*/  BSYNC B0 ;  /* 0x0000000000007941 */ /* 0x000fea0003800000 */
.L_x_96:
        /* <DEDUP_REMOVED lines=15> */
.L_x_99:
[----:B------:R-:W-:Y:S05]  /*31e0*/  BSYNC B0 ;  /* 0x0000000000007941 */ /* 0x000fea0003800000 */
.L_x_98:
        /* <DEDUP_REMOVED lines=20> */
.L_x_101:
[----:B------:R-:W-:Y:S05]  /*3330*/  BSYNC B0 ;  /* 0x0000000000007941 */ /* 0x000fea0003800000 */
.L_x_100:
        /* <DEDUP_REMOVED lines=20> */
.L_x_103:
[----:B------:R-:W-:Y:S05]  /*3480*/  BSYNC B0 ;  /* 0x0000000000007941 */ /* 0x000fea0003800000 */
.L_x_102:
[----:B------:R-:W-:Y:S01]  /*3490*/  ULDC.64 UR40, c[0x0][0x198] ;  /* 0x0000660000287ab9 */ /* 0x000fe20000000a00 */
[----:B---3--:R-:W-:Y:S01]  /*34a0*/  IMAD.WIDE.U32 R6, R13, c[0x0][0x198], R238 ;  /* 0x000066000d067a25 */ /* 0x008fe200078e00ee */
[----:B------:R-:W-:Y:S01]  /*34b0*/  UIMAD UR9, UR9, UR40, URZ ;  /* 0x00000028090972a4 */ /* 0x000fe2000f8e023f */
[----:B------:R-:W-:Y:S02]  /*34c0*/  SHF.R.S32.HI R13, RZ, 0x1f, R243 ;  /* 0x0000001fff0d7819 */ /* 0x000fe400000114f3 */
[C---:B------:R-:W-:Y:S01]  /*34d0*/  IADD3 R12, R243.reuse, 0x40, RZ ;  /* 0x00000040f30c7810 */ /* 0x040fe20007ffe0ff */
[----:B------:R-:W-:Y:S01]  /*34e0*/  UIMAD UR5, UR5, UR41, UR9 ;  /* 0x00000029050572a4 */ /* 0x000fe2000f8e0209 */
[----:B------:R-:W-:Y:S01]  /*34f0*/  IADD3 R8, P3, R6, UR44, RZ ;  /* 0x0000002c06087c10 */ /* 0x000fe2000ff7e0ff */
[----:B------:R-:W-:Y:S01]  /*3500*/  IMAD.MOV.U32 R241, RZ, RZ, 0x7f800000 ;  /* 0x7f800000fff17424 */ /* 0x000fe200078e00ff */
[----:B------:R-:W-:Y:S01]  /*3510*/  IADD3 R6, R243, 0x8, RZ ;  /* 0x00000008f3067810 */ /* 0x000fe20007ffe0ff */
[----:B------:R-:W-:-:S02]  /*3520*/  IMAD.MOV.U32 R242, RZ, RZ, 0x7f800000 ;  /* 0x7f800000fff27424 */ /* 0x000fc400078e00ff */
[----:B------:R-:W-:Y:S01]  /*3530*/  IMAD.U32 R5, RZ, RZ, UR5 ;  /* 0x00000005ff057e24 */ /* 0x000fe2000f8e00ff */
[----:B------:R-:W-:Y:S01]  /*3540*/  ISETP.GE.AND P6, PT, R6, UR4, PT ;  /* 0x0000000406007c0c */ /* 0x000fe2000bfc6270 */
[----:B------:R-:W-:Y:S02]  /*3550*/  IMAD.SHL.U32 R6, R243, 0x4, RZ ;  /* 0x00000004f3067824 */ /* 0x000fe400078e00ff */
[----:B------:R-:W-:Y:S01]  /*3560*/  IMAD.MOV.U32 R237, RZ, RZ, 0x7f800000 ;  /* 0x7f800000ffed7424 */ /* 0x000fe200078e00ff */
[----:B------:R-:W-:Y:S01]  /*3570*/  IADD3.X R9, R7, UR46, R5, P3, !PT ;  /* 0x0000002e07097c10 */ /* 0x000fe20009ffe405 */
[----:B------:R-:W-:Y:S01]  /*3580*/  IMAD.MOV.U32 R240, RZ, RZ, 0x7f800000 ;  /* 0x7f800000fff07424 */ /* 0x000fe200078e00ff */
[----:B------:R-:W-:Y:S02]  /*3590*/  IADD3 R5, R243, 0x48, RZ ;  /* 0x00000048f3057810 */ /* 0x000fe40007ffe0ff */
[----:B------:R-:W-:Y:S02]  /*35a0*/  IADD3 R6, P4, R6, UR17, RZ ;  /* 0x0000001106067c10 */ /* 0x000fe4000ff9e0ff */
[----:B------:R-:W-:-:S02]  /*35b0*/  ISETP.GE.AND P5, PT, R5, UR4, PT ;  /* 0x0000000405007c0c */ /* 0x000fc4000bfa6270 */
[----:B------:R-:W-:Y:S02]  /*35c0*/  SHF.R.S32.HI R11, RZ, 0x1f, R5 ;  /* 0x0000001fff0b7819 */ /* 0x000fe40000011405 */
[----:B------:R-:W-:-:S04]  /*35d0*/  SHF.L.U64.HI R7, R243, 0x2, R13 ;  /* 0x00000002f3077819 */ /* 0x000fc8000001020d */
[----:B------:R-:W-:Y:S02]  /*35e0*/  IADD3.X R7, R7, UR16, RZ, P4, !PT ;  /* 0x0000001007077c10 */ /* 0x000fe4000a7fe4ff */
[----:B------:R-:W-:-:S03]  /*35f0*/  ISETP.GE.AND P4, PT, R12, UR4, PT ;  /* 0x000000040c007c0c */ /* 0x000fc6000bf86270 */
[C---:B------:R-:W-:Y:S01]  /*3600*/  @!P5 LEA R10, P3, R5.reuse, UR17, 0x2 ;  /* 0x00000011050adc11 */ /* 0x040fe2000f8610ff */
[----:B------:R3:W5:Y:S03]  /*3610*/  @!P6 LDG.E R242, [R6.64+0x20] ;  /* 0x0000202606f2e981 */ /* 0x000766000c1e1900 */
[----:B------:R-:W-:Y:S02]  /*3620*/  @!P5 LEA.HI.X R11, R5, UR16, R11, 0x2, P3 ;  /* 0x00000010050bdc11 */ /* 0x000fe400098f140b */
[----:B------:R-:W-:-:S04]  /*3630*/  ISETP.GE.AND P3, PT, R243, UR4, PT ;  /* 0x00000004f3007c0c */ /* 0x000fc8000bf66270 */
[----:B------:R3:W5:Y:S04]  /*3640*/  @!P4 LDG.E R237, [R6.64+0x100] ;  /* 0x0001002606edc981 */ /* 0x000768000c1e1900 */
[----:B------:R3:W-:Y:S04]  /*3650*/  @P2 STS [R0+0x6000], RZ ;  /* 0x006000ff00002388 */ /* 0x0007e80000000800 */
[----:B------:R3:W-:Y:S04]  /*3660*/  @P2 STS [R0+0x6004], RZ ;  /* 0x006004ff00002388 */ /* 0x0007e80000000800 */
[----:B------:R3:W5:Y:S04]  /*3670*/  @!P3 LDG.E R241, [R6.64] ;  /* 0x0000002606f1b981 */ /* 0x000768000c1e1900 */
[----:B------:R3:W-:Y:S01]  /*3680*/  @P2 STS.64 [R0+0x6008], RZ ;  /* 0x006008ff00002388 */ /* 0x0007e20000000a00 */
[----:B------:R-:W-:-:S03]  /*3690*/  IMAD R5, R14, c[0x0][0x1b0], RZ ;  /* 0x00006c000e057a24 */ /* 0x000fc600078e02ff */
[----:B------:R1:W5:Y:S01]  /*36a0*/  @!P5 LDG.E R240, [R10.64] ;  /* 0x000000260af0d981 */ /* 0x000362000c1e1900 */
[----:B------:R-:W-:Y:S01]  /*36b0*/  BSSY B0, `(.L_x_104) ;  /* 0x0000016000007945 */ /* 0x000fe20003800000 */
[C---:B-1----:R-:W-:Y:S02]  /*36c0*/  IMAD R10, R4.reuse, c[0x0][0x1b4], R5 ;  /* 0x00006d00040a7a24 */ /* 0x042fe400078e0205 */
[----:B------:R-:W-:-:S04]  /*36d0*/  IMAD.WIDE.U32 R4, R4, c[0x0][0x1b0], R8 ;  /* 0x00006c0004047a25 */ /* 0x000fc800078e0008 */
[----:B------:R-:W-:Y:S01]  /*36e0*/  IMAD.IADD R10, R5, 0x1, R10 ;  /* 0x00000001050a7824 */ /* 0x000fe200078e020a */
[----:B------:R-:W-:Y:S05]  /*36f0*/  @P2 BRA `(.L_x_105) ;  /* 0x0000011000002947 */ /* 0x000fea0003800000 */
[----:B---3--:R-:W-:-:S13]  /*3700*/  ISETP.GE.AND P2, PT, R238, c[0x0][0x220], PT ;  /* 0x00008800ee007a0c */ /* 0x008fda0003f46270 */
        /* <DEDUP_REMOVED lines=16> */
.L_x_105:
[----:B---3--:R-:W-:Y:S05]  /*3810*/  BSYNC B0 ;  /* 0x0000000000007941 */ /* 0x008fea0003800000 */
.L_x_104:
        /* <DEDUP_REMOVED lines=19> */
.L_x_107:
[----:B------:R-:W-:Y:S05]  /*3950*/  BSYNC B0 ;  /* 0x0000000000007941 */ /* 0x000fea0003800000 */
.L_x_106:
[----:B------:R-:W0:Y:S01]  /*3960*/  LDGDEPBAR ;  /* 0x00000000000079af */ /* 0x000e220000000000 */
[----:B------:R-:W-:Y:S01]  /*3970*/  IADD3 R3, R168, 0x1000, RZ ;  /* 0x00001000a8037810 */ /* 0x000fe20007ffe0ff */
[----:B------:R-:W-:Y:S01]  /*3980*/  IMAD.MOV.U32 R228, RZ, RZ, R177 ;  /* 0x000000ffffe47224 */ /* 0x000fe200078e00b1 */
[----:B-1234-:R-:W-:Y:S01]  /*3990*/  IADD3 R0, R167, 0x1000, RZ ;  /* 0x00001000a7007810 */ /* 0x01efe20007ffe0ff */
[----:B------:R-:W-:Y:S01]  /*39a0*/  CS2R R94, SRZ ;  /* 0x00000000005e7805 */ /* 0x000fe2000001ff00 */
[----:B------:R-:W-:Y:S01]  /*39b0*/  SEL R3, R3, R168, !P0 ;  /* 0x000000a803037207 */ /* 0x000fe20004000000 */
[----:B------:R-:W-:Y:S01]  /*39c0*/  CS2R R92, SRZ ;  /* 0x00000000005c7805 */ /* 0x000fe2000001ff00 */
[----:B------:R-:W-:Y:S01]  /*39d0*/  SEL R0, R0, R167, !P0 ;  /* 0x000000a700007207 */ /* 0x000fe20004000000 */
[----:B------:R-:W-:Y:S01]  /*39e0*/  CS2R R98, SRZ ;  /* 0x0000000000627805 */ /* 0x000fe2000001ff00 */
[----:B------:R-:W-:Y:S01]  /*39f0*/  CS2R R96, SRZ ;  /* 0x0000000000607805 */ /* 0x000fe2000001ff00 */
[----:B------:R-:W-:Y:S01]  /*3a00*/  IMAD.SHL.U32 R160, R3, 0x2, RZ ;  /* 0x0000000203a07824 */ /* 0x000fe200078e00ff */
[----:B------:R-:W-:Y:S01]  /*3a10*/  CS2R R90, SRZ ;  /* 0x00000000005a7805 */ /* 0x000fe2000001ff00 */
[----:B------:R-:W-:Y:S01]  /*3a20*/  IMAD.SHL.U32 R3, R0, 0x2, RZ ;  /* 0x0000000200037824 */ /* 0x000fe200078e00ff */
[----:B------:R-:W-:Y:S01]  /*3a30*/  IADD3 R0, R243, -0x80, RZ ;  /* 0xffffff80f3007810 */ /* 0x000fe20007ffe0ff */
        /* <DEDUP_REMOVED lines=13> */
[C---:B------:R-:W-:Y:S01]  /*3b10*/  SHF.L.U64.HI R246, R243.reuse, 0x2, R13 ;  /* 0x00000002f3f67819 */ /* 0x040fe2000001020d */
[----:B------:R-:W-:Y:S02]  /*3b20*/  IMAD.SHL.U32 R245, R243, 0x4, RZ ;  /* 0x00000004f3f57824 */ /* 0x000fe400078e00ff */
[----:B------:R-:W-:Y:S01]  /*3b30*/  IMAD.SHL.U32 R244, R0, 0x4, RZ ;  /* 0x0000000400f47824 */ /* 0x000fe200078e00ff */
[----:B------:R-:W-:Y:S01]  /*3b40*/  ULDC UR14, c[0x0][0x2e4] ;  /* 0x0000b900000e7ab9 */ /* 0x000fe20000000800 */
        /* <DEDUP_REMOVED lines=8> */
.L_x_112:
[----:B------:R-:W0:Y:S01]  /*3bd0*/  LDGDEPBAR ;  /* 0x00000000000079af */ /* 0x000e220000000000 */
[----:B------:R-:W-:Y:S01]  /*3be0*/  IADD3 R4, P0, R245, UR19, RZ ;  /* 0x00000013f5047c10 */ /* 0x000fe2000ff1e0ff */
[----:B------:R-:W-:Y:S01]  /*3bf0*/  IMAD.IADD R112, R166, 0x1, R160 ;  /* 0x00000001a6707824 */ /* 0x000fe200078e02a0 */
[----:B------:R-:W-:Y:S01]  /*3c00*/  USHF.L.U32 UR10, UR15, 0x7, URZ ;  /* 0x000000070f0a7899 */ /* 0x000fe2000800063f */
[----:B------:R-:W-:Y:S01]  /*3c10*/  IMAD.MOV.U32 R226, RZ, RZ, R179 ;  /* 0x000000ffffe27224 */ /* 0x000fe200078e00b3 */
[----:B------:R-:W-:Y:S01]  /*3c20*/  IADD3.X R5, R246, UR18, RZ, P0, !PT ;  /* 0x00000012f6057c10 */ /* 0x000fe200087fe4ff */
[----:B------:R-:W-:Y:S01]  /*3c30*/  ULDC UR5, c[0x0][0x2e8] ;  /* 0x0000ba0000057ab9 */ /* 0x000fe20000000800 */
[----:B------:R-:W-:Y:S01]  /*3c40*/  IMAD.MOV.U32 R227, RZ, RZ, R178 ;  /* 0x000000ffffe37224 */ /* 0x000fe200078e00b2 */
[----:B------:R-:W-:Y:S02]  /*3c50*/  UIADD3 UR9, UR10, UR11, URZ ;  /* 0x0000000b0a097290 */ /* 0x000fe4000fffe03f */
[----:B------:R-:W-:Y:S02]  /*3c60*/  USHF.L.U32 UR6, UR8, 0x7, URZ ;  /* 0x0000000708067899 */ /* 0x000fe4000800063f */
[----:B------:R-:W-:Y:S04]  /*3c70*/  UIADD3 UR4, -UR7, 0x80, UR9 ;  /* 0x0000008007047890 */ /* 0x000fe8000fffe109 */
[----:B------:R-:W-:Y:S03]  /*3c80*/  UIADD3 UR4, UR4, -UR5, URZ ;  /* 0x8000000504047290 */ /* 0x000fe6000fffe03f */
[----:B------:R-:W-:Y:S02]  /*3c90*/  ULDC UR5, c[0x0][0x2e4] ;  /* 0x0000b90000057ab9 */ /* 0x000fe40000000800 */
[----:B------:R-:W-:Y:S01]  /*3ca0*/  UISETP.GE.AND UP0, UPT, UR6, UR4, UPT ;  /* 0x000000040600728c */ /* 0x000fe2000bf06270 */
[----:B------:R-:W-:Y:S04]  /*3cb0*/  DEPBAR.LE SB0, 0x0 ;  /* 0x000080000000791a */ /* 0x000fe80000000000 */
[----:B------:R-:W-:Y:S01]  /*3cc0*/  BAR.SYNC.DEFER_BLOCKING 0x0 ;  /* 0x0000000000007b1d */ /* 0x000fe20000010000 */
[----:B------:R-:W-:Y:S05]  /*3cd0*/  PLOP3.LUT P0, PT, PT, PT, UP0, 0x80, 0x0 ;  /* 0x000000000000781c */ /* 0x000fea0003f0f008 */
[----:B------:R-:W-:Y:S06]  /*3ce0*/  LDSM.16.M88.4 R64, [R160] ;  /* 0x00000000a040783b */ /* 0x000fec0000000200 */
[----:B------:R-:W4:Y:S06]  /*3cf0*/  LDSM.16.M88.4 R16, [R162+0x6000] ;  /* 0x00600000a210783b */ /* 0x000f2c0000000200 */
[----:B------:R-:W3:Y:S06]  /*3d00*/  LDSM.16.M88.4 R60, [R160+0x1000] ;  /* 0x00100000a03c783b */ /* 0x000eec0000000200 */
[----:B-----5:R4:W5:Y:S06]  /*3d10*/  LDG.E R176, [R4.64] ;  /* 0x0000002604b07981 */ /* 0x02096c000c1e1900 */
[----:B------:R4:W5:Y:S06]  /*3d20*/  LDG.E R175, [R4.64+0x20] ;  /* 0x0000202604af7981 */ /* 0x00096c000c1e1900 */
[----:B------:R4:W5:Y:S06]  /*3d30*/  LDG.E R174, [R4.64+0x100] ;  /* 0x0001002604ae7981 */ /* 0x00096c000c1e1900 */
[----:B------:R4:W5:Y:S06]  /*3d40*/  LDG.E R173, [R4.64+0x120] ;  /* 0x0001202604ad7981 */ /* 0x00096c000c1e1900 */
[----:B------:R-:W2:Y:S06]  /*3d50*/  LDSM.16.M88.4 R32, [R162+0x6400] ;  /* 0x00640000a220783b */ /* 0x000eac0000000200 */
[----:B------:R-:W1:Y:S06]  /*3d60*/  LDSM.16.M88.4 R48, [R162+0x6800] ;  /* 0x00680000a230783b */ /* 0x000e6c0000000200 */
[----:B------:R-:W1:Y:S06]  /*3d70*/  LDSM.16.M88.4 R100, [R162+0x6c00] ;  /* 0x006c0000a264783b */ /* 0x000e6c0000000200 */
[----:B------:R-:W-:Y:S01]  /*3d80*/  LDSM.16.M88.4 R104, [R112] ;  /* 0x000000007068783b */ /* 0x000fe20000000200 */
[-C--:B----4-:R-:W-:Y:S05]  /*3d90*/  HMMA.16816.F32.BF16 R4, R64, R16.reuse, RZ ;  /* 0x000000104004723c */ /* 0x090fea00000418ff */
[----:B------:R-:W4:Y:S03]  /*3da0*/  LDSM.16.M88.4 R108, [R161+0x6000] ;  /* 0x00600000a16c783b */ /* 0x000f260000000200 */
[C---:B---3--:R-:W-:Y:S03]  /*3db0*/  HMMA.16816.F32.BF16 R8, R60.reuse, R16, RZ ;  /* 0x000000103c08723c */ /* 0x048fe600000418ff */
[----:B------:R-:W3:Y:S05]  /*3dc0*/  LDSM.16.M88.4 R112, [R112+0x1000] ;  /* 0x001000007070783b */ /* 0x000eea0000000200 */
[-C--:B------:R-:W-:Y:S01]  /*3dd0*/  HMMA.16816.F32.BF16 R12, R60, R18.reuse, RZ ;  /* 0x000000123c0c723c */ /* 0x080fe200000418ff */
[----:B------:R-:W1:Y:S06]  /*3de0*/  LDSM.16.M88.4 R116, [R161+0x6400] ;  /* 0x00640000a174783b */ /* 0x000e6c0000000200 */
[----:B------:R-:W1:Y:S01]  /*3df0*/  LDSM.16.M88.4 R120, [R161+0x6800] ;  /* 0x00680000a178783b */ /* 0x000e620000000200 */
[C---:B------:R-:W-:Y:S05]  /*3e00*/  HMMA.16816.F32.BF16 R16, R64.reuse, R18, RZ ;  /* 0x000000124010723c */ /* 0x040fea00000418ff */
[----:B------:R-:W3:Y:S03]  /*3e10*/  LDSM.16.M88.4 R124, [R161+0x6c00] ;  /* 0x006c0000a17c783b */ /* 0x000ee60000000200 */
        /* <DEDUP_REMOVED lines=11> */
[----:B------:R-:W-:Y:S08]  /*3ed0*/  HMMA.16816.F32.BF16 R64, R64, R102, RZ ;  /* 0x000000664040723c */ /* 0x000ff000000418ff */
[-C--:B----4-:R-:W-:Y:S08]  /*3ee0*/  HMMA.16816.F32.BF16 R4, R104, R108.reuse, R4 ;  /* 0x0000006c6804723c */ /* 0x090ff00000041804 */
[C---:B---3--:R-:W-:Y:S08]  /*3ef0*/  HMMA.16816.F32.BF16 R8, R112.reuse, R108, R8 ;  /* 0x0000006c7008723c */ /* 0x048ff00000041808 */
[-C--:B------:R-:W-:Y:S08]  /*3f00*/  HMMA.16816.F32.BF16 R12, R112, R110.reuse, R12 ;  /* 0x0000006e700c723c */ /* 0x080ff0000004180c */
[C---:B------:R-:W-:Y:S08]  /*3f10*/  HMMA.16816.F32.BF16 R16, R104.reuse, R110, R16 ;  /* 0x0000006e6810723c */ /* 0x040ff00000041810 */
        /* <DEDUP_REMOVED lines=11> */
[----:B------:R-:W-:Y:S01]  /*3fd0*/  HMMA.16816.F32.BF16 R64, R104, R126, R64 ;  /* 0x0000007e6840723c */ /* 0x000fe20000041840 */
[----:B------:R-:W-:-:S07]  /*3fe0*/  @!P0 BRA `(.L_x_108) ;  /* 0x000000a000008947 */ /* 0x000fce0003800000 */
[----:B------:R-:W-:Y:S02]  /*3ff0*/  UIADD3 UR9, UR14, UR9, -UR7 ;  /* 0x000000090e097290 */ /* 0x000fe4000fffe807 */
[----:B------:R-:W-:Y:S02]  /*4000*/  UIADD3 UR4, UR6, 0x80, URZ ;  /* 0x0000008006047890 */ /* 0x000fe4000fffe03f */
[----:B------:R-:W-:Y:S02]  /*4010*/  UMOV UR5, UR14 ;  /* 0x0000000e00057c82 */ /* 0x000fe40008000000 */
[----:B------:R-:W-:Y:S02]  /*4020*/  UISETP.GE.AND UP0, UPT, UR4, UR9, UPT ;  /* 0x000000090400728c */ /* 0x000fe4000bf06270 */
[----:B------:R-:W-:Y:S04]  /*4030*/  UIADD3 UR4, UR10, 0x80, URZ ;  /* 0x000000800a047890 */ /* 0x000fe8000fffe03f */
[----:B------:R-:W-:Y:S02]  /*4040*/  PLOP3.LUT P1, PT, PT, PT, UP0, 0x80, 0x0 ;  /* 0x000000000000781c */ /* 0x000fe40003f2f008 */
[----:B------:R-:W-:Y:S05]  /*4050*/  IMAD.U32 R0, RZ, RZ, UR4 ;  /* 0x00000004ff007e24 */ /* 0x000fea000f8e00ff */
[----:B------:R-:W-:Y:S11]  /*4060*/  ISETP.LT.AND P0, PT, R0, UR7, PT ;  /* 0x0000000700007c0c */ /* 0x000ff6000bf01270 */
[----:B------:R-:W-:Y:S02]  /*4070*/  @!UPT UIADD3 URZ, URZ, URZ, URZ ;  /* 0x0000003f3f3ff290 */ /* 0x000fe4000fffe03f */
[----:B------:R-:W-:-:S05]  /*4080*/  @!P1 BRA P0, `(.L_x_109) ;  /* 0x00000ea000009947 */ /* 0x000fca0000000000 */
.L_x_108:
[----:B------:R-:W-:Y:S01]  /*4090*/  IADD3 R0, R243, UR6, RZ ;  /* 0x00000006f3007c10 */ /* 0x000fe2000fffe0ff */
[----:B------:R-:W-:Y:S02]  /*40a0*/  UIADD3 UR4, -UR5, UR7, -UR11 ;  /* 0x0000000705047290 */ /* 0x000fe4000fffe90b */
[----:B------:R-:W-:Y:S01]  /*40b0*/  ULDC UR9, c[0x0][0x2e8] ;  /* 0x0000ba0000097ab9 */ /* 0x000fe20000000800 */
[C---:B------:R-:W-:Y:S01]  /*40c0*/  IADD3 R102, R0.reuse, 0x8, RZ ;  /* 0x0000000800667810 */ /* 0x040fe20007ffe0ff */
[----:B------:R-:W-:Y:S01]  /*40d0*/  UMOV UR14, UR5 ;  /* 0x00000005000e7c82 */ /* 0x000fe20008000000 */
[C---:B------:R-:W-:Y:S02]  /*40e0*/  IADD3 R101, R0.reuse, 0x40, RZ ;  /* 0x0000004000657810 */ /* 0x040fe40007ffe0ff */
[C---:B------:R-:W-:Y:S02]  /*40f0*/  IADD3 R100, R0.reuse, 0x48, RZ ;  /* 0x0000004800647810 */ /* 0x040fe40007ffe0ff */
[----:B------:R-:W-:Y:S02]  /*4100*/  IADD3 R103, R0, UR4, RZ ;  /* 0x0000000400677c10 */ /* 0x000fe4000fffe0ff */
[----:B------:R-:W-:Y:S02]  /*4110*/  IADD3 R121, R102, UR4, RZ ;  /* 0x0000000466797c10 */ /* 0x000fe4000fffe0ff */
[----:B------:R-:W-:Y:S02]  /*4120*/  IADD3 R123, R101, UR4, RZ ;  /* 0x00000004657b7c10 */ /* 0x000fe4000fffe0ff */
[----:B------:R-:W-:Y:S01]  /*4130*/  IADD3 R124, R100, UR4, RZ ;  /* 0x00000004647c7c10 */ /* 0x000fe2000fffe0ff */
[----:B------:R-:W-:Y:S04]  /*4140*/  UIADD3 UR4, UR7, 0x1, -UR11 ;  /* 0x0000000107047890 */ /* 0x000fe8000fffe80b */
[----:B------:R-:W-:Y:S06]  /*4150*/  UIADD3 UR4, UR4, UR9, URZ ;  /* 0x0000000904047290 */ /* 0x000fec000fffe03f */
[----:B------:R-:W-:Y:S01]  /*4160*/  IADD3 R118, R0, UR4, RZ ;  /* 0x0000000400767c10 */ /* 0x000fe2000fffe0ff */
[----:B------:R-:W-:Y:S01]  /*4170*/  IMAD.U32 R0, RZ, RZ, UR15 ;  /* 0x0000000fff007e24 */ /* 0x000fe2000f8e00ff */
[----:B------:R-:W-:Y:S02]  /*4180*/  IADD3 R122, R100, UR4, RZ ;  /* 0x00000004647a7c10 */ /* 0x000fe4000fffe0ff */
[----:B------:R-:W-:Y:S01]  /*4190*/  IMNMX R100, RZ, R103, !PT ;  /* 0x00000067ff647217 */ /* 0x000fe20007800200 */
[----:B------:R-:W-:Y:S01]  /*41a0*/  IMAD R0, R0, 0x80, R248 ;  /* 0x0000008000007824 */ /* 0x000fe200078e02f8 */
[----:B------:R-:W-:Y:S02]  /*41b0*/  IADD3 R119, R102, UR4, RZ ;  /* 0x0000000466777c10 */ /* 0x000fe4000fffe0ff */
[----:B------:R-:W-:Y:S02]  /*41c0*/  IMNMX R102, R118, UR7, PT ;  /* 0x0000000776667c17 */ /* 0x000fe4000b800200 */
[C---:B------:R-:W-:Y:S02]  /*41d0*/  IADD3 R117, R0.reuse, 0x1, RZ ;  /* 0x0000000100757810 */ /* 0x040fe40007ffe0ff */
[C---:B------:R-:W-:Y:S02]  /*41e0*/  IADD3 R116, R0.reuse, 0x8, RZ ;  /* 0x0000000800747810 */ /* 0x040fe40007ffe0ff */
[C---:B------:R-:W-:Y:S02]  /*41f0*/  IADD3 R115, R0.reuse, 0x9, RZ ;  /* 0x0000000900737810 */ /* 0x040fe40007ffe0ff */
[-C--:B------:R-:W-:Y:S02]  /*4200*/  ISETP.GE.AND P0, PT, R0, R100.reuse, PT ;  /* 0x000000640000720c */ /* 0x080fe40003f06270 */
[-C--:B------:R-:W-:Y:S02]  /*4210*/  ISETP.GE.AND P6, PT, R117, R100.reuse, PT ;  /* 0x000000647500720c */ /* 0x080fe40003fc6270 */
[-C--:B------:R-:W-:Y:S02]  /*4220*/  ISETP.GE.AND P5, PT, R116, R100.reuse, PT ;  /* 0x000000647400720c */ /* 0x080fe40003fa6270 */
[----:B------:R-:W-:Y:S02]  /*4230*/  ISETP.GE.AND P4, PT, R115, R100, PT ;  /* 0x000000647300720c */ /* 0x000fe40003f86270 */
[C---:B------:R-:W-:Y:S02]  /*4240*/  IADD3 R114, R0.reuse, 0x10, RZ ;  /* 0x0000001000727810 */ /* 0x040fe40007ffe0ff */
[C---:B------:R-:W-:Y:S02]  /*4250*/  IADD3 R113, R0.reuse, 0x11, RZ ;  /* 0x0000001100717810 */ /* 0x040fe40007ffe0ff */
[C---:B------:R-:W-:Y:S02]  /*4260*/  IADD3 R112, R0.reuse, 0x18, RZ ;  /* 0x0000001800707810 */ /* 0x040fe40007ffe0ff */
[C---:B------:R-:W-:Y:S02]  /*4270*/  IADD3 R111, R0.reuse, 0x19, RZ ;  /* 0x00000019006f7810 */ /* 0x040fe40007ffe0ff */
[C---:B------:R-:W-:Y:S02]  /*4280*/  IADD3 R110, R0.reuse, 0x20, RZ ;  /* 0x00000020006e7810 */ /* 0x040fe40007ffe0ff */
[C---:B------:R-:W-:Y:S02]  /*4290*/  IADD3 R109, R0.reuse, 0x21, RZ ;  /* 0x00000021006d7810 */ /* 0x040fe40007ffe0ff */
[C---:B------:R-:W-:Y:S02]  /*42a0*/  IADD3 R108, R0.reuse, 0x28, RZ ;  /* 0x00000028006c7810 */ /* 0x040fe40007ffe0ff */
[-C--:B------:R-:W-:Y:S02]  /*42b0*/  ISETP.GE.OR P0, PT, R0, R102.reuse, !P0 ;  /* 0x000000660000720c */ /* 0x080fe40004706670 */
[-C--:B------:R-:W-:Y:S02]  /*42c0*/  ISETP.GE.OR P6, PT, R117, R102.reuse, !P6 ;  /* 0x000000667500720c */ /* 0x080fe400077c6670 */
[-C--:B------:R-:W-:Y:S02]  /*42d0*/  ISETP.GE.OR P5, PT, R116, R102.reuse, !P5 ;  /* 0x000000667400720c */ /* 0x080fe40006fa6670 */
[----:B------:R-:W-:Y:S02]  /*42e0*/  ISETP.GE.OR P4, PT, R115, R102, !P4 ;  /* 0x000000667300720c */ /* 0x000fe40006786670 */
[-C--:B------:R-:W-:Y:S02]  /*42f0*/  ISETP.GE.AND P3, PT, R114, R100.reuse, PT ;  /* 0x000000647200720c */ /* 0x080fe40003f66270 */
[-C--:B------:R-:W-:Y:S02]  /*4300*/  ISETP.GE.AND P2, PT, R113, R100.reuse, PT ;  /* 0x000000647100720c */ /* 0x080fe40003f46270 */
[-C--:B------:R-:W-:Y:S02]  /*4310*/  ISETP.GE.AND P1, PT, R112, R100.reuse, PT ;  /* 0x000000647000720c */ /* 0x080fe40003f26270 */
[----:B------:R-:W-:Y:S02]  /*4320*/  FSEL R4, R4, -INF , !P0 ;  /* 0xff80000004047808 */ /* 0x000fe40004000000 */
[-C--:B------:R-:W-:Y:S02]  /*4330*/  ISETP.GE.AND P0, PT, R111, R100.reuse, PT ;  /* 0x000000646f00720c */ /* 0x080fe40003f06270 */
[----:B------:R-:W-:Y:S02]  /*4340*/  FSEL R5, R5, -INF , !P6 ;  /* 0xff80000005057808 */ /* 0x000fe40007000000 */
[-C--:B------:R-:W-:Y:S02]  /*4350*/  ISETP.GE.AND P6, PT, R110, R100.reuse, PT ;  /* 0x000000646e00720c */ /* 0x080fe40003fc6270 */
[----:B------:R-:W-:Y:S02]  /*4360*/  FSEL R16, R16, -INF , !P5 ;  /* 0xff80000010107808 */ /* 0x000fe40006800000 */
[-C--:B------:R-:W-:Y:S02]  /*4370*/  ISETP.GE.AND P5, PT, R109, R100.reuse, PT ;  /* 0x000000646d00720c */ /* 0x080fe40003fa6270 */
[----:B------:R-:W-:Y:S02]  /*4380*/  FSEL R17, R17, -INF , !P4 ;  /* 0xff80000011117808 */ /* 0x000fe40006000000 */
[----:B------:R-:W-:Y:S02]  /*4390*/  ISETP.GE.AND P4, PT, R108, R100, PT ;  /* 0x000000646c00720c */ /* 0x000fe40003f86270 */
[----:B------:R-:W-:Y:S02]  /*43a0*/  IADD3 R120, R101, UR4, RZ ;  /* 0x0000000465787c10 */ /* 0x000fe4000fffe0ff */
[C---:B------:R-:W-:Y:S02]  /*43b0*/  IADD3 R107, R0.reuse, 0x29, RZ ;  /* 0x00000029006b7810 */ /* 0x040fe40007ffe0ff */
[C---:B------:R-:W-:Y:S02]  /*43c0*/  IADD3 R106, R0.reuse, 0x30, RZ ;  /* 0x00000030006a7810 */ /* 0x040fe40007ffe0ff */
[C---:B------:R-:W-:Y:S02]  /*43d0*/  IADD3 R105, R0.reuse, 0x31, RZ ;  /* 0x0000003100697810 */ /* 0x040fe40007ffe0ff */
[C---:B------:R-:W-:Y:S02]  /*43e0*/  IADD3 R104, R0.reuse, 0x38, RZ ;  /* 0x0000003800687810 */ /* 0x040fe40007ffe0ff */
[----:B------:R-:W-:Y:S02]  /*43f0*/  IADD3 R103, R0, 0x39, RZ ;  /* 0x0000003900677810 */ /* 0x000fe40007ffe0ff */
[-C--:B------:R-:W-:Y:S02]  /*4400*/  ISETP.GE.OR P3, PT, R114, R102.reuse, !P3 ;  /* 0x000000667200720c */ /* 0x080fe40005f66670 */
[-C--:B------:R-:W-:Y:S02]  /*4410*/  ISETP.GE.OR P2, PT, R113, R102.reuse, !P2 ;  /* 0x000000667100720c */ /* 0x080fe40005746670 */
[-C--:B------:R-:W-:Y:S02]  /*4420*/  ISETP.GE.OR P1, PT, R112, R102.reuse, !P1 ;  /* 0x000000667000720c */ /* 0x080fe40004f26670 */
[-C--:B------:R-:W-:Y:S02]  /*4430*/  ISETP.GE.OR P0, PT, R111, R102.reuse, !P0 ;  /* 0x000000666f00720c */ /* 0x080fe40004706670 */
[-C--:B------:R-:W-:Y:S02]  /*4440*/  ISETP.GE.OR P6, PT, R110, R102.reuse, !P6 ;  /* 0x000000666e00720c */ /* 0x080fe400077c6670 */
[----:B------:R-:W-:Y:S02]  /*4450*/  IMNMX R101, RZ, R121, !PT ;  /* 0x00000079ff657217 */ /* 0x000fe40007800200 */
[-C--:B------:R-:W-:Y:S02]  /*4460*/  ISETP.GE.OR P5, PT, R109, R102.reuse, !P5 ;  /* 0x000000666d00720c */ /* 0x080fe40006fa6670 */
[----:B------:R-:W-:Y:S02]  /*4470*/  ISETP.GE.OR P4, PT, R108, R102, !P4 ;  /* 0x000000666c00720c */ /* 0x000fe40006786670 */
[----:B------:R-:W-:Y:S02]  /*4480*/  FSEL R20, R20, -INF , !P3 ;  /* 0xff80000014147808 */ /* 0x000fe40005800000 */
        /* <DEDUP_REMOVED lines=9> */
[----:B------:R-:W-:Y:S02]  /*4520*/  IMNMX R100, R119, UR7, PT ;  /* 0x0000000777647c17 */ /* 0x000fe4000b800200 */
[----:B------:R-:W-:Y:S02]  /*4530*/  FSEL R37, R37, -INF , !P5 ;  /* 0xff80000025257808 */ /* 0x000fe40006800000 */
[-C--:B------:R-:W-:Y:S02]  /*4540*/  ISETP.GE.AND P5, PT, R0, R101.reuse, PT ;  /* 0x000000650000720c */ /* 0x080fe40003fa6270 */
[----:B------:R-:W-:Y:S02]  /*4550*/  FSEL R48, R48, -INF , !P4 ;  /* 0xff80000030307808 */ /* 0x000fe40006000000 */
[-C--:B------:R-:W-:Y:S02]  /*4560*/  ISETP.GE.AND P4, PT, R117, R101.reuse, PT ;  /* 0x000000657500720c */ /* 0x080fe40003f86270 */
[-C--:B------:R-:W-:Y:S02]  /*4570*/  ISETP.GE.OR P3, PT, R107, R102.reuse, !P3 ;  /* 0x000000666b00720c */ /* 0x080fe40005f66670 */
[-C--:B------:R-:W-:Y:S02]  /*4580*/  ISETP.GE.OR P2, PT, R106, R102.reuse, !P2 ;  /* 0x000000666a00720c */ /* 0x080fe40005746670 */
[-C--:B------:R-:W-:Y:S02]  /*4590*/  ISETP.GE.OR P1, PT, R105, R102.reuse, !P1 ;  /* 0x000000666900720c */ /* 0x080fe40004f26670 */
[-C--:B------:R-:W-:Y:S02]  /*45a0*/  ISETP.GE.OR P0, PT, R104, R102.reuse, !P0 ;  /* 0x000000666800720c */ /* 0x080fe40004706670 */
[----:B------:R-:W-:Y:S02]  /*45b0*/  ISETP.GE.OR P6, PT, R103, R102, !P6 ;  /* 0x000000666700720c */ /* 0x000fe400077c6670 */
[-C--:B------:R-:W-:Y:S02]  /*45c0*/  ISETP.GE.OR P5, PT, R0, R100.reuse, !P5 ;  /* 0x000000640000720c */ /* 0x080fe40006fa6670 */
[-C--:B------:R-:W-:Y:S02]  /*45d0*/  ISETP.GE.OR P4, PT, R117, R100.reuse, !P4 ;  /* 0x000000647500720c */ /* 0x080fe40006786670 */
        /* <DEDUP_REMOVED lines=18> */
[-C--:B------:R-:W-:Y:S02]  /*4700*/  ISETP.GE.OR P6, PT, R112, R100.reuse, !P6 ;  /* 0x000000647000720c */ /* 0x080fe400077c6670 */
        /* <DEDUP_REMOVED lines=16> */
[-C--:B------:R-:W-:Y:S02]  /*4810*/  ISETP.GE.OR P3, PT, R109, R100.reuse, !P3 ;  /* 0x000000646d00720c */ /* 0x080fe40005f66670 */
[-C--:B------:R-:W-:Y:S02]  /*4820*/  ISETP.GE.OR P2, PT, R108, R100.reuse, !P2 ;  /* 0x000000646c00720c */ /* 0x080fe40005746670 */
[-C--:B------:R-:W-:Y:S02]  /*4830*/  ISETP.GE.OR P1, PT, R107, R100.reuse, !P1 ;  /* 0x000000646b00720c */ /* 0x080fe40004f26670 */
[-C--:B------:R-:W-:Y:S02]  /*4840*/  ISETP.GE.OR P0, PT, R106, R100.reuse, !P0 ;  /* 0x000000646a00720c */ /* 0x080fe40004706670 */
[-C--:B------:R-:W-:Y:S02]  /*4850*/  ISETP.GE.OR P6, PT, R105, R100.reuse, !P6 ;  /* 0x000000646900720c */ /* 0x080fe400077c6670 */
[-C--:B------:R-:W-:Y:S02]  /*4860*/  ISETP.GE.OR P5, PT, R104, R100.reuse, !P5 ;  /* 0x000000646800720c */ /* 0x080fe40006fa6670 */
[----:B------:R-:W-:Y:S02]  /*4870*/  ISETP.GE.OR P4, PT, R103, R100, !P4 ;  /* 0x000000646700720c */ /* 0x000fe40006786670 */
[----:B------:R-:W-:Y:S02]  /*4880*/  IMNMX R100, RZ, R123, !PT ;  /* 0x0000007bff647217 */ /* 0x000fe40007800200 */
[----:B------:R-:W-:Y:S02]  /*4890*/  IMNMX R102, R120, UR7, PT ;  /* 0x0000000778667c17 */ /* 0x000fe4000b800200 */
        /* <DEDUP_REMOVED lines=26> */
[----:B------:R-:W-:Y:S02]  /*4a40*/  IMNMX R101, RZ, R124, !PT ;  /* 0x0000007cff657217 */ /* 0x000fe40007800200 */
[-C--:B------:R-:W-:Y:S02]  /*4a50*/  ISETP.GE.OR P6, PT, R114, R102.reuse, !P6 ;  /* 0x000000667200720c */ /* 0x080fe400077c6670 */
[-C--:B------:R-:W-:Y:S02]  /*4a60*/  ISETP.GE.OR P5, PT, R113, R102.reuse, !P5 ;  /* 0x000000667100720c */ /* 0x080fe40006fa6670 */
[-C--:B------:R-:W-:Y:S02]  /*4a70*/  ISETP.GE.OR P4, PT, R112, R102.reuse, !P4 ;  /* 0x000000667000720c */ /* 0x080fe40006786670 */
        /* <DEDUP_REMOVED lines=69> */
[----:B------:R-:W-:Y:S02]  /*4ed0*/  FSEL R46, R46, -INF , !P5 ;  /* 0xff8000002e2e7808 */ /* 0x000fe40006800000 */
[----:B------:R-:W-:Y:S02]  /*4ee0*/  FSEL R47, R47, -INF , !P4 ;  /* 0xff8000002f2f7808 */ /* 0x000fe40006000000 */
[----:B------:R-:W-:Y:S02]  /*4ef0*/  FSEL R58, R58, -INF , !P3 ;  /* 0xff8000003a3a7808 */ /* 0x000fe40005800000 */
[----:B------:R-:W-:Y:S02]  /*4f00*/  FSEL R59, R59, -INF , !P2 ;  /* 0xff8000003b3b7808 */ /* 0x000fe40005000000 */
[----:B------:R-:W-:Y:S02]  /*4f10*/  FSEL R62, R62, -INF , !P1 ;  /* 0xff8000003e3e7808 */ /* 0x000fe40004800000 */
[----:B------:R-:W-:Y:S02]  /*4f20*/  FSEL R63, R63, -INF , !P0 ;  /* 0xff8000003f3f7808 */ /* 0x000fe40004000000 */
.L_x_109:
[C---:B------:R-:W-:Y:S01]  /*4f30*/  FMUL.FTZ R100, R241.reuse, 1.4426950216293334961 ;  /* 0x3fb8aa3bf1647820 */ /* 0x040fe20000410000 */
[----:B------:R-:W-:Y:S01]  /*4f40*/  FSETP.NEU.FTZ.AND P0, PT, R241, -INF , PT ;  /* 0xff800000f100780b */ /* 0x000fe20003f1d000 */
[----:B------:R-:W-:Y:S01]  /*4f50*/  FMUL.FTZ R0, R242, 1.4426950216293334961 ;  /* 0x3fb8aa3bf2007820 */ /* 0x000fe20000410000 */
[----:B------:R-:W-:Y:S02]  /*4f60*/  UISETP.GT.AND UP3, UPT, UR8, UR20, UPT ;  /* 0x000000140800728c */ /* 0x000fe4000bf64270 */
[----:B------:R-:W-:Y:S02]  /*4f70*/  FSEL R100, R100, RZ, P0 ;  /* 0x000000ff64647208 */ /* 0x000fe40000000000 */
[----:B------:R-:W-:Y:S02]  /*4f80*/  FSETP.NEU.FTZ.AND P0, PT, R242, -INF , PT ;  /* 0xff800000f200780b */ /* 0x000fe40003f1d000 */
[----:B------:R-:W-:Y:S01]  /*4f90*/  PLOP3.LUT P1, PT, PT, PT, UP3, 0x80, 0x0 ;  /* 0x000000000000781c */ /* 0x000fe20003f2f038 */
[--C-:B------:R-:W-:Y:S02]  /*4fa0*/  FFMA.FTZ R64, R64, c[0x0][0x23c], -R100.reuse ;  /* 0x00008f0040407a23 */ /* 0x100fe40000010864 */
[--C-:B------:R-:W-:Y:S02]  /*4fb0*/  FFMA.FTZ R5, R5, c[0x0][0x23c], -R100.reuse ;  /* 0x00008f0005057a23 */ /* 0x100fe40000010864 */
[----:B------:R-:W-:Y:S01]  /*4fc0*/  MUFU.EX2 R236, R64 ;  /* 0x0000004000ec7308 */ /* 0x000fe20000000800 */
[--C-:B------:R-:W-:Y:S02]  /*4fd0*/  FFMA.FTZ R4, R4, c[0x0][0x23c], -R100.reuse ;  /* 0x00008f0004047a23 */ /* 0x100fe40000010864 */
[--C-:B------:R-:W-:Y:S02]  /*4fe0*/  FFMA.FTZ R16, R16, c[0x0][0x23c], -R100.reuse ;  /* 0x00008f0010107a23 */ /* 0x100fe40000010864 */
[--C-:B------:R-:W-:Y:S02]  /*4ff0*/  FFMA.FTZ R17, R17, c[0x0][0x23c], -R100.reuse ;  /* 0x00008f0011117a23 */ /* 0x100fe40000010864 */
[--C-:B------:R-:W-:Y:S02]  /*5000*/  FFMA.FTZ R20, R20, c[0x0][0x23c], -R100.reuse ;  /* 0x00008f0014147a23 */ /* 0x100fe40000010864 */
[--C-:B------:R-:W-:Y:S01]  /*5010*/  FFMA.FTZ R21, R21, c[0x0][0x23c], -R100.reuse ;  /* 0x00008f0015157a23 */ /* 0x100fe20000010864 */
[----:B------:R1:W-:Y:S01]  /*5020*/  MUFU.EX2 R181, R5 ;  /* 0x0000000500b57308 */ /* 0x0003e20000000800 */
[--C-:B------:R-:W-:Y:S02]  /*5030*/  FFMA.FTZ R32, R32, c[0x0][0x23c], -R100.reuse ;  /* 0x00008f0020207a23 */ /* 0x100fe40000010864 */
[--C-:B------:R-:W-:Y:S02]  /*5040*/  FFMA.FTZ R33, R33, c[0x0][0x23c], -R100.reuse ;  /* 0x00008f0021217a23 */ /* 0x100fe40000010864 */
[--C-:B------:R-:W-:Y:S02]  /*5050*/  FFMA.FTZ R36, R36, c[0x0][0x23c], -R100.reuse ;  /* 0x00008f0024247a23 */ /* 0x100fe40000010864 */
[--C-:B------:R-:W-:Y:S02]  /*5060*/  FFMA.FTZ R37, R37, c[0x0][0x23c], -R100.reuse ;  /* 0x00008f0025257a23 */ /* 0x100fe40000010864 */
[--C-:B------:R-:W-:Y:S01]  /*5070*/  FFMA.FTZ R48, R48, c[0x0][0x23c], -R100.reuse ;  /* 0x00008f0030307a23 */ /* 0x100fe20000010864 */
[----:B------:R2:W3:Y:S01]  /*5080*/  MUFU.EX2 R182, R4 ;  /* 0x0000000400b67308 */ /* 0x0004e20000000800 */
[--C-:B------:R-:W-:Y:S02]  /*5090*/  FFMA.FTZ R49, R49, c[0x0][0x23c], -R100.reuse ;  /* 0x00008f0031317a23 */ /* 0x100fe40000010864 */
[--C-:B------:R-:W-:Y:S02]  /*50a0*/  FFMA.FTZ R52, R52, c[0x0][0x23c], -R100.reuse ;  /* 0x00008f0034347a23 */ /* 0x100fe40000010864 */
[--C-:B------:R-:W-:Y:S02]  /*50b0*/  FFMA.FTZ R53, R53, c[0x0][0x23c], -R100.reuse ;  /* 0x00008f0035357a23 */ /* 0x100fe40000010864 */
[----:B------:R-:W-:Y:S03]  /*50c0*/  FFMA.FTZ R100, R65, c[0x0][0x23c], -R100 ;  /* 0x00008f0041647a23 */ /* 0x000fe60000010864 */
[----:B------:R-:W-:Y:S01]  /*50d0*/  MUFU.EX2 R120, R16 ;  /* 0x0000001000787308 */ /* 0x000fe20000000800 */
[----:B-1----:R-:W-:Y:S01]  /*50e0*/  FSEL R5, R0, RZ, P0 ;  /* 0x000000ff00057208 */ /* 0x002fe20000000000 */
[----:B------:R-:W-:Y:S01]  /*50f0*/  FMUL.FTZ R0, R240, 1.4426950216293334961 ;  /* 0x3fb8aa3bf0007820 */ /* 0x000fe20000410000 */
[----:B------:R-:W-:Y:S03]  /*5100*/  FSETP.NEU.FTZ.AND P0, PT, R237, -INF , PT ;  /* 0xff800000ed00780b */ /* 0x000fe60003f1d000 */
[--C-:B------:R-:W-:Y:S04]  /*5110*/  FFMA.FTZ R66, R66, c[0x0][0x23c], -R5.reuse ;  /* 0x00008f0042427a23 */ /* 0x100fe80000010805 */
[----:B------:R-:W-:Y:S01]  /*5120*/  MUFU.EX2 R235, R100 ;  /* 0x0000006400eb7308 */ /* 0x000fe20000000800 */
[--C-:B------:R-:W-:Y:S02]  /*5130*/  FFMA.FTZ R7, R7, c[0x0][0x23c], -R5.reuse ;  /* 0x00008f0007077a23 */ /* 0x100fe40000010805 */
[--C-:B------:R-:W-:Y:S02]  /*5140*/  FFMA.FTZ R6, R6, c[0x0][0x23c], -R5.reuse ;  /* 0x00008f0006067a23 */ /* 0x100fe40000010805 */
[--C-:B------:R-:W-:Y:S02]  /*5150*/  FFMA.FTZ R18, R18, c[0x0][0x23c], -R5.reuse ;  /* 0x00008f0012127a23 */ /* 0x100fe40000010805 */
[--C-:B------:R-:W-:Y:S02]  /*5160*/  FFMA.FTZ R19, R19, c[0x0][0x23c], -R5.reuse ;  /* 0x00008f0013137a23 */ /* 0x100fe40000010805 */
[--C-:B------:R-:W-:Y:S01]  /*5170*/  FFMA.FTZ R22, R22, c[0x0][0x23c], -R5.reuse ;  /* 0x00008f0016167a23 */ /* 0x100fe20000010805 */
        /* <DEDUP_REMOVED lines=11> */
[----:B------:R-:W-:Y:S01]  /*5230*/  FFMA.FTZ R5, R67, c[0x0][0x23c], -R5 ;  /* 0x00008f0043057a23 */ /* 0x000fe20000010805 */
[----:B------:R-:W1:Y:S01]  /*5240*/  MUFU.EX2 R180, R6 ;  /* 0x0000000600b47308 */ /* 0x000e620000000800 */
[----:B--2---:R-:W-:Y:S05]  /*5250*/  FMUL.FTZ R4, R237, 1.4426950216293334961 ;  /* 0x3fb8aa3bed047820 */ /* 0x004fea0000410000 */
[----:B------:R-:W-:Y:S02]  /*5260*/  FSEL R4, R4, RZ, P0 ;  /* 0x000000ff04047208 */ /* 0x000fe40000000000 */
[----:B------:R-:W-:Y:S02]  /*5270*/  FSETP.NEU.FTZ.AND P0, PT, R240, -INF , PT ;  /* 0xff800000f000780b */ /* 0x000fe40003f1d000 */
[----:B------:R-:W-:Y:S01]  /*5280*/  MUFU.EX2 R229, R5 ;  /* 0x0000000500e57308 */ /* 0x000fe20000000800 */
[--C-:B------:R-:W-:Y:S01]  /*5290*/  FFMA.FTZ R60, R60, c[0x0][0x23c], -R4.reuse ;  /* 0x00008f003c3c7a23 */ /* 0x100fe20000010804 */
[----:B------:R-:W-:Y:S01]  /*52a0*/  FSEL R0, R0, RZ, P0 ;  /* 0x000000ff00007208 */ /* 0x000fe20000000000 */
[--C-:B------:R-:W-:Y:S02]  /*52b0*/  FFMA.FTZ R8, R8, c[0x0][0x23c], -R4.reuse ;  /* 0x00008f0008087a23 */ /* 0x100fe40000010804 */
[----:B------:R-:W-:Y:S02]  /*52c0*/  FFMA.FTZ R9, R9, c[0x0][0x23c], -R4 ;  /* 0x00008f0009097a23 */ /* 0x000fe40000010804 */
[--C-:B------:R-:W-:Y:S02]  /*52d0*/  FFMA.FTZ R62, R62, c[0x0][0x23c], -R0.reuse ;  /* 0x00008f003e3e7a23 */ /* 0x100fe40000010800 */
[--C-:B------:R-:W-:Y:S01]  /*52e0*/  FFMA.FTZ R10, R10, c[0x0][0x23c], -R0.reuse ;  /* 0x00008f000a0a7a23 */ /* 0x100fe20000010800 */
[----:B------:R-:W-:Y:S01]  /*52f0*/  MUFU.EX2 R213, R60 ;  /* 0x0000003c00d57308 */ /* 0x000fe20000000800 */
[--C-:B------:R-:W-:Y:S02]  /*5300*/  FFMA.FTZ R11, R11, c[0x0][0x23c], -R0.reuse ;  /* 0x00008f000b0b7a23 */ /* 0x100fe40000010800 */
[--C-:B------:R-:W-:Y:S02]  /*5310*/  FFMA.FTZ R14, R14, c[0x0][0x23c], -R0.reuse ;  /* 0x00008f000e0e7a23 */ /* 0x100fe40000010800 */
[----:B------:R-:W-:Y:S02]  /*5320*/  FFMA.FTZ R15, R15, c[0x0][0x23c], -R0 ;  /* 0x00008f000f0f7a23 */ /* 0x000fe40000010800 */
        /* <DEDUP_REMOVED lines=8> */
[----:B------:R-:W2:Y:S01]  /*53b0*/  MUFU.EX2 R119, R17 ;  /* 0x0000001100777308 */ /* 0x000ea20000000800 */
[--C-:B------:R-:W-:Y:S02]  /*53c0*/  FFMA.FTZ R41, R41, c[0x0][0x23c], -R4.reuse ;  /* 0x00008f0029297a23 */ /* 0x100fe40000010804 */
[--C-:B------:R-:W-:Y:S02]  /*53d0*/  FFMA.FTZ R44, R44, c[0x0][0x23c], -R4.reuse ;  /* 0x00008f002c2c7a23 */ /* 0x100fe40000010804 */
[--C-:B------:R-:W-:Y:S02]  /*53e0*/  FFMA.FTZ R45, R45, c[0x0][0x23c], -R4.reuse ;  /* 0x00008f002d2d7a23 */ /* 0x100fe40000010804 */
[--C-:B------:R-:W-:Y:S02]  /*53f0*/  FFMA.FTZ R56, R56, c[0x0][0x23c], -R4.reuse ;  /* 0x00008f0038387a23 */ /* 0x100fe40000010804 */
[--C-:B------:R-:W-:Y:S01]  /*5400*/  FFMA.FTZ R57, R57, c[0x0][0x23c], -R4.reuse ;  /* 0x00008f0039397a23 */ /* 0x100fe20000010804 */
[----:B------:R-:W-:Y:S01]  /*5410*/  MUFU.EX2 R209, R44 ;  /* 0x0000002c00d17308 */ /* 0x000fe20000000800 */
[----:B------:R-:W-:Y:S02]  /*5420*/  FFMA.FTZ R4, R61, c[0x0][0x23c], -R4 ;  /* 0x00008f003d047a23 */ /* 0x000fe40000010804 */
        /* <DEDUP_REMOVED lines=12> */
[----:B------:R-:W-:Y:S07]  /*54f0*/  FFMA.FTZ R0, R63, c[0x0][0x23c], -R0 ;  /* 0x00008f003f007a23 */ /* 0x000fee0000010800 */
[----:B------:R-:W-:Y:S10]  /*5500*/  MUFU.EX2 R198, R0 ;  /* 0x0000000000c67308 */ /* 0x000ff40000000800 */
[----:B------:R-:W-:Y:S10]  /*5510*/  MUFU.EX2 R117, R19 ;  /* 0x0000001300757308 */ /* 0x000ff40000000800 */
[----:B------:R-:W-:Y:S10]  /*5520*/  MUFU.EX2 R178, R8 ;  /* 0x0000000800b27308 */ /* 0x000ff40000000800 */
[----:B------:R-:W4:Y:S10]  /*5530*/  MUFU.EX2 R127, R9 ;  /* 0x00000009007f7308 */ /* 0x000f340000000800 */
[----:B------:R-:W-:Y:S10]  /*5540*/  MUFU.EX2 R126, R10 ;  /* 0x0000000a007e7308 */ /* 0x000ff40000000800 */
[----:B------:R-:W1:Y:S10]  /*5550*/  MUFU.EX2 R125, R11 ;  /* 0x0000000b007d7308 */ /* 0x000e740000000800 */
[----:B------:R-:W-:Y:S10]  /*5560*/  MUFU.EX2 R122, R14 ;  /* 0x0000000e007a7308 */ /* 0x000ff40000000800 */
        /* <DEDUP_REMOVED lines=10> */
[----:B------:R-:W1:Y:S10]  /*5610*/  MUFU.EX2 R217, R35 ;  /* 0x0000002300d97308 */ /* 0x000e740000000800 */
[----:B------:R1:W-:Y:S10]  /*5620*/  MUFU.EX2 R204, R4 ;  /* 0x0000000400cc7308 */ /* 0x0003f40000000800 */
[----:B------:R-:W-:Y:S10]  /*5630*/  MUFU.EX2 R113, R24 ;  /* 0x0000001800717308 */ /* 0x000ff40000000800 */
[----:B------:R-:W1:Y:S10]  /*5640*/  MUFU.EX2 R109, R25 ;  /* 0x00000019006d7308 */ /* 0x000e740000000800 */
[----:B------:R-:W-:Y:S10]  /*5650*/  MUFU.EX2 R112, R26 ;  /* 0x0000001a00707308 */ /* 0x000ff40000000800 */
[----:B------:R-:W-:Y:S10]  /*5660*/  MUFU.EX2 R108, R27 ;  /* 0x0000001b006c7308 */ /* 0x000ff40000000800 */
[----:B------:R-:W-:Y:S10]  /*5670*/  MUFU.EX2 R111, R28 ;  /* 0x0000001c006f7308 */ /* 0x000ff40000000800 */
[----:B------:R-:W1:Y:S10]  /*5680*/  MUFU.EX2 R197, R29 ;  /* 0x0000001d00c57308 */ /* 0x000e740000000800 */
[----:B------:R-:W-:Y:S10]  /*5690*/  MUFU.EX2 R196, R30 ;  /* 0x0000001e00c47308 */ /* 0x000ff40000000800 */
[----:B------:R-:W-:Y:S10]  /*56a0*/  MUFU.EX2 R191, R31 ;  /* 0x0000001f00bf7308 */ /* 0x000ff40000000800 */
[----:B------:R-:W-:Y:S10]  /*56b0*/  MUFU.EX2 R210, R36 ;  /* 0x0000002400d27308 */ /* 0x000ff40000000800 */
[----:B------:R-:W1:Y:S10]  /*56c0*/  MUFU.EX2 R208, R37 ;  /* 0x0000002500d07308 */ /* 0x000e740000000800 */
[----:B------:R-:W-:Y:S10]  /*56d0*/  MUFU.EX2 R206, R38 ;  /* 0x0000002600ce7308 */ /* 0x000ff40000000800 */
[----:B------:R-:W1:Y:S10]  /*56e0*/  MUFU.EX2 R205, R39 ;  /* 0x0000002700cd7308 */ /* 0x000e740000000800 */
[----:B------:R-:W-:Y:S10]  /*56f0*/  MUFU.EX2 R231, R48 ;  /* 0x0000003000e77308 */ /* 0x000ff40000000800 */
[----:B------:R-:W-:Y:S10]  /*5700*/  MUFU.EX2 R230, R49 ;  /* 0x0000003100e67308 */ /* 0x000ff40000000800 */
        /* <DEDUP_REMOVED lines=13> */
[----:B------:R-:W2:Y:S10]  /*57e0*/  MUFU.EX2 R216, R57 ;  /* 0x0000003900d87308 */ /* 0x000eb40000000800 */
[----:B------:R-:W-:Y:S10]  /*57f0*/  MUFU.EX2 R215, R58 ;  /* 0x0000003a00d77308 */ /* 0x000ff40000000800 */
[----:B------:R-:W4:Y:S01]  /*5800*/  MUFU.EX2 R214, R59 ;  /* 0x0000003b00d67308 */ /* 0x000f220000000800 */
[----:B---3--:R-:W-:Y:S02]  /*5810*/  F2FP.BF16.PACK_AB R7, R181, R182 ;  /* 0x000000b6b507723e */ /* 0x008fe400000010ff */
[----:B-1----:R-:W-:Y:S02]  /*5820*/  F2FP.BF16.PACK_AB R6, R179, R180 ;  /* 0x000000b4b306723e */ /* 0x002fe400000010ff */
[----:B--2---:R-:W-:Y:S01]  /*5830*/  F2FP.BF16.PACK_AB R5, R119, R120 ;  /* 0x000000787705723e */ /* 0x004fe200000010ff */
[----:B------:R1:W-:Y:S01]  /*5840*/  STS [R190+0x10000], R7 ;  /* 0x01000007be007388 */ /* 0x0003e20000000800 */
[----:B----4-:R-:W-:Y:S02]  /*5850*/  F2FP.BF16.PACK_AB R9, R127, R178 ;  /* 0x000000b27f09723e */ /* 0x010fe400000010ff */
[----:B------:R-:W-:Y:S01]  /*5860*/  F2FP.BF16.PACK_AB R8, R125, R126 ;  /* 0x0000007e7d08723e */ /* 0x000fe200000010ff */
[----:B------:R2:W-:Y:S01]  /*5870*/  STS [R190+0x10400], R6 ;  /* 0x01040006be007388 */ /* 0x0005e20000000800 */
[----:B------:R-:W-:Y:S02]  /*5880*/  F2FP.BF16.PACK_AB R4, R217, R219 ;  /* 0x000000dbd904723e */ /* 0x000fe400000010ff */
[----:B------:R-:W-:Y:S01]  /*5890*/  F2FP.BF16.PACK_AB R0, R207, R209 ;  /* 0x000000d1cf00723e */ /* 0x000fe200000010ff */
[----:B------:R3:W-:Y:S01]  /*58a0*/  STS [R188+0x10000], R5 ;  /* 0x01000005bc007388 */ /* 0x0007e20000000800 */
[----:B-1----:R-:W-:Y:S02]  /*58b0*/  F2FP.BF16.PACK_AB R7, R117, R118 ;  /* 0x000000767507723e */ /* 0x002fe400000010ff */
[----:B--2---:R-:W-:Y:S03]  /*58c0*/  F2FP.BF16.PACK_AB R6, R123, R124 ;  /* 0x0000007c7b06723e */ /* 0x004fe600000010ff */
[----:B------:R1:W-:Y:S01]  /*58d0*/  STS [R188+0x10400], R7 ;  /* 0x01040007bc007388 */ /* 0x0003e20000000800 */
[----:B---3--:R-:W-:Y:S03]  /*58e0*/  F2FP.BF16.PACK_AB R5, R121, R122 ;  /* 0x0000007a7905723e */ /* 0x008fe600000010ff */
[----:B------:R-:W-:Y:S04]  /*58f0*/  STS [R190+0x12000], R9 ;  /* 0x01200009be007388 */ /* 0x000fe80000000800 */
[----:B------:R2:W-:Y:S04]  /*5900*/  STS [R190+0x12400], R8 ;  /* 0x01240008be007388 */ /* 0x0005e80000000800 */
[----:B------:R3:W-:Y:S04]  /*5910*/  STS [R188+0x12400], R5 ;  /* 0x01240005bc007388 */ /* 0x0007e80000000800 */
[----:B------:R4:W-:Y:S01]  /*5920*/  STS [R188+0x12000], R6 ;  /* 0x01200006bc007388 */ /* 0x0009e20000000800 */
[----:B-1----:R-:W-:Y:S05]  /*5930*/  F2FP.BF16.PACK_AB R7, R110, R114 ;  /* 0x000000726e07723e */ /* 0x002fea00000010ff */
[----:B------:R1:W-:Y:S01]  /*5940*/  STS [R189+0x10400], R7 ;  /* 0x01040007bd007388 */ /* 0x0003e20000000800 */
[----:B--2---:R-:W-:Y:S02]  /*5950*/  F2FP.BF16.PACK_AB R8, R115, R116 ;  /* 0x000000747308723e */ /* 0x004fe400000010ff */
[----:B---3--:R-:W-:Y:S03]  /*5960*/  F2FP.BF16.PACK_AB R5, R220, R221 ;  /* 0x000000dddc05723e */ /* 0x008fe600000010ff */
[----:B------:R2:W-:Y:S01]  /*5970*/  STS [R189+0x10000], R8 ;  /* 0x01000008bd007388 */ /* 0x0005e20000000800 */
[----:B----4-:R-:W-:Y:S03]  /*5980*/  F2FP.BF16.PACK_AB R6, R109, R113 ;  /* 0x000000716d06723e */ /* 0x010fe600000010ff */
[----:B------:R3:W-:Y:S04]  /*5990*/  STS [R187+0x10000], R5 ;  /* 0x01000005bb007388 */ /* 0x0007e80000000800 */
[----:B------:R4:W-:Y:S04]  /*59a0*/  STS [R187+0x10400], R4 ;  /* 0x01040004bb007388 */ /* 0x0009e80000000800 */
[----:B------:R4:W-:Y:S01]  /*59b0*/  STS [R189+0x12000], R6 ;  /* 0x01200006bd007388 */ /* 0x0009e20000000800 */
[----:B-1----:R-:W-:Y:S02]  /*59c0*/  F2FP.BF16.PACK_AB R7, R197, R111 ;  /* 0x0000006fc507723e */ /* 0x002fe400000010ff */
[----:B--2---:R-:W-:Y:S02]  /*59d0*/  F2FP.BF16.PACK_AB R8, R108, R112 ;  /* 0x000000706c08723e */ /* 0x004fe400000010ff */
[----:B---3--:R-:W-:Y:S03]  /*59e0*/  F2FP.BF16.PACK_AB R5, R208, R210 ;  /* 0x000000d2d005723e */ /* 0x008fe600000010ff */
[----:B------:R-:W-:Y:S01]  /*59f0*/  STS [R189+0x12400], R8 ;  /* 0x01240008bd007388 */ /* 0x000fe20000000800 */
[----:B----4-:R-:W-:Y:S03]  /*5a00*/  F2FP.BF16.PACK_AB R4, R205, R206 ;  /* 0x000000cecd04723e */ /* 0x010fe600000010ff */
[----:B------:R1:W-:Y:S01]  /*5a10*/  STS [R187+0x12000], R7 ;  /* 0x01200007bb007388 */ /* 0x0003e20000000800 */
[----:B------:R-:W-:Y:S05]  /*5a20*/  F2FP.BF16.PACK_AB R6, R191, R196 ;  /* 0x000000c4bf06723e */ /* 0x000fea00000010ff */
[----:B------:R2:W-:Y:S04]  /*5a30*/  STS [R187+0x12400], R6 ;  /* 0x01240006bb007388 */ /* 0x0005e80000000800 */
[----:B------:R3:W-:Y:S04]  /*5a40*/  STS [R183+0x10000], R5 ;  /* 0x01000005b7007388 */ /* 0x0007e80000000800 */
[----:B------:R4:W-:Y:S01]  /*5a50*/  STS [R183+0x10400], R4 ;  /* 0x01040004b7007388 */ /* 0x0009e20000000800 */
[----:B-1----:R-:W-:Y:S02]  /*5a60*/  F2FP.BF16.PACK_AB R7, R201, R202 ;  /* 0x000000cac907723e */ /* 0x002fe400000010ff */
[----:B--2---:R-:W-:Y:S02]  /*5a70*/  F2FP.BF16.PACK_AB R6, R203, R200 ;  /* 0x000000c8cb06723e */ /* 0x004fe400000010ff */
[----:B---3--:R-:W-:Y:S02]  /*5a80*/  F2FP.BF16.PACK_AB R5, R230, R231 ;  /* 0x000000e7e605723e */ /* 0x008fe400000010ff */
[----:B----4-:R-:W-:Y:S03]  /*5a90*/  F2FP.BF16.PACK_AB R4, R233, R234 ;  /* 0x000000eae904723e */ /* 0x010fe600000010ff */
[----:B------:R1:W-:Y:S04]  /*5aa0*/  STS [R184+0x10000], R5 ;  /* 0x01000005b8007388 */ /* 0x0003e80000000800 */
[----:B------:R2:W-:Y:S04]  /*5ab0*/  STS [R184+0x10400], R4 ;  /* 0x01040004b8007388 */ /* 0x0005e80000000800 */
[----:B------:R3:W-:Y:S04]  /*5ac0*/  STS [R183+0x12000], R7 ;  /* 0x01200007b7007388 */ /* 0x0007e80000000800 */
[----:B------:R4:W-:Y:S04]  /*5ad0*/  STS [R183+0x12400], R6 ;  /* 0x01240006b7007388 */ /* 0x0009e80000000800 */
[----:B------:R4:W-:Y:S01]  /*5ae0*/  STS [R184+0x12000], R0 ;  /* 0x01200000b8007388 */ /* 0x0009e20000000800 */
[----:B-1----:R-:W-:Y:S02]  /*5af0*/  F2FP.BF16.PACK_AB R5, R222, R223 ;  /* 0x000000dfde05723e */ /* 0x002fe400000010ff */
[----:B--2---:R-:W-:Y:S02]  /*5b00*/  F2FP.BF16.PACK_AB R4, R235, R236 ;  /* 0x000000eceb04723e */ /* 0x004fe400000010ff */
[----:B---3--:R-:W-:Y:S02]  /*5b10*/  F2FP.BF16.PACK_AB R7, R211, R212 ;  /* 0x000000d4d307723e */ /* 0x008fe400000010ff */
[----:B----4-:R-:W-:Y:S03]  /*5b20*/  F2FP.BF16.PACK_AB R6, R224, R225 ;  /* 0x000000e1e006723e */ /* 0x010fe600000010ff */
[----:B------:R1:W-:Y:S01]  /*5b30*/  STS [R184+0x12400], R7 ;  /* 0x01240007b8007388 */ /* 0x0003e20000000800 */
[----:B------:R-:W-:Y:S03]  /*5b40*/  F2FP.BF16.PACK_AB R0, R229, R232 ;  /* 0x000000e8e500723e */ /* 0x000fe600000010ff */
[----:B------:R2:W-:Y:S04]  /*5b50*/  STS [R186+0x10000], R6 ;  /* 0x01000006ba007388 */ /* 0x0005e80000000800 */
[----:B------:R3:W-:Y:S04]  /*5b60*/  STS [R186+0x10400], R5 ;  /* 0x01040005ba007388 */ /* 0x0007e80000000800 */
[----:B------:R4:W-:Y:S04]  /*5b70*/  STS [R185+0x10000], R4 ;  /* 0x01000004b9007388 */ /* 0x0009e80000000800 */
[----:B------:R4:W-:Y:S01]  /*5b80*/  STS [R185+0x10400], R0 ;  /* 0x01040000b9007388 */ /* 0x0009e20000000800 */
[----:B-1----:R-:W-:Y:S02]  /*5b90*/  F2FP.BF16.PACK_AB R7, R216, R218 ;  /* 0x000000dad807723e */ /* 0x002fe400000010ff */
[----:B--2---:R-:W-:Y:S03]  /*5ba0*/  F2FP.BF16.PACK_AB R6, R214, R215 ;  /* 0x000000d7d606723e */ /* 0x004fe600000010ff */
[----:B------:R-:W-:Y:S01]  /*5bb0*/  STS [R186+0x12000], R7 ;  /* 0x01200007ba007388 */ /* 0x000fe20000000800 */
[----:B---3--:R-:W-:Y:S03]  /*5bc0*/  F2FP.BF16.PACK_AB R5, R204, R213 ;  /* 0x000000d5cc05723e */ /* 0x008fe600000010ff */
[----:B------:R-:W-:Y:S01]  /*5bd0*/  STS [R186+0x12400], R6 ;  /* 0x01240006ba007388 */ /* 0x000fe20000000800 */
[----:B----4-:R-:W-:Y:S03]  /*5be0*/  F2FP.BF16.PACK_AB R4, R198, R199 ;  /* 0x000000c7c604723e */ /* 0x010fe600000010ff */
[----:B------:R-:W-:Y:S01]  /*5bf0*/  STS [R185+0x12000], R5 ;  /* 0x01200005b9007388 */ /* 0x000fe20000000800 */
[----:B------:R-:W-:Y:S03]  /*5c00*/  SHF.L.U32 R0, R168, 0x1, RZ ;  /* 0x00000001a8007819 */ /* 0x000fe600000006ff */
[----:B------:R-:W-:Y:S04]  /*5c10*/  STS [R185+0x12400], R4 ;  /* 0x01240004b9007388 */ /* 0x000fe80000000800 */
[----:B------:R-:W1:Y:S08]  /*5c20*/  LDSM.16.M88.4 R64, [R0+0x4000] ;  /* 0x004000000040783b */ /* 0x000e700000000200 */
[----:B------:R2:W3:Y:S02]  /*5c30*/  LDSM.16.M88.4 R60, [R0+0x5000] ;  /* 0x00500000003c783b */ /* 0x0004e40000000200 */
[----:B--2---:R-:W-:Y:S06]  /*5c40*/  IADD3 R0, R0, R166, RZ ;  /* 0x000000a600007210 */ /* 0x004fec0007ffe0ff */
[----:B------:R-:W2:Y:S01]  /*5c50*/  LDSM.16.M88.4 R100, [R0+0x4000] ;  /* 0x004000000064783b */ /* 0x000ea20000000200 */
[-C--:B-1----:R-:W-:Y:S07]  /*5c60*/  HMMA.16816.F32.BF16 R4, R64, R128.reuse, RZ ;  /* 0x000000804004723c */ /* 0x082fee00000418ff */
[----:B------:R-:W1:Y:S01]  /*5c70*/  LDSM.16.M88.4 R104, [R0+0x5000] ;  /* 0x005000000068783b */ /* 0x000e620000000200 */
[C---:B---3--:R-:W-:Y:S08]  /*5c80*/  HMMA.16816.F32.BF16 R8, R60.reuse, R128, RZ ;  /* 0x000000803c08723c */ /* 0x048ff000000418ff */
        /* <DEDUP_REMOVED lines=14> */
[-C--:B--2---:R-:W-:Y:S08]  /*5d70*/  HMMA.16816.F32.BF16 R4, R100, R144.reuse, R4 ;  /* 0x000000906404723c */ /* 0x084ff00000041804 */
[C---:B-1----:R-:W-:Y:S08]  /*5d80*/  HMMA.16816.F32.BF16 R8, R104.reuse, R144, R8 ;  /* 0x000000906808723c */ /* 0x042ff00000041808 */
[-C--:B------:R-:W-:Y:S08]  /*5d90*/  HMMA.16816.F32.BF16 R12, R104, R146.reuse, R12 ;  /* 0x00000092680c723c */ /* 0x080ff0000004180c */
[C---:B-----5:R-:W-:Y:S01]  /*5da0*/  FADD.FTZ R4, -R176.reuse, R4 ;  /* 0x00000004b0047221 */ /* 0x060fe20000010100 */
[C---:B------:R-:W-:Y:S04]  /*5db0*/  HMMA.16816.F32.BF16 R16, R100.reuse, R146, R16 ;  /* 0x000000926410723c */ /* 0x040fe80000041810 */
[----:B------:R-:W-:Y:S02]  /*5dc0*/  FADD.FTZ R5, -R176, R5 ;  /* 0x00000005b0057221 */ /* 0x000fe40000010100 */
[C---:B------:R-:W-:Y:S02]  /*5dd0*/  FADD.FTZ R6, -R175.reuse, R6 ;  /* 0x00000006af067221 */ /* 0x040fe40000010100 */
[----:B------:R-:W-:Y:S01]  /*5de0*/  FADD.FTZ R7, -R175, R7 ;  /* 0x00000007af077221 */ /* 0x000fe20000010100 */
[-C--:B------:R-:W-:Y:S03]  /*5df0*/  HMMA.16816.F32.BF16 R20, R100, R148.reuse, R20 ;  /* 0x000000946414723c */ /* 0x080fe60000041814 */
[C---:B------:R-:W-:Y:S02]  /*5e00*/  FADD.FTZ R8, -R174.reuse, R8 ;  /* 0x00000008ae087221 */ /* 0x040fe40000010100 */
[C---:B------:R-:W-:Y:S02]  /*5e10*/  FADD.FTZ R9, -R174.reuse, R9 ;  /* 0x00000009ae097221 */ /* 0x040fe40000010100 */
[C---:B------:R-:W-:Y:S01]  /*5e20*/  FADD.FTZ R10, -R173.reuse, R10 ;  /* 0x0000000aad0a7221 */ /* 0x040fe20000010100 */
[C---:B------:R-:W-:Y:S04]  /*5e30*/  HMMA.16816.F32.BF16 R24, R104.reuse, R148, R24 ;  /* 0x000000946818723c */ /* 0x040fe80000041818 */
[C---:B------:R-:W-:Y:S02]  /*5e40*/  FADD.FTZ R11, -R173.reuse, R11 ;  /* 0x0000000bad0b7221 */ /* 0x040fe40000010100 */
[C---:B------:R-:W-:Y:S02]  /*5e50*/  FADD.FTZ R12, -R174.reuse, R12 ;  /* 0x0000000cae0c7221 */ /* 0x040fe40000010100 */
[----:B------:R-:W-:Y:S01]  /*5e60*/  FADD.FTZ R13, -R174, R13 ;  /* 0x0000000dae0d7221 */ /* 0x000fe20000010100 */
[-C--:B------:R-:W-:Y:S03]  /*5e70*/  HMMA.16816.F32.BF16 R28, R104, R150.reuse, R28 ;  /* 0x00000096681c723c */ /* 0x080fe6000004181c */
[C---:B------:R-:W-:Y:S02]  /*5e80*/  FADD.FTZ R14, -R173.reuse, R14 ;  /* 0x0000000ead0e7221 */ /* 0x040fe40000010100 */
[----:B------:R-:W-:Y:S02]  /*5e90*/  FADD.FTZ R15, -R173, R15 ;  /* 0x0000000fad0f7221 */ /* 0x000fe40000010100 */
[C---:B------:R-:W-:Y:S01]  /*5ea0*/  FADD.FTZ R16, -R176.reuse, R16 ;  /* 0x00000010b0107221 */ /* 0x040fe20000010100 */
[C---:B------:R-:W-:Y:S04]  /*5eb0*/  HMMA.16816.F32.BF16 R32, R100.reuse, R150, R32 ;  /* 0x000000966420723c */ /* 0x040fe80000041820 */
[C---:B------:R-:W-:Y:S02]  /*5ec0*/  FADD.FTZ R17, -R176.reuse, R17 ;  /* 0x00000011b0117221 */ /* 0x040fe40000010100 */
[C---:B------:R-:W-:Y:S02]  /*5ed0*/  FADD.FTZ R18, -R175.reuse, R18 ;  /* 0x00000012af127221 */ /* 0x040fe40000010100 */
[C---:B------:R-:W-:Y:S01]  /*5ee0*/  FADD.FTZ R19, -R175.reuse, R19 ;  /* 0x00000013af137221 */ /* 0x040fe20000010100 */
[-C--:B------:R-:W-:Y:S03]  /*5ef0*/  HMMA.16816.F32.BF16 R36, R100, R152.reuse, R36 ;  /* 0x000000986424723c */ /* 0x080fe60000041824 */
[C---:B------:R-:W-:Y:S02]  /*5f00*/  FADD.FTZ R20, -R176.reuse, R20 ;  /* 0x00000014b0147221 */ /* 0x040fe40000010100 */
[----:B------:R-:W-:Y:S02]  /*5f10*/  FADD.FTZ R21, -R176, R21 ;  /* 0x00000015b0157221 */ /* 0x000fe40000010100 */
[C---:B------:R-:W-:Y:S01]  /*5f20*/  FADD.FTZ R22, -R175.reuse, R22 ;  /* 0x00000016af167221 */ /* 0x040fe20000010100 */
[C---:B------:R-:W-:Y:S04]  /*5f30*/  HMMA.16816.F32.BF16 R40, R104.reuse, R152, R40 ;  /* 0x000000986828723c */ /* 0x040fe80000041828 */
[----:B------:R-:W-:Y:S02]  /*5f40*/  FADD.FTZ R23, -R175, R23 ;  /* 0x00000017af177221 */ /* 0x000fe40000010100 */
[C---:B------:R-:W-:Y:S02]  /*5f50*/  FADD.FTZ R24, -R174.reuse, R24 ;  /* 0x00000018ae187221 */ /* 0x040fe40000010100 */
[C---:B------:R-:W-:Y:S01]  /*5f60*/  FADD.FTZ R25, -R174.reuse, R25 ;  /* 0x00000019ae197221 */ /* 0x040fe20000010100 */
[-C--:B------:R-:W-:Y:S03]  /*5f70*/  HMMA.16816.F32.BF16 R44, R104, R154.reuse, R44 ;  /* 0x0000009a682c723c */ /* 0x080fe6000004182c */
[C---:B------:R-:W-:Y:S02]  /*5f80*/  FADD.FTZ R26, -R173.reuse, R26 ;  /* 0x0000001aad1a7221 */ /* 0x040fe40000010100 */
[C---:B------:R-:W-:Y:S02]  /*5f90*/  FADD.FTZ R27, -R173.reuse, R27 ;  /* 0x0000001bad1b7221 */ /* 0x040fe40000010100 */
[C---:B------:R-:W-:Y:S01]  /*5fa0*/  FADD.FTZ R28, -R174.reuse, R28 ;  /* 0x0000001cae1c7221 */ /* 0x040fe20000010100 */
        /* <DEDUP_REMOVED lines=16> */
[----:B------:R-:W-:Y:S04]  /*60b0*/  HMMA.16816.F32.BF16 R64, R100, R158, R64 ;  /* 0x0000009e6440723c */ /* 0x000fe80000041840 */
[C---:B------:R-:W-:Y:S02]  /*60c0*/  FADD.FTZ R41, -R174.reuse, R41 ;  /* 0x00000029ae297221 */ /* 0x040fe40000010100 */
[C---:B------:R-:W-:Y:S02]  /*60d0*/  FADD.FTZ R42, -R173.reuse, R42 ;  /* 0x0000002aad2a7221 */ /* 0x040fe40000010100 */
[C---:B------:R-:W-:Y:S04]  /*60e0*/  FADD.FTZ R43, -R173.reuse, R43 ;  /* 0x0000002bad2b7221 */ /* 0x040fe80000010100 */
[C---:B------:R-:W-:Y:S02]  /*60f0*/  FADD.FTZ R44, -R174.reuse, R44 ;  /* 0x0000002cae2c7221 */ /* 0x040fe40000010100 */
[----:B------:R-:W-:Y:S02]  /*6100*/  FADD.FTZ R45, -R174, R45 ;  /* 0x0000002dae2d7221 */ /* 0x000fe40000010100 */
[C---:B------:R-:W-:Y:S02]  /*6110*/  FADD.FTZ R46, -R173.reuse, R46 ;  /* 0x0000002ead2e7221 */ /* 0x040fe40000010100 */
[----:B------:R-:W-:Y:S02]  /*6120*/  FADD.FTZ R47, -R173, R47 ;  /* 0x0000002fad2f7221 */ /* 0x000fe40000010100 */
[C---:B------:R-:W-:Y:S02]  /*6130*/  FADD.FTZ R48, -R176.reuse, R48 ;  /* 0x00000030b0307221 */ /* 0x040fe40000010100 */
[C---:B------:R-:W-:Y:S02]  /*6140*/  FADD.FTZ R49, -R176.reuse, R49 ;  /* 0x00000031b0317221 */ /* 0x040fe40000010100 */
[C---:B------:R-:W-:Y:S02]  /*6150*/  FADD.FTZ R50, -R175.reuse, R50 ;  /* 0x00000032af327221 */ /* 0x040fe40000010100 */
[C---:B------:R-:W-:Y:S02]  /*6160*/  FADD.FTZ R51, -R175.reuse, R51 ;  /* 0x00000033af337221 */ /* 0x040fe40000010100 */
        /* <DEDUP_REMOVED lines=13> */
[----:B------:R-:W-:Y:S02]  /*6240*/  FADD.FTZ R65, -R176, R65 ;  /* 0x00000041b0417221 */ /* 0x000fe40000010100 */
        /* <DEDUP_REMOVED lines=65> */
[----:B------:R-:W-:Y:S01]  /*6660*/  FMUL.FTZ R67, R229, R67 ;  /* 0x00000043e5437220 */ /* 0x000fe20000410000 */
        /* <DEDUP_REMOVED lines=14> */
[----:B------:R-:W-:Y:S01]  /*6750*/  @!P2 LEA R4, P0, R24, R194, 0x7 ;  /* 0x000000c21804a211 */ /* 0x000fe200078038ff */
        /* <DEDUP_REMOVED lines=19> */
.L_x_110:
        /* <DEDUP_REMOVED lines=38> */
[----:B------:R-:W-:Y:S01]  /*6af0*/  IMAD.SHL.U32 R52, R247, 0x2, RZ ;  /* 0x00000002f7347824 */ /* 0x000fe200078e00ff */
        /* <DEDUP_REMOVED lines=109> */
.L_x_111:
        /* <DEDUP_REMOVED lines=9> */
[----:B------:R-:W-:Y:S01]  /*7260*/  IMAD.U32 R55, RZ, RZ, UR24 ;  /* 0x00000018ff377e24 */ /* 0x000fe2000f8e00ff */
[----:B------:R-:W-:Y:S01]  /*7270*/  UISETP.GT.AND UP2, UPT, UR8, UR20, UPT ;  /* 0x000000140800728c */ /* 0x000fe2000bf44270 */
[----:B------:R-:W-:Y:S01]  /*7280*/  IMAD.U32 R54, RZ, RZ, UR23 ;  /* 0x00000017ff367e24 */ /* 0x000fe2000f8e00ff */
[----:B------:R-:W-:Y:S01]  /*7290*/  LDSM.16.M88.4 R24, [R169] ;  /* 0x00000000a918783b */ /* 0x000fe20000000200 */
[----:B------:R-:W-:Y:S01]  /*72a0*/  IMAD.U32 R53, RZ, RZ, UR22 ;  /* 0x00000016ff357e24 */ /* 0x000fe2000f8e00ff */
[----:B------:R-:W-:Y:S02]  /*72b0*/  UIADD3 UR4, UR8, -0x1, URZ ;  /* 0xffffffff08047890 */ /* 0x000fe4000fffe03f */
[----:B------:R-:W4:Y:S04]  /*72c0*/  LDSM.16.MT88.4 R28, [R0+0x6400] ;  /* 0x00640000001c783b */ /* 0x000f280000004200 */
[----:B------:R-:W1:Y:S01]  /*72d0*/  LDSM.16.M88.4 R32, [R172] ;  /* 0x00000000ac20783b */ /* 0x000e620000000200 */
[----:B------:R-:W-:Y:S03]  /*72e0*/  UMOV UR8, UR4 ;  /* 0x0000000400087c82 */ /* 0x000fe60008000000 */
        /* <DEDUP_REMOVED lines=133> */
[----:B------:R-:W-:Y:S01]  /*7b40*/  PLOP3.LUT P0, PT, PT, PT, UP2, 0x80, 0x0 ;  /* 0x000000000000781c */ /* 0x000fe20003f0f028 */
[----:B------:R-:W-:Y:S01]  /*7b50*/  @UP3 UIADD3 UR19, UP0, UR19, -0x200, URZ ;  /* 0xfffffe0013133890 */ /* 0x000fe2000ff1e03f */
[C---:B------:R-:W-:Y:S01]  /*7b60*/  IADD3 R0, R3.reuse, -0x2000, RZ ;  /* 0xffffe00003007810 */ /* 0x040fe20007ffe0ff */
[----:B------:R-:W-:Y:S02]  /*7b70*/  RED.E.ADD.F32.FTZ.RN.STRONG.GPU [R26.64], R13 ;  /* 0x0000000d1a00798e */ /* 0x000fe4000c10e78c */
[----:B------:R-:W-:Y:S02]  /*7b80*/  @UP3 UIADD3.X UR18, UR18, -0x1, URZ, UP0, !UPT ;  /* 0xffffffff12123890 */ /* 0x000fe400087fe43f */
        /* <DEDUP_REMOVED lines=130> */
.L_x_113:
        /* <DEDUP_REMOVED lines=10> */
[----:B------:R-:W-:Y:S02]  /*8450*/  ULDC.64 UR8, c[0x0][0x390] ;  /* 0x0000e40000087ab9 */ /* 0x000fe40000000a00 */
[----:B------:R-:W-:-:S02]  /*8460*/  UIMAD UR6, UR37, UR5, UR6 ;  /* 0x00000005250672a4 */ /* 0x000fc4000f8e0206 */
[----:B------:R-:W-:-:S04]  /*8470*/  UIMAD UR5, UR10, UR8, URZ ;  /* 0x000000080a0572a4 */ /* 0x000fc8000f8e023f */
[----:B------:R-:W-:Y:S02]  /*8480*/  UIMAD UR9, UR53, UR9, UR5 ;  /* 0x00000009350972a4 */ /* 0x000fe4000f8e0205 */
[----:B------:R-:W-:-:S04]  /*8490*/  UIMAD.WIDE.U32 UR4, UR37, UR4, URZ ;  /* 0x00000004250472a5 */ /* 0x000fc8000f8e003f */
[----:B------:R-:W-:-:S04]  /*84a0*/  UIADD3 UR5, UR5, UR6, URZ ;  /* 0x0000000605057290 */ /* 0x000fc8000fffe03f */
[----:B------:R-:W-:-:S04]  /*84b0*/  UIMAD.WIDE.U32 UR4, UR53, UR8, UR4 ;  /* 0x00000008350472a5 */ /* 0x000fc8000f8e0004 */
[----:B------:R-:W-:-:S03]  /*84c0*/  UIADD3 UR8, UR5, UR9, URZ ;  /* 0x0000000905087290 */ /* 0x000fc6000fffe03f */
[----:B------:R-:W-:Y:S02]  /*84d0*/  UMOV UR6, UR4 ;  /* 0x0000000400067c82 */ /* 0x000fe40008000000 */
.L_x_114:
[----:B------:R-:W-:Y:S01]  /*84e0*/  BAR.SYNC.DEFER_BLOCKING 0x0 ;  /* 0x0000000000007b1d */ /* 0x000fe20000010000 */
[----:B------:R-:W-:Y:S01]  /*84f0*/  USHF.L.U32 UR4, UR15, 0x7, URZ ;  /* 0x000000070f047899 */ /* 0x000fe2000800063f */
[--C-:B-1----:R-:W-:Y:S01]  /*8500*/  SHF.R.S32.HI R5, RZ, 0x1f, R238.reuse ;  /* 0x0000001fff057819 */ /* 0x102fe200000114ee */
[----:B------:R-:W-:Y:S01]  /*8510*/  IMAD.MOV.U32 R4, RZ, RZ, R238 ;  /* 0x000000ffff047224 */ /* 0x000fe200078e00ee */
[----:B------:R-:W-:Y:S01]  /*8520*/  UIMAD UR7, UR15, -0x80, UR7 ;  /* 0xffffff800f0778a4 */ /* 0x000fe2000f8e0207 */
[----:B------:R-:W-:Y:S01]  /*8530*/  ISETP.GE.AND P1, PT, R238, c[0x0][0x220], PT ;  /* 0x00008800ee007a0c */ /* 0x000fe20003f26270 */
[----:B------:R-:W-:Y:S01]  /*8540*/  USHF.R.S32.HI UR5, URZ, 0x1f, UR4 ;  /* 0x0000001f3f057899 */ /* 0x000fe20008011404 */
[----:B------:R-:W1:Y:S01]  /*8550*/  S2R R3, SR_TID.X ;  /* 0x0000000000037919 */ /* 0x000e620000002100 */
[----:B------:R-:W-:Y:S01]  /*8560*/  ULDC.64 UR10, c[0x0][0x3a0] ;  /* 0x0000e800000a7ab9 */ /* 0x000fe20000000a00 */
[----:B------:R-:W-:Y:S01]  /*8570*/  IMAD.U32 R13, RZ, RZ, UR4 ;  /* 0x00000004ff0d7e24 */ /* 0x000fe2000f8e00ff */
[----:B------:R-:W-:Y:S01]  /*8580*/  UIMAD UR9, UR5, UR10, URZ ;  /* 0x0000000a050972a4 */ /* 0x000fe2000f8e023f */
[----:B------:R-:W-:Y:S01]  /*8590*/  BSSY B0, `(.L_x_115) ;  /* 0x0000020000007945 */ /* 0x000fe20003800000 */
[----:B------:R-:W-:Y:S01]  /*85a0*/  USHF.R.S32.HI UR17, URZ, 0x1f, UR58 ;  /* 0x0000001f3f117899 */ /* 0x000fe2000801143a */
[----:B------:R-:W-:Y:S01]  /*85b0*/  IMAD.WIDE.U32 R6, R13, c[0x0][0x3a0], R4 ;  /* 0x0000e8000d067a25 */ /* 0x000fe200078e0004 */
[----:B------:R-:W-:-:S03]  /*85c0*/  UIMAD UR9, UR4, UR11, UR9 ;  /* 0x0000000b040972a4 */ /* 0x000fc6000f8e0209 */
[----:B------:R-:W-:Y:S01]  /*85d0*/  ULDC.64 UR10, c[0x0][0x3b8] ;  /* 0x0000ee00000a7ab9 */ /* 0x000fe20000000a00 */
[----:B------:R-:W-:Y:S02]  /*85e0*/  IADD3 R6, P0, R6, UR14, RZ ;  /* 0x0000000e06067c10 */ /* 0x000fe4000ff1e0ff */
[----:B------:R-:W-:Y:S01]  /*85f0*/  IMAD.U32 R0, RZ, RZ, UR9 ;  /* 0x00000009ff007e24 */ /* 0x000fe2000f8e00ff */
[----:B------:R-:W-:Y:S01]  /*8600*/  UIMAD UR9, UR17, UR10, URZ ;  /* 0x0000000a110972a4 */ /* 0x000fe2000f8e023f */
[----:B------:R2:W3:Y:S03]  /*8610*/  LDS.128 R16, [R52+0x7000] ;  /* 0x0070000034107984 */ /* 0x0004e60000000c00 */
[----:B------:R-:W-:Y:S01]  /*8620*/  IADD3.X R7, R7, UR16, R0, P0, !PT ;  /* 0x0000001007077c10 */ /* 0x000fe200087fe400 */
[----:B------:R-:W-:Y:S01]  /*8630*/  IMAD.U32 R0, RZ, RZ, UR58 ;  /* 0x0000003aff007e24 */ /* 0x000fe2000f8e00ff */
[----:B------:R-:W-:Y:S01]  /*8640*/  UIMAD UR9, UR58, UR11, UR9 ;  /* 0x0000000b3a0972a4 */ /* 0x000fe2000f8e0209 */
[----:B------:R2:W4:Y:S02]  /*8650*/  LDS.128 R20, [R52+0x8000] ;  /* 0x0080000034147984 */ /* 0x0005240000000c00 */
[----:B------:R-:W-:Y:S01]  /*8660*/  IMAD.WIDE.U32 R6, R0, c[0x0][0x3b8], R6 ;  /* 0x0000ee0000067a25 */ /* 0x000fe200078e0006 */
[----:B-1----:R-:W-:Y:S01]  /*8670*/  SHF.R.S32.HI R0, RZ, 0x1f, R3 ;  /* 0x0000001fff007819 */ /* 0x002fe20000011403 */
[----:B------:R2:W1:Y:S03]  /*8680*/  LDS.128 R24, [R52+0x9000] ;  /* 0x0090000034187984 */ /* 0x0004660000000c00 */
[----:B------:R-:W-:-:S02]  /*8690*/  LEA.HI R0, R0, R3, RZ, 0x2 ;  /* 0x0000000300007211 */ /* 0x000fc400078f10ff */
[----:B------:R-:W-:Y:S02]  /*86a0*/  IADD3 R12, R7, UR9, RZ ;  /* 0x00000009070c7c10 */ /* 0x000fe4000fffe0ff */
[----:B------:R-:W-:-:S04]  /*86b0*/  SHF.R.S32.HI R0, RZ, 0x2, R0 ;  /* 0x00000002ff007819 */ /* 0x000fc80000011400 */
[----:B------:R-:W-:Y:S02]  /*86c0*/  ISETP.GE.OR P2, PT, R0, UR7, P1 ;  /* 0x0000000700007c0c */ /* 0x000fe40008f46670 */
[----:B------:R-:W-:-:S11]  /*86d0*/  SHF.R.S32.HI R14, RZ, 0x1f, R0 ;  /* 0x0000001fff0e7819 */ /* 0x000fd60000011400 */
[----:B------:R-:W-:Y:S05]  /*86e0*/  @P2 BRA `(.L_x_116) ;  /* 0x000000a000002947 */ /* 0x000fea0003800000 */
[----:B--2---:R-:W2:Y:S01]  /*86f0*/  LDS.128 R52, [R52+0x6000] ;  /* 0x0060000034347984 */ /* 0x004ea20000000c00 */
        /* <DEDUP_REMOVED lines=8> */
[----:B--2---:R2:W-:Y:S04]  /*8780*/  STG.E.128 [R10.64], R52 ;  /* 0x000000340a007986 */ /* 0x0045e8000c101d0c */
.L_x_116:
[----:B--2---:R-:W-:Y:S05]  /*8790*/  BSYNC B0 ;  /* 0x0000000000007941 */ /* 0x004fea0003800000 */
.L_x_115:
        /* <DEDUP_REMOVED lines=13> */
[----:B---3--:R2:W-:Y:S02]  /*8870*/  STG.E.128 [R6.64], R16 ;  /* 0x0000001006007986 */ /* 0x0085e4000c101d0c */
.L_x_118:
[----:B------:R-:W-:Y:S05]  /*8880*/  BSYNC B0 ;  /* 0x0000000000007941 */ /* 0x000fea0003800000 */
.L_x_117:
        /* <DEDUP_REMOVED lines=16> */
[----:B--2---:R-:W-:Y:S01]  /*8990*/  MOV R6, R4 ;  /* 0x0000000400067202 */ /* 0x004fe20000000f00 */
[----:B------:R-:W-:Y:S01]  /*89a0*/  IMAD R8, R14, c[0x0][0x3a8], RZ ;  /* 0x0000ea000e087a24 */ /* 0x000fe200078e02ff */
[----:B------:R-:W-:-:S03]  /*89b0*/  MOV R7, R3 ;  /* 0x0000000300077202 */ /* 0x000fc60000000f00 */
[C---:B------:R-:W-:Y:S02]  /*89c0*/  IMAD R8, R0.reuse, c[0x0][0x3ac], R8 ;  /* 0x0000eb0000087a24 */ /* 0x040fe400078e0208 */
[----:B------:R-:W-:-:S05]  /*89d0*/  IMAD.WIDE.U32 R6, R0, c[0x0][0x3a8], R6 ;  /* 0x0000ea0000067a25 */ /* 0x000fca00078e0006 */
[----:B------:R-:W-:Y:S02]  /*89e0*/  IADD3 R7, R8, R7, RZ ;  /* 0x0000000708077210 */ /* 0x000fe40007ffe0ff */
[----:B------:R-:W-:-:S04]  /*89f0*/  LEA R8, P0, R6, c[0x0][0x348], 0x1 ;  /* 0x0000d20006087a11 */ /* 0x000fc800078008ff */
[----:B------:R-:W-:-:S05]  /*8a00*/  LEA.HI.X R9, R6, c[0x0][0x34c], R7, 0x1, P0 ;  /* 0x0000d30006097a11 */ /* 0x000fca00000f0c07 */
[----:B----4-:R2:W-:Y:S04]  /*8a10*/  STG.E.128 [R8.64], R20 ;  /* 0x0000001408007986 */ /* 0x0105e8000c101d0c */
.L_x_120:
[----:B------:R-:W-:Y:S05]  /*8a20*/  BSYNC B0 ;  /* 0x0000000000007941 */ /* 0x000fea0003800000 */
.L_x_119:
[----:B------:R-:W-:Y:S05]  /*8a30*/  @P1 BRA `(.L_x_91) ;  /* 0x000000a000001947 */ /* 0x000fea0003800000 */
[----:B------:R-:W-:-:S04]  /*8a40*/  IADD3 R0, P0, R0, 0x40, RZ ;  /* 0x0000004000007810 */ /* 0x000fc80007f1e0ff */
[----:B------:R-:W-:-:S05]  /*8a50*/  IADD3.X R5, RZ, R14, RZ, P0, !PT ;  /* 0x0000000eff057210 */ /* 0x000fca00007fe4ff */
[----:B--2---:R-:W-:Y:S01]  /*8a60*/  IMAD R6, R5, c[0x0][0x3a8], RZ ;  /* 0x0000ea0005067a24 */ /* 0x004fe200078e02ff */
[----:B------:R-:W-:-:S05]  /*8a70*/  MOV R5, R3 ;  /* 0x0000000300057202 */ /* 0x000fca0000000f00 */
[----:B------:R-:W-:-:S04]  /*8a80*/  IMAD.WIDE.U32 R8, R0, c[0x0][0x3a8], R4 ;  /* 0x0000ea0000087a25 */ /* 0x000fc800078e0004 */
[----:B------:R-:W-:Y:S01]  /*8a90*/  IMAD R0, R0, c[0x0][0x3ac], R6 ;  /* 0x0000eb0000007a24 */ /* 0x000fe200078e0206 */
[----:B------:R-:W-:-:S04]  /*8aa0*/  LEA R4, P0, R8, c[0x0][0x348], 0x1 ;  /* 0x0000d20008047a11 */ /* 0x000fc800078008ff */
[----:B------:R-:W-:-:S04]  /*8ab0*/  IADD3 R0, R0, R9, RZ ;  /* 0x0000000900007210 */ /* 0x000fc80007ffe0ff */
[----:B------:R-:W-:-:S05]  /*8ac0*/  LEA.HI.X R5, R8, c[0x0][0x34c], R0, 0x1, P0 ;  /* 0x0000d30008057a11 */ /* 0x000fca00000f0c00 */
[----:B-1----:R1:W-:Y:S02]  /*8ad0*/  STG.E.128 [R4.64], R24 ;  /* 0x0000001804007986 */ /* 0x0023e4000c101d0c */
.L_x_91:
[----:B------:R-:W-:Y:S05]  /*8ae0*/  BSYNC B1 ;  /* 0x0000000000017941 */ /* 0x000fea0003800000 */
.L_x_77:
        /* <DEDUP_REMOVED lines=11> */
.L_x_121:
[----:B------:R-:W-:Y:S05]  /*8ba0*/  EXIT ;  /* 0x000000000000794d */ /* 0x000fea0003800000 */
.L_x_123:
        /* <DEDUP_REMOVED lines=13> */
.L_x_1326:


//--------------------- .text._ZN5flash44flash_bwd_dq_dk_dv_loop_seqk_parallel_kernelI23Flash_bwd_kernel_traitsILi32ELi128ELi128ELi8ELi4ELi4ELi4ELb1ELb0EN7cutlass10bfloat16_tE19Flash_kernel_traitsILi32ELi128ELi128ELi8ES3_EELb0ELb0ELb0ELb0ELb1ELb1ELb0EEEvNS_16Flash_bwd_paramsE --------------------------
	.section	.text._ZN5flash44flash_bwd_dq_dk_dv_loop_seqk_parallel_kernelI23Flash_bwd_kernel_traitsILi32ELi128ELi128ELi8ELi4ELi4ELi4ELb1ELb0EN7cutlass10bfloat16_tE19Flash_kernel_traitsILi32ELi128ELi128ELi8ES3_EELb0ELb0ELb0ELb0ELb1ELb1ELb0EEEvNS_16Flash_bwd_paramsE,"ax",@progbits
	.sectioninfo	@"SHI_REGISTERS=255"
	.align	128
        .global         _ZN5flash44flash_bwd_dq_dk_dv_loop_seqk_parallel_kernelI23Flash_bwd_kernel_traitsILi32ELi128ELi128ELi8ELi4ELi4ELi4ELb1ELb0EN7cutlass10bfloat16_tE19Flash_kernel_traitsILi32ELi128ELi128ELi8ES3_EELb0ELb0ELb0ELb0ELb1ELb1ELb0EEEvNS_16Flash_bwd_paramsE
        .type           _ZN5flash44flash_bwd_dq_dk_dv_loop_seqk_parallel_kernelI23Flash_bwd_kernel_traitsILi32ELi128ELi128ELi8ELi4ELi4ELi4ELb1ELb0EN7cutlass10bfloat16_tE19Flash_kernel_traitsILi32ELi128ELi128ELi8ES3_EELb0ELb0ELb0ELb0ELb1ELb1ELb0EEEvNS_16Flash_bwd_paramsE,@function
        .size           _ZN5flash44flash_bwd_dq_dk_dv_loop_seqk_parallel_kernelI23Flash_bwd_kernel_traitsILi32ELi128ELi128ELi8ELi4ELi4ELi4ELb1ELb0EN7cutlass10bfloat16_tE19Flash_kernel_traitsILi32ELi128ELi128ELi8ES3_EELb0ELb0ELb0ELb0ELb1ELb1ELb0EEEvNS_16Flash_bwd_paramsE,(.L_x_1327 - _ZN5flash44flash_bwd_dq_dk_dv_loop_seqk_parallel_kernelI23Flash_bwd_kernel_traitsILi32ELi128ELi128ELi8ELi4ELi4ELi4ELb1ELb0EN7cutlass10bfloat16_tE19Flash_kernel_traitsILi32ELi128ELi128ELi8ES3_EELb0ELb0ELb0ELb0ELb1ELb1ELb0EEEvNS_16Flash_bwd_paramsE)
        .other          _ZN5flash44flash_bwd_dq_dk_dv_loop_seqk_parallel_kernelI23Flash_bwd_kernel_traitsILi32ELi128ELi128ELi8ELi4ELi4ELi4ELb1ELb0EN7cutlass10bfloat16_tE19Flash_kernel_traitsILi32ELi128ELi128ELi8ES3_EELb0ELb0ELb0ELb0ELb1ELb1ELb0EEEvNS_16Flash_bwd_paramsE,@"STO_CUDA_ENTRY STV_DEFAULT"
_ZN5flash44flash_bwd_dq_dk_dv_loop_seqk_parallel_kernelI23Flash_bwd_kernel_traitsILi32ELi128ELi128ELi8ELi4ELi4ELi4ELb1ELb0EN7cutlass10bfloat16_tE19Flash_kernel_traitsILi32ELi128ELi128ELi8ES3_EELb0ELb0ELb0ELb0ELb1ELb1ELb0EEEvNS_16Flash_bwd_paramsE:
.text._ZN5flash44flash_bwd_dq_dk_dv_loop_seqk_parallel_kernelI23Flash_bwd_kernel_traitsILi32ELi128ELi128ELi8ELi4ELi4ELi4ELb1ELb0EN7cutlass10bfloat16_tE19Flash_kernel_traitsILi32ELi128ELi128ELi8ES3_EELb0ELb0ELb0ELb0ELb1ELb1ELb0EEEvNS_16Flash_bwd_paramsE:
[----:B------:R-:W-:Y:S02]  /*0000*/  MOV R1, c[0x0][0x28] ;  /* 0x00000a0000017a02 */ /* 0x000fe40000000f00 */
[----:B------:R-:W1:Y:S01]  /*0010*/  S2UR UR41, SR_CTAID.X ;  /* 0x00000000002979c3 */ /* 0x000e620000002500 */
[----:B------:R-:W-:Y:S02]  /*0020*/  ULDC UR4, c[0x0][0x218] ;  /* 0x0000860000047ab9 */ /* 0x000fe40000000800 */
        /* <DEDUP_REMOVED lines=8> */
[----:B------:R-:W-:Y:S01]  /*00b0*/  IMAD.MOV.U32 R175, RZ, RZ, 0x20 ;  /* 0x00000020ffaf7424 */ /* 0x000fe200078e00ff */
[----:B------:R-:W-:Y:S01]  /*00c0*/  ULDC UR46, c[0x0][0x22c] ;  /* 0x00008b00002e7ab9 */ /* 0x000fe20000000800 */
[----:B------:R-:W-:Y:S01]  /*00d0*/  IMAD.MOV.U32 R188, RZ, RZ, -0x10 ;  /* 0xfffffff0ffbc7424 */ /* 0x000fe200078e00ff */
[----:B------:R-:W-:Y:S01]  /*00e0*/  ULDC UR54, c[0x0][0x1c0] ;  /* 0x0000700000367ab9 */ /* 0x000fe20000000800 */
[----:B------:R-:W-:Y:S01]  /*00f0*/  IMAD.MOV.U32 R165, RZ, RZ, 0x40 ;  /* 0x00000040ffa57424 */ /* 0x000fe200078e00ff */
[----:B------:R-:W-:Y:S02]  /*0100*/  UIMAD UR51, UR46, UR54, URZ ;  /* 0x000000362e3372a4 */ /* 0x000fe4000f8e023f */
[----:B------:R-:W-:Y:S02]  /*0110*/  UMOV UR56, 0x80 ;  /* 0x0000008000387882 */ /* 0x000fe40000000000 */
[----:B------:R-:W-:-:S02]  /*0120*/  ULDC UR6, c[0x0][0x210] ;  /* 0x0000840000067ab9 */ /* 0x000fc40000000800 */
[----:B------:R-:W-:Y:S02]  /*0130*/  ULDC UR57, c[0x0][0x234] ;  /* 0x00008d0000397ab9 */ /* 0x000fe40000000800 */
[----:B------:R-:W-:Y:S02]  /*0140*/  UIMAD UR57, UR56, UR6, UR57 ;  /* 0x00000006383972a4 */ /* 0x000fe4000f8e0239 */
[----:B------:R-:W-:Y:S02]  /*0150*/  USHF.R.S32.HI UR6, URZ, 0x1f, UR46 ;  /* 0x0000001f3f067899 */ /* 0x000fe4000801142e */
[----:B------:R-:W-:Y:S02]  /*0160*/  USHF.L.U32 UR53, UR51, 0x7, URZ ;  /* 0x0000000733357899 */ /* 0x000fe4000800063f */
[----:B------:R-:W-:Y:S02]  /*0170*/  ULDC UR7, c[0x0][0x224] ;  /* 0x0000890000077ab9 */ /* 0x000fe40000000800 */
[----:B------:R-:W-:Y:S01]  /*0180*/  UIMAD.WIDE.U32 UR46, UR46, UR54, URZ ;  /* 0x000000362e2e72a5 */ /* 0x000fe2000f8e003f */
[----:B-1----:R-:W-:Y:S01]  /*0190*/  SHF.R.S32.HI R4, RZ, 0x1f, R17 ;  /* 0x0000001fff047819 */ /* 0x002fe20000011411 */
[----:B------:R-:W-:-:S02]  /*01a0*/  UMOV UR59, 0x4 ;  /* 0x00000004003b7882 */ /* 0x000fc40000000000 */
[----:B------:R-:W-:Y:S01]  /*01b0*/  ULDC.64 UR4, c[0x0][0x118] ;  /* 0x0000460000047ab9 */ /* 0x000fe20000000a00 */
[CC--:B------:R-:W-:Y:S01]  /*01c0*/  LEA.HI R12, R4.reuse, R17.reuse, RZ, 0x3 ;  /* 0x00000011040c7211 */ /* 0x0c0fe200078f18ff */
[----:B------:R-:W-:Y:S01]  /*01d0*/  UMOV UR50, 0xffffe000 ;  /* 0xffffe00000327882 */ /* 0x000fe20000000000 */
[CC--:B------:R-:W-:Y:S01]  /*01e0*/  LEA.HI R11, R4.reuse, R17.reuse, RZ, 0x2 ;  /* 0x00000011040b7211 */ /* 0x0c0fe200078f10ff */
[----:B------:R-:W-:Y:S01]  /*01f0*/  UIADD3 UR56, UR56, UR7, URZ ;  /* 0x0000000738387290 */ /* 0x000fe2000fffe03f */
[CC--:B------:R-:W-:Y:S01]  /*0200*/  LEA.HI R0, R4.reuse, R17.reuse, RZ, 0x5 ;  /* 0x0000001104007211 */ /* 0x0c0fe200078f28ff */
[----:B------:R-:W-:Y:S01]  /*0210*/  UIMAD UR54, UR6, UR54, URZ ;  /* 0x00000036063672a4 */ /* 0x000fe2000f8e023f */
[CC--:B------:R-:W-:Y:S01]  /*0220*/  LEA.HI R2, R4.reuse, R17.reuse, RZ, 0x4 ;  /* 0x0000001104027211 */ /* 0x0c0fe200078f20ff */
[----:B------:R-:W-:Y:S01]  /*0230*/  USHF.L.U32 UR26, UR51, 0x3, URZ ;  /* 0x00000003331a7899 */ /* 0x000fe2000800063f */
[----:B------:R-:W-:Y:S01]  /*0240*/  LEA.HI R7, R4, R17, RZ, 0x7 ;  /* 0x0000001104077211 */ /* 0x000fe200078f38ff */
[----:B------:R-:W-:Y:S01]  /*0250*/  USHF.L.U32 UR25, UR51, 0x4, URZ ;  /* 0x0000000433197899 */ /* 0x000fe2000800063f */
[----:B------:R-:W-:Y:S01]  /*0260*/  LOP3.LUT R10, R11, 0xfffffffc, RZ, 0xc0, !PT ;  /* 0xfffffffc0b0a7812 */ /* 0x000fe200078ec0ff */
[----:B------:R-:W-:Y:S01]  /*0270*/  UIMAD UR24, UR51, 0x18, URZ ;  /* 0x00000018331878a4 */ /* 0x000fe2000f8e023f */
[----:B------:R-:W-:Y:S01]  /*0280*/  LOP3.LUT R6, R0, 0xffffffe0, RZ, 0xc0, !PT ;  /* 0xffffffe000067812 */ /* 0x000fe200078ec0ff */
[----:B------:R-:W-:Y:S01]  /*0290*/  USHF.L.U32 UR23, UR51, 0x5, URZ ;  /* 0x0000000533177899 */ /* 0x000fe2000800063f */
[----:B------:R-:W-:Y:S01]  /*02a0*/  LOP3.LUT R8, R12, 0xfffffff8, RZ, 0xc0, !PT ;  /* 0xfffffff80c087812 */ /* 0x000fe200078ec0ff */
[C---:B------:R-:W-:Y:S01]  /*02b0*/  IMAD.IADD R10, R17.reuse, 0x1, -R10 ;  /* 0x00000001110a7824 */ /* 0x040fe200078e0a0a */
[----:B------:R-:W-:Y:S01]  /*02c0*/  LOP3.LUT R4, R2, 0xfffffff0, RZ, 0xc0, !PT ;  /* 0xfffffff002047812 */ /* 0x000fe200078ec0ff */
[C---:B------:R-:W-:Y:S01]  /*02d0*/  IMAD.IADD R6, R17.reuse, 0x1, -R6 ;  /* 0x0000000111067824 */ /* 0x040fe200078e0a06 */
[--C-:B------:R-:W-:Y:S01]  /*02e0*/  SHF.R.S32.HI R14, RZ, 0x2, R11.reuse ;  /* 0x00000002ff0e7819 */ /* 0x100fe2000001140b */
[C---:B------:R-:W-:Y:S01]  /*02f0*/  IMAD.IADD R9, R17.reuse, 0x1, -R8 ;  /* 0x0000000111097824 */ /* 0x040fe200078e0a08 */
[----:B------:R-:W-:Y:S01]  /*0300*/  SHF.R.S32.HI R181, RZ, 0x5, R0 ;  /* 0x00000005ffb57819 */ /* 0x000fe20000011400 */
[----:B------:R-:W-:Y:S01]  /*0310*/  IMAD.IADD R17, R17, 0x1, -R4 ;  /* 0x0000000111117824 */ /* 0x000fe200078e0a04 */
[----:B------:R-:W-:Y:S01]  /*0320*/  SHF.R.S32.HI R4, RZ, 0x3, R12 ;  /* 0x00000003ff047819 */ /* 0x000fe2000001140c */
[C---:B------:R-:W-:Y:S01]  /*0330*/  IMAD.SHL.U32 R3, R10.reuse, 0x8, RZ ;  /* 0x000000080a037824 */ /* 0x040fe200078e00ff */
[----:B------:R-:W-:Y:S01]  /*0340*/  SHF.R.S32.HI R0, RZ, 0x1f, R0 ;  /* 0x0000001fff007819 */ /* 0x000fe20000011400 */
[----:B------:R-:W-:Y:S01]  /*0350*/  IMAD.SHL.U32 R10, R10, 0x2, RZ ;  /* 0x000000020a0a7824 */ /* 0x000fe200078e00ff */
[----:B------:R-:W-:Y:S01]  /*0360*/  SHF.R.S32.HI R13, RZ, 0x1f, R11 ;  /* 0x0000001fff0d7819 */ /* 0x000fe2000001140b */
[----:B------:R-:W-:Y:S01]  /*0370*/  IMAD.SHL.U32 R4, R4, 0x40, RZ ;  /* 0x0000004004047824 */ /* 0x000fe200078e00ff */
[----:B------:R-:W-:Y:S01]  /*0380*/  LEA.HI R11, R11, R14, RZ, 0x1 ;  /* 0x0000000e0b0b7211 */ /* 0x000fe200078f08ff */
[----:B------:R-:W-:Y:S01]  /*0390*/  UIMAD UR22, UR51, 0x28, URZ ;  /* 0x00000028331678a4 */ /* 0x000fe2000f8e023f */
[----:B------:R-:W-:Y:S01]  /*03a0*/  LEA.HI R0, R0, R181, RZ, 0x2 ;  /* 0x000000b500007211 */ /* 0x000fe200078f10ff */
[----:B------:R-:W-:Y:S01]  /*03b0*/  UIMAD UR21, UR51, 0x30, URZ ;  /* 0x00000030331578a4 */ /* 0x000fe2000f8e023f */
[----:B------:R-:W-:Y:S01]  /*03c0*/  LOP3.LUT R4, R4, 0xc0, RZ, 0xc0, !PT ;  /* 0x000000c004047812 */ /* 0x000fe200078ec0ff */
[----:B------:R-:W-:Y:S01]  /*03d0*/  UIMAD UR20, UR51, 0x38, URZ ;  /* 0x00000038331478a4 */ /* 0x000fe2000f8e023f */
[----:B------:R-:W-:Y:S01]  /*03e0*/  LOP3.LUT R11, R11, 0x7fffffe, RZ, 0xc0, !PT ;  /* 0x07fffffe0b0b7812 */ /* 0x000fe200078ec0ff */
[----:B------:R-:W-:Y:S01]  /*03f0*/  USHF.L.U32 UR19, UR51, 0x6, URZ ;  /* 0x0000000633137899 */ /* 0x000fe2000800063f */
[----:B------:R-:W-:Y:S01]  /*0400*/  LOP3.LUT R3, R4, 0x18, R3, 0xf8, !PT ;  /* 0x0000001804037812 */ /* 0x000fe200078ef803 */
[----:B------:R-:W-:Y:S01]  /*0410*/  UIMAD UR18, UR51, 0x48, URZ ;  /* 0x00000048331278a4 */ /* 0x000fe2000f8e023f */
[----:B------:R-:W-:Y:S01]  /*0420*/  LOP3.LUT R0, R0, 0xfffffffc, RZ, 0xc0, !PT ;  /* 0xfffffffc00007812 */ /* 0x000fe200078ec0ff */
[----:B------:R-:W-:Y:S01]  /*0430*/  IMAD.IADD R8, R14, 0x1, -R11 ;  /* 0x000000010e087824 */ /* 0x000fe200078e0a0b */
[----:B------:R-:W-:Y:S01]  /*0440*/  SHF.R.S32.HI R5, RZ, 0x4, R2 ;  /* 0x00000004ff057819 */ /* 0x000fe20000011402 */
[----:B------:R-:W-:Y:S01]  /*0450*/  UIMAD UR17, UR51, 0x50, URZ ;  /* 0x00000050331178a4 */ /* 0x000fe2000f8e023f */
[----:B------:R-:W-:Y:S01]  /*0460*/  SHF.R.U32.HI R4, RZ, 0x3, R4 ;  /* 0x00000003ff047819 */ /* 0x000fe20000011604 */
[C---:B------:R-:W-:Y:S01]  /*0470*/  IMAD.IADD R0, R181.reuse, 0x1, -R0 ;  /* 0x00000001b5007824 */ /* 0x040fe200078e0a00 */
[----:B------:R-:W-:Y:S01]  /*0480*/  LEA.HI R2, R2, R5, RZ, 0x1 ;  /* 0x0000000502027211 */ /* 0x000fe200078f08ff */
[----:B------:R-:W-:Y:S01]  /*0490*/  IMAD R181, R181, 0x8, R8 ;  /* 0x00000008b5b57824 */ /* 0x000fe200078e0208 */
[----:B------:R-:W-:Y:S01]  /*04a0*/  LOP3.LUT R4, R3, R4, RZ, 0x3c, !PT ;  /* 0x0000000403047212 */ /* 0x000fe200078e3cff */
[----:B------:R-:W-:Y:S01]  /*04b0*/  IMAD.SHL.U32 R16, R0, 0x10, RZ ;  /* 0x0000001000107824 */ /* 0x000fe200078e00ff */
[----:B------:R-:W-:Y:S01]  /*04c0*/  LOP3.LUT R2, R2, 0xfffffffe, RZ, 0xc0, !PT ;  /* 0xfffffffe02027812 */ /* 0x000fe200078ec0ff */
[----:B------:R-:W-:Y:S01]  /*04d0*/  UIMAD UR16, UR51, 0x58, URZ ;  /* 0x00000058331078a4 */ /* 0x000fe2000f8e023f */
[----:B------:R-:W-:Y:S01]  /*04e0*/  SHF.R.S32.HI R3, RZ, 0x1f, R6 ;  /* 0x0000001fff037819 */ /* 0x000fe20000011406 */
[----:B------:R-:W-:Y:S01]  /*04f0*/  IMAD.U32 R181, R181, 0x20, R4 ;  /* 0x00000020b5b57824 */ /* 0x000fe200078e0004 */
[----:B------:R-:W-:Y:S01]  /*0500*/  LEA.HI R11, R9, R9, RZ, 0x1 ;  /* 0x00000009090b7211 */ /* 0x000fe200078f08ff */
[----:B------:R-:W-:Y:S01]  /*0510*/  IMAD.IADD R2, R5, 0x1, -R2 ;  /* 0x0000000105027824 */ /* 0x000fe200078e0a02 */
[----:B------:R-:W-:Y:S01]  /*0520*/  SHF.R.S32.HI R4, RZ, 0x1f, R17 ;  /* 0x0000001fff047819 */ /* 0x000fe20000011411 */
[----:B------:R-:W-:Y:S01]  /*0530*/  UIMAD UR15, UR51, 0x60, URZ ;  /* 0x00000060330f78a4 */ /* 0x000fe2000f8e023f */
[----:B------:R-:W-:Y:S01]  /*0540*/  LEA.HI R3, R3, R6, RZ, 0x2 ;  /* 0x0000000603037211 */ /* 0x000fe200078f10ff */
[----:B------:R-:W-:Y:S01]  /*0550*/  IMAD.SHL.U32 R177, R2, 0x8, RZ ;  /* 0x0000000802b17824 */ /* 0x000fe200078e00ff */
[----:B------:R-:W-:Y:S01]  /*0560*/  LOP3.LUT R6, R11, 0x3fffffe, RZ, 0xc0, !PT ;  /* 0x03fffffe0b067812 */ /* 0x000fe200078ec0ff */
[----:B------:R-:W-:Y:S01]  /*0570*/  UIMAD UR14, UR51, 0x68, URZ ;  /* 0x00000068330e78a4 */ /* 0x000fe2000f8e023f */
[----:B------:R-:W-:Y:S01]  /*0580*/  LEA.HI R13, R13, R14, RZ, 0x3 ;  /* 0x0000000e0d0d7211 */ /* 0x000fe200078f18ff */
[----:B------:R-:W-:Y:S01]  /*0590*/  UIMAD UR13, UR51, 0x70, URZ ;  /* 0x00000070330d78a4 */ /* 0x000fe2000f8e023f */
[-C--:B------:R-:W-:Y:S01]  /*05a0*/  LEA.HI R5, R17, R17.reuse, RZ, 0x1 ;  /* 0x0000001111057211 */ /* 0x080fe200078f08ff */
[C---:B------:R-:W-:Y:S01]  /*05b0*/  IMAD.IADD R19, R9.reuse, 0x1, -R6 ;  /* 0x0000000109137824 */ /* 0x040fe200078e0a06 */
[----:B------:R-:W-:Y:S01]  /*05c0*/  LEA.HI R15, R4, R17, RZ, 0x3 ;  /* 0x00000011040f7211 */ /* 0x000fe200078f18ff */
[----:B------:R-:W-:Y:S01]  /*05d0*/  IMAD.SHL.U32 R9, R9, 0x40, RZ ;  /* 0x0000004009097824 */ /* 0x000fe200078e00ff */
[----:B------:R-:W-:Y:S01]  /*05e0*/  LOP3.LUT R13, R13, 0xfffffff8, RZ, 0xc0, !PT ;  /* 0xfffffff80d0d7812 */ /* 0x000fe200078ec0ff */
[----:B------:R-:W-:Y:S01]  /*05f0*/  UIMAD UR12, UR51, 0x78, URZ ;  /* 0x00000078330c78a4 */ /* 0x000fe2000f8e023f */
[----:B------:R-:W-:Y:S01]  /*0600*/  LOP3.LUT R8, R5, 0x7fffffe, RZ, 0xc0, !PT ;  /* 0x07fffffe05087812 */ /* 0x000fe200078ec0ff */
[----:B------:R-:W-:Y:S01]  /*0610*/  USHF.R.S32.HI UR55, URZ, 0x1f, UR53 ;  /* 0x0000001f3f377899 */ /* 0x000fe20008011435 */
[----:B------:R-:W-:Y:S01]  /*0620*/  LOP3.LUT R4, R15, 0xfffffff8, RZ, 0xc0, !PT ;  /* 0xfffffff80f047812 */ /* 0x000fe200078ec0ff */
[----:B------:R-:W-:Y:S01]  /*0630*/  IMAD.IADD R13, R14, 0x1, -R13 ;  /* 0x000000010e0d7824 */ /* 0x000fe200078e0a0d */
[--C-:B------:R-:W-:Y:S01]  /*0640*/  SHF.R.S32.HI R6, RZ, 0x1, R5.reuse ;  /* 0x00000001ff067819 */ /* 0x100fe20000011405 */
[C---:B------:R-:W-:Y:S01]  /*0650*/  IMAD.IADD R8, R17.reuse, 0x1, -R8 ;  /* 0x0000000111087824 */ /* 0x040fe200078e0a08 */
[----:B------:R-:W-:Y:S01]  /*0660*/  SHF.R.S32.HI R5, RZ, 0x1f, R5 ;  /* 0x0000001fff057819 */ /* 0x000fe20000011405 */
[----:B------:R-:W-:Y:S01]  /*0670*/  IMAD.IADD R4, R17, 0x1, -R4 ;  /* 0x0000000111047824 */ /* 0x000fe200078e0a04 */
[----:B------:R-:W-:Y:S01]  /*0680*/  LOP3.LUT R9, R9, 0x1c0, RZ, 0xc0, !PT ;  /* 0x000001c009097812 */ /* 0x000fe200078ec0ff */
[----:B------:R-:W-:Y:S01]  /*0690*/  IMAD.SHL.U32 R14, R0, 0x400, RZ ;  /* 0x00000400000e7824 */ /* 0x000fe200078e00ff */
[----:B------:R-:W-:Y:S01]  /*06a0*/  LEA.HI R17, R5, R6, RZ, 0x2 ;  /* 0x0000000605117211 */ /* 0x000fe200078f10ff */
[----:B------:R-:W-:Y:S01]  /*06b0*/  ULDC.64 UR60, c[0x0][0x118] ;  /* 0x00004600003c7ab9 */ /* 0x000fe20000000a00 */
[----:B------:R-:W-:-:S02]  /*06c0*/  LOP3.LUT R5, R13, 0x1, RZ, 0xc0, !PT ;  /* 0x000000010d057812 */ /* 0x000fc400078ec0ff */
[----:B------:R-:W-:Y:S02]  /*06d0*/  LOP3.LUT R17, R17, 0xfffffffc, RZ, 0xc0, !PT ;  /* 0xfffffffc11117812 */ /* 0x000fe400078ec0ff */
[----:B------:R-:W-:Y:S02]  /*06e0*/  ISETP.NE.U32.AND P6, PT, R5, 0x1, PT ;  /* 0x000000010500780c */ /* 0x000fe40003fc5070 */
[----:B------:R-:W-:Y:S01]  /*06f0*/  SHF.R.S32.HI R15, RZ, 0x3, R15 ;  /* 0x00000003ff0f7819 */ /* 0x000fe2000001140f */
[----:B------:R-:W-:Y:S01]  /*0700*/  IMAD.IADD R5, R6, 0x1, -R17 ;  /* 0x0000000106057824 */ /* 0x000fe200078e0a11 */
[----:B------:R-:W-:Y:S02]  /*0710*/  LEA.HI R6, R13, R13, RZ, 0x1 ;  /* 0x0000000d0d067211 */ /* 0x000fe400078f08ff */
[----:B------:R-:W-:Y:S01]  /*0720*/  LOP3.LUT R17, R9, 0x30, R16, 0xf8, !PT ;  /* 0x0000003009117812 */ /* 0x000fe200078ef810 */
[----:B------:R-:W-:Y:S01]  /*0730*/  IMAD R172, R15, 0x200, R14 ;  /* 0x000002000fac7824 */ /* 0x000fe200078e020e */
[----:B------:R-:W-:Y:S01]  /*0740*/  LEA.HI.SX32 R180, R3, R16, 0x1e ;  /* 0x0000001003b47211 */ /* 0x000fe200078ff2ff */
[----:B------:R-:W-:Y:S01]  /*0750*/  IMAD R3, R15, 0x8, R8 ;  /* 0x000000080f037824 */ /* 0x000fe200078e0208 */
[----:B------:R-:W-:-:S02]  /*0760*/  LOP3.LUT R190, R6, 0x3fffffe, RZ, 0xc0, !PT ;  /* 0x03fffffe06be7812 */ /* 0x000fc400078ec0ff */
[----:B------:R-:W-:Y:S01]  /*0770*/  LOP3.LUT R8, R17, 0x8, R12, 0xf8, !PT ;  /* 0x0000000811087812 */ /* 0x000fe200078ef80c */
[----:B------:R-:W-:Y:S01]  /*0780*/  IMAD.SHL.U32 R3, R3, 0x20, RZ ;  /* 0x0000002003037824 */ /* 0x000fe200078e00ff */
[----:B------:R-:W-:Y:S01]  /*0790*/  SHF.R.U32.HI R173, RZ, 0x3, R9 ;  /* 0x00000003ffad7819 */ /* 0x000fe20000011609 */
[----:B------:R-:W-:Y:S01]  /*07a0*/  IMAD.IADD R190, R13, 0x1, -R190 ;  /* 0x000000010dbe7824 */ /* 0x000fe200078e0abe */
[----:B------:R-:W-:Y:S01]  /*07b0*/  IADD3 R179, R180, -0x80, RZ ;  /* 0xffffff80b4b37810 */ /* 0x000fe20007ffe0ff */
[C---:B------:R-:W-:Y:S01]  /*07c0*/  IMAD R9, R0.reuse, 0x200, R10 ;  /* 0x0000020000097824 */ /* 0x040fe200078e020a */
[----:B------:R-:W-:Y:S01]  /*07d0*/  SHF.R.S32.HI R6, RZ, 0x1, R6 ;  /* 0x00000001ff067819 */ /* 0x000fe20000011406 */
[----:B------:R-:W-:Y:S01]  /*07e0*/  IMAD R0, R0, 0x200, R3 ;  /* 0x0000020000007824 */ /* 0x000fe200078e0203 */
[----:B------:R-:W-:Y:S01]  /*07f0*/  LOP3.LUT R173, R8, R173, RZ, 0x3c, !PT ;  /* 0x000000ad08ad7212 */ /* 0x000fe200078e3cff */
[----:B------:R-:W-:Y:S01]  /*0800*/  IMAD R190, R190, 0x20, R9 ;  /* 0x00000020bebe7824 */ /* 0x000fe200078e0209 */
[----:B------:R-:W-:Y:S01]  /*0810*/  SHF.R.S32.HI R7, RZ, 0x7, R7 ;  /* 0x00000007ff077819 */ /* 0x000fe20000011407 */
[C---:B------:R-:W-:Y:S01]  /*0820*/  IMAD.SHL.U32 R9, R2.reuse, 0x10, RZ ;  /* 0x0000001002097824 */ /* 0x040fe200078e00ff */
[----:B------:R-:W-:Y:S01]  /*0830*/  SHF.R.S32.HI R8, RZ, 0x1f, R179 ;  /* 0x0000001fff087819 */ /* 0x000fe200000114b3 */
[----:B------:R-:W-:Y:S01]  /*0840*/  IMAD R173, R2, 0x200, R173 ;  /* 0x0000020002ad7824 */ /* 0x000fe200078e02ad */
[C---:B------:R-:W-:Y:S01]  /*0850*/  LOP3.LUT P3, RZ, R6.reuse, 0x2, RZ, 0xc0, !PT ;  /* 0x0000000206ff7812 */ /* 0x040fe2000786c0ff */
[----:B------:R-:W-:Y:S01]  /*0860*/  IMAD.SHL.U32 R6, R6, 0x40, RZ ;  /* 0x0000004006067824 */ /* 0x000fe200078e00ff */
[----:B------:R-:W-:Y:S01]  /*0870*/  SHF.R.S32.HI R11, RZ, 0x1, R11 ;  /* 0x00000001ff0b7819 */ /* 0x000fe2000001140b */
[----:B------:R-:W-:Y:S01]  /*0880*/  IMAD R174, R7, 0x8, R2 ;  /* 0x0000000807ae7824 */ /* 0x000fe200078e0202 */
[----:B------:R-:W-:Y:S01]  /*0890*/  SHF.L.U64.HI R179, R179, 0x2, R8 ;  /* 0x00000002b3b37819 */ /* 0x000fe20000010208 */
[----:B------:R-:W-:Y:S01]  /*08a0*/  IMAD.SHL.U32 R8, R7, 0x8, RZ ;  /* 0x0000000807087824 */ /* 0x000fe200078e00ff */
[----:B------:R-:W-:Y:S01]  /*08b0*/  LOP3.LUT P0, RZ, R11, 0x2, RZ, 0xc0, !PT ;  /* 0x000000020bff7812 */ /* 0x000fe2000780c0ff */
[----:B------:R-:W-:Y:S01]  /*08c0*/  IMAD R182, R7, 0x2000, R10 ;  /* 0x0000200007b67824 */ /* 0x000fe200078e020a */
[----:B------:R-:W-:Y:S01]  /*08d0*/  LOP3.LUT P5, RZ, R13, 0x2, RZ, 0xc0, !PT ;  /* 0x000000020dff7812 */ /* 0x000fe200078ac0ff */
[----:B------:R-:W-:Y:S01]  /*08e0*/  IMAD.SHL.U32 R11, R11, 0x40, RZ ;  /* 0x000000400b0b7824 */ /* 0x000fe200078e00ff */
[C---:B------:R-:W-:Y:S01]  /*08f0*/  LOP3.LUT P4, RZ, R13.reuse, 0x4, RZ, 0xc0, !PT ;  /* 0x000000040dff7812 */ /* 0x040fe2000788c0ff */
[----:B------:R-:W-:Y:S01]  /*0900*/  IMAD.SHL.U32 R13, R13, 0x40, RZ ;  /* 0x000000400d0d7824 */ /* 0x000fe200078e00ff */
[----:B------:R-:W-:Y:S01]  /*0910*/  LOP3.LUT R6, R6, 0xc0, RZ, 0xc0, !PT ;  /* 0x000000c006067812 */ /* 0x000fe200078ec0ff */
[----:B------:R-:W-:Y:S01]  /*0920*/  IMAD R174, R174, 0x8, R19 ;  /* 0x00000008aeae7824 */ /* 0x000fe200078e0213 */
[----:B------:R-:W-:Y:S01]  /*0930*/  LOP3.LUT R8, R8, 0x8, RZ, 0xc0, !PT ;  /* 0x0000000808087812 */ /* 0x000fe200078ec0ff */
[----:B------:R-:W-:Y:S01]  /*0940*/  IMAD.SHL.U32 R173, R173, 0x2, RZ ;  /* 0x00000002adad7824 */ /* 0x000fe200078e00ff */
[----:B------:R-:W-:-:S02]  /*0950*/  SHF.R.U32.HI R7, RZ, 0x3, R6 ;  /* 0x00000003ff077819 */ /* 0x000fc40000011606 */
[C---:B------:R-:W-:Y:S01]  /*0960*/  R2P PR, R4.reuse, 0x6 ;  /* 0x0000000604007804 */ /* 0x040fe20000000000 */
[----:B------:R-:W-:Y:S01]  /*0970*/  IMAD.SHL.U32 R4, R4, 0x40, RZ ;  /* 0x0000004004047824 */ /* 0x000fe200078e00ff */
[----:B------:R-:W-:Y:S01]  /*0980*/  LOP3.LUT R7, R7, R6, R8, 0x1e, !PT ;  /* 0x0000000607077212 */ /* 0x000fe200078e1e08 */
[----:B------:R-:W-:Y:S01]  /*0990*/  IMAD.SHL.U32 R6, R5, 0x40, RZ ;  /* 0x0000004005067824 */ /* 0x000fe200078e00ff */
[----:B------:R-:W-:Y:S02]  /*09a0*/  SEL R167, R175, 0xffffffe0, !P0 ;  /* 0xffffffe0afa77807 */ /* 0x000fe40004000000 */
[----:B------:R-:W-:Y:S01]  /*09b0*/  LOP3.LUT P0, RZ, R5, 0x2, RZ, 0xc0, !PT ;  /* 0x0000000205ff7812 */ /* 0x000fe2000780c0ff */
[----:B------:R-:W-:Y:S01]  /*09c0*/  IMAD.IADD R190, R7, 0x1, R190 ;  /* 0x0000000107be7824 */ /* 0x000fe200078e02be */
[----:B------:R-:W-:Y:S02]  /*09d0*/  LOP3.LUT R13, R13, 0x1c0, RZ, 0xc0, !PT ;  /* 0x000001c00d0d7812 */ /* 0x000fe400078ec0ff */
[----:B------:R-:W-:-:S02]  /*09e0*/  LOP3.LUT R5, R4, 0x1c0, RZ, 0xc0, !PT ;  /* 0x000001c004057812 */ /* 0x000fc400078ec0ff */
[----:B------:R-:W-:Y:S02]  /*09f0*/  LEA.HI R13, R13, R13, RZ, 0x1d ;  /* 0x0000000d0d0d7211 */ /* 0x000fe400078fe8ff */
[----:B------:R-:W-:Y:S02]  /*0a00*/  LOP3.LUT R177, R177, 0x8, RZ, 0xc0, !PT ;  /* 0x00000008b1b17812 */ /* 0x000fe400078ec0ff */
[----:B------:R-:W-:Y:S02]  /*0a10*/  SHF.R.U32.HI R4, RZ, 0x3, R5 ;  /* 0x00000003ff047819 */ /* 0x000fe40000011605 */
[----:B------:R-:W-:Y:S02]  /*0a20*/  IADD3 R182, R13, R182, R14 ;  /* 0x000000b60db67210 */ /* 0x000fe40007ffe00e */
[----:B------:R-:W-:Y:S02]  /*0a30*/  LOP3.LUT R5, R4, R5, R177, 0x1e, !PT ;  /* 0x0000000504057212 */ /* 0x000fe400078e1eb1 */
[----:B------:R-:W-:Y:S01]  /*0a40*/  LOP3.LUT R11, R11, 0xc0, RZ, 0xc0, !PT ;  /* 0x000000c00b0b7812 */ /* 0x000fe200078ec0ff */
[----:B------:R-:W-:Y:S01]  /*0a50*/  IMAD.SHL.U32 R182, R182, 0x2, RZ ;  /* 0x00000002b6b67824 */ /* 0x000fe200078e00ff */
[----:B------:R-:W-:Y:S01]  /*0a60*/  LOP3.LUT R2, R6, 0xc0, RZ, 0xc0, !PT ;  /* 0x000000c006027812 */ /* 0x000fe200078ec0ff */
[----:B------:R-:W-:Y:S01]  /*0a70*/  IMAD.IADD R172, R172, 0x1, R5 ;  /* 0x00000001acac7824 */ /* 0x000fe200078e0205 */
[----:B------:R-:W-:-:S02]  /*0a80*/  LOP3.LUT R12, R11, 0x8, R12, 0xf8, !PT ;  /* 0x000000080b0c7812 */ /* 0x000fc400078ef80c */
[----:B------:R-:W-:Y:S02]  /*0a90*/  SHF.R.U32.HI R11, RZ, 0x3, R11 ;  /* 0x00000003ff0b7819 */ /* 0x000fe4000001160b */
[----:B------:R-:W-:Y:S02]  /*0aa0*/  LOP3.LUT R176, R8, 0x10, R9, 0xf8, !PT ;  /* 0x0000001008b07812 */ /* 0x000fe400078ef809 */
[----:B------:R-:W-:Y:S02]  /*0ab0*/  LOP3.LUT R11, R12, R11, RZ, 0x3c, !PT ;  /* 0x0000000b0c0b7212 */ /* 0x000fe400078e3cff */
[----:B------:R-:W-:Y:S02]  /*0ac0*/  SHF.R.U32.HI R9, RZ, 0x3, R2 ;  /* 0x00000003ff097819 */ /* 0x000fe40000011602 */
[----:B------:R-:W-:Y:S01]  /*0ad0*/  SEL R188, R188, 0x10, !P6 ;  /* 0x00000010bcbc7807 */ /* 0x000fe20007000000 */
[----:B------:R-:W-:Y:S01]  /*0ae0*/  IMAD.U32 R174, R174, 0x20, R11 ;  /* 0x00000020aeae7824 */ /* 0x000fe200078e000b */
[----:B------:R-:W-:-:S02]  /*0af0*/  IADD3 R183, R182, 0x40, RZ ;  /* 0x00000040b6b77810 */ /* 0x000fc40007ffe0ff */
[----:B------:R-:W-:Y:S01]  /*0b00*/  LEA R172, R172, 0x8000, 0x1 ;  /* 0x00008000acac7811 */ /* 0x000fe200078e08ff */
[C---:B------:R-:W-:Y:S01]  /*0b10*/  IMAD.IADD R185, R182.reuse, 0x1, R188 ;  /* 0x00000001b6b97824 */ /* 0x040fe200078e02bc */
[----:B------:R-:W-:Y:S01]  /*0b20*/  @P4 IADD3 R183, R182, -0x40, RZ ;  /* 0xffffffc0b6b74810 */ /* 0x000fe20007ffe0ff */
[C---:B------:R-:W-:Y:S01]  /*0b30*/  IMAD R167, R174.reuse, 0x2, R167 ;  /* 0x00000002aea77824 */ /* 0x040fe200078e02a7 */
[----:B------:R-:W-:Y:S01]  /*0b40*/  LOP3.LUT R176, R9, R176, R2, 0x1e, !PT ;  /* 0x000000b009b07212 */ /* 0x000fe200078e1e02 */
[----:B------:R-:W-:Y:S01]  /*0b50*/  IMAD.SHL.U32 R174, R174, 0x2, RZ ;  /* 0x00000002aeae7824 */ /* 0x000fe200078e00ff */
[----:B------:R-:W-:Y:S01]  /*0b60*/  SEL R186, R175, 0xffffffe0, !P5 ;  /* 0xffffffe0afba7807 */ /* 0x000fe20006800000 */
[----:B------:R-:W-:Y:S01]  /*0b70*/  IMAD.IADD R188, R188, 0x1, R183 ;  /* 0x00000001bcbc7824 */ /* 0x000fe200078e02b7 */
[----:B------:R-:W-:Y:S01]  /*0b80*/  SEL R165, R165, 0xffffffc0, !P2 ;  /* 0xffffffc0a5a57807 */ /* 0x000fe20005000000 */
[----:B------:R-:W-:Y:S01]  /*0b90*/  IMAD.IADD R176, R3, 0x1, R176 ;  /* 0x0000000103b07824 */ /* 0x000fe200078e02b0 */
[----:B------:R-:W-:Y:S01]  /*0ba0*/  IADD3 R171, R172, 0x20, RZ ;  /* 0x00000020acab7810 */ /* 0x000fe20007ffe0ff */
[--C-:B------:R-:W-:Y:S01]  /*0bb0*/  IMAD.IADD R184, R182, 0x1, R186.reuse ;  /* 0x00000001b6b87824 */ /* 0x100fe200078e02ba */
[----:B------:R-:W-:Y:S01]  /*0bc0*/  LOP3.LUT R177, R9, R2, R177, 0x1e, !PT ;  /* 0x0000000209b17212 */ /* 0x000fe200078e1eb1 */
[----:B------:R-:W-:Y:S01]  /*0bd0*/  IMAD.IADD R191, R185, 0x1, R186 ;  /* 0x00000001b9bf7824 */ /* 0x000fe200078e02ba */
[----:B------:R-:W-:Y:S01]  /*0be0*/  LEA R190, R190, 0x6000, 0x1 ;  /* 0x00006000bebe7811 */ /* 0x000fe200078e08ff */
[----:B------:R-:W-:Y:S01]  /*0bf0*/  IMAD.IADD R187, R186, 0x1, R183 ;  /* 0x00000001babb7824 */ /* 0x000fe200078e02b7 */
[C---:B------:R-:W-:Y:S01]  /*0c00*/  @P1 IADD3 R171, R172.reuse, -0x20, RZ ;  /* 0xffffffe0acab1810 */ /* 0x040fe20007ffe0ff */
[----:B------:R-:W-:Y:S01]  /*0c10*/  IMAD.IADD R170, R172, 0x1, R165 ;  /* 0x00000001acaa7824 */ /* 0x000fe200078e02a5 */
[----:B------:R-:W-:Y:S01]  /*0c20*/  IADD3 R189, R190, 0x20, RZ ;  /* 0x00000020bebd7810 */ /* 0x000fe20007ffe0ff */
[----:B------:R-:W-:Y:S01]  /*0c30*/  IMAD.IADD R177, R0, 0x1, R177 ;  /* 0x0000000100b17824 */ /* 0x000fe200078e02b1 */
[----:B------:R-:W-:Y:S01]  /*0c40*/  SEL R175, R175, 0xffffffe0, !P0 ;  /* 0xffffffe0afaf7807 */ /* 0x000fe20004000000 */
[----:B------:R-:W-:Y:S01]  /*0c50*/  IMAD.IADD R186, R186, 0x1, R188 ;  /* 0x00000001baba7824 */ /* 0x000fe200078e02bc */
[----:B------:R-:W-:Y:S01]  /*0c60*/  @P3 IADD3 R189, R190, -0x20, RZ ;  /* 0xffffffe0bebd3810 */ /* 0x000fe20007ffe0ff */
[----:B------:R-:W-:Y:S01]  /*0c70*/  IMAD.IADD R165, R165, 0x1, R171 ;  /* 0x00000001a5a57824 */ /* 0x000fe200078e02ab */
[----:B------:R-:W-:-:S02]  /*0c80*/  IADD3 R166, R171, 0x2000, RZ ;  /* 0x00002000aba67810 */ /* 0x000fc40007ffe0ff */
[C---:B------:R-:W-:Y:S02]  /*0c90*/  IADD3 R164, R171.reuse, 0x4000, RZ ;  /* 0x00004000aba47810 */ /* 0x040fe40007ffe0ff */
[----:B------:R-:W-:Y:S02]  /*0ca0*/  IADD3 R3, R171, 0x6000, RZ ;  /* 0x00006000ab037810 */ /* 0x000fe40007ffe0ff */
.L_x_132:
[----:B------:R-:W-:Y:S01]  /*0cb0*/  ULDC.64 UR6, c[0x0][0x258] ;  /* 0x0000960000067ab9 */ /* 0x000fe20000000a00 */
[----:B------:R-:W-:Y:S01]  /*0cc0*/  ISETP.NE.U32.AND P1, PT, RZ, c[0x0][0x250], PT ;  /* 0x00009400ff007a0c */ /* 0x000fe20003f25070 */
[----:B------:R-:W-:Y:S02]  /*0cd0*/  UISETP.NE.U32.AND UP1, UPT, URZ, UR6, UPT ;  /* 0x000000063f00728c */ /* 0x000fe4000bf25070 */
[----:B------:R-:W-:Y:S01]  /*0ce0*/  ULDC.64 UR8, c[0x0][0x258] ;  /* 0x0000960000087ab9 */ /* 0x000fe20000000a00 */
[----:B------:R-:W-:Y:S01]  /*0cf0*/  ISETP.NE.AND.EX P1, PT, RZ, c[0x0][0x254], PT, P1 ;  /* 0x00009500ff007a0c */ /* 0x000fe20003f25310 */
[----:B------:R-:W-:Y:S02]  /*0d00*/  UISETP.NE.AND.EX UP1, UPT, URZ, UR7, UPT, UP1 ;  /* 0x000000073f00728c */ /* 0x000fe4000bf25310 */
[----:B------:R-:W-:-:S04]  /*0d10*/  ULDC.64 UR28, c[0x0][0x118] ;  /* 0x00004600001c7ab9 */ /* 0x000fc80000000a00 */
[----:B------:R-:W-:-:S05]  /*0d20*/  PLOP3.LUT P0, PT, PT, PT, UP1, 0x80, 0x0 ;  /* 0x000000000000781c */ /* 0x000fca0003f0f018 */
[----:B------:R-:W-:Y:S01]  /*0d30*/  @UP1 UMOV UR6, 0x4 ;  /* 0x0000000400061882 */ /* 0x000fe20000000000 */
[----:B-1----:R-:W1:Y:S01]  /*0d40*/  @P1 S2R R5, SR_CTAID.Y ;  /* 0x0000000000051919 */ /* 0x002e620000002600 */
[----:B------:R-:W-:-:S06]  /*0d50*/  @P1 IMAD.MOV.U32 R0, RZ, RZ, 0x4 ;  /* 0x00000004ff001424 */ /* 0x000fcc00078e00ff */
[----:B------:R-:W2:Y:S01]  /*0d60*/  @P0 S2R R8, SR_CTAID.Y ;  /* 0x0000000000080919 */ /* 0x000ea20000002600 */
[----:B-1----:R-:W-:-:S05]  /*0d70*/  @P1 IMAD.WIDE R6, R5, R0, c[0x0][0x250] ;  /* 0x0000940005061625 */ /* 0x002fca00078e0200 */
[----:B------:R-:W3:Y:S01]  /*0d80*/  @P1 LDG.E R2, [R6.64] ;  /* 0x0000001c06021981 */ /* 0x000ee2000c1e1900 */
[----:B--2---:R-:W1:Y:S02]  /*0d90*/  @P0 R2UR UR7, R8 ;  /* 0x00000000080703c2 */ /* 0x004e6400000e0000 */
[----:B-1----:R-:W-:Y:S02]  /*0da0*/  @UP1 UIMAD.WIDE UR6, UR7, UR6, UR8 ;  /* 0x00000006070612a5 */ /* 0x002fe4000f8e0208 */
[----:B------:R-:W-:Y:S02]  /*0db0*/  UMOV UR27, URZ ;  /* 0x0000003f001b7c82 */ /* 0x000fe40008000000 */
[----:B------:R-:W-:Y:S02]  /*0dc0*/  ULDC.64 UR8, c[0x0][0x218] ;  /* 0x0000860000087ab9 */ /* 0x000fe40000000a00 */
[----:B------:R-:W-:Y:S02]  /*0dd0*/  IMAD.U32 R4, RZ, RZ, UR6 ;  /* 0x00000006ff047e24 */ /* 0x000fe4000f8e00ff */
[----:B------:R-:W-:Y:S01]  /*0de0*/  IMAD.U32 R5, RZ, RZ, UR7 ;  /* 0x00000007ff057e24 */ /* 0x000fe2000f8e00ff */
[----:B------:R-:W-:-:S04]  /*0df0*/  ULDC.64 UR6, c[0x0][0x268] ;  /* 0x00009a0000067ab9 */ /* 0x000fc80000000a00 */
[----:B------:R-:W2:Y:S01]  /*0e00*/  @P0 LDG.E R0, [R4.64] ;  /* 0x0000001c04000981 */ /* 0x000ea2000c1e1900 */
[----:B------:R-:W-:-:S04]  /*0e10*/  @!UP1 UISETP.NE.U32.AND UP0, UPT, URZ, UR6, UPT ;  /* 0x000000063f00928c */ /* 0x000fc8000bf05070 */
[----:B------:R-:W-:-:S04]  /*0e20*/  @!UP1 UISETP.NE.AND.EX UP0, UPT, URZ, UR7, UPT, UP0 ;  /* 0x000000073f00928c */ /* 0x000fc8000bf05300 */
[----:B------:R-:W-:Y:S02]  /*0e30*/  @!UP1 USEL UR9, URZ, UR9, !UP0 ;  /* 0x000000093f099287 */ /* 0x000fe4000c000000 */
[----:B------:R-:W-:Y:S01]  /*0e40*/  USHF.L.U32 UR6, UR41, 0x7, URZ ;  /* 0x0000000729067899 */ /* 0x000fe2000800063f */
[----:B---3--:R-:W1:Y:S08]  /*0e50*/  @P1 R2UR UR27, R2 ;  /* 0x00000000021b13c2 */ /* 0x008e7000000e0000 */
[----:B--2---:R-:W1:Y:S02]  /*0e60*/  @P0 R2UR UR10, R0 ;  /* 0x00000000000a03c2 */ /* 0x004e6400000e0000 */
[----:B-1----:R-:W-:-:S02]  /*0e70*/  @UP1 UIADD3 UR7, UR10, -UR27, URZ ;  /* 0x8000001b0a071290 */ /* 0x002fc4000fffe03f */
[----:B------:R-:W-:-:S04]  /*0e80*/  @!UP1 UIADD3 UR7, UR9, UR8, -UR27 ;  /* 0x0000000809079290 */ /* 0x000fc8000fffe81b */
[----:B------:R-:W-:-:S06]  /*0e90*/  UISETP.GE.AND UP0, UPT, UR6, UR7, UPT ;  /* 0x000000070600728c */ /* 0x000fcc000bf06270 */
[----:B------:R-:W-:-:S13]  /*0ea0*/  PLOP3.LUT P0, PT, PT, PT, UP0, 0x80, 0x0 ;  /* 0x000000000000781c */ /* 0x000fda0003f0f008 */
[----:B-----5:R-:W-:Y:S05]  /*0eb0*/  @P0 BRA `(.L_x_124) ;  /* 0x00004bf000000947 */ /* 0x020fea0003800000 */
[----:B------:R-:W-:Y:S01]  /*0ec0*/  IABS R4, c[0x0][0x1c8] ;  /* 0x0000720000047a13 */ /* 0x000fe20000000000 */
[----:B------:R-:W1:Y:S01]  /*0ed0*/  S2R R0, SR_CTAID.Z ;  /* 0x0000000000007919 */ /* 0x000e620000002700 */
[----:B------:R-:W2:Y:S01]  /*0ee0*/  S2UR UR32, SR_CTAID.Z ;  /* 0x00000000002079c3 */ /* 0x000ea20000002700 */
[----:B------:R-:W-:Y:S01]  /*0ef0*/  ULDC UR7, c[0x0][0x1c8] ;  /* 0x0000720000077ab9 */ /* 0x000fe20000000800 */
[----:B------:R-:W3:Y:S01]  /*0f00*/  I2F.RP R5, R4 ;  /* 0x0000000400057306 */ /* 0x000ee20000209400 */
[----:B------:R-:W-:Y:S02]  /*0f10*/  ULDC.64 UR8, c[0x0][0x240] ;  /* 0x0000900000087ab9 */ /* 0x000fe40000000a00 */
[----:B------:R-:W-:Y:S02]  /*0f20*/  UISETP.NE.U32.AND UP1, UPT, URZ, UR8, UPT ;  /* 0x000000083f00728c */ /* 0x000fe4000bf25070 */
[----:B------:R-:W-:Y:S01]  /*0f30*/  ULDC UR58, c[0x0][0x214] ;  /* 0x00008500003a7ab9 */ /* 0x000fe20000000800 */
[----:B------:R-:W4:Y:S01]  /*0f40*/  S2UR UR33, SR_CTAID.Y ;  /* 0x00000000002179c3 */ /* 0x000f220000002600 */
[----:B------:R-:W-:-:S02]  /*0f50*/  UISETP.NE.AND.EX UP1, UPT, URZ, UR9, UPT, UP1 ;  /* 0x000000093f00728c */ /* 0x000fc4000bf25310 */
[----:B------:R-:W-:Y:S02]  /*0f60*/  ULDC.U8 UR31, c[0x0][0x328] ;  /* 0x0000ca00001f7ab9 */ /* 0x000fe40000000000 */
[----:B------:R-:W-:Y:S02]  /*0f70*/  UIADD3 UR9, UR58, 0x7f, URZ ;  /* 0x0000007f3a097890 */ /* 0x000fe4000fffe03f */
[----:B------:R-:W-:Y:S02]  /*0f80*/  UISETP.NE.AND UP0, UPT, UR31, URZ, UPT ;  /* 0x0000003f1f00728c */ /* 0x000fe4000bf05270 */
[----:B------:R-:W-:Y:S01]  /*0f90*/  USHF.R.S32.HI UR8, URZ, 0x1f, UR9 ;  /* 0x0000001f3f087899 */ /* 0x000fe20008011409 */
[----:B---3--:R-:W3:Y:S01]  /*0fa0*/  MUFU.RCP R6, R5 ;  /* 0x0000000500067308 */ /* 0x008ee20000001000 */
[----:B------:R-:W-:Y:S02]  /*0fb0*/  ULDC UR30, c[0x0][0x214] ;  /* 0x00008500001e7ab9 */ /* 0x000fe40000000800 */
[----:B------:R-:W-:Y:S01]  /*0fc0*/  ULEA.HI UR35, UR8, UR9, URZ, 0x7 ;  /* 0x0000000908237291 */ /* 0x000fe2000f8f383f */
[----:B-1----:R-:W-:Y:S01]  /*0fd0*/  IABS R0, R0 ;  /* 0x0000000000007213 */ /* 0x002fe20000000000 */
[----:B--2---:R-:W-:-:S02]  /*0fe0*/  ULOP3.LUT UR7, UR32, UR7, URZ, 0x3c, !UPT ;  /* 0x0000000720077292 */ /* 0x004fc4000f8e3c3f */
[----:B------:R-:W-:Y:S02]  /*0ff0*/  ULDC UR36, c[0x0][0x22c] ;  /* 0x00008b0000247ab9 */ /* 0x000fe40000000800 */
[----:B------:R-:W-:Y:S02]  /*1000*/  ULDC UR8, c[0x0][0x1c0] ;  /* 0x0000700000087ab9 */ /* 0x000fe40000000800 */
[----:B------:R-:W-:Y:S01]  /*1010*/  ISETP.LE.AND P1, PT, RZ, UR7, PT ;  /* 0x00000007ff007c0c */ /* 0x000fe2000bf23270 */
[----:B------:R-:W-:Y:S02]  /*1020*/  ULDC.U8 UR34, c[0x0][0x3d0] ;  /* 0x0000f40000227ab9 */ /* 0x000fe40000000000 */
[----:B----4-:R-:W-:Y:S01]  /*1030*/  UIMAD.WIDE UR10, UR33, 0x80, URZ ;  /* 0x00000080210a78a5 */ /* 0x010fe2000f8e023f */
[----:B---3--:R-:W-:Y:S01]  /*1040*/  IADD3 R6, R6, 0xffffffe, RZ ;  /* 0x0ffffffe06067810 */ /* 0x008fe20007ffe0ff */
[----:B------:R-:W-:Y:S01]  /*1050*/  @UP0 UIMAD UR7, UR33, UR30, URZ ;  /* 0x0000001e210702a4 */ /* 0x000fe2000f8e023f */
[----:B------:R-:W-:Y:S01]  /*1060*/  ISETP.NE.AND P0, PT, RZ, UR34, PT ;  /* 0x00000022ff007c0c */ /* 0x000fe2000bf05270 */
[----:B------:R-:W-:Y:S01]  /*1070*/  USEL UR49, UR10, URZ, UP1 ;  /* 0x0000003f0a317287 */ /* 0x000fe20008800000 */
[----:B------:R-:W1:Y:S01]  /*1080*/  F2I.FTZ.U32.TRUNC.NTZ R7, R6 ;  /* 0x0000000600077305 */ /* 0x000e62000021f000 */
[----:B------:R-:W-:-:S02]  /*1090*/  ULOP3.LUT UR10, UR35, 0xffffff80, URZ, 0xc0, !UPT ;  /* 0xffffff80230a7892 */ /* 0x000fc4000f8ec03f */
[----:B------:R-:W-:Y:S02]  /*10a0*/  UIMAD UR36, UR32, UR36, URZ ;  /* 0x00000024202472a4 */ /* 0x000fe4000f8e023f */
[----:B------:R-:W-:Y:S02]  /*10b0*/  @!UP0 UIMAD UR8, UR33, UR8, UR32 ;  /* 0x00000008210882a4 */ /* 0x000fe4000f8e0220 */
[----:B------:R-:W-:Y:S02]  /*10c0*/  UIADD3 UR10, UR10, -0x80, URZ ;  /* 0xffffff800a0a7890 */ /* 0x000fe4000fffe03f */
[----:B------:R-:W-:Y:S02]  /*10d0*/  ULDC UR38, c[0x0][0x234] ;  /* 0x00008d0000267ab9 */ /* 0x000fe40000000800 */
[----:B------:R-:W-:Y:S02]  /*10e0*/  ULDC UR52, c[0x0][0x1c0] ;  /* 0x0000700000347ab9 */ /* 0x000fe40000000800 */
[----:B------:R-:W-:-:S02]  /*10f0*/  USEL UR48, UR11, URZ, UP1 ;  /* 0x0000003f0b307287 */ /* 0x000fc40008800000 */
[----:B------:R-:W-:Y:S01]  /*1100*/  @UP0 UIMAD UR34, UR32, UR38, UR7 ;  /* 0x00000026202202a4 */ /* 0x000fe2000f8e0207 */
[--C-:B-1----:R-:W-:Y:S01]  /*1110*/  IMAD.MOV R2, RZ, RZ, -R7.reuse ;  /* 0x000000ffff027224 */ /* 0x102fe200078e0a07 */
[----:B------:R-:W-:Y:S01]  /*1120*/  USHF.R.S32.HI UR43, URZ, 0x1f, UR27 ;  /* 0x0000001f3f2b7899 */ /* 0x000fe2000801141b */
[----:B------:R-:W-:Y:S01]  /*1130*/  IMAD.MOV.U32 R6, RZ, RZ, RZ ;  /* 0x000000ffff067224 */ /* 0x000fe200078e00ff */
[----:B------:R-:W-:Y:S01]  /*1140*/  USHF.R.S32.HI UR42, URZ, 0x1f, UR6 ;  /* 0x0000001f3f2a7899 */ /* 0x000fe20008011406 */
[----:B------:R-:W-:Y:S01]  /*1150*/  IMAD R2, R2, R4, RZ ;  /* 0x0000000402027224 */ /* 0x000fe200078e02ff */
[----:B------:R-:W-:Y:S02]  /*1160*/  USHF.R.S32.HI UR44, URZ, 0x1f, UR33 ;  /* 0x0000001f3f2c7899 */ /* 0x000fe40008011421 */
[----:B------:R-:W-:Y:S01]  /*1170*/  USHF.R.S32.HI UR37, URZ, 0x1f, UR32 ;  /* 0x0000001f3f257899 */ /* 0x000fe20008011420 */
[----:B------:R-:W-:Y:S01]  /*1180*/  IMAD.HI.U32 R7, R7, R2, R6 ;  /* 0x0000000207077227 */ /* 0x000fe200078e0006 */
[----:B------:R-:W-:-:S02]  /*1190*/  USHF.R.S32.HI UR52, URZ, 0x1f, UR52 ;  /* 0x0000001f3f347899 */ /* 0x000fc40008011434 */
[----:B------:R-:W-:Y:S02]  /*11a0*/  @!UP0 UIMAD UR34, UR8, UR30, URZ ;  /* 0x0000001e082282a4 */ /* 0x000fe4000f8e023f */
[----:B------:R-:W-:Y:S01]  /*11b0*/  USHF.R.S32.HI UR45, URZ, 0x1f, UR36 ;  /* 0x0000001f3f2d7899 */ /* 0x000fe20008011424 */
[----:B------:R-:W-:Y:S01]  /*11c0*/  IMAD.HI.U32 R10, R7, R0, RZ ;  /* 0x00000000070a7227 */ /* 0x000fe200078e00ff */
[----:B------:R-:W-:-:S03]  /*11d0*/  USHF.R.S32.HI UR11, URZ, 0x1f, UR10 ;  /* 0x0000001f3f0b7899 */ /* 0x000fc6000801140a */
[----:B------:R-:W-:-:S04]  /*11e0*/  IMAD.MOV R5, RZ, RZ, -R10 ;  /* 0x000000ffff057224 */ /* 0x000fc800078e0a0a */
[C---:B------:R-:W-:Y:S02]  /*11f0*/  IMAD R5, R4.reuse, R5, R0 ;  /* 0x0000000504057224 */ /* 0x040fe400078e0200 */
[----:B------:R-:W1:Y:S03]  /*1200*/  S2R R0, SR_CTAID.X ;  /* 0x0000000000007919 */ /* 0x000e660000002500 */
[----:B------:R-:W-:-:S13]  /*1210*/  ISETP.GT.U32.AND P2, PT, R4, R5, PT ;  /* 0x000000050400720c */ /* 0x000fda0003f44070 */
[----:B------:R-:W-:Y:S01]  /*1220*/  @!P2 IMAD.IADD R5, R5, 0x1, -R4 ;  /* 0x000000010505a824 */ /* 0x000fe200078e0a04 */
[----:B------:R-:W-:Y:S02]  /*1230*/  @!P2 IADD3 R10, R10, 0x1, RZ ;  /* 0x000000010a0aa810 */ /* 0x000fe40007ffe0ff */
[----:B------:R-:W-:Y:S02]  /*1240*/  ISETP.NE.AND P2, PT, RZ, c[0x0][0x1c8], PT ;  /* 0x00007200ff007a0c */ /* 0x000fe40003f45270 */
[----:B------:R-:W-:Y:S01]  /*1250*/  ISETP.GE.U32.AND P3, PT, R5, R4, PT ;  /* 0x000000040500720c */ /* 0x000fe20003f66070 */
[----:B-1----:R-:W-:-:S04]  /*1260*/  IMAD.WIDE.U32 R4, R0, c[0x0][0x3d8], RZ ;  /* 0x0000f60000047a25 */ /* 0x002fc800078e00ff */
[----:B------:R-:W-:Y:S01]  /*1270*/  IMAD R2, R0, c[0x0][0x3dc], R5 ;  /* 0x0000f70000027a24 */ /* 0x000fe200078e0205 */
[----:B------:R-:W-:-:S04]  /*1280*/  SEL R4, R4, RZ, P0 ;  /* 0x000000ff04047207 */ /* 0x000fc80000000000 */
[----:B------:R-:W-:-:S03]  /*1290*/  SEL R2, R2, RZ, P0 ;  /* 0x000000ff02027207 */ /* 0x000fc60000000000 */
[----:B------:R-:W-:-:S05]  /*12a0*/  @P3 IADD3 R10, R10, 0x1, RZ ;  /* 0x000000010a0a3810 */ /* 0x000fca0007ffe0ff */
[----:B------:R-:W-:Y:S01]  /*12b0*/  @!P1 IMAD.MOV R10, RZ, RZ, -R10 ;  /* 0x000000ffff0a9224 */ /* 0x000fe200078e0a0a */
[----:B------:R-:W-:Y:S02]  /*12c0*/  PLOP3.LUT P1, PT, PT, PT, UP0, 0x80, 0x0 ;  /* 0x000000000000781c */ /* 0x000fe40003f2f008 */
[----:B------:R-:W-:-:S04]  /*12d0*/  @!P2 LOP3.LUT R10, RZ, c[0x0][0x1c8], RZ, 0x33, !PT ;  /* 0x00007200ff0aaa12 */ /* 0x000fc800078e33ff */
[----:B------:R-:W-:-:S07]  /*12e0*/  SHF.R.S32.HI R9, RZ, 0x1f, R10 ;  /* 0x0000001fff097819 */ /* 0x000fce000001140a */
[----:B------:R-:W-:Y:S05]  /*12f0*/  @!P1 BRA `(.L_x_125) ;  /* 0x0000003000009947 */ /* 0x000fea0003800000 */
[----:B------:R-:W-:-:S04]  /*1300*/  UIMAD UR7, UR56, UR33, URZ ;  /* 0x00000021380772a4 */ /* 0x000fc8000f8e023f */
[----:B------:R-:W-:Y:S01]  /*1310*/  UIMAD UR38, UR57, UR32, UR7 ;  /* 0x00000020392672a4 */ /* 0x000fe2000f8e0207 */
[----:B------:R-:W-:Y:S05]  /*1320*/  BRA `(.L_x_126) ;  /* 0x0000004000007947 */ /* 0x000fea0003800000 */
.L_x_125:
[----:B------:R-:W-:Y:S02]  /*1330*/  ULDC UR7, c[0x0][0x1c0] ;  /* 0x0000700000077ab9 */ /* 0x000fe40000000800 */
[----:B------:R-:W-:Y:S02]  /*1340*/  UIMAD UR7, UR33, UR7, UR32 ;  /* 0x00000007210772a4 */ /* 0x000fe4000f8e0220 */
[----:B------:R-:W-:Y:S02]  /*1350*/  ULDC UR8, c[0x0][0x224] ;  /* 0x0000890000087ab9 */ /* 0x000fe40000000800 */
[----:B------:R-:W-:Y:S02]  /*1360*/  UIMAD UR38, UR7, UR8, URZ ;  /* 0x00000008072672a4 */ /* 0x000fe4000f8e023f */
.L_x_126:
[----:B------:R-:W1:Y:S01]  /*1370*/  S2R R5, SR_TID.X ;  /* 0x0000000000057919 */ /* 0x000e620000002100 */
[----:B------:R-:W-:Y:S01]  /*1380*/  ULDC.64 UR30, c[0x0][0x1a8] ;  /* 0x00006a00001e7ab9 */ /* 0x000fe20000000a00 */
[----:B------:R-:W-:Y:S01]  /*1390*/  SHF.R.S32.HI R193, RZ, 0x1f, R180 ;  /* 0x0000001fffc17819 */ /* 0x000fe200000114b4 */
[----:B------:R-:W-:Y:S01]  /*13a0*/  ULDC.64 UR8, c[0x0][0x378] ;  /* 0x0000de0000087ab9 */ /* 0x000fe20000000a00 */
[----:B------:R-:W2:Y:S01]  /*13b0*/  S2R R6, SR_CTAID.Y ;  /* 0x0000000000067919 */ /* 0x000ea20000002600 */
[----:B------:R-:W-:-:S02]  /*13c0*/  UIMAD UR30, UR37, UR30, URZ ;  /* 0x0000001e251e72a4 */ /* 0x000fc4000f8e023f */
[----:B------:R-:W-:Y:S02]  /*13d0*/  UIMAD UR7, UR37, UR8, URZ ;  /* 0x00000008250772a4 */ /* 0x000fe4000f8e023f */
[----:B------:R-:W-:Y:S02]  /*13e0*/  UIMAD UR40, UR32, UR31, UR30 ;  /* 0x0000001f202872a4 */ /* 0x000fe4000f8e021e */
[----:B------:R-:W-:Y:S02]  /*13f0*/  UIMAD UR39, UR32, UR9, UR7 ;  /* 0x00000009202772a4 */ /* 0x000fe4000f8e0207 */
[----:B------:R-:W-:Y:S02]  /*1400*/  ULDC.64 UR30, c[0x0][0x188] ;  /* 0x00006200001e7ab9 */ /* 0x000fe40000000a00 */
[----:B------:R-:W-:Y:S02]  /*1410*/  ULDC.64 UR8, c[0x0][0x178] ;  /* 0x00005e0000087ab9 */ /* 0x000fe40000000a00 */
[----:B------:R-:W-:-:S02]  /*1420*/  UIMAD UR7, UR44, UR8, URZ ;  /* 0x000000082c0772a4 */ /* 0x000fc4000f8e023f */
[----:B------:R-:W-:Y:S02]  /*1430*/  UIMAD UR30, UR44, UR30, URZ ;  /* 0x0000001e2c1e72a4 */ /* 0x000fe4000f8e023f */
[----:B------:R-:W-:Y:S02]  /*1440*/  UIMAD UR37, UR33, UR9, UR7 ;  /* 0x00000009212572a4 */ /* 0x000fe4000f8e0207 */
[----:B------:R-:W-:Y:S01]  /*1450*/  UIMAD UR31, UR33, UR31, UR30 ;  /* 0x0000001f211f72a4 */ /* 0x000fe2000f8e021e */
[----:B-1----:R-:W-:Y:S01]  /*1460*/  SHF.R.S32.HI R0, RZ, 0x1f, R5 ;  /* 0x0000001fff007819 */ /* 0x002fe20000011405 */
[----:B------:R-:W-:Y:S02]  /*1470*/  ULDC.64 UR8, c[0x0][0x368] ;  /* 0x0000da0000087ab9 */ /* 0x000fe40000000a00 */
[----:B------:R-:W-:Y:S01]  /*1480*/  UIMAD UR7, UR44, UR8, URZ ;  /* 0x000000082c0772a4 */ /* 0x000fe2000f8e023f */
[----:B------:R-:W-:Y:S01]  /*1490*/  LEA.HI R8, R0, R5, RZ, 0x2 ;  /* 0x0000000500087211 */ /* 0x000fe200078f10ff */
[----:B------:R-:W-:-:S02]  /*14a0*/  UIADD3 UR27, UP0, UR6, UR27, URZ ;  /* 0x0000001b061b7290 */ /* 0x000fc4000ff1e03f */
[----:B------:R-:W-:Y:S01]  /*14b0*/  UIMAD UR32, UR33, UR9, UR7 ;  /* 0x00000009212072a4 */ /* 0x000fe2000f8e0207 */
[----:B------:R-:W-:Y:S01]  /*14c0*/  LOP3.LUT R22, R8, 0xfffffffc, RZ, 0xc0, !PT ;  /* 0xfffffffc08167812 */ /* 0x000fe200078ec0ff */
[----:B------:R-:W-:Y:S01]  /*14d0*/  UIADD3.X UR30, UR43, UR42, URZ, UP0, !UPT ;  /* 0x0000002a2b1e7290 */ /* 0x000fe200087fe43f */
[----:B------:R-:W-:Y:S01]  /*14e0*/  SHF.R.S32.HI R8, RZ, 0x2, R8 ;  /* 0x00000002ff087819 */ /* 0x000fe20000011408 */
[----:B------:R-:W-:Y:S02]  /*14f0*/  ULDC.64 UR6, c[0x0][0x1a0] ;  /* 0x0000680000067ab9 */ /* 0x000fe40000000a00 */
[----:B------:R-:W-:Y:S01]  /*1500*/  IMAD.IADD R22, R5, 0x1, -R22 ;  /* 0x0000000105167824 */ /* 0x000fe200078e0a16 */
[----:B------:R-:W-:Y:S01]  /*1510*/  SHF.R.S32.HI R7, RZ, 0x1f, R8 ;  /* 0x0000001fff077819 */ /* 0x000fe20000011408 */
[----:B------:R-:W-:Y:S01]  /*1520*/  IMAD.WIDE.U32 R12, R8, c[0x0][0x1a0], RZ ;  /* 0x00006800080c7a25 */ /* 0x000fe200078e00ff */
[----:B------:R-:W-:Y:S02]  /*1530*/  UIMAD UR6, UR30, UR6, URZ ;  /* 0x000000061e0672a4 */ /* 0x000fe4000f8e023f */
[----:B------:R-:W-:Y:S01]  /*1540*/  ULDC.64 UR8, c[0x0][0x180] ;  /* 0x0000600000087ab9 */ /* 0x000fe20000000a00 */
[----:B------:R-:W-:Y:S01]  /*1550*/  IMAD.SHL.U32 R22, R22, 0x8, RZ ;  /* 0x0000000816167824 */ /* 0x000fe200078e00ff */
[----:B------:R-:W-:Y:S01]  /*1560*/  UIMAD UR6, UR27, UR7, UR6 ;  /* 0x000000071b0672a4 */ /* 0x000fe2000f8e0206 */
[----:B------:R-:W-:Y:S01]  /*1570*/  IMAD R11, R7, c[0x0][0x1a0], RZ ;  /* 0x00006800070b7a24 */ /* 0x000fe200078e02ff */
[----:B------:R-:W-:Y:S01]  /*1580*/  UIMAD UR8, UR44, UR8, URZ ;  /* 0x000000082c0872a4 */ /* 0x000fe2000f8e023f */
[----:B------:R-:W-:Y:S01]  /*1590*/  IMAD.MOV.U32 R16, RZ, RZ, R12 ;  /* 0x000000ffff107224 */ /* 0x000fe200078e000c */
[----:B------:R-:W-:Y:S01]  /*15a0*/  SHF.R.S32.HI R23, RZ, 0x1f, R22 ;  /* 0x0000001fff177819 */ /* 0x000fe20000011416 */
[C---:B------:R-:W-:Y:S01]  /*15b0*/  IMAD R11, R8.reuse, c[0x0][0x1a4], R11 ;  /* 0x00006900080b7a24 */ /* 0x040fe200078e020b */
[----:B------:R-:W-:Y:S01]  /*15c0*/  UIMAD UR8, UR33, UR9, UR8 ;  /* 0x00000009210872a4 */ /* 0x000fe2000f8e0208 */
[----:B------:R-:W-:Y:S01]  /*15d0*/  IMAD.WIDE.U32 R24, R8, c[0x0][0x198], RZ ;  /* 0x0000660008187a25 */ /* 0x000fe200078e00ff */
[----:B------:R-:W-:-:S03]  /*15e0*/  ULDC.64 UR42, c[0x0][0x200] ;  /* 0x00008000002a7ab9 */ /* 0x000fc60000000a00 */
[----:B--2---:R-:W-:-:S04]  /*15f0*/  IMAD.WIDE.U32 R14, R6, c[0x0][0x188], R22 ;  /* 0x00006200060e7a25 */ /* 0x004fc800078e0016 */
[----:B------:R-:W-:Y:S01]  /*1600*/  IMAD.IADD R17, R13, 0x1, R11 ;  /* 0x000000010d117824 */ /* 0x000fe200078e020b */
[----:B------:R-:W-:Y:S01]  /*1610*/  IADD3 R15, R15, UR31, RZ ;  /* 0x0000001f0f0f7c10 */ /* 0x000fe2000fffe0ff */
[----:B------:R-:W-:Y:S02]  /*1620*/  IMAD R13, R9, c[0x0][0x1b8], RZ ;  /* 0x00006e00090d7a24 */ /* 0x000fe400078e02ff */
[----:B------:R-:W-:Y:S02]  /*1630*/  IMAD.U32 R11, RZ, RZ, UR27 ;  /* 0x0000001bff0b7e24 */ /* 0x000fe4000f8e00ff */
[C---:B------:R-:W-:Y:S02]  /*1640*/  IMAD R13, R10.reuse, c[0x0][0x1bc], R13 ;  /* 0x00006f000a0d7a24 */ /* 0x040fe400078e020d */
[----:B------:R-:W-:-:S04]  /*1650*/  IMAD.WIDE.U32 R14, R10, c[0x0][0x1b8], R14 ;  /* 0x00006e000a0e7a25 */ /* 0x000fc800078e000e */
[----:B------:R-:W-:-:S04]  /*1660*/  IMAD.WIDE.U32 R16, R11, c[0x0][0x1a0], R16 ;  /* 0x000068000b107a25 */ /* 0x000fc800078e0010 */
[----:B------:R-:W-:Y:S01]  /*1670*/  IMAD.IADD R13, R15, 0x1, R13 ;  /* 0x000000010f0d7824 */ /* 0x000fe200078e020d */
[----:B------:R-:W-:Y:S01]  /*1680*/  IADD3 R15, P1, R14, R16, RZ ;  /* 0x000000100e0f7210 */ /* 0x000fe20007f3e0ff */
[----:B------:R-:W-:-:S03]  /*1690*/  IMAD.WIDE.U32 R18, R6, c[0x0][0x368], R22 ;  /* 0x0000da0006127a25 */ /* 0x000fc600078e0016 */
[----:B------:R-:W-:Y:S01]  /*16a0*/  IADD3.X R14, R13, UR6, R17, P1, !PT ;  /* 0x000000060d0e7c10 */ /* 0x000fe20008ffe411 */
[--C-:B------:R-:W-:Y:S01]  /*16b0*/  IMAD.WIDE.U32 R20, R6, c[0x0][0x180], R22.reuse ;  /* 0x0000600006147a25 */ /* 0x100fe200078e0016 */
[----:B------:R-:W-:Y:S01]  /*16c0*/  IADD3 R13, P1, R8, UR10, RZ ;  /* 0x0000000a080d7c10 */ /* 0x000fe2000ff3e0ff */
[----:B------:R-:W-:Y:S01]  /*16d0*/  ULDC.64 UR6, c[0x0][0x198] ;  /* 0x0000660000067ab9 */ /* 0x000fe20000000a00 */
[----:B------:R-:W-:Y:S01]  /*16e0*/  IADD3 R19, R19, UR32, RZ ;  /* 0x0000002013137c10 */ /* 0x000fe2000fffe0ff */
[----:B------:R-:W-:Y:S01]  /*16f0*/  IMAD R9, R9, c[0x0][0x1b0], RZ ;  /* 0x00006c0009097a24 */ /* 0x000fe200078e02ff */
[----:B------:R-:W-:Y:S01]  /*1700*/  IADD3.X R12, R7, UR11, RZ, P1, !PT ;  /* 0x0000000b070c7c10 */ /* 0x000fe20008ffe4ff */
[----:B------:R-:W-:Y:S01]  /*1710*/  IMAD.WIDE.U32 R22, R13, c[0x0][0x190], R22 ;  /* 0x000064000d167a25 */ /* 0x000fe200078e0016 */
[----:B------:R-:W-:Y:S01]  /*1720*/  IADD3 R17, R21, UR8, RZ ;  /* 0x0000000815117c10 */ /* 0x000fe2000fffe0ff */
[----:B------:R-:W-:Y:S02]  /*1730*/  UIMAD UR6, UR30, UR6, URZ ;  /* 0x000000061e0672a4 */ /* 0x000fe4000f8e023f */
[----:B------:R-:W-:Y:S01]  /*1740*/  IMAD R16, R12, c[0x0][0x190], RZ ;  /* 0x000064000c107a24 */ /* 0x000fe200078e02ff */
[----:B------:R-:W-:Y:S01]  /*1750*/  UIADD3 UR8, UR10, UR34, URZ ;  /* 0x000000220a087290 */ /* 0x000fe2000fffe03f */
[----:B------:R-:W-:Y:S01]  /*1760*/  IMAD R7, R7, c[0x0][0x198], RZ ;  /* 0x0000660007077a24 */ /* 0x000fe200078e02ff */
[----:B------:R-:W-:Y:S01]  /*1770*/  UIMAD UR6, UR27, UR7, UR6 ;  /* 0x000000071b0672a4 */ /* 0x000fe2000f8e0206 */
[----:B------:R-:W-:Y:S01]  /*1780*/  IMAD R11, R13, c[0x0][0x194], R16 ;  /* 0x000065000d0b7a24 */ /* 0x000fe200078e0210 */
[----:B------:R-:W-:Y:S01]  /*1790*/  UIMAD.WIDE UR8, UR8, UR59, UR42 ;  /* 0x0000003b080872a5 */ /* 0x000fe2000f8e022a */
[----:B------:R-:W-:-:S02]  /*17a0*/  IMAD.MOV.U32 R16, RZ, RZ, R20 ;  /* 0x000000ffff107224 */ /* 0x000fc400078e0014 */
[----:B------:R-:W-:Y:S02]  /*17b0*/  IMAD.IADD R23, R23, 0x1, R11 ;  /* 0x0000000117177824 */ /* 0x000fe400078e020b */
[----:B------:R-:W-:Y:S02]  /*17c0*/  IMAD R9, R10, c[0x0][0x1b4], R9 ;  /* 0x00006d000a097a24 */ /* 0x000fe400078e0209 */
[----:B------:R-:W-:-:S04]  /*17d0*/  IMAD.WIDE.U32 R22, R6, c[0x0][0x178], R22 ;  /* 0x00005e0006167a25 */ /* 0x000fc800078e0016 */
[----:B------:R-:W-:Y:S01]  /*17e0*/  IMAD R6, R8, c[0x0][0x19c], R7 ;  /* 0x0000670008067a24 */ /* 0x000fe200078e0207 */
[----:B------:R-:W-:Y:S01]  /*17f0*/  IADD3 R23, R23, UR37, RZ ;  /* 0x0000002517177c10 */ /* 0x000fe2000fffe0ff */
[----:B------:R-:W-:-:S03]  /*1800*/  IMAD.WIDE.U32 R10, R10, c[0x0][0x1b0], R16 ;  /* 0x00006c000a0a7a25 */ /* 0x000fc600078e0010 */
[----:B------:R-:W-:Y:S01]  /*1810*/  IADD3 R25, R25, R6, RZ ;  /* 0x0000000619197210 */ /* 0x000fe20007ffe0ff */
[----:B------:R-:W-:Y:S02]  /*1820*/  IMAD.U32 R6, RZ, RZ, UR27 ;  /* 0x0000001bff067e24 */ /* 0x000fe4000f8e00ff */
[----:B------:R-:W-:Y:S02]  /*1830*/  IMAD R12, R12, c[0x0][0x370], RZ ;  /* 0x0000dc000c0c7a24 */ /* 0x000fe400078e02ff */
[----:B------:R-:W-:Y:S02]  /*1840*/  IMAD.WIDE.U32 R24, R6, c[0x0][0x198], R24 ;  /* 0x0000660006187a25 */ /* 0x000fe400078e0018 */
[----:B------:R-:W1:Y:S02]  /*1850*/  S2R R6, SR_CTAID.Z ;  /* 0x0000000000067919 */ /* 0x000e640000002700 */
[----:B------:R-:W-:Y:S01]  /*1860*/  IMAD.IADD R9, R11, 0x1, R9 ;  /* 0x000000010b097824 */ /* 0x000fe200078e0209 */
[----:B------:R-:W-:Y:S01]  /*1870*/  IADD3 R7, P1, R10, R24, RZ ;  /* 0x000000180a077210 */ /* 0x000fe20007f3e0ff */
[----:B------:R-:W-:Y:S01]  /*1880*/  IMAD R12, R13, c[0x0][0x374], R12 ;  /* 0x0000dd000d0c7a24 */ /* 0x000fe200078e020c */
[----:B------:R-:W-:Y:S01]  /*1890*/  LEA R10, P2, R15, c[0x0][0x170], 0x1 ;  /* 0x00005c000f0a7a11 */ /* 0x000fe200078408ff */
[----:B------:R-:W-:Y:S01]  /*18a0*/  IMAD.WIDE.U32 R18, R13, c[0x0][0x370], R18 ;  /* 0x0000dc000d127a25 */ /* 0x000fe200078e0012 */
[----:B------:R-:W-:Y:S01]  /*18b0*/  IADD3.X R24, R9, UR6, R25, P1, !PT ;  /* 0x0000000609187c10 */ /* 0x000fe20008ffe419 */
[----:B------:R-:W-:Y:S01]  /*18c0*/  ULEA.HI.SX32 UR6, UR35, 0xffffffff, 0x19 ;  /* 0xffffffff23067891 */ /* 0x000fe2000f8fca3f */
[----:B------:R-:W-:Y:S01]  /*18d0*/  LEA R8, P1, R7, c[0x0][0x168], 0x1 ;  /* 0x00005a0007087a11 */ /* 0x000fe200078208ff */
[----:B------:R-:W-:Y:S01]  /*18e0*/  IMAD.IADD R19, R19, 0x1, R12 ;  /* 0x0000000113137824 */ /* 0x000fe200078e020c */
[----:B------:R-:W-:Y:S01]  /*18f0*/  MOV R13, c[0x0][0x198] ;  /* 0x00006600000d7a02 */ /* 0x000fe20000000f00 */
[----:B------:R-:W-:Y:S01]  /*1900*/  ULEA.HI UR7, UR6, UR6, URZ, 0x1 ;  /* 0x0000000606077291 */ /* 0x000fe2000f8f083f */
[----:B------:R-:W-:Y:S01]  /*1910*/  IMAD.MOV.U32 R17, RZ, RZ, c[0x0][0x1a0] ;  /* 0x00006800ff117624 */ /* 0x000fe200078e00ff */
[----:B------:R-:W-:Y:S01]  /*1920*/  LEA.HI.X R11, R15, c[0x0][0x174], R14, 0x1, P2 ;  /* 0x00005d000f0b7a11 */ /* 0x000fe200010f0c0e */
[----:B------:R-:W-:Y:S01]  /*1930*/  IMAD.MOV.U32 R15, RZ, RZ, c[0x0][0x1a4] ;  /* 0x00006900ff0f7624 */ /* 0x000fe200078e00ff */
[----:B------:R-:W-:Y:S01]  /*1940*/  ULOP3.LUT UR7, UR7, 0xfffffffe, URZ, 0xc0, !UPT ;  /* 0xfffffffe07077892 */ /* 0x000fe2000f8ec03f */
[----:B------:R-:W-:Y:S01]  /*1950*/  LEA.HI.X R9, R7, c[0x0][0x16c], R24, 0x1, P1 ;  /* 0x00005b0007097a11 */ /* 0x000fe200008f0c18 */
[----:B------:R-:W-:Y:S01]  /*1960*/  IMAD.MOV.U32 R7, RZ, RZ, c[0x0][0x19c] ;  /* 0x00006700ff077624 */ /* 0x000fe200078e00ff */
[----:B------:R-:W-:Y:S01]  /*1970*/  LEA R16, P2, R17, R10, 0x7 ;  /* 0x0000000a11107211 */ /* 0x000fe200078438ff */
[----:B------:R-:W-:Y:S01]  /*1980*/  UIADD3 UR7, UR6, -UR7, URZ ;  /* 0x8000000706077290 */ /* 0x000fe2000fffe03f */
[----:B------:R-:W-:-:S02]  /*1990*/  LEA R14, P1, R13, R8, 0x7 ;  /* 0x000000080d0e7211 */ /* 0x000fc400078238ff */
[----:B------:R-:W-:Y:S01]  /*19a0*/  LEA.HI.X R17, R17, R11, R15, 0x7, P2 ;  /* 0x0000000b11117211 */ /* 0x000fe200010f3c0f */
[C---:B-1----:R-:W-:Y:S01]  /*19b0*/  IMAD.WIDE.U32 R18, R6.reuse, c[0x0][0x378], R18 ;  /* 0x0000de0006127a25 */ /* 0x042fe200078e0012 */
[----:B------:R-:W-:Y:S01]  /*19c0*/  @P0 BAR.SYNC.DEFER_BLOCKING 0x0 ;  /* 0x0000000000000b1d */ /* 0x000fe20000010000 */
[----:B------:R-:W-:Y:S01]  /*19d0*/  LEA.HI.X R15, R13, R9, R7, 0x7, P1 ;  /* 0x000000090d0f7211 */ /* 0x000fe200008f3c07 */
[----:B------:R-:W-:Y:S01]  /*19e0*/  UISETP.NE.AND UP0, UPT, UR7, 0x1, UPT ;  /* 0x000000010700788c */ /* 0x000fe2000bf05270 */
[----:B------:R-:W-:Y:S01]  /*19f0*/  IMAD.WIDE.U32 R22, R6, c[0x0][0x1a8], R22 ;  /* 0x00006a0006167a25 */ /* 0x000fe200078e0016 */
[----:B------:R-:W-:Y:S02]  /*1a00*/  IADD3 R12, R19, UR39, RZ ;  /* 0x00000027130c7c10 */ /* 0x000fe4000fffe0ff */
[C---:B------:R-:W-:Y:S01]  /*1a10*/  LEA R202, P0, R18.reuse, c[0x0][0x330], 0x1 ;  /* 0x0000cc0012ca7a11 */ /* 0x040fe200078008ff */
[----:B------:R-:W-:Y:S01]  /*1a20*/  IMAD.MOV.U32 R19, RZ, RZ, c[0x0][0x370] ;  /* 0x0000dc00ff137624 */ /* 0x000fe200078e00ff */
[----:B------:R-:W-:Y:S01]  /*1a30*/  IADD3 R6, R23, UR40, RZ ;  /* 0x0000002817067c10 */ /* 0x000fe2000fffe0ff */
[----:B------:R-:W-:Y:S01]  /*1a40*/  IMAD.MOV.U32 R13, RZ, RZ, c[0x0][0x374] ;  /* 0x0000dd00ff0d7624 */ /* 0x000fe200078e00ff */
[----:B------:R-:W-:Y:S01]  /*1a50*/  LEA.HI.X R203, R18, c[0x0][0x334], R12, 0x1, P0 ;  /* 0x0000cd0012cb7a11 */ /* 0x000fe200000f0c0c */
[----:B------:R-:W-:Y:S01]  /*1a60*/  IMAD.SHL.U32 R7, R181, 0x2, RZ ;  /* 0x00000002b5077824 */ /* 0x000fe200078e00ff */
[----:B------:R-:W-:Y:S01]  /*1a70*/  LEA R204, P1, R22, c[0x0][0x160], 0x1 ;  /* 0x0000580016cc7a11 */ /* 0x000fe200078208ff */
[----:B------:R-:W-:Y:S01]  /*1a80*/  IMAD.SHL.U32 R12, R180, 0x4, RZ ;  /* 0x00000004b40c7824 */ /* 0x000fe200078e00ff */
[----:B------:R-:W-:Y:S01]  /*1a90*/  LEA R18, P0, R19, R202, 0x7 ;  /* 0x000000ca13127211 */ /* 0x000fe200078038ff */
[----:B------:R-:W-:Y:S01]  /*1aa0*/  UMOV UR7, UR9 ;  /* 0x0000000900077c82 */ /* 0x000fe20008000000 */
[----:B------:R-:W-:-:S02]  /*1ab0*/  LEA.HI.X R205, R22, c[0x0][0x164], R6, 0x1, P1 ;  /* 0x0000590016cd7a11 */ /* 0x000fc400008f0c06 */
[----:B------:R-:W-:Y:S02]  /*1ac0*/  LEA.HI.X R19, R19, R203, R13, 0x7, P0 ;  /* 0x000000cb13137211 */ /* 0x000fe400000f3c0d */
[----:B------:R-:W-:Y:S02]  /*1ad0*/  IADD3 R6, R181, 0x1000, RZ ;  /* 0x00001000b5067810 */ /* 0x000fe40007ffe0ff */
[----:B------:R-:W-:Y:S02]  /*1ae0*/  PLOP3.LUT P0, PT, PT, PT, UP0, 0x80, 0x0 ;  /* 0x000000000000781c */ /* 0x000fe40003f0f008 */
[----:B------:R-:W-:Y:S01]  /*1af0*/  MOV R13, c[0x0][0x190] ;  /* 0x00006400000d7a02 */ /* 0x000fe20000000f00 */
[----:B------:R-:W-:Y:S01]  /*1b00*/  @!PT LDS RZ, [RZ] ;  /* 0x00000000fffff984 */ /* 0x000fe20000000800 */
[----:B------:R-:W-:Y:S01]  /*1b10*/  @!PT LDS RZ, [RZ] ;  /* 0x00000000fffff984 */ /* 0x000fe20000000800 */
[----:B------:R-:W-:Y:S01]  /*1b20*/  @!PT LDS RZ, [RZ] ;  /* 0x00000000fffff984 */ /* 0x000fe20000000800 */
[----:B------:R1:W-:Y:S01]  /*1b30*/  LDGSTS.E.BYPASS.LTC128B.128 [R7+0x8000], [R10.64] ;  /* 0x080000000a077fae */ /* 0x0003e2000b901d5c */
[----:B------:R-:W-:Y:S02]  /*1b40*/  SEL R6, R6, R181, !P0 ;  /* 0x000000b506067207 */ /* 0x000fe40004000000 */
[----:B------:R-:W-:Y:S01]  /*1b50*/  IADD3 R12, P1, R12, UR8, RZ ;  /* 0x000000080c0c7c10 */ /* 0x000fe2000ff3e0ff */
[----:B------:R2:W-:Y:S02]  /*1b60*/  LDGSTS.E.BYPASS.LTC128B.128 [R7+0x9000], [R16.64] ;  /* 0x0900000010077fae */ /* 0x0005e4000b901d5c */
[----:B------:R-:W-:Y:S01]  /*1b70*/  IMAD.SHL.U32 R200, R6, 0x2, RZ ;  /* 0x0000000206c87824 */ /* 0x000fe200078e00ff */
[----:B------:R-:W-:Y:S01]  /*1b80*/  LEA.HI R6, R0, R5, RZ, 0x5 ;  /* 0x0000000500067211 */ /* 0x000fe200078f28ff */
[----:B------:R-:W0:Y:S04]  /*1b90*/  LDGDEPBAR ;  /* 0x00000000000079af */ /* 0x000e280000000000 */
[----:B------:R3:W-:Y:S01]  /*1ba0*/  LDGSTS.E.BYPASS.LTC128B.128 [R7+0x4000], [R202.64] ;  /* 0x04000000ca077fae */ /* 0x0007e2000b901d5c */
[----:B------:R-:W-:-:S03]  /*1bb0*/  LOP3.LUT R0, R6, 0xffffffe0, RZ, 0xc0, !PT ;  /* 0xffffffe006007812 */ /* 0x000fc600078ec0ff */
[----:B------:R3:W-:Y:S04]  /*1bc0*/  LDGSTS.E.BYPASS.LTC128B.128 [R7+0x5000], [R18.64] ;  /* 0x0500000012077fae */ /* 0x0007e8000b901d5c */
[----:B------:R4:W-:Y:S01]  /*1bd0*/  LDGSTS.E.BYPASS.LTC128B.128 [R200], [R204.64] ;  /* 0x00000000ccc87fae */ /* 0x0009e2000b901d5c */
[----:B-1----:R-:W-:Y:S01]  /*1be0*/  IMAD.MOV.U32 R11, RZ, RZ, c[0x0][0x194] ;  /* 0x00006500ff0b7624 */ /* 0x002fe200078e00ff */
[----:B------:R-:W-:Y:S02]  /*1bf0*/  SHF.L.U64.HI R10, R180, 0x2, R193 ;  /* 0x00000002b40a7819 */ /* 0x000fe400000102c1 */
[----:B--2---:R-:W-:-:S04]  /*1c00*/  LEA R16, P2, R13, R204, 0x7 ;  /* 0x000000cc0d107211 */ /* 0x004fc800078438ff */
[----:B------:R-:W-:Y:S01]  /*1c10*/  LEA.HI.X R17, R13, R205, R11, 0x7, P2 ;  /* 0x000000cd0d117211 */ /* 0x000fe200010f3c0b */
[----:B------:R-:W-:Y:S01]  /*1c20*/  IMAD.IADD R0, R5, 0x1, -R0 ;  /* 0x0000000105007824 */ /* 0x000fe200078e0a00 */
[----:B------:R-:W-:Y:S01]  /*1c30*/  ULDC UR32, c[0x0][0x224] ;  /* 0x0000890000207ab9 */ /* 0x000fe20000000800 */
[----:B------:R-:W-:Y:S02]  /*1c40*/  IADD3.X R13, R10, UR7, RZ, P1, !PT ;  /* 0x000000070a0d7c10 */ /* 0x000fe40008ffe4ff */
[----:B------:R4:W-:Y:S04]  /*1c50*/  LDGSTS.E.BYPASS.LTC128B.128 [R200+0x1000], [R16.64] ;  /* 0x0100000010c87fae */ /* 0x0009e8000b901d5c */
[----:B------:R3:W-:Y:S04]  /*1c60*/  LDGSTS.E.BYPASS.LTC128B.128 [R7+0x6000], [R8.64] ;  /* 0x0600000008077fae */ /* 0x0007e8000b901d5c */
[----:B------:R3:W-:Y:S04]  /*1c70*/  LDGSTS.E.BYPASS.LTC128B.128 [R7+0x7000], [R14.64] ;  /* 0x070000000e077fae */ /* 0x0007e8000b901d5c */
[----:B------:R-:W0:Y:S01]  /*1c80*/  LDGDEPBAR ;  /* 0x00000000000079af */ /* 0x000e220000000000 */
[----:B------:R-:W-:Y:S01]  /*1c90*/  SHF.R.S32.HI R5, RZ, 0x5, R6 ;  /* 0x00000005ff057819 */ /* 0x000fe20000011406 */
[----:B------:R-:W-:-:S02]  /*1ca0*/  ULDC UR31, c[0x0][0x22c] ;  /* 0x00008b00001f7ab9 */ /* 0x000fc40000000800 */
[----:B------:R-:W-:Y:S01]  /*1cb0*/  UIMAD.WIDE UR32, UR33, UR32, UR10 ;  /* 0x00000020212072a5 */ /* 0x000fe2000f8e020a */
[----:B------:R4:W5:Y:S01]  /*1cc0*/  LDG.E R199, [R12.64] ;  /* 0x0000001c0cc77981 */ /* 0x000962000c1e1900 */
[----:B------:R-:W-:Y:S02]  /*1cd0*/  IMAD R6, R5, UR51, R0 ;  /* 0x0000003305067c24 */ /* 0x000fe4000f8e0200 */
[----:B------:R-:W-:Y:S01]  /*1ce0*/  IMAD.U32 R5, RZ, RZ, UR36 ;  /* 0x00000024ff057e24 */ /* 0x000fe2000f8e00ff */
[----:B------:R-:W-:Y:S01]  /*1cf0*/  MOV R0, UR45 ;  /* 0x0000002d00007c02 */ /* 0x000fe20008000f00 */
[----:B------:R-:W-:Y:S01]  /*1d00*/  UIMAD UR11, UR52, UR31, UR54 ;  /* 0x0000001f340b72a4 */ /* 0x000fe2000f8e0236 */
[----:B------:R4:W5:Y:S02]  /*1d10*/  LDG.E R198, [R12.64+0x20] ;  /* 0x0000201c0cc67981 */ /* 0x000964000c1e1900 */
[----:B------:R-:W-:Y:S01]  /*1d20*/  IADD3 R5, P2, P1, R6, UR53, R5 ;  /* 0x0000003506057c10 */ /* 0x000fe2000f95e005 */
[----:B------:R-:W-:Y:S01]  /*1d30*/  UIADD3 UR9, UP0, UR32, UR49, URZ ;  /* 0x0000003120097290 */ /* 0x000fe2000ff1e03f */
[----:B------:R4:W5:Y:S01]  /*1d40*/  LDG.E R197, [R12.64+0x100] ;  /* 0x0001001c0cc57981 */ /* 0x000962000c1e1900 */
[----:B------:R-:W-:-:S03]  /*1d50*/  UIADD3 UR11, UR47, UR11, URZ ;  /* 0x0000000b2f0b7290 */ /* 0x000fc6000fffe03f */
[----:B------:R4:W5:Y:S01]  /*1d60*/  LDG.E R196, [R12.64+0x120] ;  /* 0x0001201c0cc47981 */ /* 0x000962000c1e1900 */
[----:B------:R-:W-:Y:S01]  /*1d70*/  UIADD3.X UR32, UR33, UR48, URZ, UP0, !UPT ;  /* 0x0000003021207290 */ /* 0x000fe200087fe43f */
[----:B------:R-:W-:Y:S01]  /*1d80*/  CS2R R94, SRZ ;  /* 0x00000000005e7805 */ /* 0x000fe2000001ff00 */
[----:B------:R-:W-:Y:S01]  /*1d90*/  UIMAD UR11, UR11, UR9, URZ ;  /* 0x000000090b0b72a4 */ /* 0x000fe2000f8e023f */
[----:B---3--:R-:W-:Y:S01]  /*1da0*/  SHF.R.S32.HI R7, RZ, 0x1f, R6 ;  /* 0x0000001fff077819 */ /* 0x008fe20000011406 */
[----:B------:R-:W-:Y:S01]  /*1db0*/  IMAD.U32 R6, RZ, RZ, UR46 ;  /* 0x0000002eff067e24 */ /* 0x000fe2000f8e00ff */
[----:B------:R-:W-:-:S04]  /*1dc0*/  DEPBAR.LE SB0, 0x1 ;  /* 0x000080400000791a */ /* 0x000fc80000000000 */
[----:B------:R-:W-:Y:S01]  /*1dd0*/  IADD3.X R7, R7, UR55, R0, P2, P1 ;  /* 0x0000003707077c10 */ /* 0x000fe200097e2400 */
[----:B------:R-:W-:Y:S01]  /*1de0*/  BAR.SYNC.DEFER_BLOCKING 0x0 ;  /* 0x0000000000007b1d */ /* 0x000fe20000010000 */
[----:B------:R-:W-:Y:S01]  /*1df0*/  IADD3 R4, P1, R5, R4, RZ ;  /* 0x0000000405047210 */ /* 0x000fe20007f3e0ff */
[----:B------:R-:W-:Y:S01]  /*1e00*/  UIMAD UR11, UR32, UR46, UR11 ;  /* 0x0000002e200b72a4 */ /* 0x000fe2000f8e020b */
[----:B------:R-:W-:Y:S01]  /*1e10*/  CS2R R92, SRZ ;  /* 0x00000000005c7805 */ /* 0x000fe2000001ff00 */
[----:B------:R-:W-:Y:S01]  /*1e20*/  UISETP.GE.AND UP0, UPT, UR58, 0x1, UPT ;  /* 0x000000013a00788c */ /* 0x000fe2000bf06270 */
[----:B------:R-:W-:Y:S01]  /*1e30*/  CS2R R98, SRZ ;  /* 0x0000000000627805 */ /* 0x000fe2000001ff00 */
[----:B------:R-:W-:Y:S01]  /*1e40*/  IMAD.X R5, R7, 0x1, R2, P1 ;  /* 0x0000000107057824 */ /* 0x000fe200008e0602 */
[----:B------:R-:W-:Y:S01]  /*1e50*/  UIADD3 UR10, UR10, UR38, URZ ;  /* 0x000000260a0a7290 */ /* 0x000fe2000fffe03f */
[----:B------:R-:W-:Y:S01]  /*1e60*/  IMAD.U32 R7, RZ, RZ, UR47 ;  /* 0x0000002fff077e24 */ /* 0x000fe2000f8e00ff */
[----:B------:R-:W-:Y:S01]  /*1e70*/  ULDC.64 UR34, c[0x0][0x3c8] ;  /* 0x0000f20000227ab9 */ /* 0x000fe20000000a00 */
[----:B------:R-:W-:Y:S01]  /*1e80*/  IMAD.WIDE.U32 R4, R6, UR9, R4 ;  /* 0x0000000906047c25 */ /* 0x000fe2000f8e0004 */
[----:B------:R-:W-:Y:S01]  /*1e90*/  CS2R R96, SRZ ;  /* 0x0000000000607805 */ /* 0x000fe2000001ff00 */
[----:B------:R-:W-:Y:S01]  /*1ea0*/  CS2R R90, SRZ ;  /* 0x00000000005a7805 */ /* 0x000fe2000001ff00 */
[----:B------:R-:W-:Y:S01]  /*1eb0*/  CS2R R88, SRZ ;  /* 0x0000000000587805 */ /* 0x000fe2000001ff00 */
[----:B------:R-:W-:Y:S01]  /*1ec0*/  CS2R R86, SRZ ;  /* 0x0000000000567805 */ /* 0x000fe2000001ff00 */
[----:B------:R-:W-:Y:S01]  /*1ed0*/  IADD3 R0, R5, UR11, RZ ;  /* 0x0000000b05007c10 */ /* 0x000fe2000fffe0ff */
[----:B------:R-:W-:Y:S01]  /*1ee0*/  UIMAD.WIDE UR10, UR10, UR59, UR34 ;  /* 0x0000003b0a0a72a5 */ /* 0x000fe2000f8e0222 */
[C---:B------:R-:W-:Y:S01]  /*1ef0*/  LEA R206, P1, R4.reuse, c[0x0][0x350], 0x2 ;  /* 0x0000d40004ce7a11 */ /* 0x040fe200078210ff */
[----:B------:R-:W-:Y:S01]  /*1f00*/  CS2R R84, SRZ ;  /* 0x0000000000547805 */ /* 0x000fe2000001ff00 */
[----:B------:R-:W-:Y:S01]  /*1f10*/  CS2R R78, SRZ ;  /* 0x00000000004e7805 */ /* 0x000fe2000001ff00 */
[----:B------:R-:W-:Y:S01]  /*1f20*/  CS2R R76, SRZ ;  /* 0x00000000004c7805 */ /* 0x000fe2000001ff00 */
[----:B------:R-:W-:Y:S01]  /*1f30*/  LEA.HI.X R207, R4, c[0x0][0x354], R0, 0x2, P1 ;  /* 0x0000d50004cf7a11 */ /* 0x000fe200008f1400 */
[----:B------:R-:W-:Y:S01]  /*1f40*/  CS2R R82, SRZ ;  /* 0x0000000000527805 */ /* 0x000fe2000001ff00 */
[----:B------:R-:W-:Y:S01]  /*1f50*/  PLOP3.LUT P1, PT, PT, PT, UP0, 0x80, 0x0 ;  /* 0x000000000000781c */ /* 0x000fe20003f2f008 */
[----:B------:R4:W1:Y:S01]  /*1f60*/  LDSM.16.M88.4 R132, [R174+0x8000] ;  /* 0x00800000ae84783b */ /* 0x0008620000000200 */
[----:B------:R-:W-:Y:S01]  /*1f70*/  CS2R R80, SRZ ;  /* 0x0000000000507805 */ /* 0x000fe2000001ff00 */
[----:B------:R-:W-:Y:S01]  /*1f80*/  CS2R R74, SRZ ;  /* 0x00000000004a7805 */ /* 0x000fe2000001ff00 */
[----:B------:R-:W-:Y:S01]  /*1f90*/  CS2R R72, SRZ ;  /* 0x0000000000487805 */ /* 0x000fe2000001ff00 */
[----:B------:R4:W2:Y:S01]  /*1fa0*/  LDSM.16.M88.4 R136, [R174+0x8400] ;  /* 0x00840000ae88783b */ /* 0x0008a20000000200 */
[----:B------:R-:W-:Y:S01]  /*1fb0*/  CS2R R70, SRZ ;  /* 0x0000000000467805 */ /* 0x000fe2000001ff00 */
[----:B------:R-:W-:-:S02]  /*1fc0*/  CS2R R68, SRZ ;  /* 0x0000000000447805 */ /* 0x000fc4000001ff00 */
[----:B------:R4:W3:Y:S04]  /*1fd0*/  LDSM.16.M88.4 R140, [R174+0x8800] ;  /* 0x00880000ae8c783b */ /* 0x0008e80000000200 */
[----:B------:R4:W1:Y:S04]  /*1fe0*/  LDSM.16.M88.4 R144, [R174+0x8c00] ;  /* 0x008c0000ae90783b */ /* 0x0008680000000200 */
[----:B------:R4:W1:Y:S04]  /*1ff0*/  LDSM.16.M88.4 R148, [R167+0x8000] ;  /* 0x00800000a794783b */ /* 0x0008680000000200 */
[----:B------:R4:W1:Y:S04]  /*2000*/  LDSM.16.M88.4 R152, [R167+0x8400] ;  /* 0x00840000a798783b */ /* 0x0008680000000200 */
[----:B------:R4:W1:Y:S04]  /*2010*/  LDSM.16.M88.4 R156, [R167+0x8800] ;  /* 0x00880000a79c783b */ /* 0x0008680000000200 */
[----:B------:R4:W1:Y:S01]  /*2020*/  LDSM.16.M88.4 R160, [R167+0x8c00] ;  /* 0x008c0000a7a0783b */ /* 0x0008620000000200 */
[----:B------:R-:W-:Y:S05]  /*2030*/  @!P1 BRA `(.L_x_127) ;  /* 0x000032a000009947 */ /* 0x000fea0003800000 */
[----:B------:R-:W-:Y:S01]  /*2040*/  IADD3 R169, R176, 0x1000, RZ ;  /* 0x00001000b0a97810 */ /* 0x000fe20007ffe0ff */
[----:B------:R-:W-:Y:S01]  /*2050*/  IMAD.MOV.U32 R95, RZ, RZ, RZ ;  /* 0x000000ffff5f7224 */ /* 0x000fe200078e00ff */
[----:B------:R-:W-:Y:S01]  /*2060*/  IADD3 R168, R177, 0x1000, RZ ;  /* 0x00001000b1a87810 */ /* 0x000fe20007ffe0ff */
[----:B------:R-:W-:Y:S01]  /*2070*/  UMOV UR9, UR11 ;  /* 0x0000000b00097c82 */ /* 0x000fe20008000000 */
[----:B------:R-:W-:-:S02]  /*2080*/  SEL R169, R169, R176, !P0 ;  /* 0x000000b0a9a97207 */ /* 0x000fc40004000000 */
[----:B------:R-:W-:-:S03]  /*2090*/  SEL R168, R168, R177, !P0 ;  /* 0x000000b1a8a87207 */ /* 0x000fc60004000000 */
[----:B------:R-:W-:Y:S02]  /*20a0*/  IMAD.SHL.U32 R169, R169, 0x2, RZ ;  /* 0x00000002a9a97824 */ /* 0x000fe400078e00ff */
[----:B------:R-:W-:Y:S02]  /*20b0*/  IMAD.SHL.U32 R168, R168, 0x2, RZ ;  /* 0x00000002a8a87824 */ /* 0x000fe400078e00ff */
[----:B------:R-:W-:Y:S01]  /*20c0*/  IMAD.MOV.U32 R195, RZ, RZ, c[0x0][0x22c] ;  /* 0x00008b00ffc37624 */ /* 0x000fe200078e00ff */
[C---:B------:R-:W-:Y:S01]  /*20d0*/  IADD3 R192, R180.reuse, -0x80, RZ ;  /* 0xffffff80b4c07810 */ /* 0x040fe20007ffe0ff */
[----:B------:R-:W-:Y:S01]  /*20e0*/  IMAD.SHL.U32 R2, R177, 0x2, RZ ;  /* 0x00000002b1027824 */ /* 0x000fe200078e00ff */
[C---:B------:R-:W-:Y:S01]  /*20f0*/  SHF.L.U64.HI R193, R180.reuse, 0x2, R193 ;  /* 0x00000002b4c17819 */ /* 0x040fe200000102c1 */
[----:B------:R-:W-:Y:S01]  /*2100*/  IMAD R195, R195, c[0x0][0x1c0], RZ ;  /* 0x00007000c3c37a24 */ /* 0x000fe200078e02ff */
[----:B------:R-:W-:Y:S01]  /*2110*/  SHF.L.U32 R194, R180, 0x2, RZ ;  /* 0x00000002b4c27819 */ /* 0x000fe200000006ff */
[----:B------:R-:W-:Y:S01]  /*2120*/  IMAD.SHL.U32 R192, R192, 0x4, RZ ;  /* 0x00000004c0c07824 */ /* 0x000fe200078e00ff */
[----:B------:R-:W-:Y:S02]  /*2130*/  IADD3 R0, R2, R175, RZ ;  /* 0x000000af02007210 */ /* 0x000fe40007ffe0ff */
[----:B------:R-:W-:-:S02]  /*2140*/  LEA R195, -R195, RZ, 0x7 ;  /* 0x000000ffc3c37211 */ /* 0x000fc400078e39ff */
.L_x_130:
[----:B------:R-:W0:Y:S01]  /*2150*/  LDGDEPBAR ;  /* 0x00000000000079af */ /* 0x000e220000000000 */
[----:B------:R-:W-:Y:S01]  /*2160*/  IADD3 R178, R175, R168, RZ ;  /* 0x000000a8afb27210 */ /* 0x000fe20007ffe0ff */
[C---:B-----5:R-:W-:Y:S01]  /*2170*/  FMUL.FTZ R209, R199.reuse, 1.4426950216293334961 ;  /* 0x3fb8aa3bc7d17820 */ /* 0x060fe20000410000 */
[----:B------:R-:W-:Y:S01]  /*2180*/  FSETP.NEU.FTZ.AND P0, PT, R199, -INF , PT ;  /* 0xff800000c700780b */ /* 0x000fe20003f1d000 */
[----:B------:R-:W-:Y:S01]  /*2190*/  FMUL.FTZ R213, R197, 1.4426950216293334961 ;  /* 0x3fb8aa3bc5d57820 */ /* 0x000fe20000410000 */
[----:B------:R-:W-:Y:S06]  /*21a0*/  UISETP.GE.AND UP2, UPT, UR6, 0x1, UPT ;  /* 0x000000010600788c */ /* 0x000fec000bf46270 */
[----:B------:R-:W-:Y:S01]  /*21b0*/  PLOP3.LUT P2, PT, PT, PT, UP2, 0x80, 0x0 ;  /* 0x000000000000781c */ /* 0x000fe20003f4f028 */
[----:B------:R-:W-:Y:S04]  /*21c0*/  DEPBAR.LE SB0, 0x0 ;  /* 0x000080000000791a */ /* 0x000fe80000000000 */
[----:B------:R-:W-:Y:S08]  /*21d0*/  BAR.SYNC.DEFER_BLOCKING 0x0 ;  /* 0x0000000000007b1d */ /* 0x000ff00000010000 */
        /* <DEDUP_REMOVED lines=11> */
[C---:B------:R-:W-:Y:S01]  /*2290*/  HMMA.16816.F32.BF16 R16, R100.reuse, R106, RZ ;  /* 0x0000006a6410723c */ /* 0x040fe200000418ff */
[----:B------:R-:W-:Y:S07]  /*22a0*/  LDSM.16.M88.4 R104, [R167+0x6400] ;  /* 0x00640000a768783b */ /* 0x000fee0000000200 */
        /* <DEDUP_REMOVED lines=9> */
[C---:B------:R-:W-:Y:S07]  /*2340*/  HMMA.16816.F32.BF16 R56, R108.reuse, R120, RZ ;  /* 0x000000786c38723c */ /* 0x040fee00000418ff */
[----:B------:R-:W-:Y:S01]  /*2350*/  FSEL R120, R209, RZ, P0 ;  /* 0x000000ffd1787208 */ /* 0x000fe20000000000 */
[-C--:B------:R-:W-:Y:S01]  /*2360*/  HMMA.16816.F32.BF16 R60, R108, R122.reuse, RZ ;  /* 0x0000007a6c3c723c */ /* 0x080fe200000418ff */
[----:B------:R-:W-:Y:S01]  /*2370*/  LDSM.16.M88.4 R108, [R167+0x6800] ;  /* 0x00680000a76c783b */ /* 0x000fe20000000200 */
[C---:B------:R-:W-:Y:S02]  /*2380*/  FSETP.NEU.FTZ.AND P0, PT, R198.reuse, -INF , PT ;  /* 0xff800000c600780b */ /* 0x040fe40003f1d000 */
[----:B------:R-:W-:Y:S04]  /*2390*/  FMUL.FTZ R209, R198, 1.4426950216293334961 ;  /* 0x3fb8aa3bc6d17820 */ /* 0x000fe80000410000 */
[----:B------:R-:W-:Y:S01]  /*23a0*/  HMMA.16816.F32.BF16 R64, R100, R122, RZ ;  /* 0x0000007a6440723c */ /* 0x000fe200000418ff */
[----:B------:R-:W1:Y:S07]  /*23b0*/  LDSM.16.M88.4 R100, [R178+0x1000] ;  /* 0x00100000b264783b */ /* 0x000e6e0000000200 */
[-C--:B---3--:R-:W-:Y:S11]  /*23c0*/  HMMA.16816.F32.BF16 R4, R124, R128.reuse, R4 ;  /* 0x000000807c04723c */ /* 0x088ff60000041804 */
[----:B------:R-:W-:Y:S11]  /*23d0*/  @!UPT UIADD3 URZ, URZ, URZ, URZ ;  /* 0x0000003f3f3ff290 */ /* 0x000ff6000fffe03f */
[----:B------:R-:W-:Y:S02]  /*23e0*/  @!UPT UIADD3 URZ, URZ, URZ, URZ ;  /* 0x0000003f3f3ff290 */ /* 0x000fe4000fffe03f */
[--C-:B------:R-:W-:Y:S01]  /*23f0*/  FFMA.FTZ R208, R5, c[0x0][0x23c], -R120.reuse ;  /* 0x00008f0005d07a23 */ /* 0x100fe20000010878 */
[----:B------:R-:W-:Y:S01]  /*2400*/  FSEL R5, R209, RZ, P0 ;  /* 0x000000ffd1057208 */ /* 0x000fe20000000000 */
[----:B------:R-:W-:Y:S01]  /*2410*/  FFMA.FTZ R201, R4, c[0x0][0x23c], -R120 ;  /* 0x00008f0004c97a23 */ /* 0x000fe20000010878 */
[----:B------:R-:W-:Y:S03]  /*2420*/  FSETP.NEU.FTZ.AND P0, PT, R197, -INF , PT ;  /* 0xff800000c500780b */ /* 0x000fe60003f1d000 */
[----:B------:R-:W-:Y:S01]  /*2430*/  MUFU.EX2 R208, R208 ;  /* 0x000000d000d07308 */ /* 0x000fe20000000800 */
[--C-:B------:R-:W-:Y:S01]  /*2440*/  FFMA.FTZ R214, R6, c[0x0][0x23c], -R5.reuse ;  /* 0x00008f0006d67a23 */ /* 0x100fe20000010805 */
[C---:B-1----:R-:W-:Y:S04]  /*2450*/  HMMA.16816.F32.BF16 R8, R100.reuse, R128, R8 ;  /* 0x000000806408723c */ /* 0x042fe80000041808 */
[----:B------:R-:W-:Y:S01]  /*2460*/  FFMA.FTZ R210, R7, c[0x0][0x23c], -R5 ;  /* 0x00008f0007d27a23 */ /* 0x000fe20000010805 */
[----:B------:R-:W-:Y:S01]  /*2470*/  FSEL R7, R213, RZ, P0 ;  /* 0x000000ffd5077208 */ /* 0x000fe20000000000 */
[C---:B------:R-:W-:Y:S02]  /*2480*/  FMUL.FTZ R213, R196.reuse, 1.4426950216293334961 ;  /* 0x3fb8aa3bc4d57820 */ /* 0x040fe40000410000 */
[----:B------:R1:W-:Y:S01]  /*2490*/  MUFU.EX2 R209, R214 ;  /* 0x000000d600d17308 */ /* 0x0003e20000000800 */
[-C--:B------:R-:W-:Y:S03]  /*24a0*/  HMMA.16816.F32.BF16 R12, R100, R130.reuse, R12 ;  /* 0x00000082640c723c */ /* 0x080fe6000004180c */
[----:B------:R-:W-:Y:S04]  /*24b0*/  FSETP.NEU.FTZ.AND P0, PT, R196, -INF , PT ;  /* 0xff800000c400780b */ /* 0x000fe80003f1d000 */
[----:B------:R-:W-:Y:S01]  /*24c0*/  FSEL R6, R213, RZ, P0 ;  /* 0x000000ffd5067208 */ /* 0x000fe20000000000 */
[C---:B------:R-:W-:Y:S01]  /*24d0*/  HMMA.16816.F32.BF16 R16, R124.reuse, R130, R16 ;  /* 0x000000827c10723c */ /* 0x040fe20000041810 */
[----:B------:R-:W-:Y:S07]  /*24e0*/  MUFU.EX2 R201, R201 ;  /* 0x000000c900c97308 */ /* 0x000fee0000000800 */
[-C--:B------:R-:W-:Y:S03]  /*24f0*/  HMMA.16816.F32.BF16 R20, R124, R104.reuse, R20 ;  /* 0x000000687c14723c */ /* 0x080fe60000041814 */
[----:B------:R-:W-:Y:S01]  /*2500*/  MUFU.EX2 R210, R210 ;  /* 0x000000d200d27308 */ /* 0x000fe20000000800 */
[--C-:B------:R-:W-:Y:S01]  /*2510*/  FFMA.FTZ R218, R10, c[0x0][0x23c], -R6.reuse ;  /* 0x00008f000ada7a23 */ /* 0x100fe20000010806 */
[----:B------:R-:W-:Y:S01]  /*2520*/  IADD3 R10, P0, R194, UR10, RZ ;  /* 0x0000000ac20a7c10 */ /* 0x000fe2000ff1e0ff */
[----:B------:R-:W-:Y:S02]  /*2530*/  FFMA.FTZ R212, R9, c[0x0][0x23c], -R7 ;  /* 0x00008f0009d47a23 */ /* 0x000fe40000010807 */
[C---:B------:R-:W-:Y:S04]  /*2540*/  HMMA.16816.F32.BF16 R24, R100.reuse, R104, R24 ;  /* 0x000000686418723c */ /* 0x040fe80000041818 */
[--C-:B-1----:R-:W-:Y:S01]  /*2550*/  FFMA.FTZ R214, R11, c[0x0][0x23c], -R6.reuse ;  /* 0x00008f000bd67a23 */ /* 0x102fe20000010806 */
[----:B------:R-:W-:Y:S01]  /*2560*/  MUFU.EX2 R213, R218 ;  /* 0x000000da00d57308 */ /* 0x000fe20000000800 */
[----:B------:R-:W-:Y:S01]  /*2570*/  IADD3.X R11, R193, UR9, RZ, P0, !PT ;  /* 0x00000009c10b7c10 */ /* 0x000fe200087fe4ff */
[----:B------:R-:W-:Y:S01]  /*2580*/  FFMA.FTZ R217, R14, c[0x0][0x23c], -R6 ;  /* 0x00008f000ed97a23 */ /* 0x000fe20000010806 */
[-C--:B------:R-:W-:Y:S03]  /*2590*/  HMMA.16816.F32.BF16 R28, R100, R106.reuse, R28 ;  /* 0x0000006a641c723c */ /* 0x080fe6000004181c */
[----:B------:R1:W2:Y:S01]  /*25a0*/  LDG.E R244, [R10.64] ;  /* 0x0000001c0af47981 */ /* 0x0002a2000c1e1900 */
[--C-:B------:R-:W-:Y:S01]  /*25b0*/  FFMA.FTZ R221, R18, c[0x0][0x23c], -R5.reuse ;  /* 0x00008f0012dd7a23 */ /* 0x100fe20000010805 */
[C---:B------:R-:W-:Y:S01]  /*25c0*/  LEA R206, P0, R195.reuse, R206, 0x2 ;  /* 0x000000cec3ce7211 */ /* 0x040fe200078010ff */
[--C-:B------:R-:W-:Y:S01]  /*25d0*/  FFMA.FTZ R219, R16, c[0x0][0x23c], -R120.reuse ;  /* 0x00008f0010db7a23 */ /* 0x100fe20000010878 */
[----:B------:R-:W-:Y:S01]  /*25e0*/  MUFU.EX2 R212, R212 ;  /* 0x000000d400d47308 */ /* 0x000fe20000000800 */
[----:B------:R1:W3:Y:S01]  /*25f0*/  LDG.E R251, [R10.64+0x20] ;  /* 0x0000201c0afb7981 */ /* 0x0002e2000c1e1900 */
[C---:B------:R-:W-:Y:S03]  /*2600*/  HMMA.16816.F32.BF16 R32, R124.reuse, R106, R32 ;  /* 0x0000006a7c20723c */ /* 0x040fe60000041820 */
[----:B------:R-:W4:Y:S01]  /*2610*/  LDSM.16.M88.4 R104, [R167+0x6c00] ;  /* 0x006c0000a768783b */ /* 0x000f220000000200 */
[----:B------:R-:W-:Y:S01]  /*2620*/  FFMA.FTZ R225, R22, c[0x0][0x23c], -R5 ;  /* 0x00008f0016e17a23 */ /* 0x000fe20000010805 */
[----:B------:R-:W-:Y:S01]  /*2630*/  LEA.HI.X.SX32 R207, R195, R207, 0x2, P0 ;  /* 0x000000cfc3cf7211 */ /* 0x000fe200000f16ff */
[----:B------:R-:W-:Y:S02]  /*2640*/  FFMA.FTZ R220, R17, c[0x0][0x23c], -R120 ;  /* 0x00008f0011dc7a23 */ /* 0x000fe40000010878 */
[----:B------:R-:W-:Y:S01]  /*2650*/  MUFU.EX2 R219, R219 ;  /* 0x000000db00db7308 */ /* 0x000fe20000000800 */
[-C--:B------:R-:W-:Y:S02]  /*2660*/  HMMA.16816.F32.BF16 R36, R124, R108.reuse, R36 ;  /* 0x0000006c7c24723c */ /* 0x080fe40000041824 */
[----:B------:R1:W2:Y:S01]  /*2670*/  LDG.E R131, [R10.64+0x100] ;  /* 0x0001001c0a837981 */ /* 0x0002a2000c1e1900 */
[--C-:B------:R-:W-:Y:S02]  /*2680*/  FFMA.FTZ R228, R25, c[0x0][0x23c], -R7.reuse ;  /* 0x00008f0019e47a23 */ /* 0x100fe40000010807 */
[----:B------:R-:W-:Y:S01]  /*2690*/  FFMA.FTZ R223, R15, c[0x0][0x23c], -R6 ;  /* 0x00008f000fdf7a23 */ /* 0x000fe20000010806 */
[----:B------:R1:W2:Y:S01]  /*26a0*/  LDG.E R117, [R10.64+0x120] ;  /* 0x0001201c0a757981 */ /* 0x0002a2000c1e1900 */
[----:B------:R-:W-:Y:S01]  /*26b0*/  FFMA.FTZ R232, R29, c[0x0][0x23c], -R7 ;  /* 0x00008f001de87a23 */ /* 0x000fe20000010807 */
[C---:B------:R-:W-:Y:S01]  /*26c0*/  HMMA.16816.F32.BF16 R40, R100.reuse, R108, R40 ;  /* 0x0000006c6428723c */ /* 0x040fe20000041828 */
[----:B------:R1:W-:Y:S03]  /*26d0*/  MUFU.EX2 R218, R223 ;  /* 0x000000df00da7308 */ /* 0x0003e60000000800 */
[----:B------:R-:W-:Y:S02]  /*26e0*/  FFMA.FTZ R222, R19, c[0x0][0x23c], -R5 ;  /* 0x00008f0013de7a23 */ /* 0x000fe40000010805 */
[--C-:B------:R-:W-:Y:S02]  /*26f0*/  FFMA.FTZ R211, R8, c[0x0][0x23c], -R7.reuse ;  /* 0x00008f0008d37a23 */ /* 0x100fe40000010807 */
[-C--:B------:R-:W-:Y:S03]  /*2700*/  HMMA.16816.F32.BF16 R44, R100, R110.reuse, R44 ;  /* 0x0000006e642c723c */ /* 0x080fe6000004182c */
[----:B------:R-:W1:Y:S01]  /*2710*/  MUFU.EX2 R220, R220 ;  /* 0x000000dc00dc7308 */ /* 0x000e620000000800 */
[--C-:B------:R-:W-:Y:S02]  /*2720*/  FFMA.FTZ R215, R12, c[0x0][0x23c], -R7.reuse ;  /* 0x00008f000cd77a23 */ /* 0x100fe40000010807 */
[--C-:B------:R-:W-:Y:S02]  /*2730*/  FFMA.FTZ R216, R13, c[0x0][0x23c], -R7.reuse ;  /* 0x00008f000dd87a23 */ /* 0x100fe40000010807 */
[C---:B------:R-:W-:Y:S04]  /*2740*/  HMMA.16816.F32.BF16 R48, R124.reuse, R110, R48 ;  /* 0x0000006e7c30723c */ /* 0x040fe80000041830 */
[--C-:B------:R-:W-:Y:S01]  /*2750*/  FFMA.FTZ R227, R24, c[0x0][0x23c], -R7.reuse ;  /* 0x00008f0018e37a23 */ /* 0x100fe20000010807 */
[----:B------:R-:W-:Y:S01]  /*2760*/  MUFU.EX2 R221, R221 ;  /* 0x000000dd00dd7308 */ /* 0x000fe20000000800 */
[--C-:B------:R-:W-:Y:S02]  /*2770*/  FFMA.FTZ R231, R28, c[0x0][0x23c], -R7.reuse ;  /* 0x00008f001ce77a23 */ /* 0x100fe40000010807 */
[--C-:B------:R-:W-:Y:S01]  /*2780*/  FFMA.FTZ R243, R40, c[0x0][0x23c], -R7.reuse ;  /* 0x00008f0028f37a23 */ /* 0x100fe20000010807 */
[-C--:B----4-:R-:W-:Y:S03]  /*2790*/  HMMA.16816.F32.BF16 R52, R124, R104.reuse, R52 ;  /* 0x000000687c34723c */ /* 0x090fe60000041834 */
[--C-:B------:R-:W-:Y:S03]  /*27a0*/  FFMA.FTZ R246, R41, c[0x0][0x23c], -R7.reuse ;  /* 0x00008f0029f67a23 */ /* 0x100fe60000010807 */
[----:B------:R-:W4:Y:S01]  /*27b0*/  MUFU.EX2 R222, R222 ;  /* 0x000000de00de7308 */ /* 0x000f220000000800 */
[--C-:B------:R-:W-:Y:S01]  /*27c0*/  FFMA.FTZ R247, R44, c[0x0][0x23c], -R7.reuse ;  /* 0x00008f002cf77a23 */ /* 0x100fe20000010807 */
[C---:B------:R-:W-:Y:S04]  /*27d0*/  HMMA.16816.F32.BF16 R56, R100.reuse, R104, R56 ;  /* 0x000000686438723c */ /* 0x040fe80000041838 */
[----:B------:R-:W-:Y:S02]  /*27e0*/  FFMA.FTZ R250, R45, c[0x0][0x23c], -R7 ;  /* 0x00008f002dfa7a23 */ /* 0x000fe40000010807 */
[--C-:B-1----:R-:W-:Y:S02]  /*27f0*/  FFMA.FTZ R223, R20, c[0x0][0x23c], -R120.reuse ;  /* 0x00008f0014df7a23 */ /* 0x102fe40000010878 */
[----:B------:R-:W1:Y:S01]  /*2800*/  MUFU.EX2 R211, R211 ;  /* 0x000000d300d37308 */ /* 0x000e620000000800 */
[-C--:B------:R-:W-:Y:S03]  /*2810*/  HMMA.16816.F32.BF16 R60, R100, R106.reuse, R60 ;  /* 0x0000006a643c723c */ /* 0x080fe6000004183c */
[--C-:B------:R-:W-:Y:S02]  /*2820*/  FFMA.FTZ R224, R21, c[0x0][0x23c], -R120.reuse ;  /* 0x00008f0015e07a23 */ /* 0x100fe40000010878 */
[----:B------:R-:W-:Y:S03]  /*2830*/  FFMA.FTZ R226, R23, c[0x0][0x23c], -R5 ;  /* 0x00008f0017e27a23 */ /* 0x000fe60000010805 */
[----:B------:R-:W-:Y:S01]  /*2840*/  HMMA.16816.F32.BF16 R64, R124, R106, R64 ;  /* 0x0000006a7c40723c */ /* 0x000fe20000041840 */
[----:B------:R-:W1:Y:S03]  /*2850*/  MUFU.EX2 R217, R217 ;  /* 0x000000d900d97308 */ /* 0x000e660000000800 */
[--C-:B------:R-:W-:Y:S02]  /*2860*/  FFMA.FTZ R9, R52, c[0x0][0x23c], -R120.reuse ;  /* 0x00008f0034097a23 */ /* 0x100fe40000010878 */
[--C-:B------:R-:W-:Y:S02]  /*2870*/  FFMA.FTZ R235, R32, c[0x0][0x23c], -R120.reuse ;  /* 0x00008f0020eb7a23 */ /* 0x100fe40000010878 */
[--C-:B------:R-:W-:Y:S03]  /*2880*/  FFMA.FTZ R13, R56, c[0x0][0x23c], -R7.reuse ;  /* 0x00008f00380d7a23 */ /* 0x100fe60000010807 */
[----:B------:R1:W-:Y:S01]  /*2890*/  MUFU.EX2 R178, R9 ;  /* 0x0000000900b27308 */ /* 0x0003e20000000800 */
[--C-:B------:R-:W-:Y:S02]  /*28a0*/  FFMA.FTZ R57, R57, c[0x0][0x23c], -R7.reuse ;  /* 0x00008f0039397a23 */ /* 0x100fe40000010807 */
[----:B------:R-:W-:Y:S02]  /*28b0*/  FFMA.FTZ R236, R33, c[0x0][0x23c], -R120 ;  /* 0x00008f0021ec7a23 */ /* 0x000fe40000010878 */
[--C-:B------:R-:W-:Y:S01]  /*28c0*/  FFMA.FTZ R125, R60, c[0x0][0x23c], -R7.reuse ;  /* 0x00008f003c7d7a23 */ /* 0x100fe20000010807 */
[----:B------:R-:W-:Y:S01]  /*28d0*/  F2FP.BF16.PACK_AB R60, R220, R219 ;  /* 0x000000dbdc3c723e */ /* 0x000fe200000010ff */
[----:B------:R-:W-:Y:S01]  /*28e0*/  FFMA.FTZ R7, R61, c[0x0][0x23c], -R7 ;  /* 0x00008f003d077a23 */ /* 0x000fe20000010807 */
[----:B------:R-:W-:Y:S01]  /*28f0*/  F2FP.BF16.PACK_AB R61, R208, R201 ;  /* 0x000000c9d03d723e */ /* 0x000fe200000010ff */
[----:B------:R-:W-:Y:S01]  /*2900*/  FFMA.FTZ R10, R62, c[0x0][0x23c], -R6 ;  /* 0x00008f003e0a7a23 */ /* 0x000fe20000010806 */
[----:B------:R-:W-:Y:S01]  /*2910*/  MUFU.EX2 R223, R223 ;  /* 0x000000df00df7308 */ /* 0x000fe20000000800 */
[----:B------:R-:W-:Y:S01]  /*2920*/  F2FP.BF16.PACK_AB R62, R210, R209 ;  /* 0x000000d1d23e723e */ /* 0x000fe200000010ff */
[--C-:B------:R-:W-:Y:S01]  /*2930*/  FFMA.FTZ R237, R34, c[0x0][0x23c], -R5.reuse ;  /* 0x00008f0022ed7a23 */ /* 0x100fe20000010805 */
[----:B------:R4:W-:Y:S01]  /*2940*/  STS [R182+0x10000], R61 ;  /* 0x0100003db6007388 */ /* 0x0009e20000000800 */
[--C-:B------:R-:W-:Y:S02]  /*2950*/  FFMA.FTZ R66, R66, c[0x0][0x23c], -R5.reuse ;  /* 0x00008f0042427a23 */ /* 0x100fe40000010805 */
[--C-:B------:R-:W-:Y:S01]  /*2960*/  FFMA.FTZ R238, R35, c[0x0][0x23c], -R5.reuse ;  /* 0x00008f0023ee7a23 */ /* 0x100fe20000010805 */
[----:B------:R-:W-:Y:S01]  /*2970*/  STS [R182+0x10400], R62 ;  /* 0x0104003eb6007388 */ /* 0x000fe20000000800 */
[--C-:B------:R-:W-:Y:S02]  /*2980*/  FFMA.FTZ R239, R36, c[0x0][0x23c], -R120.reuse ;  /* 0x00008f0024ef7a23 */ /* 0x100fe40000010878 */
[----:B------:R-:W4:Y:S01]  /*2990*/  MUFU.EX2 R224, R224 ;  /* 0x000000e000e07308 */ /* 0x000f220000000800 */
[----:B------:R4:W-:Y:S01]  /*29a0*/  STS [R185+0x10000], R60 ;  /* 0x0100003cb9007388 */ /* 0x0009e20000000800 */
[--C-:B------:R-:W-:Y:S02]  /*29b0*/  FFMA.FTZ R240, R37, c[0x0][0x23c], -R120.reuse ;  /* 0x00008f0025f07a23 */ /* 0x100fe40000010878 */
[--C-:B-1----:R-:W-:Y:S01]  /*29c0*/  FFMA.FTZ R9, R64, c[0x0][0x23c], -R120.reuse ;  /* 0x00008f0040097a23 */ /* 0x102fe20000010878 */
[----:B----4-:R-:W-:Y:S01]  /*29d0*/  F2FP.BF16.PACK_AB R64, R222, R221 ;  /* 0x000000ddde40723e */ /* 0x010fe200000010ff */
[--C-:B------:R-:W-:Y:S02]  /*29e0*/  FFMA.FTZ R122, R48, c[0x0][0x23c], -R120.reuse ;  /* 0x00008f00307a7a23 */ /* 0x100fe40000010878 */
[--C-:B------:R-:W-:Y:S02]  /*29f0*/  FFMA.FTZ R49, R49, c[0x0][0x23c], -R120.reuse ;  /* 0x00008f0031317a23 */ /* 0x100fe40000010878 */
[----:B------:R-:W-:Y:S01]  /*2a00*/  MUFU.EX2 R225, R225 ;  /* 0x000000e100e17308 */ /* 0x000fe20000000800 */
[----:B------:R1:W-:Y:S01]  /*2a10*/  STS [R185+0x10400], R64 ;  /* 0x01040040b9007388 */ /* 0x0003e20000000800 */
[--C-:B------:R-:W-:Y:S02]  /*2a20*/  FFMA.FTZ R53, R53, c[0x0][0x23c], -R120.reuse ;  /* 0x00008f0035357a23 */ /* 0x100fe40000010878 */
[----:B------:R-:W-:Y:S01]  /*2a30*/  FFMA.FTZ R120, R65, c[0x0][0x23c], -R120 ;  /* 0x00008f0041787a23 */ /* 0x000fe20000010878 */
[----:B------:R-:W-:Y:S01]  /*2a40*/  F2FP.BF16.PACK_AB R65, R212, R211 ;  /* 0x000000d3d441723e */ /* 0x000fe200000010ff */
[--C-:B------:R-:W-:Y:S01]  /*2a50*/  FFMA.FTZ R229, R26, c[0x0][0x23c], -R6.reuse ;  /* 0x00008f001ae57a23 */ /* 0x100fe20000010806 */
[----:B------:R-:W-:Y:S01]  /*2a60*/  F2FP.BF16.PACK_AB R61, R218, R217 ;  /* 0x000000d9da3d723e */ /* 0x000fe200000010ff */
[--C-:B------:R-:W-:Y:S02]  /*2a70*/  FFMA.FTZ R230, R27, c[0x0][0x23c], -R6.reuse ;  /* 0x00008f001be67a23 */ /* 0x100fe40000010806 */
[----:B------:R-:W1:Y:S01]  /*2a80*/  MUFU.EX2 R226, R226 ;  /* 0x000000e200e27308 */ /* 0x000e620000000800 */
[----:B------:R4:W-:Y:S01]  /*2a90*/  STS [R182+0x12000], R65 ;  /* 0x01200041b6007388 */ /* 0x0009e20000000800 */
[--C-:B------:R-:W-:Y:S02]  /*2aa0*/  FFMA.FTZ R233, R30, c[0x0][0x23c], -R6.reuse ;  /* 0x00008f001ee97a23 */ /* 0x100fe40000010806 */
[--C-:B------:R-:W-:Y:S01]  /*2ab0*/  FFMA.FTZ R234, R31, c[0x0][0x23c], -R6.reuse ;  /* 0x00008f001fea7a23 */ /* 0x100fe20000010806 */
[----:B------:R-:W-:Y:S01]  /*2ac0*/  F2FP.BF16.PACK_AB R60, R224, R223 ;  /* 0x000000dfe03c723e */ /* 0x000fe200000010ff */
[--C-:B------:R-:W-:Y:S02]  /*2ad0*/  FFMA.FTZ R241, R38, c[0x0][0x23c], -R5.reuse ;  /* 0x00008f0026f17a23 */ /* 0x100fe40000010805 */
[--C-:B------:R-:W-:Y:S02]  /*2ae0*/  FFMA.FTZ R242, R39, c[0x0][0x23c], -R5.reuse ;  /* 0x00008f0027f27a23 */ /* 0x100fe40000010805 */
[----:B------:R-:W-:Y:S01]  /*2af0*/  MUFU.EX2 R235, R235 ;  /* 0x000000eb00eb7308 */ /* 0x000fe20000000800 */
[--C-:B------:R-:W-:Y:S02]  /*2b00*/  FFMA.FTZ R50, R50, c[0x0][0x23c], -R5.reuse ;  /* 0x00008f0032327a23 */ /* 0x100fe40000010805 */
[--C-:B------:R-:W-:Y:S02]  /*2b10*/  FFMA.FTZ R51, R51, c[0x0][0x23c], -R5.reuse ;  /* 0x00008f0033337a23 */ /* 0x100fe40000010805 */
[--C-:B------:R-:W-:Y:S02]  /*2b20*/  FFMA.FTZ R54, R54, c[0x0][0x23c], -R5.reuse ;  /* 0x00008f0036367a23 */ /* 0x100fe40000010805 */
[--C-:B------:R-:W-:Y:S02]  /*2b30*/  FFMA.FTZ R55, R55, c[0x0][0x23c], -R5.reuse ;  /* 0x00008f0037377a23 */ /* 0x100fe40000010805 */
[----:B------:R-:W-:Y:S01]  /*2b40*/  FFMA.FTZ R5, R67, c[0x0][0x23c], -R5 ;  /* 0x00008f0043057a23 */ /* 0x000fe20000010805 */
[----:B------:R-:W4:Y:S01]  /*2b50*/  MUFU.EX2 R236, R236 ;  /* 0x000000ec00ec7308 */ /* 0x000f220000000800 */
[--C-:B------:R-:W-:Y:S02]  /*2b60*/  FFMA.FTZ R245, R42, c[0x0][0x23c], -R6.reuse ;  /* 0x00008f002af57a23 */ /* 0x100fe40000010806 */
[--C-:B------:R-:W-:Y:S01]  /*2b70*/  FFMA.FTZ R248, R43, c[0x0][0x23c], -R6.reuse ;  /* 0x00008f002bf87a23 */ /* 0x100fe20000010806 */
[----:B-1----:R-:W-:Y:S01]  /*2b80*/  F2FP.BF16.PACK_AB R64, R226, R225 ;  /* 0x000000e1e240723e */ /* 0x002fe200000010ff */
[--C-:B------:R-:W-:Y:S02]  /*2b90*/  FFMA.FTZ R249, R46, c[0x0][0x23c], -R6.reuse ;  /* 0x00008f002ef97a23 */ /* 0x100fe40000010806 */
[--C-:B------:R-:W-:Y:S02]  /*2ba0*/  FFMA.FTZ R252, R47, c[0x0][0x23c], -R6.reuse ;  /* 0x00008f002ffc7a23 */ /* 0x100fe40000010806 */
[--C-:B------:R-:W-:Y:S01]  /*2bb0*/  FFMA.FTZ R58, R58, c[0x0][0x23c], -R6.reuse ;  /* 0x00008f003a3a7a23 */ /* 0x100fe20000010806 */
[----:B------:R-:W-:Y:S01]  /*2bc0*/  MUFU.EX2 R237, R237 ;  /* 0x000000ed00ed7308 */ /* 0x000fe20000000800 */
[--C-:B------:R-:W-:Y:S02]  /*2bd0*/  FFMA.FTZ R59, R59, c[0x0][0x23c], -R6.reuse ;  /* 0x00008f003b3b7a23 */ /* 0x100fe40000010806 */
[----:B------:R-:W-:Y:S07]  /*2be0*/  FFMA.FTZ R6, R63, c[0x0][0x23c], -R6 ;  /* 0x00008f003f067a23 */ /* 0x000fee0000010806 */
[----:B------:R-:W1:Y:S01]  /*2bf0*/  MUFU.EX2 R238, R238 ;  /* 0x000000ee00ee7308 */ /* 0x000e620000000800 */
[----:B----4-:R-:W-:Y:S09]  /*2c00*/  F2FP.BF16.PACK_AB R62, R236, R235 ;  /* 0x000000ebec3e723e */ /* 0x010ff200000010ff */
[----:B------:R-:W-:Y:S10]  /*2c10*/  MUFU.EX2 R227, R227 ;  /* 0x000000e300e37308 */ /* 0x000ff40000000800 */
[----:B------:R-:W4:Y:S01]  /*2c20*/  MUFU.EX2 R228, R228 ;  /* 0x000000e400e47308 */ /* 0x000f220000000800 */
[----:B-1----:R-:W-:Y:S09]  /*2c30*/  F2FP.BF16.PACK_AB R65, R238, R237 ;  /* 0x000000edee41723e */ /* 0x002ff200000010ff */
[----:B------:R-:W-:Y:S10]  /*2c40*/  MUFU.EX2 R233, R233 ;  /* 0x000000e900e97308 */ /* 0x000ff40000000800 */
[----:B------:R-:W-:Y:S01]  /*2c50*/  MUFU.EX2 R234, R234 ;  /* 0x000000ea00ea7308 */ /* 0x000fe20000000800 */
[----:B----4-:R-:W-:Y:S09]  /*2c60*/  F2FP.BF16.PACK_AB R67, R228, R227 ;  /* 0x000000e3e443723e */ /* 0x010ff200000010ff */
        /* <DEDUP_REMOVED lines=10> */
[----:B------:R-:W-:Y:S01]  /*2d10*/  MUFU.EX2 R250, R250 ;  /* 0x000000fa00fa7308 */ /* 0x000fe20000000800 */
[----:B-1----:R-:W-:Y:S09]  /*2d20*/  F2FP.BF16.PACK_AB R66, R248, R245 ;  /* 0x000000f5f842723e */ /* 0x002ff200000010ff */
[----:B------:R-:W-:Y:S10]  /*2d30*/  MUFU.EX2 R249, R249 ;  /* 0x000000f900f97308 */ /* 0x000ff40000000800 */
[----:B------:R-:W1:Y:S10]  /*2d40*/  MUFU.EX2 R252, R252 ;  /* 0x000000fc00fc7308 */ /* 0x000e740000000800 */
[----:B------:R-:W4:Y:S10]  /*2d50*/  MUFU.EX2 R214, R214 ;  /* 0x000000d600d67308 */ /* 0x000f340000000800 */
[----:B------:R4:W-:Y:S01]  /*2d60*/  MUFU.EX2 R127, R7 ;  /* 0x00000007007f7308 */ /* 0x0009e20000000800 */
[----:B-1----:R-:W-:Y:S09]  /*2d70*/  F2FP.BF16.PACK_AB R63, R252, R249 ;  /* 0x000000f9fc3f723e */ /* 0x002ff200000010ff */
[----:B------:R-:W-:Y:S10]  /*2d80*/  MUFU.EX2 R215, R215 ;  /* 0x000000d700d77308 */ /* 0x000ff40000000800 */
[----:B------:R-:W1:Y:S01]  /*2d90*/  MUFU.EX2 R216, R216 ;  /* 0x000000d800d87308 */ /* 0x000e620000000800 */
[----:B----4-:R-:W-:Y:S05]  /*2da0*/  F2FP.BF16.PACK_AB R7, R214, R213 ;  /* 0x000000d5d607723e */ /* 0x010fea00000010ff */
[----:B------:R-:W-:Y:S04]  /*2db0*/  STS [R182+0x12400], R7 ;  /* 0x01240007b6007388 */ /* 0x000fe80000000800 */
[----:B------:R1:W-:Y:S01]  /*2dc0*/  MUFU.EX2 R124, R10 ;  /* 0x0000000a007c7308 */ /* 0x0003e20000000800 */
[----:B------:R4:W-:Y:S09]  /*2dd0*/  STS [R185+0x12400], R61 ;  /* 0x0124003db9007388 */ /* 0x0009f20000000800 */
[----:B------:R-:W-:Y:S10]  /*2de0*/  MUFU.EX2 R229, R229 ;  /* 0x000000e500e57308 */ /* 0x000ff40000000800 */
[----:B------:R-:W2:Y:S01]  /*2df0*/  MUFU.EX2 R230, R230 ;  /* 0x000000e600e67308 */ /* 0x000ea20000000800 */
[----:B-1----:R-:W-:Y:S02]  /*2e00*/  F2FP.BF16.PACK_AB R10, R216, R215 ;  /* 0x000000d7d80a723e */ /* 0x002fe400000010ff */
[----:B----4-:R-:W-:Y:S03]  /*2e10*/  F2FP.BF16.PACK_AB R61, R234, R233 ;  /* 0x000000e9ea3d723e */ /* 0x010fe600000010ff */
[----:B------:R-:W-:Y:S04]  /*2e20*/  STS [R185+0x12000], R10 ;  /* 0x0120000ab9007388 */ /* 0x000fe80000000800 */
[----:B------:R-:W-:Y:S01]  /*2e30*/  MUFU.EX2 R231, R231 ;  /* 0x000000e700e77308 */ /* 0x000fe20000000800 */
[----:B------:R1:W-:Y:S04]  /*2e40*/  STS [R184+0x10000], R60 ;  /* 0x0100003cb8007388 */ /* 0x0003e80000000800 */
[----:B------:R4:W-:Y:S05]  /*2e50*/  STS [R184+0x10400], R64 ;  /* 0x01040040b8007388 */ /* 0x0009ea0000000800 */
[----:B------:R-:W3:Y:S01]  /*2e60*/  MUFU.EX2 R232, R232 ;  /* 0x000000e800e87308 */ /* 0x000ee20000000800 */
[----:B------:R-:W-:Y:S01]  /*2e70*/  STS [R191+0x10000], R62 ;  /* 0x0100003ebf007388 */ /* 0x000fe20000000800 */
[----:B--2---:R-:W-:Y:S03]  /*2e80*/  F2FP.BF16.PACK_AB R7, R230, R229 ;  /* 0x000000e5e607723e */ /* 0x004fe600000010ff */
[----:B------:R2:W-:Y:S04]  /*2e90*/  STS [R191+0x10400], R65 ;  /* 0x01040041bf007388 */ /* 0x0005e80000000800 */
[----:B------:R2:W-:Y:S01]  /*2ea0*/  STS [R184+0x12000], R67 ;  /* 0x01200043b8007388 */ /* 0x0005e20000000800 */
[----:B------:R-:W-:Y:S03]  /*2eb0*/  MUFU.EX2 R241, R241 ;  /* 0x000000f100f17308 */ /* 0x000fe60000000800 */
[----:B------:R-:W-:Y:S04]  /*2ec0*/  STS [R184+0x12400], R7 ;  /* 0x01240007b8007388 */ /* 0x000fe80000000800 */
[----:B------:R-:W-:Y:S01]  /*2ed0*/  STS [R191+0x12400], R61 ;  /* 0x0124003dbf007388 */ /* 0x000fe20000000800 */
[----:B-1----:R-:W-:Y:S02]  /*2ee0*/  F2FP.BF16.PACK_AB R60, R240, R239 ;  /* 0x000000eff03c723e */ /* 0x002fe400000010ff */
[----:B------:R-:W1:Y:S01]  /*2ef0*/  MUFU.EX2 R242, R242 ;  /* 0x000000f200f27308 */ /* 0x000e620000000800 */
[----:B----4-:R-:W-:Y:S02]  /*2f00*/  F2FP.BF16.PACK_AB R64, R123, R122 ;  /* 0x0000007a7b40723e */ /* 0x010fe400000010ff */
[----:B---3--:R-:W-:Y:S05]  /*2f10*/  F2FP.BF16.PACK_AB R18, R232, R231 ;  /* 0x000000e7e812723e */ /* 0x008fea00000010ff */
[----:B------:R-:W-:Y:S02]  /*2f20*/  STS [R191+0x12000], R18 ;  /* 0x01200012bf007388 */ /* 0x000fe40000000800 */
[----:B------:R-:W-:Y:S01]  /*2f30*/  MUFU.EX2 R243, R243 ;  /* 0x000000f300f37308 */ /* 0x000fe20000000800 */
[----:B--2---:R-:W-:Y:S01]  /*2f40*/  F2FP.BF16.PACK_AB R65, R250, R247 ;  /* 0x000000f7fa41723e */ /* 0x004fe200000010ff */
[----:B------:R2:W-:Y:S01]  /*2f50*/  STS [R183+0x10000], R60 ;  /* 0x0100003cb7007388 */ /* 0x0005e20000000800 */
[----:B------:R-:W-:Y:S07]  /*2f60*/  F2FP.BF16.PACK_AB R67, R130, R129 ;  /* 0x000000818243723e */ /* 0x000fee00000010ff */
[----:B------:R-:W3:Y:S01]  /*2f70*/  MUFU.EX2 R246, R246 ;  /* 0x000000f600f67308 */ /* 0x000ee20000000800 */
[----:B-1----:R-:W-:Y:S05]  /*2f80*/  F2FP.BF16.PACK_AB R14, R242, R241 ;  /* 0x000000f1f20e723e */ /* 0x002fea00000010ff */
[----:B------:R-:W-:Y:S04]  /*2f90*/  STS [R183+0x10400], R14 ;  /* 0x0104000eb7007388 */ /* 0x000fe80000000800 */
[----:B------:R-:W1:Y:S01]  /*2fa0*/  MUFU.EX2 R113, R53 ;  /* 0x0000003500717308 */ /* 0x000e620000000800 */
[----:B------:R-:W-:Y:S04]  /*2fb0*/  STS [R188+0x10000], R64 ;  /* 0x01000040bc007388 */ /* 0x000fe80000000800 */
[----:B------:R-:W-:Y:S05]  /*2fc0*/  STS [R188+0x10400], R67 ;  /* 0x01040043bc007388 */ /* 0x000fea0000000800 */
[----:B------:R-:W-:Y:S01]  /*2fd0*/  MUFU.EX2 R114, R54 ;  /* 0x0000003600727308 */ /* 0x000fe20000000800 */
[----:B------:R-:W-:Y:S01]  /*2fe0*/  STS [R183+0x12400], R66 ;  /* 0x01240042b7007388 */ /* 0x000fe20000000800 */
[----:B---3--:R-:W-:Y:S05]  /*2ff0*/  F2FP.BF16.PACK_AB R10, R246, R243 ;  /* 0x000000f3f60a723e */ /* 0x008fea00000010ff */
[----:B------:R-:W-:Y:S03]  /*3000*/  STS [R183+0x12000], R10 ;  /* 0x0120000ab7007388 */ /* 0x000fe60000000800 */
[----:B------:R-:W2:Y:S01]  /*3010*/  MUFU.EX2 R115, R55 ;  /* 0x0000003700737308 */ /* 0x000ea20000000800 */
[----:B------:R-:W-:Y:S01]  /*3020*/  STS [R188+0x12000], R65 ;  /* 0x01200041bc007388 */ /* 0x000fe20000000800 */
[----:B-1----:R-:W-:Y:S03]  /*3030*/  F2FP.BF16.PACK_AB R62, R113, R178 ;  /* 0x000000b2713e723e */ /* 0x002fe600000010ff */
[----:B------:R-:W-:Y:S05]  /*3040*/  STS [R188+0x12400], R63 ;  /* 0x0124003fbc007388 */ /* 0x000fea0000000800 */
[----:B------:R-:W-:Y:S01]  /*3050*/  MUFU.EX2 R128, R9 ;  /* 0x0000000900807308 */ /* 0x000fe20000000800 */
[----:B------:R-:W-:Y:S09]  /*3060*/  STS [R187+0x10000], R62 ;  /* 0x0100003ebb007388 */ /* 0x000ff20000000800 */
[----:B------:R-:W1:Y:S01]  /*3070*/  MUFU.EX2 R109, R120 ;  /* 0x00000078006d7308 */ /* 0x000e620000000800 */
[----:B--2---:R-:W-:Y:S05]  /*3080*/  F2FP.BF16.PACK_AB R60, R115, R114 ;  /* 0x00000072733c723e */ /* 0x004fea00000010ff */
[----:B------:R-:W-:Y:S04]  /*3090*/  STS [R187+0x10400], R60 ;  /* 0x0104003cbb007388 */ /* 0x000fe80000000800 */
[----:B------:R-:W-:Y:S10]  /*30a0*/  MUFU.EX2 R118, R13 ;  /* 0x0000000d00767308 */ /* 0x000ff40000000800 */
[----:B------:R-:W2:Y:S01]  /*30b0*/  MUFU.EX2 R111, R5 ;  /* 0x00000005006f7308 */ /* 0x000ea20000000800 */
[----:B-1----:R-:W-:Y:S05]  /*30c0*/  F2FP.BF16.PACK_AB R61, R109, R128 ;  /* 0x000000806d3d723e */ /* 0x002fea00000010ff */
[----:B------:R-:W-:Y:S04]  /*30d0*/  STS [R186+0x10000], R61 ;  /* 0x0100003dba007388 */ /* 0x000fe80000000800 */
[----:B------:R-:W1:Y:S10]  /*30e0*/  MUFU.EX2 R119, R57 ;  /* 0x0000003900777308 */ /* 0x000e740000000800 */
[----:B------:R-:W-:Y:S01]  /*30f0*/  MUFU.EX2 R121, R58 ;  /* 0x0000003a00797308 */ /* 0x000fe20000000800 */
[----:B--2---:R-:W-:Y:S05]  /*3100*/  F2FP.BF16.PACK_AB R13, R111, R110 ;  /* 0x0000006e6f0d723e */ /* 0x004fea00000010ff */
[----:B------:R-:W-:Y:S04]  /*3110*/  STS [R186+0x10400], R13 ;  /* 0x0104000dba007388 */ /* 0x000fe80000000800 */
[----:B------:R-:W2:Y:S01]  /*3120*/  MUFU.EX2 R126, R59 ;  /* 0x0000003b007e7308 */ /* 0x000ea20000000800 */
[----:B-1----:R-:W-:Y:S05]  /*3130*/  F2FP.BF16.PACK_AB R18, R119, R118 ;  /* 0x000000767712723e */ /* 0x002fea00000010ff */
[----:B------:R-:W-:Y:S04]  /*3140*/  STS [R187+0x12000], R18 ;  /* 0x01200012bb007388 */ /* 0x000fe80000000800 */
[----:B------:R-:W1:Y:S10]  /*3150*/  MUFU.EX2 R125, R125 ;  /* 0x0000007d007d7308 */ /* 0x000e740000000800 */
[----:B------:R-:W3:Y:S01]  /*3160*/  MUFU.EX2 R120, R6 ;  /* 0x0000000600787308 */ /* 0x000ee20000000800 */
[----:B--2---:R-:W-:Y:S05]  /*3170*/  F2FP.BF16.PACK_AB R22, R126, R121 ;  /* 0x000000797e16723e */ /* 0x004fea00000010ff */
[----:B------:R-:W-:Y:S01]  /*3180*/  STS [R187+0x12400], R22 ;  /* 0x01240016bb007388 */ /* 0x000fe20000000800 */
[----:B-1----:R-:W-:Y:S05]  /*3190*/  F2FP.BF16.PACK_AB R25, R127, R125 ;  /* 0x0000007d7f19723e */ /* 0x002fea00000010ff */
[----:B------:R-:W-:Y:S01]  /*31a0*/  STS [R186+0x12000], R25 ;  /* 0x01200019ba007388 */ /* 0x000fe20000000800 */
[----:B---3--:R-:W-:Y:S05]  /*31b0*/  F2FP.BF16.PACK_AB R29, R120, R124 ;  /* 0x0000007c781d723e */ /* 0x008fea00000010ff */
        /* <DEDUP_REMOVED lines=24> */
[----:B------:R-:W-:Y:S01]  /*3340*/  FADD.FTZ R5, -R244, R5 ;  /* 0x00000005f4057221 */ /* 0x000fe20000010100 */
[C---:B------:R-:W-:Y:S04]  /*3350*/  HMMA.16816.F32.BF16 R16, R100.reuse, R150, R16 ;  /* 0x000000966410723c */ /* 0x040fe80000041810 */
[----:B------:R-:W-:Y:S02]  /*3360*/  FMUL.FTZ R208, R208, R5 ;  /* 0x00000005d0d07220 */ /* 0x000fe40000410000 */
[C---:B------:R-:W-:Y:S02]  /*3370*/  FADD.FTZ R6, -R251.reuse, R6 ;  /* 0x00000006fb067221 */ /* 0x040fe40000010100 */
[----:B------:R-:W-:Y:S01]  /*3380*/  FADD.FTZ R7, -R251, R7 ;  /* 0x00000007fb077221 */ /* 0x000fe20000010100 */
[-C--:B------:R-:W-:Y:S03]  /*3390*/  HMMA.16816.F32.BF16 R20, R100, R152.reuse, R20 ;  /* 0x000000986414723c */ /* 0x080fe60000041814 */
[----:B------:R-:W-:Y:S02]  /*33a0*/  FMUL.FTZ R209, R209, R6 ;  /* 0x00000006d1d17220 */ /* 0x000fe40000410000 */
[C---:B------:R-:W-:Y:S02]  /*33b0*/  FADD.FTZ R9, -R131.reuse, R9 ;  /* 0x0000000983097221 */ /* 0x040fe40000010100 */
[----:B------:R-:W-:Y:S01]  /*33c0*/  FADD.FTZ R13, -R131, R13 ;  /* 0x0000000d830d7221 */ /* 0x000fe20000010100 */
[C---:B------:R-:W-:Y:S04]  /*33d0*/  HMMA.16816.F32.BF16 R24, R104.reuse, R152, R24 ;  /* 0x000000986818723c */ /* 0x040fe80000041818 */
[C---:B------:R-:W-:Y:S02]  /*33e0*/  FADD.FTZ R10, -R117.reuse, R10 ;  /* 0x0000000a750a7221 */ /* 0x040fe40000010100 */
[----:B------:R-:W-:Y:S02]  /*33f0*/  FADD.FTZ R11, -R117, R11 ;  /* 0x0000000b750b7221 */ /* 0x000fe40000010100 */
[----:B------:R-:W-:Y:S01]  /*3400*/  FADD.FTZ R17, -R244, R17 ;  /* 0x00000011f4117221 */ /* 0x000fe20000010100 */
[-C--:B------:R-:W-:Y:S03]  /*3410*/  HMMA.16816.F32.BF16 R28, R104, R154.reuse, R28 ;  /* 0x0000009a681c723c */ /* 0x080fe6000004181c */
[----:B------:R-:W-:Y:S02]  /*3420*/  FADD.FTZ R18, -R251, R18 ;  /* 0x00000012fb127221 */ /* 0x000fe40000010100 */
[----:B------:R-:W-:Y:S02]  /*3430*/  FMUL.FTZ R220, R220, R17 ;  /* 0x00000011dcdc7220 */ /* 0x000fe40000410000 */
[C---:B------:R-:W-:Y:S01]  /*3440*/  FADD.FTZ R5, -R244.reuse, R20 ;  /* 0x00000014f4057221 */ /* 0x040fe20000010100 */
[C---:B------:R-:W-:Y:S04]  /*3450*/  HMMA.16816.F32.BF16 R32, R100.reuse, R154, R32 ;  /* 0x0000009a6420723c */ /* 0x040fe80000041820 */
[----:B------:R-:W-:Y:S02]  /*3460*/  FMUL.FTZ R223, R223, R5 ;  /* 0x00000005dfdf7220 */ /* 0x000fe40000410000 */
[----:B------:R-:W-:Y:S02]  /*3470*/  FADD.FTZ R22, -R251, R22 ;  /* 0x00000016fb167221 */ /* 0x000fe40000010100 */
[----:B------:R-:W-:Y:S01]  /*3480*/  FMUL.FTZ R221, R221, R18 ;  /* 0x00000012dddd7220 */ /* 0x000fe20000410000 */
[-C--:B------:R-:W-:Y:S03]  /*3490*/  HMMA.16816.F32.BF16 R36, R100, R156.reuse, R36 ;  /* 0x0000009c6424723c */ /* 0x080fe60000041824 */
[----:B------:R-:W-:Y:S02]  /*34a0*/  FMUL.FTZ R225, R225, R22 ;  /* 0x00000016e1e17220 */ /* 0x000fe40000410000 */
[C---:B------:R-:W-:Y:S02]  /*34b0*/  FADD.FTZ R18, -R131.reuse, R8 ;  /* 0x0000000883127221 */ /* 0x040fe40000010100 */
[----:B------:R-:W-:Y:S01]  /*34c0*/  FADD.FTZ R22, -R131, R12 ;  /* 0x0000000c83167221 */ /* 0x000fe20000010100 */
[C---:B------:R-:W-:Y:S04]  /*34d0*/  HMMA.16816.F32.BF16 R40, R104.reuse, R156, R40 ;  /* 0x0000009c6828723c */ /* 0x040fe80000041828 */
[C---:B------:R-:W-:Y:S02]  /*34e0*/  FADD.FTZ R21, -R244.reuse, R21 ;  /* 0x00000015f4157221 */ /* 0x040fe40000010100 */
[----:B------:R-:W-:Y:S02]  /*34f0*/  FMUL.FTZ R211, R211, R18 ;  /* 0x00000012d3d37220 */ /* 0x000fe40000410000 */
[C---:B------:R-:W-:Y:S01]  /*3500*/  FADD.FTZ R17, -R244.reuse, R32 ;  /* 0x00000020f4117221 */ /* 0x040fe20000010100 */
[-C--:B------:R-:W-:Y:S03]  /*3510*/  HMMA.16816.F32.BF16 R44, R104, R158.reuse, R44 ;  /* 0x0000009e682c723c */ /* 0x080fe6000004182c */
[C---:B------:R-:W-:Y:S02]  /*3520*/  FADD.FTZ R33, -R244.reuse, R33 ;  /* 0x00000021f4217221 */ /* 0x040fe40000010100 */
[----:B------:R-:W-:Y:S02]  /*3530*/  FMUL.FTZ R235, R235, R17 ;  /* 0x00000011ebeb7220 */ /* 0x000fe40000410000 */
[C---:B------:R-:W-:Y:S01]  /*3540*/  FADD.FTZ R5, -R244.reuse, R36 ;  /* 0x00000024f4057221 */ /* 0x040fe20000010100 */
[C---:B------:R-:W-:Y:S04]  /*3550*/  HMMA.16816.F32.BF16 R48, R100.reuse, R158, R48 ;  /* 0x0000009e6430723c */ /* 0x040fe80000041830 */
[----:B------:R-:W-:Y:S02]  /*3560*/  FMUL.FTZ R239, R239, R5 ;  /* 0x00000005efef7220 */ /* 0x000fe40000410000 */
[C---:B------:R-:W-:Y:S02]  /*3570*/  FADD.FTZ R37, -R244.reuse, R37 ;  /* 0x00000025f4257221 */ /* 0x040fe40000010100 */
[----:B------:R-:W-:Y:S01]  /*3580*/  FMUL.FTZ R215, R215, R22 ;  /* 0x00000016d7d77220 */ /* 0x000fe20000410000 */
        /* <DEDUP_REMOVED lines=10> */
[C---:B------:R-:W-:Y:S02]  /*3630*/  FADD.FTZ R35, -R251.reuse, R35 ;  /* 0x00000023fb237221 */ /* 0x040fe40000010100 */
[C---:B------:R-:W-:Y:S01]  /*3640*/  FADD.FTZ R5, -R244.reuse, R52 ;  /* 0x00000034f4057221 */ /* 0x040fe20000010100 */
[----:B------:R-:W-:Y:S04]  /*3650*/  HMMA.16816.F32.BF16 R64, R100, R162, R64 ;  /* 0x000000a26440723c */ /* 0x000fe80000041840 */
[C---:B------:R-:W-:Y:S02]  /*3660*/  FADD.FTZ R106, -R244.reuse, R4 ;  /* 0x00000004f46a7221 */ /* 0x040fe40000010100 */
[C---:B------:R-:W-:Y:S02]  /*3670*/  FADD.FTZ R105, -R244.reuse, R16 ;  /* 0x00000010f4697221 */ /* 0x040fe40000010100 */
[C---:B------:R-:W-:Y:S04]  /*3680*/  FADD.FTZ R53, -R244.reuse, R53 ;  /* 0x00000035f4357221 */ /* 0x040fe80000010100 */
[C---:B------:R-:W-:Y:S02]  /*3690*/  FADD.FTZ R38, -R251.reuse, R38 ;  /* 0x00000026fb267221 */ /* 0x040fe40000010100 */
[C---:B------:R-:W-:Y:S02]  /*36a0*/  FADD.FTZ R39, -R251.reuse, R39 ;  /* 0x00000027fb277221 */ /* 0x040fe40000010100 */
[C---:B------:R-:W-:Y:S02]  /*36b0*/  FADD.FTZ R50, -R251.reuse, R50 ;  /* 0x00000032fb327221 */ /* 0x040fe40000010100 */
[C---:B------:R-:W-:Y:S02]  /*36c0*/  FADD.FTZ R51, -R251.reuse, R51 ;  /* 0x00000033fb337221 */ /* 0x040fe40000010100 */
[----:B------:R-:W-:Y:S02]  /*36d0*/  FADD.FTZ R6, -R251, R55 ;  /* 0x00000037fb067221 */ /* 0x000fe40000010100 */
[----:B------:R-:W-:Y:S02]  /*36e0*/  FMUL.FTZ R227, R227, R18 ;  /* 0x00000012e3e37220 */ /* 0x000fe40000410000 */
[C---:B------:R-:W-:Y:S02]  /*36f0*/  FADD.FTZ R64, -R244.reuse, R64 ;  /* 0x00000040f4407221 */ /* 0x040fe40000010100 */
[----:B------:R-:W-:Y:S02]  /*3700*/  FADD.FTZ R244, -R244, R65 ;  /* 0x00000041f4f47221 */ /* 0x000fe40000010100 */
[----:B------:R-:W-:Y:S02]  /*3710*/  FMUL.FTZ R65, R178, R5 ;  /* 0x00000005b2417220 */ /* 0x000fe40000410000 */
[C---:B------:R-:W-:Y:S02]  /*3720*/  FADD.FTZ R5, -R251.reuse, R54 ;  /* 0x00000036fb057221 */ /* 0x040fe40000010100 */
[C---:B------:R-:W-:Y:S02]  /*3730*/  FADD.FTZ R66, -R251.reuse, R66 ;  /* 0x00000042fb427221 */ /* 0x040fe40000010100 */
[----:B------:R-:W-:Y:S02]  /*3740*/  FADD.FTZ R251, -R251, R67 ;  /* 0x00000043fbfb7221 */ /* 0x000fe40000010100 */
        /* <DEDUP_REMOVED lines=78> */
[----:B------:R-:W-:Y:S03]  /*3c30*/  ULOP3.LUT UR11, UR6, 0x1, URZ, 0xc0, !UPT ;  /* 0x00000001060b7892 */ /* 0x000fe6000f8ec03f */
[----:B------:R-:W-:Y:S01]  /*3c40*/  IMAD.U32 R7, R9, -0x80, RZ ;  /* 0xffffff8009077824 */ /* 0x000fe200078e00ff */
[----:B------:R-:W-:Y:S04]  /*3c50*/  UISETP.NE.U32.AND UP0, UPT, UR11, 0x1, UPT ;  /* 0x000000010b00788c */ /* 0x000fe8000bf05070 */
[----:B------:R-:W-:Y:S01]  /*3c60*/  USEL UR11, UR50, 0x2000, !UP0 ;  /* 0x00002000320b7887 */ /* 0x000fe2000c000000 */
[C---:B------:R-:W-:Y:S04]  /*3c70*/  LEA R204, P0, R7.reuse, R204, 0x1 ;  /* 0x000000cc07cc7211 */ /* 0x040fe800078008ff */
[----:B------:R-:W-:Y:S01]  /*3c80*/  LEA.HI.X.SX32 R205, R7, R205, 0x1, P0 ;  /* 0x000000cd07cd7211 */ /* 0x000fe200000f0eff */
[----:B------:R-:W-:Y:S01]  /*3c90*/  IMAD.MOV.U32 R7, RZ, RZ, c[0x0][0x194] ;  /* 0x00006500ff077624 */ /* 0x000fe200078e00ff */
[C---:B------:R-:W-:Y:S02]  /*3ca0*/  LEA R8, P0, R9.reuse, R204, 0x7 ;  /* 0x000000cc09087211 */ /* 0x040fe400078038ff */
[----:B------:R-:W-:Y:S02]  /*3cb0*/  IADD3 R200, R200, UR11, RZ ;  /* 0x0000000bc8c87c10 */ /* 0x000fe4000fffe0ff */
[----:B------:R-:W-:Y:S02]  /*3cc0*/  LEA.HI.X R9, R9, R205, R7, 0x7, P0 ;  /* 0x000000cd09097211 */ /* 0x000fe400000f3c07 */
[----:B------:R-:W-:Y:S01]  /*3cd0*/  IADD3 R168, R168, UR11, RZ ;  /* 0x0000000ba8a87c10 */ /* 0x000fe2000fffe0ff */
[----:B------:R-:W-:Y:S01]  /*3ce0*/  @!PT LDS RZ, [RZ] ;  /* 0x00000000fffff984 */ /* 0x000fe20000000800 */
[----:B------:R-:W-:Y:S01]  /*3cf0*/  @!PT LDS RZ, [RZ] ;  /* 0x00000000fffff984 */ /* 0x000fe20000000800 */
[----:B------:R-:W-:Y:S01]  /*3d00*/  @!PT LDS RZ, [RZ] ;  /* 0x00000000fffff984 */ /* 0x000fe20000000800 */
[----:B------:R1:W-:Y:S04]  /*3d10*/  LDGSTS.E.BYPASS.LTC128B.128 [R200], [R204.64] ;  /* 0x00000000ccc87fae */ /* 0x0003e8000b901d44 */
[----:B------:R1:W-:Y:S04]  /*3d20*/  LDGSTS.E.BYPASS.LTC128B.128 [R200+0x1000], [R8.64] ;  /* 0x0100000008c87fae */ /* 0x0003e8000b901d44 */
[----:B------:R-:W0:Y:S02]  /*3d30*/  LDGDEPBAR ;  /* 0x00000000000079af */ /* 0x000e240000000000 */
.L_x_128:
        /* <DEDUP_REMOVED lines=65> */
[----:B------:R-:W-:Y:S06]  /*4150*/  BAR.SYNC.DEFER_BLOCKING 0x0 ;  /* 0x0000000000007b1d */ /* 0x000fec0000010000 */
        /* <DEDUP_REMOVED lines=58> */
[----:B------:R-:W-:Y:S02]  /*4500*/  IMAD.MOV.U32 R7, RZ, RZ, c[0x0][0x370] ;  /* 0x0000dc00ff077624 */ /* 0x000fe400078e00ff */
[----:B------:R-:W-:Y:S02]  /*4510*/  IMAD.SHL.U32 R9, R181, 0x2, RZ ;  /* 0x00000002b5097824 */ /* 0x000fe400078e00ff */
[----:B------:R-:W-:Y:S05]  /*4520*/  IMAD.U32 R5, R7, -0x80, RZ ;  /* 0xffffff8007057824 */ /* 0x000fea00078e00ff */
[C---:B------:R-:W-:Y:S04]  /*4530*/  LEA R202, P0, R5.reuse, R202, 0x1 ;  /* 0x000000ca05ca7211 */ /* 0x040fe800078008ff */
[----:B------:R-:W-:Y:S01]  /*4540*/  LEA.HI.X.SX32 R203, R5, R203, 0x1, P0 ;  /* 0x000000cb05cb7211 */ /* 0x000fe200000f0eff */
[----:B------:R-:W-:Y:S01]  /*4550*/  IMAD.MOV.U32 R5, RZ, RZ, c[0x0][0x374] ;  /* 0x0000dd00ff057624 */ /* 0x000fe200078e00ff */
        /* <DEDUP_REMOVED lines=8> */
.L_x_129:
[----:B------:R-:W-:Y:S01]  /*45e0*/  LDSM.16.M88.4 R20, [R172] ;  /* 0x00000000ac14783b */ /* 0x000fe20000000200 */
[----:B------:R-:W-:Y:S03]  /*45f0*/  ULOP3.LUT UR11, UR6, 0x1, URZ, 0xc0, !UPT ;  /* 0x00000001060b7892 */ /* 0x000fe6000f8ec03f */
[----:B------:R-:W2:Y:S01]  /*4600*/  LDSM.16.MT88.4 R16, [R52+0x6000] ;  /* 0x006000003410783b */ /* 0x000ea20000004200 */
[----:B------:R-:W-:Y:S02]  /*4610*/  UISETP.NE.U32.AND UP0, UPT, UR11, 0x1, UPT ;  /* 0x000000010b00788c */ /* 0x000fe4000bf05070 */
[----:B------:R-:W-:Y:S01]  /*4620*/  UIADD3 UR11, UR6, -0x1, URZ ;  /* 0xffffffff060b7890 */ /* 0x000fe2000fffe03f */
[----:B------:R-:W3:Y:S04]  /*4630*/  LDSM.16.M88.4 R12, [R172+0x2000] ;  /* 0x00200000ac0c783b */ /* 0x000ee80000000200 */
[----:B------:R-:W-:Y:S04]  /*4640*/  LDSM.16.M88.4 R24, [R171] ;  /* 0x00000000ab18783b */ /* 0x000fe80000000200 */
[----:B------:R-:W4:Y:S04]  /*4650*/  LDSM.16.MT88.4 R28, [R52+0x6400] ;  /* 0x00640000341c783b */ /* 0x000f280000004200 */
[----:B------:R-:W1:Y:S04]  /*4660*/  LDSM.16.M88.4 R32, [R166] ;  /* 0x00000000a620783b */ /* 0x000e680000000200 */
[----:B------:R-:W-:Y:S04]  /*4670*/  LDSM.16.M88.4 R36, [R170] ;  /* 0x00000000aa24783b */ /* 0x000fe80000000200 */
[----:B------:R-:W1:Y:S04]  /*4680*/  LDSM.16.MT88.4 R40, [R52+0x6800] ;  /* 0x006800003428783b */ /* 0x000e680000004200 */
[----:B------:R-:W1:Y:S04]  /*4690*/  LDSM.16.M88.4 R44, [R170+0x2000] ;  /* 0x00200000aa2c783b */ /* 0x000e680000000200 */
[----:B------:R-:W-:Y:S01]  /*46a0*/  LDSM.16.MT88.4 R48, [R52+0x6c00] ;  /* 0x006c00003430783b */ /* 0x000fe20000004200 */
[-C--:B--2---:R-:W-:Y:S08]  /*46b0*/  HMMA.16816.F32.BF16 R4, R20, R16.reuse, RZ ;  /* 0x000000101404723c */ /* 0x084ff000000418ff */
[C---:B-1-3--:R-:W-:Y:S08]  /*46c0*/  HMMA.16816.F32.BF16 R8, R12.reuse, R16, RZ ;  /* 0x000000100c08723c */ /* 0x04aff000000418ff */
        /* <DEDUP_REMOVED lines=29> */
[----:B------:R-:W-:Y:S04]  /*48a0*/  LDSM.16.MT88.4 R28, [R52+0x7c00] ;  /* 0x007c0000341c783b */ /* 0x000fe80000004200 */
[----:B------:R-:W4:Y:S03]  /*48b0*/  LDSM.16.M88.4 R24, [R165+0x4000] ;  /* 0x00400000a518783b */ /* 0x000f260000000200 */
[-C--:B------:R-:W-:Y:S08]  /*48c0*/  HMMA.16816.F32.BF16 R4, R36, R40.reuse, R4 ;  /* 0x000000282404723c */ /* 0x080ff00000041804 */
[C---:B-1----:R-:W-:Y:S07]  /*48d0*/  HMMA.16816.F32.BF16 R8, R32.reuse, R40, R8 ;  /* 0x000000282008723c */ /* 0x042fee0000041808 */
[----:B------:R-:W-:Y:S01]  /*48e0*/  IMAD.U32 R41, RZ, RZ, UR24 ;  /* 0x00000018ff297e24 */ /* 0x000fe2000f8e00ff */
[-C--:B------:R-:W-:Y:S01]  /*48f0*/  HMMA.16816.F32.BF16 R12, R32, R42.reuse, R12 ;  /* 0x0000002a200c723c */ /* 0x080fe2000004180c */
[----:B------:R-:W1:Y:S07]  /*4900*/  LDSM.16.M88.4 R32, [R165+0x6000] ;  /* 0x00600000a520783b */ /* 0x000e6e0000000200 */
[----:B------:R-:W-:Y:S07]  /*4910*/  HMMA.16816.F32.BF16 R16, R36, R42, R16 ;  /* 0x0000002a2410723c */ /* 0x000fee0000041810 */
[----:B------:R-:W-:Y:S01]  /*4920*/  @P2 IADD3 R36, P0, R192, UR8, RZ ;  /* 0x00000008c0242c10 */ /* 0x000fe2000ff1e0ff */
[-C--:B--2---:R-:W-:Y:S01]  /*4930*/  HMMA.16816.F32.BF16 R4, R20, R48.reuse, R4 ;  /* 0x000000301404723c */ /* 0x084fe20000041804 */
[----:B------:R-:W-:Y:S01]  /*4940*/  IMAD.U32 R39, RZ, RZ, UR23 ;  /* 0x00000017ff277e24 */ /* 0x000fe2000f8e00ff */
[----:B------:R-:W-:Y:S03]  /*4950*/  @UP2 UIADD3 UR8, UP1, UR8, -0x200, URZ ;  /* 0xfffffe0008082890 */ /* 0x000fe6000ff3e03f */
[----:B------:R-:W-:Y:S01]  /*4960*/  @P2 IADD3.X R37, R179, UR7, RZ, P0, !PT ;  /* 0x00000007b3252c10 */ /* 0x000fe200087fe4ff */
[----:B------:R-:W-:Y:S02]  /*4970*/  @UP2 UIADD3.X UR7, UR7, -0x1, URZ, UP1, !UPT ;  /* 0xffffffff07072890 */ /* 0x000fe40008ffe43f */
[C---:B---3--:R-:W-:Y:S02]  /*4980*/  HMMA.16816.F32.BF16 R8, R44.reuse, R48, R8 ;  /* 0x000000302c08723c */ /* 0x048fe40000041808 */
[----:B------:R2:W5:Y:S04]  /*4990*/  @P2 LDG.E R199, [R36.64] ;  /* 0x0000000424c72981 */ /* 0x000568000c1e1900 */
[----:B------:R2:W5:Y:S02]  /*49a0*/  @P2 LDG.E R198, [R36.64+0x20] ;  /* 0x0000200424c62981 */ /* 0x000564000c1e1900 */
[-C--:B------:R-:W-:Y:S02]  /*49b0*/  HMMA.16816.F32.BF16 R12, R44, R50.reuse, R12 ;  /* 0x000000322c0c723c */ /* 0x080fe4000004180c */
[----:B------:R2:W5:Y:S04]  /*49c0*/  @P2 LDG.E R197, [R36.64+0x100] ;  /* 0x0001000424c52981 */ /* 0x000568000c1e1900 */
[----:B------:R2:W5:Y:S02]  /*49d0*/  @P2 LDG.E R196, [R36.64+0x120] ;  /* 0x0001200424c42981 */ /* 0x000564000c1e1900 */
[----:B------:R-:W-:Y:S02]  /*49e0*/  HMMA.16816.F32.BF16 R16, R20, R50, R16 ;  /* 0x000000321410723c */ /* 0x000fe40000041810 */
[----:B------:R-:W-:Y:S06]  /*49f0*/  LDSM.16.MT88.4 R20, [R173+0xc000] ;  /* 0x00c00000ad14783b */ /* 0x000fec0000004200 */
[-C--:B----4-:R-:W-:Y:S08]  /*4a00*/  HMMA.16816.F32.BF16 R4, R24, R28.reuse, R4 ;  /* 0x0000001c1804723c */ /* 0x090ff00000041804 */
[C---:B-1----:R-:W-:Y:S07]  /*4a10*/  HMMA.16816.F32.BF16 R8, R32.reuse, R28, R8 ;  /* 0x0000001c2008723c */ /* 0x042fee0000041808 */
[----:B------:R-:W-:Y:S01]  /*4a20*/  IMAD.U32 R29, RZ, RZ, UR26 ;  /* 0x0000001aff1d7e24 */ /* 0x000fe2000f8e00ff */
[-C--:B------:R-:W-:Y:S01]  /*4a30*/  HMMA.16816.F32.BF16 R12, R32, R30.reuse, R12 ;  /* 0x0000001e200c723c */ /* 0x080fe2000004180c */
[----:B--2---:R-:W-:Y:S06]  /*4a40*/  IMAD.U32 R37, RZ, RZ, UR19 ;  /* 0x00000013ff257e24 */ /* 0x004fec000f8e00ff */
[----:B------:R-:W-:Y:S01]  /*4a50*/  IMAD.U32 R33, RZ, RZ, UR25 ;  /* 0x00000019ff217e24 */ /* 0x000fe2000f8e00ff */
[----:B------:R-:W-:Y:S01]  /*4a60*/  HMMA.16816.F32.BF16 R16, R24, R30, R16 ;  /* 0x0000001e1810723c */ /* 0x000fe20000041810 */
[----:B------:R-:W-:Y:S01]  /*4a70*/  IMAD.U32 R35, RZ, RZ, UR26 ;  /* 0x0000001aff237e24 */ /* 0x000fe2000f8e00ff */
[----:B------:R-:W-:Y:S02]  /*4a80*/  RED.E.ADD.F32.FTZ.RN.STRONG.GPU [R206.64], R4 ;  /* 0x00000004ce00798e */ /* 0x000fe4000c10e784 */
[-C--:B------:R-:W-:Y:S01]  /*4a90*/  LEA R32, P1, R29, R206.reuse, 0x2 ;  /* 0x000000ce1d207211 */ /* 0x080fe200078210ff */
[----:B------:R-:W-:Y:S01]  /*4aa0*/  IMAD.U32 R29, RZ, RZ, UR25 ;  /* 0x00000019ff1d7e24 */ /* 0x000fe2000f8e00ff */
[-C--:B------:R-:W-:Y:S01]  /*4ab0*/  LEA R28, P0, R33, R206.reuse, 0x2 ;  /* 0x000000ce211c7211 */ /* 0x080fe200078010ff */
[----:B------:R-:W-:Y:S01]  /*4ac0*/  IMAD.U32 R25, RZ, RZ, UR24 ;  /* 0x00000018ff197e24 */ /* 0x000fe2000f8e00ff */
[-C--:B------:R-:W-:Y:S01]  /*4ad0*/  LEA.HI.X.SX32 R33, R35, R207.reuse, 0x2, P1 ;  /* 0x000000cf23217211 */ /* 0x080fe200008f16ff */
[----:B------:R-:W-:Y:S03]  /*4ae0*/  IMAD.U32 R31, RZ, RZ, UR22 ;  /* 0x00000016ff1f7e24 */ /* 0x000fe6000f8e00ff */
[-C--:B------:R-:W-:Y:S01]  /*4af0*/  LEA.HI.X.SX32 R29, R29, R207.reuse, 0x2, P0 ;  /* 0x000000cf1d1d7211 */ /* 0x080fe200000f16ff */
[----:B------:R1:W-:Y:S01]  /*4b00*/  RED.E.ADD.F32.FTZ.RN.STRONG.GPU [R32.64], R5 ;  /* 0x000000052000798e */ /* 0x0003e2000c10e784 */
[-C--:B------:R-:W-:Y:S01]  /*4b10*/  LEA R30, P0, R25, R206.reuse, 0x2 ;  /* 0x000000ce191e7211 */ /* 0x080fe200078010ff */
[----:B------:R-:W-:Y:S01]  /*4b20*/  IMAD.U32 R27, RZ, RZ, UR21 ;  /* 0x00000015ff1b7e24 */ /* 0x000fe2000f8e00ff */
[-C--:B------:R-:W-:Y:S01]  /*4b30*/  LEA R24, P1, R31, R206.reuse, 0x2 ;  /* 0x000000ce1f187211 */ /* 0x080fe200078210ff */
[----:B------:R2:W-:Y:S01]  /*4b40*/  RED.E.ADD.F32.FTZ.RN.STRONG.GPU [R28.64], R6 ;  /* 0x000000061c00798e */ /* 0x0005e2000c10e784 */
[-C--:B------:R-:W-:Y:S01]  /*4b50*/  LEA.HI.X.SX32 R31, R41, R207.reuse, 0x2, P0 ;  /* 0x000000cf291f7211 */ /* 0x080fe200000f16ff */
[----:B------:R-:W-:Y:S01]  /*4b60*/  IMAD.U32 R35, RZ, RZ, UR23 ;  /* 0x00000017ff237e24 */ /* 0x000fe2000f8e00ff */
[-C--:B------:R-:W-:Y:S01]  /*4b70*/  LEA R26, P2, R39, R206.reuse, 0x2 ;  /* 0x000000ce271a7211 */ /* 0x080fe200078410ff */
[----:B------:R-:W-:Y:S02]  /*4b80*/  IMAD.U32 R25, RZ, RZ, UR22 ;  /* 0x00000016ff197e24 */ /* 0x000fe4000f8e00ff */
[----:B------:R3:W-:Y:S01]  /*4b90*/  RED.E.ADD.F32.FTZ.RN.STRONG.GPU [R30.64], R7 ;  /* 0x000000071e00798e */ /* 0x0007e2000c10e784 */
[----:B------:R-:W-:Y:S02]  /*4ba0*/  IMAD.U32 R39, RZ, RZ, UR20 ;  /* 0x00000014ff277e24 */ /* 0x000fe4000f8e00ff */
[-C--:B------:R-:W-:Y:S01]  /*4bb0*/  LEA.HI.X.SX32 R25, R25, R207.reuse, 0x2, P1 ;  /* 0x000000cf19197211 */ /* 0x080fe200008f16ff */
[----:B-1----:R-:W-:Y:S02]  /*4bc0*/  IMAD.U32 R5, RZ, RZ, UR21 ;  /* 0x00000015ff057e24 */ /* 0x002fe4000f8e00ff */
[----:B------:R-:W-:Y:S01]  /*4bd0*/  IMAD.U32 R33, RZ, RZ, UR17 ;  /* 0x00000011ff217e24 */ /* 0x000fe2000f8e00ff */
[-C--:B--2---:R-:W-:Y:S02]  /*4be0*/  LEA R28, P0, R27, R206.reuse, 0x2 ;  /* 0x000000ce1b1c7211 */ /* 0x084fe400078010ff */
[-C--:B------:R-:W-:Y:S01]  /*4bf0*/  LEA.HI.X.SX32 R27, R35, R207.reuse, 0x2, P2 ;  /* 0x000000cf231b7211 */ /* 0x080fe200010f16ff */
[----:B------:R-:W-:Y:S01]  /*4c00*/  IMAD.U32 R35, RZ, RZ, UR18 ;  /* 0x00000012ff237e24 */ /* 0x000fe2000f8e00ff */
[-C--:B------:R-:W-:Y:S01]  /*4c10*/  LEA.HI.X.SX32 R29, R5, R207.reuse, 0x2, P0 ;  /* 0x000000cf051d7211 */ /* 0x080fe200000f16ff */
[----:B------:R-:W-:Y:S01]  /*4c20*/  IMAD.U32 R5, RZ, RZ, UR20 ;  /* 0x00000014ff057e24 */ /* 0x000fe2000f8e00ff */
[-C--:B------:R-:W-:Y:S01]  /*4c30*/  LEA R6, P2, R37, R206.reuse, 0x2 ;  /* 0x000000ce25067211 */ /* 0x080fe200078410ff */
[----:B------:R1:W-:Y:S01]  /*4c40*/  RED.E.ADD.F32.FTZ.RN.STRONG.GPU [R26.64], R8 ;  /* 0x000000081a00798e */ /* 0x0003e2000c10e784 */
[----:B---3--:R-:W-:Y:S01]  /*4c50*/  IMAD.U32 R7, RZ, RZ, UR19 ;  /* 0x00000013ff077e24 */ /* 0x008fe2000f8e00ff */
[-C--:B------:R-:W-:Y:S01]  /*4c60*/  LEA R4, P1, R35, R206.reuse, 0x2 ;  /* 0x000000ce23047211 */ /* 0x080fe200078210ff */
[----:B------:R-:W-:Y:S01]  /*4c70*/  IMAD.U32 R35, RZ, RZ, UR15 ;  /* 0x0000000fff237e24 */ /* 0x000fe2000f8e00ff */
[-C--:B------:R-:W-:Y:S01]  /*4c80*/  LEA R36, P0, R5, R206.reuse, 0x2 ;  /* 0x000000ce05247211 */ /* 0x080fe200078010ff */
[----:B------:R2:W-:Y:S01]  /*4c90*/  RED.E.ADD.F32.FTZ.RN.STRONG.GPU [R24.64], R9 ;  /* 0x000000091800798e */ /* 0x0005e2000c10e784 */
[----:B------:R-:W-:Y:S01]  /*4ca0*/  IMAD.U32 R5, RZ, RZ, UR18 ;  /* 0x00000012ff057e24 */ /* 0x000fe2000f8e00ff */
[-C--:B------:R-:W-:Y:S01]  /*4cb0*/  LEA.HI.X.SX32 R7, R7, R207.reuse, 0x2, P2 ;  /* 0x000000cf07077211 */ /* 0x080fe200010f16ff */
[----:B------:R-:W-:Y:S01]  /*4cc0*/  IMAD.U32 R31, RZ, RZ, UR14 ;  /* 0x0000000eff1f7e24 */ /* 0x000fe2000f8e00ff */
[-C--:B------:R-:W-:Y:S01]  /*4cd0*/  LEA.HI.X.SX32 R37, R39, R207.reuse, 0x2, P0 ;  /* 0x000000cf27257211 */ /* 0x080fe200000f16ff */
[----:B------:R3:W-:Y:S01]  /*4ce0*/  RED.E.ADD.F32.FTZ.RN.STRONG.GPU [R28.64], R10 ;  /* 0x0000000a1c00798e */ /* 0x0007e2000c10e784 */
[-C--:B------:R-:W-:Y:S01]  /*4cf0*/  LEA.HI.X.SX32 R5, R5, R207.reuse, 0x2, P1 ;  /* 0x000000cf05057211 */ /* 0x080fe200008f16ff */
[----:B------:R-:W-:Y:S02]  /*4d00*/  IMAD.U32 R39, RZ, RZ, UR16 ;  /* 0x00000010ff277e24 */ /* 0x000fe4000f8e00ff */
[----:B------:R4:W-:Y:S04]  /*4d10*/  RED.E.ADD.F32.FTZ.RN.STRONG.GPU [R36.64], R11 ;  /* 0x0000000b2400798e */ /* 0x0009e8000c10e784 */
[----:B------:R4:W-:Y:S04]  /*4d20*/  RED.E.ADD.F32.FTZ.RN.STRONG.GPU [R6.64], R16 ;  /* 0x000000100600798e */ /* 0x0009e8000c10e784 */
[----:B------:R4:W-:Y:S01]  /*4d30*/  RED.E.ADD.F32.FTZ.RN.STRONG.GPU [R4.64], R17 ;  /* 0x000000110400798e */ /* 0x0009e2000c10e784 */
[-C--:B-1----:R-:W-:Y:S01]  /*4d40*/  LEA R8, P0, R33, R206.reuse, 0x2 ;  /* 0x000000ce21087211 */ /* 0x082fe200078010ff */
[----:B------:R-:W-:Y:S02]  /*4d50*/  IMAD.U32 R27, RZ, RZ, UR15 ;  /* 0x0000000fff1b7e24 */ /* 0x000fe4000f8e00ff */
[----:B------:R-:W-:Y:S02]  /*4d60*/  IMAD.U32 R33, RZ, RZ, UR14 ;  /* 0x0000000eff217e24 */ /* 0x000fe4000f8e00ff */
[----:B--2---:R-:W-:Y:S01]  /*4d70*/  IMAD.U32 R9, RZ, RZ, UR17 ;  /* 0x00000011ff097e24 */ /* 0x004fe2000f8e00ff */
[-C--:B------:R-:W-:Y:S01]  /*4d80*/  LEA R32, P3, R27, R206.reuse, 0x2 ;  /* 0x000000ce1b207211 */ /* 0x080fe200078610ff */
[----:B------:R-:W-:Y:S01]  /*4d90*/  IMAD.U32 R25, RZ, RZ, UR16 ;  /* 0x00000010ff197e24 */ /* 0x000fe2000f8e00ff */
[-C--:B------:R-:W-:Y:S02]  /*4da0*/  LEA R34, P2, R33, R206.reuse, 0x2 ;  /* 0x000000ce21227211 */ /* 0x080fe400078410ff */
[-C--:B------:R-:W-:Y:S01]  /*4db0*/  LEA.HI.X.SX32 R9, R9, R207.reuse, 0x2, P0 ;  /* 0x000000cf09097211 */ /* 0x080fe200000f16ff */
[----:B---3--:R-:W-:Y:S01]  /*4dc0*/  IMAD.U32 R29, RZ, RZ, UR13 ;  /* 0x0000000dff1d7e24 */ /* 0x008fe2000f8e00ff */
[-C--:B------:R-:W-:Y:S01]  /*4dd0*/  LEA R24, P0, R25, R206.reuse, 0x2 ;  /* 0x000000ce19187211 */ /* 0x080fe200078010ff */
[----:B----4-:R-:W-:Y:S02]  /*4de0*/  IMAD.U32 R11, RZ, RZ, UR12 ;  /* 0x0000000cff0b7e24 */ /* 0x010fe4000f8e00ff */
[----:B------:R-:W-:Y:S01]  /*4df0*/  RED.E.ADD.F32.FTZ.RN.STRONG.GPU [R8.64], R18 ;  /* 0x000000120800798e */ /* 0x000fe2000c10e784 */
[-C--:B------:R-:W-:Y:S01]  /*4e00*/  LEA.HI.X.SX32 R25, R39, R207.reuse, 0x2, P0 ;  /* 0x000000cf27197211 */ /* 0x080fe200000f16ff */
[----:B------:R-:W-:Y:S01]  /*4e10*/  IMAD.U32 R7, RZ, RZ, UR13 ;  /* 0x0000000dff077e24 */ /* 0x000fe2000f8e00ff */
[-C--:B------:R-:W-:Y:S03]  /*4e20*/  LEA.HI.X.SX32 R33, R35, R207.reuse, 0x2, P3 ;  /* 0x000000cf23217211 */ /* 0x080fe600018f16ff */
[----:B------:R-:W-:Y:S01]  /*4e30*/  RED.E.ADD.F32.FTZ.RN.STRONG.GPU [R24.64], R19 ;  /* 0x000000131800798e */ /* 0x000fe2000c10e784 */
[----:B------:R-:W-:Y:S01]  /*4e40*/  IMAD.U32 R5, RZ, RZ, UR12 ;  /* 0x0000000cff057e24 */ /* 0x000fe2000f8e00ff */
[-C--:B------:R-:W-:Y:S02]  /*4e50*/  LEA R36, P1, R29, R206.reuse, 0x2 ;  /* 0x000000ce1d247211 */ /* 0x080fe400078210ff */
[----:B------:R-:W-:Y:S01]  /*4e60*/  LEA R38, P0, R11, R206, 0x2 ;  /* 0x000000ce0b267211 */ /* 0x000fe200078010ff */
[----:B------:R-:W-:Y:S01]  /*4e70*/  RED.E.ADD.F32.FTZ.RN.STRONG.GPU [R32.64], R12 ;  /* 0x0000000c2000798e */ /* 0x000fe2000c10e784 */
[-C--:B------:R-:W-:Y:S02]  /*4e80*/  LEA.HI.X.SX32 R35, R31, R207.reuse, 0x2, P2 ;  /* 0x000000cf1f237211 */ /* 0x080fe400010f16ff */
[-C--:B------:R-:W-:Y:S01]  /*4e90*/  LEA.HI.X.SX32 R37, R7, R207.reuse, 0x2, P1 ;  /* 0x000000cf07257211 */ /* 0x080fe200008f16ff */
[----:B------:R-:W-:Y:S01]  /*4ea0*/  LDSM.16.MT88.4 R8, [R169] ;  /* 0x00000000a908783b */ /* 0x000fe20000004200 */
[----:B------:R-:W-:Y:S02]  /*4eb0*/  LEA.HI.X.SX32 R39, R5, R207, 0x2, P0 ;  /* 0x000000cf05277211 */ /* 0x000fe400000f16ff */
[----:B------:R-:W-:Y:S01]  /*4ec0*/  PLOP3.LUT P0, PT, PT, PT, UP0, 0x80, 0x0 ;  /* 0x000000000000781c */ /* 0x000fe20003f0f008 */
[----:B------:R-:W1:Y:S01]  /*4ed0*/  LDSM.16.MT88.4 R4, [R173+0x8000] ;  /* 0x00800000ad04783b */ /* 0x000e620000004200 */
[----:B------:R-:W-:Y:S01]  /*4ee0*/  ISETP.LT.AND P1, PT, RZ, UR6, PT ;  /* 0x00000006ff007c0c */ /* 0x000fe2000bf21270 */
[----:B------:R-:W-:Y:S02]  /*4ef0*/  @UP2 UIADD3 UR10, UP0, UR10, -0x200, URZ ;  /* 0xfffffe000a0a2890 */ /* 0x000fe4000ff1e03f */
[----:B------:R-:W-:Y:S01]  /*4f00*/  RED.E.ADD.F32.FTZ.RN.STRONG.GPU [R34.64], R13 ;  /* 0x0000000d2200798e */ /* 0x000fe2000c10e784 */
[----:B------:R-:W-:Y:S02]  /*4f10*/  UMOV UR6, UR11 ;  /* 0x0000000b00067c82 */ /* 0x000fe40008000000 */
[----:B------:R-:W-:Y:S01]  /*4f20*/  @UP2 UIADD3.X UR9, UR9, -0x1, URZ, UP0, !UPT ;  /* 0xffffffff09092890 */ /* 0x000fe200087fe43f */
[----:B------:R-:W-:Y:S04]  /*4f30*/  RED.E.ADD.F32.FTZ.RN.STRONG.GPU [R36.64], R14 ;  /* 0x0000000e2400798e */ /* 0x000fe8000c10e784 */
[----:B------:R-:W-:Y:S04]  /*4f40*/  RED.E.ADD.F32.FTZ.RN.STRONG.GPU [R38.64], R15 ;  /* 0x0000000f2600798e */ /* 0x000fe8000c10e784 */
[----:B------:R-:W-:Y:S04]  /*4f50*/  LDSM.16.MT88.4 R16, [R173+0x8800] ;  /* 0x00880000ad10783b */ /* 0x000fe80000004200 */
[----:B------:R-:W2:Y:S04]  /*4f60*/  LDSM.16.MT88.4 R24, [R169+0x400] ;  /* 0x00040000a918783b */ /* 0x000ea80000004200 */
[----:B------:R-:W3:Y:S04]  /*4f70*/  LDSM.16.MT88.4 R28, [R173+0xc800] ;  /* 0x00c80000ad1c783b */ /* 0x000ee80000004200 */
[----:B------:R-:W-:Y:S04]  /*4f80*/  LDSM.16.MT88.4 R12, [R169+0x800] ;  /* 0x00080000a90c783b */ /* 0x000fe80000004200 */
[----:B------:R-:W-:Y:S01]  /*4f90*/  LDSM.16.MT88.4 R32, [R173+0xd000] ;  /* 0x00d00000ad20783b */ /* 0x000fe20000004200 */
[-C--:B-1----:R-:W-:Y:S08]  /*4fa0*/  HMMA.16816.F32.BF16 R84, R4, R8.reuse, R84 ;  /* 0x000000080454723c */ /* 0x082ff00000041854 */
[C---:B------:R-:W-:Y:S08]  /*4fb0*/  HMMA.16816.F32.BF16 R88, R20.reuse, R8, R88 ;  /* 0x000000081458723c */ /* 0x040ff00000041858 */
[-C--:B------:R-:W-:Y:S01]  /*4fc0*/  HMMA.16816.F32.BF16 R92, R20, R10.reuse, R92 ;  /* 0x0000000a145c723c */ /* 0x080fe2000004185c */
[----:B------:R-:W1:Y:S07]  /*4fd0*/  LDSM.16.MT88.4 R20, [R173+0x9000] ;  /* 0x00900000ad14783b */ /* 0x000e6e0000004200 */
[----:B------:R-:W-:Y:S01]  /*4fe0*/  HMMA.16816.F32.BF16 R96, R4, R10, R96 ;  /* 0x0000000a0460723c */ /* 0x000fe20000041860 */
[----:B------:R-:W-:Y:S04]  /*4ff0*/  LDSM.16.MT88.4 R4, [R173+0x9800] ;  /* 0x00980000ad04783b */ /* 0x000fe80000004200 */
[----:B------:R-:W4:Y:S03]  /*5000*/  LDSM.16.MT88.4 R8, [R169+0xc00] ;  /* 0x000c0000a908783b */ /* 0x000f260000004200 */
[-C--:B--2---:R-:W-:Y:S08]  /*5010*/  HMMA.16816.F32.BF16 R84, R16, R24.reuse, R84 ;  /* 0x000000181054723c */ /* 0x084ff00000041854 */
[C---:B---3--:R-:W-:Y:S08]  /*5020*/  HMMA.16816.F32.BF16 R88, R28.reuse, R24, R88 ;  /* 0x000000181c58723c */ /* 0x048ff00000041858 */
[-C--:B------:R-:W-:Y:S01]  /*5030*/  HMMA.16816.F32.BF16 R92, R28, R26.reuse, R92 ;  /* 0x0000001a1c5c723c */ /* 0x080fe2000004185c */
[----:B------:R-:W2:Y:S07]  /*5040*/  LDSM.16.MT88.4 R28, [R173+0xd800] ;  /* 0x00d80000ad1c783b */ /* 0x000eae0000004200 */
[----:B------:R-:W-:Y:S01]  /*5050*/  HMMA.16816.F32.BF16 R96, R16, R26, R96 ;  /* 0x0000001a1060723c */ /* 0x000fe20000041860 */
[----:B------:R-:W-:Y:S04]  /*5060*/  LDSM.16.MT88.4 R16, [R173+0xa000] ;  /* 0x00a00000ad10783b */ /* 0x000fe80000004200 */
[----:B------:R-:W3:Y:S03]  /*5070*/  LDSM.16.MT88.4 R24, [R169+0x1000] ;  /* 0x00100000a918783b */ /* 0x000ee60000004200 */
[-C--:B-1----:R-:W-:Y:S08]  /*5080*/  HMMA.16816.F32.BF16 R84, R20, R12.reuse, R84 ;  /* 0x0000000c1454723c */ /* 0x082ff00000041854 */
[C---:B------:R-:W-:Y:S08]  /*5090*/  HMMA.16816.F32.BF16 R88, R32.reuse, R12, R88 ;  /* 0x0000000c2058723c */ /* 0x040ff00000041858 */
[-C--:B------:R-:W-:Y:S01]  /*50a0*/  HMMA.16816.F32.BF16 R92, R32, R14.reuse, R92 ;  /* 0x0000000e205c723c */ /* 0x080fe2000004185c */
[----:B------:R-:W1:Y:S07]  /*50b0*/  LDSM.16.MT88.4 R32, [R173+0xe000] ;  /* 0x00e00000ad20783b */ /* 0x000e6e0000004200 */
[----:B------:R-:W-:Y:S01]  /*50c0*/  HMMA.16816.F32.BF16 R96, R20, R14, R96 ;  /* 0x0000000e1460723c */ /* 0x000fe20000041860 */
[----:B------:R-:W-:Y:S04]  /*50d0*/  LDSM.16.MT88.4 R12, [R173+0xa800] ;  /* 0x00a80000ad0c783b */ /* 0x000fe80000004200 */
[----:B------:R-:W1:Y:S03]  /*50e0*/  LDSM.16.MT88.4 R20, [R169+0x1400] ;  /* 0x00140000a914783b */ /* 0x000e660000004200 */
[-C--:B----4-:R-:W-:Y:S08]  /*50f0*/  HMMA.16816.F32.BF16 R84, R4, R8.reuse, R84 ;  /* 0x000000080454723c */ /* 0x090ff00000041854 */
[C---:B--2---:R-:W-:Y:S08]  /*5100*/  HMMA.16816.F32.BF16 R88, R28.reuse, R8, R88 ;  /* 0x000000081c58723c */ /* 0x044ff00000041858 */
[-C--:B------:R-:W-:Y:S01]  /*5110*/  HMMA.16816.F32.BF16 R92, R28, R10.reuse, R92 ;  /* 0x0000000a1c5c723c */ /* 0x080fe2000004185c */
[----:B------:R-:W2:Y:S07]  /*5120*/  LDSM.16.MT88.4 R28, [R173+0xe800] ;  /* 0x00e80000ad1c783b */ /* 0x000eae0000004200 */
[----:B------:R-:W-:Y:S01]  /*5130*/  HMMA.16816.F32.BF16 R96, R4, R10, R96 ;  /* 0x0000000a0460723c */ /* 0x000fe20000041860 */
[----:B------:R-:W-:Y:S04]  /*5140*/  LDSM.16.MT88.4 R4, [R173+0xb000] ;  /* 0x00b00000ad04783b */ /* 0x000fe80000004200 */
[----:B------:R-:W4:Y:S03]  /*5150*/  LDSM.16.MT88.4 R8, [R169+0x1800] ;  /* 0x00180000a908783b */ /* 0x000f260000004200 */
[-C--:B---3--:R-:W-:Y:S08]  /*5160*/  HMMA.16816.F32.BF16 R84, R16, R24.reuse, R84 ;  /* 0x000000181054723c */ /* 0x088ff00000041854 */
[C---:B-1----:R-:W-:Y:S08]  /*5170*/  HMMA.16816.F32.BF16 R88, R32.reuse, R24, R88 ;  /* 0x000000182058723c */ /* 0x042ff00000041858 */
[-C--:B------:R-:W-:Y:S01]  /*5180*/  HMMA.16816.F32.BF16 R92, R32, R26.reuse, R92 ;  /* 0x0000001a205c723c */ /* 0x080fe2000004185c */
[----:B------:R-:W1:Y:S07]  /*5190*/  LDSM.16.MT88.4 R32, [R173+0xf000] ;  /* 0x00f00000ad20783b */ /* 0x000e6e0000004200 */
[----:B------:R-:W-:Y:S01]  /*51a0*/  HMMA.16816.F32.BF16 R96, R16, R26, R96 ;  /* 0x0000001a1060723c */ /* 0x000fe20000041860 */
[----:B------:R-:W-:Y:S04]  /*51b0*/  LDSM.16.MT88.4 R16, [R173+0xb800] ;  /* 0x00b80000ad10783b */ /* 0x000fe80000004200 */
[----:B------:R-:W3:Y:S03]  /*51c0*/  LDSM.16.MT88.4 R24, [R169+0x1c00] ;  /* 0x001c0000a918783b */ /* 0x000ee60000004200 */
[-C--:B------:R-:W-:Y:S08]  /*51d0*/  HMMA.16816.F32.BF16 R84, R12, R20.reuse, R84 ;  /* 0x000000140c54723c */ /* 0x080ff00000041854 */
[C---:B--2---:R-:W-:Y:S08]  /*51e0*/  HMMA.16816.F32.BF16 R88, R28.reuse, R20, R88 ;  /* 0x000000141c58723c */ /* 0x044ff00000041858 */
[-C--:B------:R-:W-:Y:S01]  /*51f0*/  HMMA.16816.F32.BF16 R92, R28, R22.reuse, R92 ;  /* 0x000000161c5c723c */ /* 0x080fe2000004185c */
[----:B------:R-:W2:Y:S07]  /*5200*/  LDSM.16.MT88.4 R28, [R173+0xf800] ;  /* 0x00f80000ad1c783b */ /* 0x000eae0000004200 */
[----:B------:R-:W-:Y:S08]  /*5210*/  HMMA.16816.F32.BF16 R96, R12, R22, R96 ;  /* 0x000000160c60723c */ /* 0x000ff00000041860 */
[-C--:B----4-:R-:W-:Y:S08]  /*5220*/  HMMA.16816.F32.BF16 R84, R4, R8.reuse, R84 ;  /* 0x000000080454723c */ /* 0x090ff00000041854 */
[C---:B-1----:R-:W-:Y:S08]  /*5230*/  HMMA.16816.F32.BF16 R88, R32.reuse, R8, R88 ;  /* 0x000000082058723c */ /* 0x042ff00000041858 */
[-C--:B------:R-:W-:Y:S08]  /*5240*/  HMMA.16816.F32.BF16 R92, R32, R10.reuse, R92 ;  /* 0x0000000a205c723c */ /* 0x080ff0000004185c */
[----:B------:R-:W-:Y:S07]  /*5250*/  HMMA.16816.F32.BF16 R96, R4, R10, R96 ;  /* 0x0000000a0460723c */ /* 0x000fee0000041860 */
[C---:B------:R-:W-:Y:S01]  /*5260*/  IADD3 R4, R169.reuse, -0x2000, RZ ;  /* 0xffffe000a9047810 */ /* 0x040fe20007ffe0ff */
[-C--:B---3--:R-:W-:Y:S05]  /*5270*/  HMMA.16816.F32.BF16 R84, R16, R24.reuse, R84 ;  /* 0x000000181054723c */ /* 0x088fea0000041854 */
[----:B------:R-:W-:Y:S03]  /*5280*/  @P0 IADD3 R4, R169, 0x2000, RZ ;  /* 0x00002000a9040810 */ /* 0x000fe60007ffe0ff */
[C---:B--2---:R-:W-:Y:S04]  /*5290*/  HMMA.16816.F32.BF16 R88, R28.reuse, R24, R88 ;  /* 0x000000181c58723c */ /* 0x044fe80000041858 */
[----:B------:R-:W-:Y:S04]  /*52a0*/  IMAD.MOV.U32 R169, RZ, RZ, R4 ;  /* 0x000000ffffa97224 */ /* 0x000fe800078e0004 */
[-C--:B------:R-:W-:Y:S08]  /*52b0*/  HMMA.16816.F32.BF16 R92, R28, R26.reuse, R92 ;  /* 0x0000001a1c5c723c */ /* 0x080ff0000004185c */
[----:B------:R-:W-:Y:S01]  /*52c0*/  HMMA.16816.F32.BF16 R96, R16, R26, R96 ;  /* 0x0000001a1060723c */ /* 0x000fe20000041860 */
[----:B------:R-:W-:-:S07]  /*52d0*/  @P1 BRA `(.L_x_130) ;  /* 0xffffce7000001947 */ /* 0x000fce000383ffff */
.L_x_127:
[----:B------:R-:W-:Y:S07]  /*52e0*/  @!UPT UIADD3 URZ, URZ, URZ, URZ ;  /* 0x0000003f3f3ff290 */ /* 0x000fee000fffe03f */
[----:B------:R-:W4:Y:S01]  /*52f0*/  S2R R0, SR_TID.X ;  /* 0x0000000000007919 */ /* 0x000f220000002100 */
[----:B------:R-:W-:Y:S01]  /*5300*/  FMUL.FTZ R84, R84, c[0x0][0x2e0] ;  /* 0x0000b80054547a20 */ /* 0x000fe20000410000 */
[----:B------:R-:W-:Y:S01]  /*5310*/  F2FP.BF16.PACK_AB R69, R69, R68 ;  /* 0x000000444545723e */ /* 0x000fe200000010ff */
[----:B------:R-:W-:Y:S01]  /*5320*/  FMUL.FTZ R85, R85, c[0x0][0x2e0] ;  /* 0x0000b80055557a20 */ /* 0x000fe20000410000 */
[----:B------:R-:W-:Y:S01]  /*5330*/  BAR.SYNC.DEFER_BLOCKING 0x0 ;  /* 0x0000000000007b1d */ /* 0x000fe20000010000 */
[----:B------:R-:W-:Y:S01]  /*5340*/  FMUL.FTZ R86, R86, c[0x0][0x2e0] ;  /* 0x0000b80056567a20 */ /* 0x000fe20000410000 */
[----:B------:R-:W-:Y:S01]  /*5350*/  F2FP.BF16.PACK_AB R71, R71, R70 ;  /* 0x000000464747723e */ /* 0x000fe200000010ff */
[----:B------:R-:W-:Y:S01]  /*5360*/  FMUL.FTZ R87, R87, c[0x0][0x2e0] ;  /* 0x0000b80057577a20 */ /* 0x000fe20000410000 */
[----:B------:R-:W-:Y:S01]  /*5370*/  F2FP.BF16.PACK_AB R85, R85, R84 ;  /* 0x000000545555723e */ /* 0x000fe200000010ff */
[----:B------:R-:W-:Y:S01]  /*5380*/  FMUL.FTZ R96, R96, c[0x0][0x2e0] ;  /* 0x0000b80060607a20 */ /* 0x000fe20000410000 */
[----:B------:R-:W3:Y:S01]  /*5390*/  S2R R2, SR_CTAID.Y ;  /* 0x0000000000027919 */ /* 0x000ee20000002600 */
        /* <DEDUP_REMOVED lines=13> */
[----:B----4-:R-:W-:Y:S01]  /*5470*/  SHF.R.S32.HI R5, RZ, 0x1f, R0 ;  /* 0x0000001fff057819 */ /* 0x010fe20000011400 */
[----:B------:R-:W-:Y:S01]  /*5480*/  FMUL.FTZ R92, R92, c[0x0][0x2e0] ;  /* 0x0000b8005c5c7a20 */ /* 0x000fe20000410000 */
[----:B------:R-:W-:Y:S01]  /*5490*/  F2FP.BF16.PACK_AB R89, R89, R88 ;  /* 0x000000585959723e */ /* 0x000fe200000010ff */
[----:B------:R-:W-:Y:S01]  /*54a0*/  FMUL.FTZ R93, R93, c[0x0][0x2e0] ;  /* 0x0000b8005d5d7a20 */ /* 0x000fe20000410000 */
[----:B------:R-:W-:Y:S01]  /*54b0*/  LEA.HI R5, R5, R0, RZ, 0x2 ;  /* 0x0000000005057211 */ /* 0x000fe200078f10ff */
[----:B------:R-:W-:Y:S01]  /*54c0*/  FMUL.FTZ R94, R94, c[0x0][0x2e0] ;  /* 0x0000b8005e5e7a20 */ /* 0x000fe20000410000 */
[----:B------:R-:W-:Y:S01]  /*54d0*/  F2FP.BF16.PACK_AB R91, R91, R90 ;  /* 0x0000005a5b5b723e */ /* 0x000fe200000010ff */
[----:B------:R-:W-:Y:S01]  /*54e0*/  FMUL.FTZ R95, R95, c[0x0][0x2e0] ;  /* 0x0000b8005f5f7a20 */ /* 0x000fe20000410000 */
[----:B------:R-:W-:Y:S01]  /*54f0*/  LOP3.LUT R7, R5, 0xfffffffc, RZ, 0xc0, !PT ;  /* 0xfffffffc05077812 */ /* 0x000fe200078ec0ff */
[----:B------:R-:W-:Y:S01]  /*5500*/  STS [R190], R85 ;  /* 0x00000055be007388 */ /* 0x000fe20000000800 */
[----:B------:R-:W-:Y:S01]  /*5510*/  SHF.R.S32.HI R5, RZ, 0x2, R5 ;  /* 0x00000002ff057819 */ /* 0x000fe20000011405 */
[----:B------:R-:W-:Y:S01]  /*5520*/  IMAD.SHL.U32 R22, R181, 0x2, RZ ;  /* 0x00000002b5167824 */ /* 0x000fe200078e00ff */
[----:B------:R-:W-:Y:S01]  /*5530*/  F2FP.BF16.PACK_AB R92, R93, R92 ;  /* 0x0000005c5d5c723e */ /* 0x000fe200000010ff */
[----:B------:R-:W-:Y:S01]  /*5540*/  STS [R190+0x200], R87 ;  /* 0x00020057be007388 */ /* 0x000fe20000000800 */
[----:B------:R-:W-:Y:S01]  /*5550*/  F2FP.BF16.PACK_AB R94, R95, R94 ;  /* 0x0000005e5f5e723e */ /* 0x000fe200000010ff */
[----:B------:R-:W-:Y:S01]  /*5560*/  IMAD.WIDE.U32 R8, R5, c[0x0][0x3a0], RZ ;  /* 0x0000e80005087a25 */ /* 0x000fe200078e00ff */
[----:B------:R-:W-:Y:S01]  /*5570*/  F2FP.BF16.PACK_AB R75, R75, R74 ;  /* 0x0000004a4b4b723e */ /* 0x000fe200000010ff */
[----:B------:R-:W-:Y:S01]  /*5580*/  STS [R189], R96 ;  /* 0x00000060bd007388 */ /* 0x000fe20000000800 */
[----:B------:R-:W-:Y:S01]  /*5590*/  SHF.R.S32.HI R4, RZ, 0x1f, R5 ;  /* 0x0000001fff047819 */ /* 0x000fe20000011405 */
[----:B------:R-:W-:Y:S01]  /*55a0*/  IMAD.U32 R24, RZ, RZ, UR27 ;  /* 0x0000001bff187e24 */ /* 0x000fe2000f8e00ff */
[----:B------:R-:W-:Y:S01]  /*55b0*/  F2FP.BF16.PACK_AB R76, R77, R76 ;  /* 0x0000004c4d4c723e */ /* 0x000fe200000010ff */
[----:B------:R-:W-:Y:S01]  /*55c0*/  STS [R189+0x200], R98 ;  /* 0x00020062bd007388 */ /* 0x000fe20000000800 */
[----:B------:R-:W-:Y:S01]  /*55d0*/  F2FP.BF16.PACK_AB R78, R79, R78 ;  /* 0x0000004e4f4e723e */ /* 0x000fe200000010ff */
[C---:B------:R-:W-:Y:S01]  /*55e0*/  IMAD R6, R4.reuse, c[0x0][0x3a8], RZ ;  /* 0x0000ea0004067a24 */ /* 0x040fe200078e02ff */
[----:B------:R-:W-:Y:S01]  /*55f0*/  IADD3 R7, -R7, R0, RZ ;  /* 0x0000000007077210 */ /* 0x000fe20007ffe1ff */
[----:B------:R-:W-:Y:S01]  /*5600*/  STS [R190+0x1000], R89 ;  /* 0x00100059be007388 */ /* 0x000fe20000000800 */
[----:B------:R-:W-:Y:S01]  /*5610*/  IMAD R0, R4, c[0x0][0x3a0], RZ ;  /* 0x0000e80004007a24 */ /* 0x000fe200078e02ff */
[----:B---3--:R-:W-:Y:S01]  /*5620*/  SHF.R.S32.HI R11, RZ, 0x1f, R2 ;  /* 0x0000001fff0b7819 */ /* 0x008fe20000011402 */
[C---:B------:R-:W-:Y:S01]  /*5630*/  IMAD R6, R5.reuse, c[0x0][0x3ac], R6 ;  /* 0x0000eb0005067a24 */ /* 0x040fe200078e0206 */
[----:B------:R-:W-:Y:S01]  /*5640*/  STS [R190+0x1200], R91 ;  /* 0x0012005bbe007388 */ /* 0x000fe20000000800 */
[----:B------:R-:W-:Y:S01]  /*5650*/  IMAD R15, R5, c[0x0][0x3a4], R0 ;  /* 0x0000e900050f7a24 */ /* 0x000fe200078e0200 */
[----:B------:R-:W-:Y:S01]  /*5660*/  SHF.L.U32 R32, R7, 0x3, RZ ;  /* 0x0000000307207819 */ /* 0x000fe200000006ff */
[----:B------:R-:W-:Y:S01]  /*5670*/  IMAD R13, R11, c[0x0][0x388], RZ ;  /* 0x0000e2000b0d7a24 */ /* 0x000fe200078e02ff */
[----:B------:R-:W-:Y:S01]  /*5680*/  STS [R189+0x1000], R92 ;  /* 0x0010005cbd007388 */ /* 0x000fe20000000800 */
[----:B------:R-:W-:Y:S01]  /*5690*/  IMAD.IADD R9, R9, 0x1, R15 ;  /* 0x0000000109097824 */ /* 0x000fe200078e020f */
[--C-:B------:R-:W-:Y:S01]  /*56a0*/  SHF.R.S32.HI R33, RZ, 0x1f, R32.reuse ;  /* 0x0000001fff217819 */ /* 0x100fe20000011420 */
[----:B------:R-:W-:Y:S01]  /*56b0*/  IMAD.WIDE.U32 R14, R5, c[0x0][0x3a8], RZ ;  /* 0x0000ea00050e7a25 */ /* 0x000fe200078e00ff */
[----:B------:R-:W-:Y:S01]  /*56c0*/  STS [R189+0x1200], R94 ;  /* 0x0012005ebd007388 */ /* 0x000fe20000000800 */
[----:B------:R-:W-:Y:S01]  /*56d0*/  MOV R26, UR27 ;  /* 0x0000001b001a7c02 */ /* 0x000fe20008000f00 */
[----:B------:R-:W-:Y:S01]  /*56e0*/  ULDC.64 UR6, c[0x0][0x3a0] ;  /* 0x0000e80000067ab9 */ /* 0x000fe20000000a00 */
[----:B------:R-:W-:Y:S01]  /*56f0*/  IMAD R11, R11, c[0x0][0x390], RZ ;  /* 0x0000e4000b0b7a24 */ /* 0x000fe200078e02ff */
[----:B------:R-:W-:Y:S01]  /*5700*/  STS [R190+0x2000], R69 ;  /* 0x00200045be007388 */ /* 0x000fe20000000800 */
[----:B------:R-:W-:Y:S01]  /*5710*/  IADD3 R7, R15, R6, RZ ;  /* 0x000000060f077210 */ /* 0x000fe20007ffe0ff */
[C---:B------:R-:W-:Y:S01]  /*5720*/  IMAD R5, R2.reuse, c[0x0][0x38c], R13 ;  /* 0x0000e30002057a24 */ /* 0x040fe200078e020d */
[----:B------:R-:W-:Y:S01]  /*5730*/  ULDC.64 UR8, c[0x0][0x3a8] ;  /* 0x0000ea0000087ab9 */ /* 0x000fe20000000a00 */
[----:B------:R-:W-:Y:S01]  /*5740*/  STS [R190+0x2200], R71 ;  /* 0x00220047be007388 */ /* 0x000fe20000000800 */
[----:B------:R-:W-:Y:S01]  /*5750*/  IMAD.WIDE.U32 R30, R2, c[0x0][0x388], R32 ;  /* 0x0000e200021e7a25 */ /* 0x000fe200078e0020 */
[----:B------:R-:W-:-:S02]  /*5760*/  UIMAD UR6, UR30, UR6, URZ ;  /* 0x000000061e0672a4 */ /* 0x000fc4000f8e023f */
[----:B------:R-:W-:Y:S01]  /*5770*/  STS [R189+0x2000], R80 ;  /* 0x00200050bd007388 */ /* 0x000fe20000000800 */
[----:B------:R-:W-:Y:S01]  /*5780*/  IMAD.MOV.U32 R6, RZ, RZ, R14 ;  /* 0x000000ffff067224 */ /* 0x000fe200078e000e */
[----:B------:R-:W-:Y:S01]  /*5790*/  IADD3 R31, R31, R5, RZ ;  /* 0x000000051f1f7210 */ /* 0x000fe20007ffe0ff */
[----:B------:R-:W-:Y:S01]  /*57a0*/  IMAD R28, R2, c[0x0][0x394], R11 ;  /* 0x0000e500021c7a24 */ /* 0x000fe200078e020b */
[----:B------:R-:W-:Y:S01]  /*57b0*/  STS [R189+0x2200], R82 ;  /* 0x00220052bd007388 */ /* 0x000fe20000000800 */
[----:B------:R-:W-:Y:S01]  /*57c0*/  IMAD.WIDE.U32 R26, R26, c[0x0][0x3a0], R8 ;  /* 0x0000e8001a1a7a25 */ /* 0x000fe200078e0008 */
[----:B------:R-:W-:Y:S02]  /*57d0*/  UIMAD UR30, UR30, UR8, URZ ;  /* 0x000000081e1e72a4 */ /* 0x000fe4000f8e023f */
[----:B------:R-:W-:Y:S01]  /*57e0*/  STS [R190+0x3000], R73 ;  /* 0x00300049be007388 */ /* 0x000fe20000000800 */
[----:B------:R-:W-:Y:S01]  /*57f0*/  IMAD.WIDE.U32 R24, R24, c[0x0][0x3a8], R6 ;  /* 0x0000ea0018187a25 */ /* 0x000fe200078e0006 */
[----:B------:R-:W-:-:S02]  /*5800*/  UIMAD UR6, UR27, UR7, UR6 ;  /* 0x000000071b0672a4 */ /* 0x000fc4000f8e0206 */
[----:B------:R-:W-:Y:S01]  /*5810*/  STS [R190+0x3200], R75 ;  /* 0x0032004bbe007388 */ /* 0x000fe20000000800 */
[----:B------:R-:W-:Y:S01]  /*5820*/  IMAD.WIDE.U32 R32, R2, c[0x0][0x390], R32 ;  /* 0x0000e40002207a25 */ /* 0x000fe200078e0020 */
[----:B------:R-:W-:Y:S02]  /*5830*/  UIMAD UR27, UR27, UR9, UR30 ;  /* 0x000000091b1b72a4 */ /* 0x000fe4000f8e021e */
[----:B------:R-:W-:Y:S02]  /*5840*/  STS [R189+0x3000], R76 ;  /* 0x0030004cbd007388 */ /* 0x000fe40000000800 */
[----:B------:R-:W-:Y:S01]  /*5850*/  IADD3 R29, R33, R28, RZ ;  /* 0x0000001c211d7210 */ /* 0x000fe20007ffe0ff */
[----:B------:R-:W-:Y:S01]  /*5860*/  IMAD.MOV.U32 R28, RZ, RZ, R32 ;  /* 0x000000ffff1c7224 */ /* 0x000fe200078e0020 */
[----:B------:R-:W-:Y:S04]  /*5870*/  STS [R189+0x3200], R78 ;  /* 0x0032004ebd007388 */ /* 0x000fe80000000800 */
[----:B------:R-:W-:Y:S06]  /*5880*/  BAR.SYNC.DEFER_BLOCKING 0x0 ;  /* 0x0000000000007b1d */ /* 0x000fec0000010000 */
[----:B------:R-:W3:Y:S04]  /*5890*/  S2R R0, SR_CTAID.Z ;  /* 0x0000000000007919 */ /* 0x000ee80000002700 */
[----:B------:R-:W4:Y:S04]  /*58a0*/  LDS.128 R16, [R22+0x6000] ;  /* 0x0060000016107984 */ /* 0x000f280000000c00 */
[----:B------:R-:W2:Y:S01]  /*58b0*/  LDS.128 R12, [R22+0x7000] ;  /* 0x00700000160c7984 */ /* 0x000ea20000000c00 */
[----:B---3--:R-:W-:Y:S01]  /*58c0*/  SHF.R.S32.HI R21, RZ, 0x1f, R0 ;  /* 0x0000001fff157819 */ /* 0x008fe20000011400 */
[----:B------:R-:W-:-:S02]  /*58d0*/  IMAD.WIDE.U32 R28, R0, c[0x0][0x3c0], R28 ;  /* 0x0000f000001c7a25 */ /* 0x000fc400078e001c */
[----:B------:R-:W3:Y:S02]  /*58e0*/  LDS.128 R8, [R22+0x8000] ;  /* 0x0080000016087984 */ /* 0x000ee40000000c00 */
[C---:B------:R-:W-:Y:S02]  /*58f0*/  IMAD R23, R21.reuse, c[0x0][0x3b8], RZ ;  /* 0x0000ee0015177a24 */ /* 0x040fe400078e02ff */
[----:B------:R1:W2:Y:S01]  /*5900*/  LDS.128 R4, [R22+0x9000] ;  /* 0x0090000016047984 */ /* 0x0002a20000000c00 */
[----:B------:R-:W-:Y:S02]  /*5910*/  IMAD R21, R21, c[0x0][0x3c0], RZ ;  /* 0x0000f00015157a24 */ /* 0x000fe400078e02ff */
[C---:B------:R-:W-:Y:S02]  /*5920*/  IMAD R20, R0.reuse, c[0x0][0x3bc], R23 ;  /* 0x0000ef0000147a24 */ /* 0x040fe400078e0217 */
[----:B------:R-:W-:Y:S01]  /*5930*/  IMAD R2, R0, c[0x0][0x3c4], R21 ;  /* 0x0000f10000027a24 */ /* 0x000fe200078e0215 */
[----:B------:R-:W-:Y:S01]  /*5940*/  IADD3 R21, P0, R28, R24, RZ ;  /* 0x000000181c157210 */ /* 0x000fe20007f1e0ff */
[----:B------:R-:W-:-:S04]  /*5950*/  IMAD.WIDE.U32 R30, R0, c[0x0][0x3b8], R30 ;  /* 0x0000ee00001e7a25 */ /* 0x000fc800078e001e */
[----:B------:R-:W-:Y:S01]  /*5960*/  IMAD.IADD R2, R29, 0x1, R2 ;  /* 0x000000011d027824 */ /* 0x000fe200078e0202 */
[----:B------:R-:W-:Y:S02]  /*5970*/  IADD3 R0, R31, R20, RZ ;  /* 0x000000141f007210 */ /* 0x000fe40007ffe0ff */
[----:B------:R-:W-:Y:S02]  /*5980*/  IADD3 R20, P1, R30, R26, RZ ;  /* 0x0000001a1e147210 */ /* 0x000fe40007f3e0ff */
[----:B------:R-:W-:Y:S02]  /*5990*/  IADD3.X R2, R2, UR27, R25, P0, !PT ;  /* 0x0000001b02027c10 */ /* 0x000fe400087fe419 */
[----:B------:R-:W-:Y:S02]  /*59a0*/  LEA R26, P0, R21, c[0x0][0x348], 0x1 ;  /* 0x0000d200151a7a11 */ /* 0x000fe400078008ff */
[----:B------:R-:W-:Y:S02]  /*59b0*/  IADD3.X R23, R0, UR6, R27, P1, !PT ;  /* 0x0000000600177c10 */ /* 0x000fe40008ffe41b */
[----:B------:R-:W-:-:S02]  /*59c0*/  LEA R24, P1, R20, c[0x0][0x340], 0x1 ;  /* 0x0000d00014187a11 */ /* 0x000fc400078208ff */
[----:B------:R-:W-:Y:S02]  /*59d0*/  MOV R0, c[0x0][0x3a0] ;  /* 0x0000e80000007a02 */ /* 0x000fe40000000f00 */
[----:B------:R-:W-:Y:S01]  /*59e0*/  LEA.HI.X R27, R21, c[0x0][0x34c], R2, 0x1, P0 ;  /* 0x0000d300151b7a11 */ /* 0x000fe200000f0c02 */
[----:B------:R-:W-:Y:S01]  /*59f0*/  IMAD.MOV.U32 R21, RZ, RZ, c[0x0][0x3a8] ;  /* 0x0000ea00ff157624 */ /* 0x000fe200078e00ff */
[----:B------:R-:W-:Y:S01]  /*5a00*/  LEA.HI.X R25, R20, c[0x0][0x344], R23, 0x1, P1 ;  /* 0x0000d10014197a11 */ /* 0x000fe200008f0c17 */
[----:B------:R-:W-:Y:S01]  /*5a10*/  IMAD.MOV.U32 R2, RZ, RZ, c[0x0][0x3ac] ;  /* 0x0000eb00ff027624 */ /* 0x000fe200078e00ff */
[----:B------:R-:W-:Y:S02]  /*5a20*/  MOV R23, c[0x0][0x3a4] ;  /* 0x0000e90000177a02 */ /* 0x000fe40000000f00 */
[----:B-1----:R-:W-:Y:S01]  /*5a30*/  LEA R22, P1, R0, R24, 0x7 ;  /* 0x0000001800167211 */ /* 0x002fe200078238ff */
[----:B----4-:R1:W-:Y:S01]  /*5a40*/  STG.E.128 [R24.64], R16 ;  /* 0x0000001018007986 */ /* 0x0103e2000c101d3c */
[----:B------:R-:W-:-:S02]  /*5a50*/  LEA R20, P0, R21, R26, 0x7 ;  /* 0x0000001a15147211 */ /* 0x000fc400078038ff */
[----:B------:R-:W-:Y:S02]  /*5a60*/  LEA.HI.X R23, R0, R25, R23, 0x7, P1 ;  /* 0x0000001900177211 */ /* 0x000fe400008f3c17 */
[----:B------:R-:W-:-:S03]  /*5a70*/  LEA.HI.X R21, R21, R27, R2, 0x7, P0 ;  /* 0x0000001b15157211 */ /* 0x000fc600000f3c02 */
[----:B--2---:R1:W-:Y:S04]  /*5a80*/  STG.E.128 [R22.64], R12 ;  /* 0x0000000c16007986 */ /* 0x0043e8000c101d3c */
[----:B---3--:R1:W-:Y:S04]  /*5a90*/  STG.E.128 [R26.64], R8 ;  /* 0x000000081a007986 */ /* 0x0083e8000c101d3c */
[----:B------:R1:W-:Y:S02]  /*5aa0*/  STG.E.128 [R20.64], R4 ;  /* 0x0000000414007986 */ /* 0x0003e4000c101d3c */
.L_x_124:
        /* <DEDUP_REMOVED lines=11> */
.L_x_131:
[----:B------:R-:W-:Y:S05]  /*5b60*/  EXIT ;  /* 0x000000000000794d */ /* 0x000fea0003800000 */
.L_x_133:
        /* <DEDUP_REMOVED lines=9> */
.L_x_1327:


//--------------------- .text._ZN5flash44flash_bwd_dq_dk_dv_loop_seqk_parallel_kernelI23Flash_bwd_kernel_traitsILi32ELi128ELi128ELi8ELi4ELi4ELi4ELb1ELb0EN7cutlass10bfloat16_tE19Flash_kernel_traitsILi32ELi128ELi128ELi8ES3_EELb0ELb0ELb0ELb1ELb0ELb0ELb0EEEvNS_16Flash_bwd_paramsE --------------------------
	.section	.text._ZN5flash44flash_bwd_dq_dk_dv_loop_seqk_parallel_kernelI23Flash_bwd_kernel_traitsILi32ELi128ELi128ELi8ELi4ELi4ELi4ELb1ELb0EN7cutlass10bfloat16_tE19Flash_kernel_traitsILi32ELi128ELi128ELi8ES3_EELb0ELb0ELb0ELb1ELb0ELb0ELb0EEEvNS_16Flash_bwd_paramsE,"ax",@progbits
	.sectioninfo	@"SHI_REGISTERS=255"
	.align	128
        .global         _ZN5flash44flash_bwd_dq_dk_dv_loop_seqk_parallel_kernelI23Flash_bwd_kernel_traitsILi32ELi128ELi128ELi8ELi4ELi4ELi4ELb1ELb0EN7cutlass10bfloat16_tE19Flash_kernel_traitsILi32ELi128ELi128ELi8ES3_EELb0ELb0ELb0ELb1ELb0ELb0ELb0EEEvNS_16Flash_bwd_paramsE
        .type           _ZN5flash44flash_bwd_dq_dk_dv_loop_seqk_parallel_kernelI23Flash_bwd_kernel_traitsILi32ELi128ELi128ELi8ELi4ELi4ELi4ELb1ELb0EN7cutlass10bfloat16_tE19Flash_kernel_traitsILi32ELi128ELi128ELi8ES3_EELb0ELb0ELb0ELb1ELb0ELb0ELb0EEEvNS_16Flash_bwd_paramsE,@function
        .size           _ZN5flash44flash_bwd_dq_dk_dv_loop_seqk_parallel_kernelI23Flash_bwd_kernel_traitsILi32ELi128ELi128ELi8ELi4ELi4ELi4ELb1ELb0EN7cutlass10bfloat16_tE19Flash_kernel_traitsILi32ELi128ELi128ELi8ES3_EELb0ELb0ELb0ELb1ELb0ELb0ELb0EEEvNS_16Flash_bwd_paramsE,(.L_x_1328 - _ZN5flash44flash_bwd_dq_dk_dv_loop_seqk_parallel_kernelI23Flash_bwd_kernel_traitsILi32ELi128ELi128ELi8ELi4ELi4ELi4ELb1ELb0EN7cutlass10bfloat16_tE19Flash_kernel_traitsILi32ELi128ELi128ELi8ES3_EELb0ELb0ELb0ELb1ELb0ELb0ELb0EEEvNS_16Flash_bwd_paramsE)
        .other          _ZN5flash44flash_bwd_dq_dk_dv_loop_seqk_parallel_kernelI23Flash_bwd_kernel_traitsILi32ELi128ELi128ELi8ELi4ELi4ELi4ELb1ELb0EN7cutlass10bfloat16_tE19Flash_kernel_traitsILi32ELi128ELi128ELi8ES3_EELb0ELb0ELb0ELb1ELb0ELb0ELb0EEEvNS_16Flash_bwd_paramsE,@"STO_CUDA_ENTRY STV_DEFAULT"
_ZN5flash44flash_bwd_dq_dk_dv_loop_seqk_parallel_kernelI23Flash_bwd_kernel_traitsILi32ELi128ELi128ELi8ELi4ELi4ELi4ELb1ELb0EN7cutlass10bfloat16_tE19Flash_kernel_traitsILi32ELi128ELi128ELi8ES3_EELb0ELb0ELb0ELb1ELb0ELb0ELb0EEEvNS_16Flash_bwd_paramsE:
.text._ZN5flash44flash_bwd_dq_dk_dv_loop_seqk_parallel_kernelI23Flash_bwd_kernel_traitsILi32ELi128ELi128ELi8ELi4ELi4ELi4ELb1ELb0EN7cutlass10bfloat16_tE19Flash_kernel_traitsILi32ELi128ELi128ELi8ES3_EELb0ELb0ELb0ELb1ELb0ELb0ELb0EEEvNS_16Flash_bwd_paramsE:
        /* <DEDUP_REMOVED lines=28> */
[----:B------:R-:W-:Y:S01]  /*01c0*/  ULDC UR17, c[0x0][0x224] ;  /* 0x0000890000117ab9 */ /* 0x000fe20000000800 */
[----:B-1----:R-:W-:Y:S01]  /*01d0*/  SHF.R.S32.HI R8, RZ, 0x1f, R19 ;  /* 0x0000001fff087819 */ /* 0x002fe20000011413 */
[----:B------:R-:W-:-:S02]  /*01e0*/  USHF.R.S32.HI UR5, URZ, 0x1f, UR19 ;  /* 0x0000001f3f057899 */ /* 0x000fc40008011413 */
[----:B--2---:R-:W-:Y:S01]  /*01f0*/  UIMAD UR18, UR50, UR57, URZ ;  /* 0x00000039321272a4 */ /* 0x004fe2000f8e023f */
[CC--:B------:R-:W-:Y:S01]  /*0200*/  LEA.HI R5, R8.reuse, R19.reuse, RZ, 0x5 ;  /* 0x0000001308057211 */ /* 0x0c0fe200078f28ff */
[----:B------:R-:W-:Y:S01]  /*0210*/  ULOP3.LUT UR6, UR50, UR14, URZ, 0x3c, !UPT ;  /* 0x0000000e32067292 */ /* 0x000fe2000f8e3c3f */
[CC--:B------:R-:W-:Y:S01]  /*0220*/  LEA.HI R9, R8.reuse, R19.reuse, RZ, 0x4 ;  /* 0x0000001308097211 */ /* 0x0c0fe200078f20ff */
[----:B------:R-:W-:Y:S01]  /*0230*/  ULDC UR52, c[0x0][0x1c0] ;  /* 0x0000700000347ab9 */ /* 0x000fe20000000800 */
[----:B------:R-:W-:Y:S01]  /*0240*/  LOP3.LUT R0, R5, 0xffffffe0, RZ, 0xc0, !PT ;  /* 0xffffffe005007812 */ /* 0x000fe200078ec0ff */
[----:B------:R-:W-:Y:S01]  /*0250*/  ULDC UR13, c[0x0][0x1c0] ;  /* 0x00007000000d7ab9 */ /* 0x000fe20000000800 */
[----:B------:R-:W-:Y:S01]  /*0260*/  SHF.R.S32.HI R2, RZ, 0x4, R9 ;  /* 0x00000004ff027819 */ /* 0x000fe20000011409 */
[----:B---3--:R-:W-:Y:S01]  /*0270*/  UIMAD UR5, UR5, UR46, URZ ;  /* 0x0000002e050572a4 */ /* 0x008fe2000f8e023f */
[CC--:B------:R-:W-:Y:S01]  /*0280*/  LEA.HI R6, R8.reuse, R19.reuse, RZ, 0x2 ;  /* 0x0000001308067211 */ /* 0x0c0fe200078f10ff */
[----:B------:R-:W-:Y:S01]  /*0290*/  IMAD.IADD R0, R19, 0x1, -R0 ;  /* 0x0000000113007824 */ /* 0x000fe200078e0a00 */
[----:B------:R-:W-:Y:S01]  /*02a0*/  LEA.HI R4, R9, R2, RZ, 0x1 ;  /* 0x0000000209047211 */ /* 0x000fe200078f08ff */
[----:B------:R-:W-:Y:S01]  /*02b0*/  UIMAD.WIDE UR52, UR57, UR52, URZ ;  /* 0x00000034393472a5 */ /* 0x000fe2000f8e023f */
[----:B------:R-:W-:Y:S01]  /*02c0*/  SHF.R.S32.HI R7, RZ, 0x2, R6 ;  /* 0x00000002ff077819 */ /* 0x000fe20000011406 */
[----:B------:R-:W-:Y:S01]  /*02d0*/  UIMAD.WIDE.U32 UR60, UR46, UR19, URZ ;  /* 0x000000132e3c72a5 */ /* 0x000fe2000f8e003f */
[----:B------:R-:W-:Y:S01]  /*02e0*/  SHF.R.S32.HI R3, RZ, 0x1f, R0 ;  /* 0x0000001fff037819 */ /* 0x000fe20000011400 */
[----:B------:R-:W-:Y:S01]  /*02f0*/  UIMAD UR57, UR57, UR13, URZ ;  /* 0x0000000d393972a4 */ /* 0x000fe2000f8e023f */
[----:B------:R-:W-:Y:S01]  /*0300*/  LEA.HI R20, R8, R19, RZ, 0x3 ;  /* 0x0000001308147211 */ /* 0x000fe200078f18ff */
[----:B------:R-:W-:Y:S01]  /*0310*/  ULDC UR16, c[0x0][0x1c0] ;  /* 0x0000700000107ab9 */ /* 0x000fe20000000800 */
[----:B------:R-:W-:Y:S01]  /*0320*/  LEA.HI R18, R3, R0, RZ, 0x2 ;  /* 0x0000000003127211 */ /* 0x000fe200078f10ff */
[----:B------:R-:W-:Y:S01]  /*0330*/  ULDC.U8 UR12, c[0x0][0x3d0] ;  /* 0x0000f400000c7ab9 */ /* 0x000fe20000000000 */
[----:B------:R-:W-:Y:S01]  /*0340*/  LOP3.LUT R0, R4, 0xfffffffe, RZ, 0xc0, !PT ;  /* 0xfffffffe04007812 */ /* 0x000fe200078ec0ff */
[----:B------:R-:W-:Y:S01]  /*0350*/  ULDC.64 UR8, c[0x0][0x118] ;  /* 0x0000460000087ab9 */ /* 0x000fe20000000a00 */
[----:B------:R-:W-:Y:S01]  /*0360*/  SHF.R.S32.HI R3, RZ, 0x1f, R6 ;  /* 0x0000001fff037819 */ /* 0x000fe20000011406 */
[----:B------:R-:W-:-:S02]  /*0370*/  UMOV UR56, 0xffffe000 ;  /* 0xffffe00000387882 */ /* 0x000fc40000000000 */
[----:B------:R-:W-:Y:S01]  /*0380*/  IMAD.IADD R15, R2, 0x1, -R0 ;  /* 0x00000001020f7824 */ /* 0x000fe200078e0a00 */
[--C-:B------:R-:W-:Y:S01]  /*0390*/  SHF.R.S32.HI R2, RZ, 0x5, R5.reuse ;  /* 0x00000005ff027819 */ /* 0x100fe20000011405 */
[----:B------:R-:W-:Y:S01]  /*03a0*/  UISETP.NE.AND UP3, UPT, UR12, URZ, UPT ;  /* 0x0000003f0c00728c */ /* 0x000fe2000bf65270 */
[----:B------:R-:W-:Y:S01]  /*03b0*/  SHF.R.S32.HI R0, RZ, 0x1f, R5 ;  /* 0x0000001fff007819 */ /* 0x000fe20000011405 */
[----:B------:R-:W-:Y:S01]  /*03c0*/  UIMAD.WIDE.U32 UR58, UR52, UR60, URZ ;  /* 0x0000003c343a72a5 */ /* 0x000fe2000f8e003f */
[-C--:B------:R-:W-:Y:S01]  /*03d0*/  LEA.HI R5, R6, R7.reuse, RZ, 0x1 ;  /* 0x0000000706057211 */ /* 0x080fe200078f08ff */
[----:B------:R-:W-:Y:S01]  /*03e0*/  USHF.L.U32 UR30, UR57, 0x3, URZ ;  /* 0x00000003391e7899 */ /* 0x000fe2000800063f */
[----:B------:R-:W-:Y:S01]  /*03f0*/  LEA.HI R3, R3, R7, RZ, 0x3 ;  /* 0x0000000703037211 */ /* 0x000fe200078f18ff */
[----:B------:R-:W-:Y:S01]  /*0400*/  USHF.L.U32 UR29, UR57, 0x4, URZ ;  /* 0x00000004391d7899 */ /* 0x000fe2000800063f */
[----:B------:R-:W-:Y:S01]  /*0410*/  LEA.HI R0, R0, R2, RZ, 0x2 ;  /* 0x0000000200007211 */ /* 0x000fe200078f10ff */
[----:B------:R-:W-:Y:S01]  /*0420*/  UIMAD UR28, UR57, 0x18, URZ ;  /* 0x00000018391c78a4 */ /* 0x000fe2000f8e023f */
[----:B------:R-:W-:Y:S01]  /*0430*/  LOP3.LUT R5, R5, 0x7fffffe, RZ, 0xc0, !PT ;  /* 0x07fffffe05057812 */ /* 0x000fe200078ec0ff */
[----:B------:R-:W-:Y:S01]  /*0440*/  USHF.L.U32 UR27, UR57, 0x5, URZ ;  /* 0x00000005391b7899 */ /* 0x000fe2000800063f */
[----:B------:R-:W-:Y:S01]  /*0450*/  LOP3.LUT R4, R3, 0xfffffff8, RZ, 0xc0, !PT ;  /* 0xfffffff803047812 */ /* 0x000fe200078ec0ff */
[----:B------:R-:W-:Y:S01]  /*0460*/  UIMAD UR26, UR57, 0x28, URZ ;  /* 0x00000028391a78a4 */ /* 0x000fe2000f8e023f */
[----:B------:R-:W-:Y:S01]  /*0470*/  LOP3.LUT R0, R0, 0xfffffffc, RZ, 0xc0, !PT ;  /* 0xfffffffc00007812 */ /* 0x000fe200078ec0ff */
[C---:B------:R-:W-:Y:S01]  /*0480*/  IMAD.IADD R3, R7.reuse, 0x1, -R5 ;  /* 0x0000000107037824 */ /* 0x040fe200078e0a05 */
[----:B------:R-:W-:Y:S01]  /*0490*/  LEA.HI R5, R8, R19, RZ, 0x7 ;  /* 0x0000001308057211 */ /* 0x000fe200078f38ff */
[----:B------:R-:W-:Y:S01]  /*04a0*/  IMAD.IADD R4, R7, 0x1, -R4 ;  /* 0x0000000107047824 */ /* 0x000fe200078e0a04 */
[----:B------:R-:W-:Y:S01]  /*04b0*/  UIMAD UR25, UR57, 0x30, URZ ;  /* 0x00000030391978a4 */ /* 0x000fe2000f8e023f */
[----:B------:R-:W-:Y:S01]  /*04c0*/  IMAD.IADD R158, R2, 0x1, -R0 ;  /* 0x00000001029e7824 */ /* 0x000fe200078e0a00 */
[----:B------:R-:W-:Y:S01]  /*04d0*/  LOP3.LUT R0, R20, 0xfffffff8, RZ, 0xc0, !PT ;  /* 0xfffffff814007812 */ /* 0x000fe200078ec0ff */
[----:B------:R-:W-:Y:S01]  /*04e0*/  IMAD.U32 R7, RZ, RZ, UR4 ;  /* 0x00000004ff077e24 */ /* 0x000fe2000f8e00ff */
[----:B------:R-:W-:Y:S01]  /*04f0*/  SHF.R.S32.HI R11, RZ, 0x7, R5 ;  /* 0x00000007ff0b7819 */ /* 0x000fe20000011405 */
[----:B------:R-:W-:Y:S01]  /*0500*/  IMAD R12, R2, 0x8, R3 ;  /* 0x00000008020c7824 */ /* 0x000fe200078e0203 */
[----:B------:R-:W-:Y:S01]  /*0510*/  SHF.R.S32.HI R3, RZ, 0x3, R20 ;  /* 0x00000003ff037819 */ /* 0x000fe20000011414 */
[----:B------:R-:W-:Y:S01]  /*0520*/  UIMAD UR4, UR46, UR7, UR50 ;  /* 0x000000072e0472a4 */ /* 0x000fe2000f8e0232 */
[----:B------:R-:W-:Y:S01]  /*0530*/  LOP3.LUT R2, R6, 0xfffffffc, RZ, 0xc0, !PT ;  /* 0xfffffffc06027812 */ /* 0x000fe200078ec0ff */
[----:B------:R1:W-:Y:S01]  /*0540*/  STL [R1+0x48], R7 ;  /* 0x0000480701007387 */ /* 0x0003e20000100800 */
[C---:B------:R-:W-:Y:S01]  /*0550*/  LOP3.LUT P5, RZ, R4.reuse, 0x2, RZ, 0xc0, !PT ;  /* 0x0000000204ff7812 */ /* 0x040fe200078ac0ff */
[----:B------:R-:W-:Y:S01]  /*0560*/  USHF.L.U32 UR7, UR46, 0x7, URZ ;  /* 0x000000072e077899 */ /* 0x000fe2000800063f */
[----:B------:R-:W-:Y:S01]  /*0570*/  LOP3.LUT P4, RZ, R4, 0x4, RZ, 0xc0, !PT ;  /* 0x0000000404ff7812 */ /* 0x000fe2000788c0ff */
[----:B------:R-:W-:Y:S01]  /*0580*/  IMAD.IADD R8, R19, 0x1, -R2 ;  /* 0x0000000113087824 */ /* 0x000fe200078e0a02 */
[----:B------:R-:W-:Y:S01]  /*0590*/  LOP3.LUT R2, R9, 0xfffffff0, RZ, 0xc0, !PT ;  /* 0xfffffff009027812 */ /* 0x000fe200078ec0ff */
[----:B------:R-:W-:Y:S01]  /*05a0*/  UIMAD UR4, UR4, UR17, URZ ;  /* 0x00000011040472a4 */ /* 0x000fe2000f8e023f */
[----:B------:R-:W-:Y:S01]  /*05b0*/  SEL R200, R153, 0xffffffe0, !P5 ;  /* 0xffffffe099c87807 */ /* 0x000fe20006800000 */
[C---:B------:R-:W-:Y:S01]  /*05c0*/  IMAD.SHL.U32 R226, R8.reuse, 0x8, RZ ;  /* 0x0000000808e27824 */ /* 0x040fe200078e00ff */
[----:B------:R-:W-:Y:S01]  /*05d0*/  UIMAD UR24, UR57, 0x38, URZ ;  /* 0x00000038391878a4 */ /* 0x000fe2000f8e023f */
[----:B------:R-:W-:Y:S01]  /*05e0*/  IMAD.SHL.U32 R8, R8, 0x2, RZ ;  /* 0x0000000208087824 */ /* 0x000fe200078e00ff */
[----:B------:R-:W-:-:S02]  /*05f0*/  USHF.L.U32 UR23, UR57, 0x6, URZ ;  /* 0x0000000639177899 */ /* 0x000fc4000800063f */
[----:B------:R-:W-:Y:S01]  /*0600*/  UIMAD UR22, UR57, 0x48, URZ ;  /* 0x00000048391678a4 */ /* 0x000fe2000f8e023f */
[----:B------:R-:W-:Y:S01]  /*0610*/  IMAD R17, R11, 0x2000, R8 ;  /* 0x000020000b117824 */ /* 0x000fe200078e0208 */
[----:B------:R-:W-:Y:S02]  /*0620*/  UIMAD UR21, UR57, 0x50, URZ ;  /* 0x00000050391578a4 */ /* 0x000fe4000f8e023f */
[----:B------:R-:W-:Y:S02]  /*0630*/  UIMAD UR20, UR57, 0x58, URZ ;  /* 0x00000058391478a4 */ /* 0x000fe4000f8e023f */
[----:B------:R-:W-:Y:S02]  /*0640*/  UIMAD UR19, UR57, 0x60, URZ ;  /* 0x00000060391378a4 */ /* 0x000fe4000f8e023f */
[----:B------:R-:W-:Y:S01]  /*0650*/  UIMAD UR17, UR57, 0x70, URZ ;  /* 0x00000070391178a4 */ /* 0x000fe2000f8e023f */
[----:B-1----:R-:W-:Y:S02]  /*0660*/  IMAD.IADD R7, R19, 0x1, -R0 ;  /* 0x0000000113077824 */ /* 0x002fe400078e0a00 */
[----:B------:R-:W-:-:S03]  /*0670*/  IMAD.SHL.U32 R0, R3, 0x40, RZ ;  /* 0x0000004003007824 */ /* 0x000fc600078e00ff */
[----:B------:R-:W-:Y:S02]  /*0680*/  LEA.HI R10, R7, R7, RZ, 0x1 ;  /* 0x00000007070a7211 */ /* 0x000fe400078f08ff */
[----:B------:R-:W-:Y:S02]  /*0690*/  LOP3.LUT R0, R0, 0xc0, RZ, 0xc0, !PT ;  /* 0x000000c000007812 */ /* 0x000fe400078ec0ff */
[----:B------:R-:W-:Y:S02]  /*06a0*/  LOP3.LUT R3, R10, 0x3fffffe, RZ, 0xc0, !PT ;  /* 0x03fffffe0a037812 */ /* 0x000fe400078ec0ff */
[----:B------:R-:W-:Y:S02]  /*06b0*/  SHF.R.U32.HI R6, RZ, 0x3, R0 ;  /* 0x00000003ff067819 */ /* 0x000fe40000011600 */
[----:B------:R-:W-:Y:S01]  /*06c0*/  LOP3.LUT R5, R0, 0x18, R226, 0xf8, !PT ;  /* 0x0000001800057812 */ /* 0x000fe200078ef8e2 */
[----:B------:R-:W-:Y:S02]  /*06d0*/  IMAD.IADD R0, R19, 0x1, -R2 ;  /* 0x0000000113007824 */ /* 0x000fe400078e0a02 */
[----:B------:R-:W-:Y:S01]  /*06e0*/  IMAD.IADD R3, R7, 0x1, -R3 ;  /* 0x0000000107037824 */ /* 0x000fe200078e0a03 */
[----:B------:R-:W-:Y:S01]  /*06f0*/  LOP3.LUT R5, R5, R6, RZ, 0x3c, !PT ;  /* 0x0000000605057212 */ /* 0x000fe200078e3cff */
[----:B------:R-:W-:Y:S01]  /*0700*/  IMAD R2, R11, 0x8, R15 ;  /* 0x000000080b027824 */ /* 0x000fe200078e020f */
[----:B------:R-:W-:-:S03]  /*0710*/  SHF.R.S32.HI R9, RZ, 0x1f, R0 ;  /* 0x0000001fff097819 */ /* 0x000fc60000011400 */
[----:B------:R-:W-:Y:S01]  /*0720*/  IMAD R146, R2, 0x8, R3 ;  /* 0x0000000802927824 */ /* 0x000fe200078e0203 */
[-C--:B------:R-:W-:Y:S01]  /*0730*/  LEA.HI R2, R0, R0.reuse, RZ, 0x1 ;  /* 0x0000000000027211 */ /* 0x080fe200078f08ff */
[----:B------:R-:W-:Y:S01]  /*0740*/  IMAD.U32 R3, R12, 0x20, R5 ;  /* 0x000000200c037824 */ /* 0x000fe200078e0005 */
[----:B------:R-:W-:Y:S02]  /*0750*/  LEA.HI R9, R9, R0, RZ, 0x3 ;  /* 0x0000000009097211 */ /* 0x000fe400078f18ff */
[----:B------:R-:W-:Y:S02]  /*0760*/  LOP3.LUT R6, R2, 0x7fffffe, RZ, 0xc0, !PT ;  /* 0x07fffffe02067812 */ /* 0x000fe400078ec0ff */
[----:B------:R1:W-:Y:S01]  /*0770*/  STL [R1+0x10], R3 ;  /* 0x0000100301007387 */ /* 0x0003e20000100800 */
[----:B------:R-:W-:Y:S02]  /*0780*/  LOP3.LUT R5, R9, 0xfffffff8, RZ, 0xc0, !PT ;  /* 0xfffffff809057812 */ /* 0x000fe400078ec0ff */
[----:B------:R-:W-:Y:S01]  /*0790*/  IMAD.IADD R14, R0, 0x1, -R6 ;  /* 0x00000001000e7824 */ /* 0x000fe200078e0a06 */
[----:B------:R-:W-:-:S02]  /*07a0*/  LEA.HI R12, R4, R4, RZ, 0x1 ;  /* 0x00000004040c7211 */ /* 0x000fc400078f08ff */
[----:B------:R-:W-:Y:S02]  /*07b0*/  IMAD.IADD R16, R0, 0x1, -R5 ;  /* 0x0000000100107824 */ /* 0x000fe400078e0a05 */
[----:B------:R-:W-:-:S05]  /*07c0*/  IMAD.U32 R5, RZ, RZ, UR18 ;  /* 0x00000012ff057e24 */ /* 0x000fca000f8e00ff */
[----:B------:R-:W-:Y:S01]  /*07d0*/  STL [R1+0x44], R5 ;  /* 0x0000440501007387 */ /* 0x000fe20000100800 */
[--C-:B-1----:R-:W-:Y:S02]  /*07e0*/  SHF.R.S32.HI R3, RZ, 0x1, R2.reuse ;  /* 0x00000001ff037819 */ /* 0x102fe40000011402 */
[----:B------:R-:W-:-:S04]  /*07f0*/  SHF.R.S32.HI R2, RZ, 0x1f, R2 ;  /* 0x0000001fff027819 */ /* 0x000fc80000011402 */
[----:B------:R-:W-:Y:S02]  /*0800*/  LEA.HI R0, R2, R3, RZ, 0x2 ;  /* 0x0000000302007211 */ /* 0x000fe400078f10ff */
[----:B------:R-:W-:Y:S02]  /*0810*/  LOP3.LUT R2, R4, 0x1, RZ, 0xc0, !PT ;  /* 0x0000000104027812 */ /* 0x000fe400078ec0ff */
[----:B------:R-:W-:Y:S02]  /*0820*/  LOP3.LUT R0, R0, 0xfffffffc, RZ, 0xc0, !PT ;  /* 0xfffffffc00007812 */ /* 0x000fe400078ec0ff */
[----:B------:R-:W-:Y:S01]  /*0830*/  ISETP.NE.U32.AND P6, PT, R2, 0x1, PT ;  /* 0x000000010200780c */ /* 0x000fe20003fc5070 */
[----:B------:R-:W-:Y:S01]  /*0840*/  IMAD.U32 R2, RZ, RZ, UR6 ;  /* 0x00000006ff027e24 */ /* 0x000fe2000f8e00ff */
[----:B------:R-:W-:Y:S01]  /*0850*/  USHF.R.S32.HI UR6, URZ, 0x1f, UR50 ;  /* 0x0000001f3f067899 */ /* 0x000fe20008011432 */
[----:B------:R-:W-:Y:S01]  /*0860*/  IMAD.IADD R13, R3, 0x1, -R0 ;  /* 0x00000001030d7824 */ /* 0x000fe200078e0a00 */
[----:B------:R-:W-:-:S02]  /*0870*/  SHF.R.S32.HI R0, RZ, 0x1, R10 ;  /* 0x00000001ff007819 */ /* 0x000fc4000001140a */
[----:B------:R1:W-:Y:S01]  /*0880*/  STL [R1+0x40], R2 ;  /* 0x0000400201007387 */ /* 0x0003e20000100800 */
[----:B------:R-:W-:Y:S01]  /*0890*/  SEL R199, R199, 0x10, !P6 ;  /* 0x00000010c7c77807 */ /* 0x000fe20007000000 */
[----:B------:R-:W-:Y:S01]  /*08a0*/  IMAD.U32 R3, RZ, RZ, UR6 ;  /* 0x00000006ff037e24 */ /* 0x000fe2000f8e00ff */
[----:B------:R-:W-:Y:S01]  /*08b0*/  LOP3.LUT P0, RZ, R0, 0x2, RZ, 0xc0, !PT ;  /* 0x0000000200ff7812 */ /* 0x000fe2000780c0ff */
[----:B------:R-:W-:Y:S01]  /*08c0*/  IMAD.SHL.U32 R3, R4, 0x40, RZ ;  /* 0x0000004004037824 */ /* 0x000fe200078e00ff */
[----:B------:R-:W-:Y:S01]  /*08d0*/  USHF.R.S32.HI UR6, URZ, 0x1f, UR46 ;  /* 0x0000001f3f067899 */ /* 0x000fe2000801142e */
[----:B------:R-:W-:Y:S01]  /*08e0*/  IMAD.SHL.U32 R6, R0, 0x40, RZ ;  /* 0x0000004000067824 */ /* 0x000fe200078e00ff */
[----:B------:R-:W-:Y:S01]  /*08f0*/  SEL R145, R153, 0xffffffe0, !P0 ;  /* 0xffffffe099917807 */ /* 0x000fe20004000000 */
[----:B------:R-:W-:Y:S01]  /*0900*/  IMAD.SHL.U32 R0, R158, 0x10, RZ ;  /* 0x000000109e007824 */ /* 0x000fe200078e00ff */
[----:B------:R-:W-:-:S04]  /*0910*/  LOP3.LUT R3, R3, 0x1c0, RZ, 0xc0, !PT ;  /* 0x000001c003037812 */ /* 0x000fc800078ec0ff */
[----:B------:R-:W-:Y:S02]  /*0920*/  LEA.HI R3, R3, R3, RZ, 0x1d ;  /* 0x0000000303037211 */ /* 0x000fe400078fe8ff */
[----:B------:R-:W-:-:S05]  /*0930*/  LEA.HI.SX32 R18, R18, R0, 0x1e ;  /* 0x0000000012127211 */ /* 0x000fca00078ff2ff */
[----:B------:R-:W-:Y:S01]  /*0940*/  STL [R1+0x1c], R18 ;  /* 0x00001c1201007387 */ /* 0x000fe20000100800 */
[----:B-1----:R-:W-:-:S05]  /*0950*/  IMAD.SHL.U32 R2, R7, 0x40, RZ ;  /* 0x0000004007027824 */ /* 0x002fca00078e00ff */
[----:B------:R-:W-:Y:S02]  /*0960*/  LOP3.LUT R7, R2, 0x1c0, RZ, 0xc0, !PT ;  /* 0x000001c002077812 */ /* 0x000fe400078ec0ff */
[----:B------:R-:W-:Y:S02]  /*0970*/  LOP3.LUT R2, R12, 0x3fffffe, RZ, 0xc0, !PT ;  /* 0x03fffffe0c027812 */ /* 0x000fe400078ec0ff */
[----:B------:R-:W-:Y:S02]  /*0980*/  LOP3.LUT R5, R7, 0x30, R0, 0xf8, !PT ;  /* 0x0000003007057812 */ /* 0x000fe400078ef800 */
[----:B------:R-:W-:Y:S01]  /*0990*/  LOP3.LUT R0, R6, 0xc0, RZ, 0xc0, !PT ;  /* 0x000000c006007812 */ /* 0x000fe200078ec0ff */
[----:B------:R-:W-:Y:S01]  /*09a0*/  IMAD.IADD R10, R4, 0x1, -R2 ;  /* 0x00000001040a7824 */ /* 0x000fe200078e0a02 */
[----:B------:R-:W-:Y:S01]  /*09b0*/  SHF.R.S32.HI R4, RZ, 0x3, R9 ;  /* 0x00000003ff047819 */ /* 0x000fe20000011409 */
[----:B------:R-:W-:-:S04]  /*09c0*/  IMAD.SHL.U32 R2, R158, 0x400, RZ ;  /* 0x000004009e027824 */ /* 0x000fc800078e00ff */
[C---:B------:R-:W-:Y:S01]  /*09d0*/  IMAD R14, R4.reuse, 0x8, R14 ;  /* 0x00000008040e7824 */ /* 0x040fe200078e020e */
[--C-:B------:R-:W-:Y:S01]  /*09e0*/  IADD3 R17, R3, R17, R2.reuse ;  /* 0x0000001103117210 */ /* 0x100fe20007ffe002 */
[----:B------:R-:W-:Y:S01]  /*09f0*/  IMAD R147, R4, 0x200, R2 ;  /* 0x0000020004937824 */ /* 0x000fe200078e0202 */
[--C-:B------:R-:W-:Y:S01]  /*0a00*/  LOP3.LUT R3, R5, 0x8, R20.reuse, 0xf8, !PT ;  /* 0x0000000805037812 */ /* 0x100fe200078ef814 */
[----:B------:R-:W-:Y:S01]  /*0a10*/  IMAD.U32 R5, RZ, RZ, UR7 ;  /* 0x00000007ff057e24 */ /* 0x000fe2000f8e00ff */
[----:B------:R-:W-:Y:S01]  /*0a20*/  LOP3.LUT R4, R0, 0x8, R20, 0xf8, !PT ;  /* 0x0000000800047812 */ /* 0x000fe200078ef814 */
[----:B------:R-:W-:Y:S01]  /*0a30*/  USHF.R.S32.HI UR7, URZ, 0x1f, UR50 ;  /* 0x0000001f3f077899 */ /* 0x000fe20008011432 */
[----:B------:R-:W-:Y:S01]  /*0a40*/  SHF.R.U32.HI R2, RZ, 0x3, R0 ;  /* 0x00000003ff027819 */ /* 0x000fe20000011600 */
[----:B------:R-:W-:Y:S01]  /*0a50*/  IMAD.SHL.U32 R205, R17, 0x2, RZ ;  /* 0x0000000211cd7824 */ /* 0x000fe200078e00ff */
[----:B------:R-:W-:Y:S02]  /*0a60*/  SHF.R.U32.HI R0, RZ, 0x3, R7 ;  /* 0x00000003ff007819 */ /* 0x000fe40000011607 */
        /* <DEDUP_REMOVED lines=16> */
[C---:B------:R-:W-:Y:S01]  /*0b70*/  @P4 IADD3 R198, R205.reuse, -0x40, RZ ;  /* 0xffffffc0cdc64810 */ /* 0x040fe20007ffe0ff */
[----:B------:R-:W-:Y:S01]  /*0b80*/  IMAD.IADD R203, R205, 0x1, R199 ;  /* 0x00000001cdcb7824 */ /* 0x000fe200078e02c7 */
[----:B------:R-:W-:Y:S01]  /*0b90*/  SHF.L.U64.HI R2, R0, 0x2, R2 ;  /* 0x0000000200027819 */ /* 0x000fe20000010202 */
[----:B------:R-:W-:Y:S01]  /*0ba0*/  IMAD.U32 R0, RZ, RZ, UR5 ;  /* 0x00000005ff007e24 */ /* 0x000fe2000f8e00ff */
[----:B------:R1:W-:Y:S01]  /*0bb0*/  STL [R1+0x3c], R3 ;  /* 0x00003c0301007387 */ /* 0x0003e20000100800 */
[----:B------:R-:W-:Y:S01]  /*0bc0*/  UIMAD UR5, UR53, UR60, URZ ;  /* 0x0000003c350572a4 */ /* 0x000fe2000f8e023f */
[----:B------:R-:W-:Y:S01]  /*0bd0*/  IMAD.IADD R199, R199, 0x1, R198 ;  /* 0x00000001c7c77824 */ /* 0x000fe200078e02c6 */
[----:B------:R-:W-:Y:S01]  /*0be0*/  UIMAD UR16, UR57, 0x78, URZ ;  /* 0x00000078391078a4 */ /* 0x000fe2000f8e023f */
[----:B------:R-:W-:-:S02]  /*0bf0*/  IMAD R145, R146, 0x2, R145 ;  /* 0x0000000292917824 */ /* 0x000fc400078e0291 */
[--C-:B------:R-:W-:Y:S02]  /*0c00*/  IMAD.IADD R204, R205, 0x1, R200.reuse ;  /* 0x00000001cdcc7824 */ /* 0x100fe400078e02c8 */
[----:B------:R-:W-:Y:S02]  /*0c10*/  IMAD.IADD R202, R203, 0x1, R200 ;  /* 0x00000001cbca7824 */ /* 0x000fe400078e02c8 */
[----:B------:R-:W-:Y:S02]  /*0c20*/  IMAD.IADD R201, R200, 0x1, R198 ;  /* 0x00000001c8c97824 */ /* 0x000fe400078e02c6 */
[----:B------:R-:W-:Y:S02]  /*0c30*/  IMAD.SHL.U32 R146, R146, 0x2, RZ ;  /* 0x0000000292927824 */ /* 0x000fe400078e00ff */
[----:B------:R-:W-:Y:S02]  /*0c40*/  IMAD.IADD R200, R200, 0x1, R199 ;  /* 0x00000001c8c87824 */ /* 0x000fe400078e02c7 */
[----:B-1----:R-:W-:Y:S01]  /*0c50*/  IMAD.U32 R3, RZ, RZ, UR4 ;  /* 0x00000004ff037e24 */ /* 0x002fe2000f8e00ff */
[----:B------:R-:W-:-:S02]  /*0c60*/  USHF.R.S32.HI UR4, URZ, 0x1f, UR18 ;  /* 0x0000001f3f047899 */ /* 0x000fc40008011412 */
[----:B------:R-:W-:Y:S02]  /*0c70*/  UIMAD UR18, UR57, 0x68, URZ ;  /* 0x00000068391278a4 */ /* 0x000fe4000f8e023f */
[----:B------:R1:W-:Y:S04]  /*0c80*/  STL [R1+0x38], R3 ;  /* 0x0000380301007387 */ /* 0x0003e80000100800 */
[----:B------:R2:W-:Y:S04]  /*0c90*/  STL [R1+0x18], R2 ;  /* 0x0000180201007387 */ /* 0x0005e80000100800 */
[----:B------:R3:W-:Y:S01]  /*0ca0*/  STL [R1+0x34], R0 ;  /* 0x0000340001007387 */ /* 0x0007e20000100800 */
[----:B-1----:R-:W-:Y:S01]  /*0cb0*/  IMAD.U32 R3, RZ, RZ, UR4 ;  /* 0x00000004ff037e24 */ /* 0x002fe2000f8e00ff */
[----:B------:R-:W-:Y:S01]  /*0cc0*/  USHF.L.U32 UR4, UR57, 0x7, URZ ;  /* 0x0000000739047899 */ /* 0x000fe2000800063f */
[----:B--2---:R-:W-:-:S03]  /*0cd0*/  IMAD.SHL.U32 R2, R19, 0x2, RZ ;  /* 0x0000000213027824 */ /* 0x004fc600078e00ff */
[----:B------:R1:W-:Y:S01]  /*0ce0*/  STL [R1+0x28], R3 ;  /* 0x0000280301007387 */ /* 0x0003e20000100800 */
[----:B------:R-:W-:Y:S01]  /*0cf0*/  UIADD3 UR15, -UR4, URZ, URZ ;  /* 0x0000003f040f7290 */ /* 0x000fe2000fffe13f */
[----:B---3--:R-:W-:Y:S02]  /*0d00*/  SHF.R.S32.HI R0, RZ, 0x1, R12 ;  /* 0x00000001ff007819 */ /* 0x008fe4000001140c */
[----:B------:R-:W-:Y:S02]  /*0d10*/  LOP3.LUT R2, R2, 0x6, RZ, 0xc0, !PT ;  /* 0x0000000602027812 */ /* 0x000fe400078ec0ff */
[C---:B------:R-:W-:Y:S01]  /*0d20*/  LOP3.LUT P3, RZ, R0.reuse, 0x2, RZ, 0xc0, !PT ;  /* 0x0000000200ff7812 */ /* 0x040fe2000786c0ff */
[----:B------:R-:W-:Y:S02]  /*0d30*/  IMAD.SHL.U32 R0, R0, 0x40, RZ ;  /* 0x0000004000007824 */ /* 0x000fe400078e00ff */
[C---:B------:R-:W-:Y:S01]  /*0d40*/  IMAD R4, R11.reuse, 0x40, R2 ;  /* 0x000000400b047824 */ /* 0x040fe200078e0202 */
[----:B------:R-:W-:Y:S01]  /*0d50*/  R2P PR, R16, 0x6 ;  /* 0x0000000610007804 */ /* 0x000fe20000000000 */
[----:B------:R-:W-:Y:S01]  /*0d60*/  IMAD.SHL.U32 R2, R11, 0x8, RZ ;  /* 0x000000080b027824 */ /* 0x000fe200078e00ff */
[----:B------:R-:W-:-:S02]  /*0d70*/  LOP3.LUT R0, R0, 0xc0, RZ, 0xc0, !PT ;  /* 0x000000c000007812 */ /* 0x000fc400078ec0ff */
[----:B------:R2:W-:Y:S01]  /*0d80*/  STL [R1+0x14], R4 ;  /* 0x0000140401007387 */ /* 0x0005e20000100800 */
[----:B------:R-:W-:Y:S02]  /*0d90*/  SEL R148, R148, 0xffffffc0, !P2 ;  /* 0xffffffc094947807 */ /* 0x000fe40005000000 */
[----:B------:R-:W-:Y:S02]  /*0da0*/  LOP3.LUT R2, R2, 0x8, RZ, 0xc0, !PT ;  /* 0x0000000802027812 */ /* 0x000fe400078ec0ff */
[----:B------:R-:W-:-:S04]  /*0db0*/  LOP3.LUT P0, RZ, R13, 0x2, RZ, 0xc0, !PT ;  /* 0x000000020dff7812 */ /* 0x000fc8000780c0ff */
[----:B------:R-:W-:Y:S01]  /*0dc0*/  SEL R153, R153, 0xffffffe0, !P0 ;  /* 0xffffffe099997807 */ /* 0x000fe20004000000 */
[----:B-1----:R-:W-:Y:S01]  /*0dd0*/  IMAD.U32 R3, RZ, RZ, UR5 ;  /* 0x00000005ff037e24 */ /* 0x002fe2000f8e00ff */
[----:B------:R-:W-:Y:S01]  /*0de0*/  USHF.R.S32.HI UR5, URZ, 0x1f, UR4 ;  /* 0x0000001f3f057899 */ /* 0x000fe20008011404 */
[----:B------:R-:W-:Y:S01]  /*0df0*/  IMAD.U32 R3, RZ, RZ, UR4 ;  /* 0x00000004ff037e24 */ /* 0x000fe2000f8e00ff */
[----:B------:R-:W-:-:S04]  /*0e00*/  SHF.R.U32.HI R3, RZ, 0x3, R0 ;  /* 0x00000003ff037819 */ /* 0x000fc80000011600 */
[----:B------:R-:W-:Y:S01]  /*0e10*/  LOP3.LUT R8, R3, R0, R2, 0x1e, !PT ;  /* 0x0000000003087212 */ /* 0x000fe200078e1e02 */
[----:B------:R-:W-:Y:S02]  /*0e20*/  IMAD.SHL.U32 R0, R16, 0x40, RZ ;  /* 0x0000004010007824 */ /* 0x000fe400078e00ff */
[C---:B------:R-:W-:Y:S02]  /*0e30*/  IMAD R3, R15.reuse, 0x200, R5 ;  /* 0x000002000f037824 */ /* 0x040fe400078e0205 */
[C---:B------:R-:W-:Y:S01]  /*0e40*/  IMAD.SHL.U32 R5, R15.reuse, 0x8, RZ ;  /* 0x000000080f057824 */ /* 0x040fe200078e00ff */
[----:B------:R-:W-:Y:S01]  /*0e50*/  LOP3.LUT R0, R0, 0x1c0, RZ, 0xc0, !PT ;  /* 0x000001c000007812 */ /* 0x000fe200078ec0ff */
[----:B------:R-:W-:Y:S02]  /*0e60*/  IMAD.IADD R8, R8, 0x1, R10 ;  /* 0x0000000108087824 */ /* 0x000fe400078e020a */
[----:B--2---:R-:W-:Y:S01]  /*0e70*/  IMAD.SHL.U32 R4, R15, 0x10, RZ ;  /* 0x000000100f047824 */ /* 0x004fe200078e00ff */
[----:B------:R-:W-:-:S02]  /*0e80*/  LOP3.LUT R5, R5, 0x8, RZ, 0xc0, !PT ;  /* 0x0000000805057812 */ /* 0x000fc400078ec0ff */
[----:B------:R-:W-:Y:S02]  /*0e90*/  SHF.R.U32.HI R6, RZ, 0x3, R0 ;  /* 0x00000003ff067819 */ /* 0x000fe40000011600 */
[----:B------:R-:W-:Y:S01]  /*0ea0*/  LOP3.LUT R7, R2, 0x10, R4, 0xf8, !PT ;  /* 0x0000001002077812 */ /* 0x000fe200078ef804 */
[----:B------:R-:W-:Y:S01]  /*0eb0*/  IMAD.SHL.U32 R2, R13, 0x40, RZ ;  /* 0x000000400d027824 */ /* 0x000fe200078e00ff */
[----:B------:R-:W-:Y:S01]  /*0ec0*/  LOP3.LUT R6, R6, R0, R5, 0x1e, !PT ;  /* 0x0000000006067212 */ /* 0x000fe200078e1e05 */
[----:B------:R-:W-:-:S03]  /*0ed0*/  IMAD.SHL.U32 R0, R14, 0x20, RZ ;  /* 0x000000200e007824 */ /* 0x000fc600078e00ff */
[----:B------:R-:W-:Y:S01]  /*0ee0*/  LOP3.LUT R2, R2, 0xc0, RZ, 0xc0, !PT ;  /* 0x000000c002027812 */ /* 0x000fe200078ec0ff */
[----:B------:R-:W-:Y:S02]  /*0ef0*/  IMAD R158, R158, 0x200, R0 ;  /* 0x000002009e9e7824 */ /* 0x000fe400078e0200 */
[----:B------:R-:W-:Y:S01]  /*0f00*/  IMAD.IADD R147, R147, 0x1, R6 ;  /* 0x0000000193937824 */ /* 0x000fe200078e0206 */
[----:B------:R-:W-:-:S04]  /*0f10*/  SHF.R.U32.HI R4, RZ, 0x3, R2 ;  /* 0x00000003ff047819 */ /* 0x000fc80000011602 */
[C---:B------:R-:W-:Y:S02]  /*0f20*/  LOP3.LUT R5, R4.reuse, R2, R5, 0x1e, !PT ;  /* 0x0000000204057212 */ /* 0x040fe400078e1e05 */
[----:B------:R-:W-:Y:S02]  /*0f30*/  LOP3.LUT R2, R4, R7, R2, 0x1e, !PT ;  /* 0x0000000704027212 */ /* 0x000fe400078e1e02 */
[----:B------:R-:W-:Y:S01]  /*0f40*/  LEA R4, R8, 0x6000, 0x1 ;  /* 0x0000600008047811 */ /* 0x000fe200078e08ff */
[----:B------:R-:W-:Y:S01]  /*0f50*/  IMAD.IADD R158, R158, 0x1, R5 ;  /* 0x000000019e9e7824 */ /* 0x000fe200078e0205 */
[----:B------:R-:W-:Y:S01]  /*0f60*/  LEA R147, R147, 0x8000, 0x1 ;  /* 0x0000800093937811 */ /* 0x000fe200078e08ff */
[----:B------:R-:W-:Y:S02]  /*0f70*/  IMAD.IADD R152, R0, 0x1, R2 ;  /* 0x0000000100987824 */ /* 0x000fe400078e0202 */
[----:B------:R-:W-:Y:S01]  /*0f80*/  IMAD.U32 R0, RZ, RZ, UR6 ;  /* 0x00000006ff007e24 */ /* 0x000fe2000f8e00ff */
[C---:B------:R-:W-:Y:S01]  /*0f90*/  IADD3 R154, R147.reuse, 0x20, RZ ;  /* 0x00000020939a7810 */ /* 0x040fe20007ffe0ff */
[C---:B------:R-:W-:Y:S01]  /*0fa0*/  IMAD.IADD R149, R147.reuse, 0x1, R148 ;  /* 0x0000000193957824 */ /* 0x040fe200078e0294 */
[----:B------:R-:W-:Y:S01]  /*0fb0*/  @P1 IADD3 R154, R147, -0x20, RZ ;  /* 0xffffffe0939a1810 */ /* 0x000fe20007ffe0ff */
[----:B------:R-:W-:Y:S01]  /*0fc0*/  IMAD.SHL.U32 R2, R3, 0x2, RZ ;  /* 0x0000000203027824 */ /* 0x000fe200078e00ff */
[----:B------:R1:W-:Y:S02]  /*0fd0*/  STL [R1+0x30], R0 ;  /* 0x0000300001007387 */ /* 0x0003e40000100800 */
[----:B------:R-:W-:Y:S01]  /*0fe0*/  IADD3 R157, R154, 0x2000, RZ ;  /* 0x000020009a9d7810 */ /* 0x000fe20007ffe0ff */
[----:B------:R-:W-:Y:S01]  /*0ff0*/  IMAD.IADD R148, R148, 0x1, R154 ;  /* 0x0000000194947824 */ /* 0x000fe200078e029a */
[----:B------:R-:W-:-:S02]  /*1000*/  IADD3 R156, R154, 0x4000, RZ ;  /* 0x000040009a9c7810 */ /* 0x000fc40007ffe0ff */
[----:B------:R-:W-:Y:S01]  /*1010*/  IADD3 R155, R154, 0x6000, RZ ;  /* 0x000060009a9b7810 */ /* 0x000fe20007ffe0ff */
[----:B-1----:R-:W-:-:S05]  /*1020*/  IMAD.U32 R0, RZ, RZ, UR5 ;  /* 0x00000005ff007e24 */ /* 0x002fca000f8e00ff */
[----:B------:R1:W-:Y:S04]  /*1030*/  STL [R1+0x2c], R0 ;  /* 0x00002c0001007387 */ /* 0x0003e80000100800 */
[----:B------:R2:W-:Y:S01]  /*1040*/  STL [R1+0x20], R4 ;  /* 0x0000200401007387 */ /* 0x0005e20000100800 */
[C---:B-1----:R-:W-:Y:S02]  /*1050*/  IADD3 R0, R4.reuse, 0x20, RZ ;  /* 0x0000002004007810 */ /* 0x042fe40007ffe0ff */
[----:B------:R-:W-:-:S05]  /*1060*/  @P3 IADD3 R0, R4, -0x20, RZ ;  /* 0xffffffe004003810 */ /* 0x000fca0007ffe0ff */
[----:B------:R2:W-:Y:S02]  /*1070*/  STL [R1+0x24], R0 ;  /* 0x0000240001007387 */ /* 0x0005e40000100800 */
.L_x_178:
        /* <DEDUP_REMOVED lines=54> */
.L_x_134:
        /* <DEDUP_REMOVED lines=32> */
[----:B------:R-:W-:Y:S01]  /*15e0*/  ULDC.64 UR12, c[0x0][0x198] ;  /* 0x00006600000c7ab9 */ /* 0x000fe20000000a00 */
[----:B------:R-:W-:Y:S01]  /*15f0*/  PLOP3.LUT P0, PT, PT, PT, UP0, 0x80, 0x0 ;  /* 0x000000000000781c */ /* 0x000fe20003f0f008 */
[----:B------:R-:W-:-:S02]  /*1600*/  @UP1 UIADD3 UR51, UR7, UR6, URZ ;  /* 0x0000000607331290 */ /* 0x000fc4000fffe03f */
        /* <DEDUP_REMOVED lines=23> */
.L_x_136:
        /* <DEDUP_REMOVED lines=18> */
.L_x_137:
        /* <DEDUP_REMOVED lines=13> */
[----:B------:R-:W-:Y:S01]  /*1970*/  @!UP1 UIADD3 UR44, UR13, UR7, URZ ;  /* 0x000000070d2c9290 */ /* 0x000fe2000fffe03f */
[----:B------:R-:W-:Y:S01]  /*1980*/  IABS R6, c[0x0][0x1c8] ;  /* 0x0000720000067a13 */ /* 0x000fe20000000000 */
[----:B------:R-:W-:Y:S01]  /*1990*/  ULDC.64 UR36, c[0x0][0x3d8] ;  /* 0x0000f60000247ab9 */ /* 0x000fe20000000a00 */
[----:B--2---:R1:W2:Y:S02]  /*19a0*/  R2UR UR35, R0 ;  /* 0x00000000002373c2 */ /* 0x0042a400000e0000 */
[----:B-1----:R-:W5:Y:S01]  /*19b0*/  LDL R0, [R1+0x3c] ;  /* 0x00003c0001007983 */ /* 0x002f620000100800 */
[----:B--2---:R-:W-:-:S04]  /*19c0*/  UIMAD UR7, UR55, UR14, UR35 ;  /* 0x0000000e370772a4 */ /* 0x004fc8000f8e0223 */
[----:B------:R-:W-:Y:S01]  /*19d0*/  UIADD3 UR7, UR61, UR7, URZ ;  /* 0x000000073d077290 */ /* 0x000fe2000fffe03f */
[----:B---3--:R1:W2:Y:S03]  /*19e0*/  R2UR UR35, R4 ;  /* 0x00000000042373c2 */ /* 0x0082a600000e0000 */
[----:B------:R-:W-:-:S05]  /*19f0*/  UIMAD UR7, UR52, UR7, UR11 ;  /* 0x00000007340772a4 */ /* 0x000fca000f8e020b */
[----:B------:R-:W3:Y:S01]  /*1a00*/  S2UR UR11, SR_CTAID.X ;  /* 0x00000000000b79c3 */ /* 0x000ee20000002500 */
[----:B-1----:R-:W1:Y:S01]  /*1a10*/  I2F.RP R4, R6 ;  /* 0x0000000600047306 */ /* 0x002e620000209400 */
[----:B------:R-:W-:Y:S02]  /*1a20*/  @!UP1 UMOV UR39, UR12 ;  /* 0x0000000c00279c82 */ /* 0x000fe40008000000 */
[----:B------:R-:W-:Y:S02]  /*1a30*/  UIADD3 UR14, UR59, UR7, URZ ;  /* 0x000000073b0e7290 */ /* 0x000fe4000fffe03f */
[----:B------:R-:W-:Y:S02]  /*1a40*/  UIMAD UR7, UR53, UR4, URZ ;  /* 0x00000004350772a4 */ /* 0x000fe4000f8e023f */
[----:B------:R-:W-:Y:S01]  /*1a50*/  UIMAD.WIDE.U32 UR12, UR52, UR4, URZ ;  /* 0x00000004340c72a5 */ /* 0x000fe2000f8e003f */
[----:B-1----:R-:W1:Y:S03]  /*1a60*/  MUFU.RCP R4, R4 ;  /* 0x0000000400047308 */ /* 0x002e660000001000 */
[----:B------:R-:W-:-:S02]  /*1a70*/  @UP1 UIADD3 UR14, UR13, UR7, URZ ;  /* 0x000000070d0e1290 */ /* 0x000fc4000fffe03f */
[----:B------:R-:W-:Y:S02]  /*1a80*/  USEL UR38, UR58, UR12, !UP1 ;  /* 0x0000000c3a267287 */ /* 0x000fe4000c800000 */
[----:B---3--:R-:W-:-:S04]  /*1a90*/  UIMAD.WIDE.U32 UR12, UR11, UR36, URZ ;  /* 0x000000240b0c72a5 */ /* 0x008fc8000f8e003f */
[----:B------:R-:W-:Y:S02]  /*1aa0*/  UIMAD UR37, UR11, UR37, UR13 ;  /* 0x000000250b2572a4 */ /* 0x000fe4000f8e020d */
[----:B------:R-:W-:Y:S02]  /*1ab0*/  USHF.L.U32 UR11, UR46, 0x7, URZ ;  /* 0x000000072e0b7899 */ /* 0x000fe4000800063f */
[----:B------:R-:W-:Y:S02]  /*1ac0*/  USEL UR36, UR12, URZ, UP3 ;  /* 0x0000003f0c247287 */ /* 0x000fe40009800000 */
[----:B------:R-:W-:Y:S01]  /*1ad0*/  USHF.L.U64.HI UR7, UR46, 0x7, UR55 ;  /* 0x000000072e077899 */ /* 0x000fe20008010237 */
[----:B-1----:R-:W-:Y:S01]  /*1ae0*/  IADD3 R4, R4, 0xffffffe, RZ ;  /* 0x0ffffffe04047810 */ /* 0x002fe20007ffe0ff */
[----:B------:R-:W-:Y:S02]  /*1af0*/  USEL UR12, UR11, URZ, UP6 ;  /* 0x0000003f0b0c7287 */ /* 0x000fe4000b000000 */
[----:B------:R-:W-:Y:S01]  /*1b00*/  USEL UR7, UR7, URZ, UP6 ;  /* 0x0000003f07077287 */ /* 0x000fe2000b000000 */
[----:B------:R1:W3:Y:S01]  /*1b10*/  F2I.FTZ.U32.TRUNC.NTZ R5, R4 ;  /* 0x0000000400057305 */ /* 0x0002e2000021f000 */
[----:B------:R-:W-:-:S04]  /*1b20*/  UIADD3 UR12, UP0, UR6, UR12, URZ ;  /* 0x0000000c060c7290 */ /* 0x000fc8000ff1e03f */
[----:B------:R-:W-:Y:S02]  /*1b30*/  UIADD3.X UR11, UR45, UR7, URZ, UP0, !UPT ;  /* 0x000000072d0b7290 */ /* 0x000fe400087fe43f */
[----:B------:R-:W-:-:S04]  /*1b40*/  UIMAD UR7, UR53, UR12, URZ ;  /* 0x0000000c350772a4 */ /* 0x000fc8000f8e023f */
[----:B------:R-:W-:Y:S01]  /*1b50*/  UIMAD UR7, UR52, UR11, UR7 ;  /* 0x0000000b340772a4 */ /* 0x000fe2000f8e0207 */
[----:B----4-:R4:W2:Y:S01]  /*1b60*/  R2UR UR13, R3 ;  /* 0x00000000030d73c2 */ /* 0x0108a200000e0000 */
[----:B-1----:R-:W-:Y:S01]  /*1b70*/  IMAD.MOV.U32 R4, RZ, RZ, RZ ;  /* 0x000000ffff047224 */ /* 0x002fe200078e00ff */
[----:B----4-:R-:W-:Y:S02]  /*1b80*/  IABS R3, UR50 ;  /* 0x0000003200037c13 */ /* 0x010fe40008000000 */
[----:B------:R-:W-:Y:S01]  /*1b90*/  ISETP.NE.AND P1, PT, RZ, c[0x0][0x1c8], PT ;  /* 0x00007200ff007a0c */ /* 0x000fe20003f25270 */
[----:B------:R-:W-:-:S03]  /*1ba0*/  USEL UR37, UR37, URZ, UP3 ;  /* 0x0000003f25257287 */ /* 0x000fc60009800000 */
        /* <DEDUP_REMOVED lines=14> */
[----:B------:R-:W-:Y:S02]  /*1c90*/  ULDC UR35, c[0x0][0x234] ;  /* 0x00008d0000237ab9 */ /* 0x000fe40000000800 */
[----:B------:R-:W-:-:S06]  /*1ca0*/  @UP2 UIMAD UR11, UR50, UR35, UR11 ;  /* 0x00000023320b22a4 */ /* 0x000fcc000f8e020b */
[----:B------:R-:W-:-:S05]  /*1cb0*/  @P2 IADD3 R4, R4, 0x1, RZ ;  /* 0x0000000104042810 */ /* 0x000fca0007ffe0ff */
[----:B------:R-:W-:Y:S01]  /*1cc0*/  @!P0 IMAD.MOV R4, RZ, RZ, -R4 ;  /* 0x000000ffff048224 */ /* 0x000fe200078e0a04 */
[----:B------:R-:W-:Y:S01]  /*1cd0*/  PLOP3.LUT P0, PT, PT, PT, UP2, 0x80, 0x0 ;  /* 0x000000000000781c */ /* 0x000fe20003f0f028 */
[----:B------:R-:W-:Y:S02]  /*1ce0*/  @!UP2 UMOV UR11, UR13 ;  /* 0x0000000d000bac82 */ /* 0x000fe40008000000 */
[----:B------:R-:W-:Y:S01]  /*1cf0*/  UIMAD.WIDE.U32 UR12, UR52, UR12, URZ ;  /* 0x0000000c340c72a5 */ /* 0x000fe2000f8e003f */
[----:B------:R-:W-:-:S03]  /*1d00*/  @!P1 LOP3.LUT R4, RZ, c[0x0][0x1c8], RZ, 0x33, !PT ;  /* 0x00007200ff049a12 */ /* 0x000fc600078e33ff */
[----:B------:R-:W-:Y:S02]  /*1d10*/  UIADD3 UR35, UR13, UR7, URZ ;  /* 0x000000070d237290 */ /* 0x000fe4000fffe03f */
[----:B------:R-:W-:Y:S01]  /*1d20*/  USHF.R.S32.HI UR7, URZ, 0x1f, UR40 ;  /* 0x0000001f3f077899 */ /* 0x000fe20008011428 */
[----:B------:R-:W-:-:S03]  /*1d30*/  SHF.R.S32.HI R15, RZ, 0x1f, R4 ;  /* 0x0000001fff0f7819 */ /* 0x000fc60000011404 */
[----:B------:R-:W-:Y:S05]  /*1d40*/  @!P0 BRA `(.L_x_138) ;  /* 0x0000009000008947 */ /* 0x000fea0003800000 */
[----:B------:R-:W2:Y:S01]  /*1d50*/  LDL R7, [R1+0x48] ;  /* 0x0000480001077983 */ /* 0x000ea20000100800 */
[----:B------:R-:W-:Y:S02]  /*1d60*/  ULDC UR50, c[0x0][0x224] ;  /* 0x0000890000327ab9 */ /* 0x000fe40000000800 */
[----:B------:R-:W-:Y:S02]  /*1d70*/  @!UP1 UIMAD UR4, UR46, UR50, URZ ;  /* 0x000000322e0492a4 */ /* 0x000fe4000f8e023f */
[----:B------:R-:W1:Y:S02]  /*1d80*/  S2UR UR50, SR_CTAID.Z ;  /* 0x00000000003279c3 */ /* 0x000e640000002700 */
[----:B------:R-:W-:-:S06]  /*1d90*/  ULEA UR4, UR46, UR4, 0x7 ;  /* 0x000000042e047291 */ /* 0x000fcc000f8e383f */
[----:B--2---:R-:W1:Y:S02]  /*1da0*/  R2UR UR56, R7 ;  /* 0x00000000073873c2 */ /* 0x004e6400000e0000 */
[----:B-1----:R-:W-:-:S03]  /*1db0*/  UIMAD UR4, UR56, UR50, UR4 ;  /* 0x00000032380472a4 */ /* 0x002fc6000f8e0204 */
[----:B------:R-:W-:Y:S01]  /*1dc0*/  UMOV UR56, 0xffffe000 ;  /* 0xffffe00000387882 */ /* 0x000fe20000000000 */
[----:B------:R-:W-:Y:S05]  /*1dd0*/  BRA `(.L_x_139) ;  /* 0x0000003000007947 */ /* 0x000fea0003800000 */
.L_x_138:
[----:B------:R-:W2:Y:S02]  /*1de0*/  LDL R0, [R1+0x38] ;  /* 0x0000380001007983 */ /* 0x000ea40000100800 */
[----:B--2---:R1:W2:Y:S01]  /*1df0*/  R2UR UR4, R0 ;  /* 0x00000000000473c2 */ /* 0x0042a200000e0000 */
[----:B------:R-:W-:-:S07]  /*1e00*/  DEPBAR.LE SB1, 0x0, {2} ;  /* 0x000090040000791a */ /* 0x000fce0000000000 */
.L_x_139:
[----:B------:R-:W2:Y:S04]  /*1e10*/  LDL R5, [R1+0x44] ;  /* 0x0000440001057983 */ /* 0x000ea80000100800 */
[----:B------:R-:W3:Y:S04]  /*1e20*/  LDL R3, [R1+0x2c] ;  /* 0x00002c0001037983 */ /* 0x000ee80000100800 */
[----:B------:R-:W4:Y:S01]  /*1e30*/  LDL R0, [R1+0x28] ;  /* 0x0000280001007983 */ /* 0x000f220000100800 */
[----:B------:R-:W-:Y:S01]  /*1e40*/  USHF.L.U32 UR46, UR57, 0x7, URZ ;  /* 0x00000007392e7899 */ /* 0x000fe2000800063f */
[----:B------:R-:W-:Y:S01]  /*1e50*/  SHF.R.S32.HI R227, RZ, 0x1f, R226 ;  /* 0x0000001fffe37819 */ /* 0x000fe200000114e2 */
[----:B------:R-:W-:Y:S01]  /*1e60*/  IMAD.U32 R10, RZ, RZ, UR6 ;  /* 0x00000006ff0a7e24 */ /* 0x000fe2000f8e00ff */
[----:B------:R-:W1:Y:S01]  /*1e70*/  S2R R11, SR_TID.X ;  /* 0x00000000000b7919 */ /* 0x000e620000002100 */
[----:B------:R-:W-:Y:S01]  /*1e80*/  UIADD3 UR11, UR6, UR11, URZ ;  /* 0x0000000b060b7290 */ /* 0x000fe2000fffe03f */
[----:B------:R-:W-:Y:S01]  /*1e90*/  BSSY B1, `(.L_x_135) ;  /* 0x0000788000017945 */ /* 0x000fe20003800000 */
[----:B-1----:R-:W-:Y:S01]  /*1ea0*/  SHF.R.S32.HI R12, RZ, 0x1f, R11 ;  /* 0x0000001fff0c7819 */ /* 0x002fe2000001140b */
[----:B--2---:R-:W1:Y:S08]  /*1eb0*/  R2UR UR50, R5 ;  /* 0x00000000053273c2 */ /* 0x004e7000000e0000 */
[----:B---3--:R2:W3:Y:S01]  /*1ec0*/  R2UR UR13, R3 ;  /* 0x00000000030d73c2 */ /* 0x0084e200000e0000 */
[----:B-1----:R-:W-:-:S07]  /*1ed0*/  UIADD3 UR12, UP5, UP4, UR12, UR46, UR50 ;  /* 0x0000002e0c0c7290 */ /* 0x002fce000fcbe032 */
[----:B------:R-:W1:Y:S01]  /*1ee0*/  S2UR UR50, SR_CTAID.Z ;  /* 0x00000000003279c3 */ /* 0x000e620000002700 */
[----:B------:R-:W-:Y:S01]  /*1ef0*/  UIADD3 UR38, UP1, UP0, UR36, UR12, UR38 ;  /* 0x0000000c24267290 */ /* 0x000fe2000f83e026 */
[----:B--2---:R-:W-:-:S06]  /*1f00*/  LEA.HI R3, R12, R11, RZ, 0x2 ;  /* 0x0000000b0c037211 */ /* 0x004fcc00078f10ff */
[----:B------:R-:W2:Y:S01]  /*1f10*/  S2UR UR46, SR_CTAID.Y ;  /* 0x00000000002e79c3 */ /* 0x000ea20000002600 */
[----:B------:R-:W-:-:S04]  /*1f20*/  SHF.R.S32.HI R3, RZ, 0x2, R3 ;  /* 0x00000002ff037819 */ /* 0x000fc80000011403 */
[----:B------:R-:W-:-:S03]  /*1f30*/  SHF.R.S32.HI R16, RZ, 0x1f, R3 ;  /* 0x0000001fff107819 */ /* 0x000fc60000011403 */
[----:B----4-:R4:W3:Y:S01]  /*1f40*/  R2UR UR12, R0 ;  /* 0x00000000000c73c2 */ /* 0x0108e200000e0000 */
[----:B-1----:R-:W-:Y:S01]  /*1f50*/  USHF.R.S32.HI UR36, URZ, 0x1f, UR50 ;  /* 0x0000001f3f247899 */ /* 0x002fe20008011432 */
[----:B----4-:R-:W-:Y:S01]  /*1f60*/  IADD3 R0, P0, R3, UR6, RZ ;  /* 0x0000000603007c10 */ /* 0x010fe2000ff1e0ff */
[----:B---3--:R-:W-:-:S03]  /*1f70*/  UIADD3.X UR12, UR35, UR13, UR12, UP5, UP4 ;  /* 0x0000000d230c7290 */ /* 0x008fc6000afe840c */
[----:B------:R-:W-:Y:S01]  /*1f80*/  IADD3.X R5, R16, UR45, RZ, P0, !PT ;  /* 0x0000002d10057c10 */ /* 0x000fe200087fe4ff */
[----:B------:R-:W-:Y:S01]  /*1f90*/  IMAD.WIDE.U32 R6, R0, c[0x0][0x190], R226 ;  /* 0x0000640000067a25 */ /* 0x000fe200078e00e2 */
[----:B------:R-:W-:Y:S02]  /*1fa0*/  UIADD3.X UR37, UR37, UR12, UR14, UP1, UP0 ;  /* 0x0000000c25257290 */ /* 0x000fe40008fe040e */
[----:B------:R-:W-:Y:S01]  /*1fb0*/  UISETP.GE.AND UP0, UPT, UR42, 0x1, UPT ;  /* 0x000000012a00788c */ /* 0x000fe2000bf06270 */
[----:B------:R-:W-:Y:S01]  /*1fc0*/  IMAD R5, R5, c[0x0][0x190], RZ ;  /* 0x0000640005057a24 */ /* 0x000fe200078e02ff */
[----:B------:R-:W-:Y:S01]  /*1fd0*/  ULDC.64 UR12, c[0x0][0x1a8] ;  /* 0x00006a00000c7ab9 */ /* 0x000fe20000000a00 */
[----:B------:R-:W-:Y:S01]  /*1fe0*/  IADD3 R8, P0, R6, UR54, RZ ;  /* 0x0000003606087c10 */ /* 0x000fe2000ff1e0ff */
[----:B------:R-:W-:Y:S01]  /*1ff0*/  UIMAD UR12, UR36, UR12, URZ ;  /* 0x0000000c240c72a4 */ /* 0x000fe2000f8e023f */
[----:B------:R-:W-:-:S03]  /*2000*/  IMAD R0, R0, c[0x0][0x194], R5 ;  /* 0x0000650000007a24 */ /* 0x000fc600078e0205 */
[----:B------:R-:W-:Y:S02]  /*2010*/  UIMAD UR35, UR50, UR13, UR12 ;  /* 0x0000000d322372a4 */ /* 0x000fe4000f8e020c */
[----:B------:R-:W-:Y:S01]  /*2020*/  IADD3.X R9, R7, UR51, R0, P0, !PT ;  /* 0x0000003307097c10 */ /* 0x000fe200087fe400 */
[----:B------:R-:W-:Y:S01]  /*2030*/  ULDC.64 UR12, c[0x0][0x378] ;  /* 0x0000de00000c7ab9 */ /* 0x000fe20000000a00 */
[----:B------:R-:W-:Y:S01]  /*2040*/  LEA.HI R0, R12, R11, RZ, 0x5 ;  /* 0x0000000b0c007211 */ /* 0x000fe200078f28ff */
[----:B------:R-:W-:Y:S01]  /*2050*/  UIMAD UR12, UR36, UR12, URZ ;  /* 0x0000000c240c72a4 */ /* 0x000fe2000f8e023f */
[----:B------:R-:W-:Y:S01]  /*2060*/  IADD3 R6, P0, R226, UR39, RZ ;  /* 0x00000027e2067c10 */ /* 0x000fe2000ff1e0ff */
[----:B------:R-:W-:Y:S01]  /*2070*/  UIADD3 UR36, UR6, UR4, URZ ;  /* 0x0000000406247290 */ /* 0x000fe2000fffe03f */
[----:B------:R-:W-:Y:S01]  /*2080*/  LOP3.LUT R5, R0, 0xffffffe0, RZ, 0xc0, !PT ;  /* 0xffffffe000057812 */ /* 0x000fe200078ec0ff */
[----:B------:R-:W-:Y:S01]  /*2090*/  UIMAD UR14, UR50, UR13, UR12 ;  /* 0x0000000d320e72a4 */ /* 0x000fe2000f8e020c */
[----:B------:R-:W-:-:S02]  /*20a0*/  SHF.R.S32.HI R0, RZ, 0x5, R0 ;  /* 0x00000005ff007819 */ /* 0x000fc40000011400 */
[----:B------:R-:W-:Y:S01]  /*20b0*/  ULDC.64 UR12, c[0x0][0x370] ;  /* 0x0000dc00000c7ab9 */ /* 0x000fe20000000a00 */
[----:B------:R-:W-:Y:S01]  /*20c0*/  IMAD.IADD R5, R11, 0x1, -R5 ;  /* 0x000000010b057824 */ /* 0x000fe200078e0a05 */
[----:B------:R-:W-:Y:S01]  /*20d0*/  UIMAD UR12, UR45, UR12, URZ ;  /* 0x0000000c2d0c72a4 */ /* 0x000fe2000f8e023f */
[----:B------:R-:W-:Y:S02]  /*20e0*/  IADD3.X R7, R227, UR44, RZ, P0, !PT ;  /* 0x0000002ce3077c10 */ /* 0x000fe400087fe4ff */
[----:B------:R-:W-:Y:S01]  /*20f0*/  IMAD R0, R0, UR57, R5 ;  /* 0x0000003900007c24 */ /* 0x000fe2000f8e0205 */
[----:B------:R-:W-:Y:S02]  /*2100*/  UIMAD UR12, UR6, UR13, UR12 ;  /* 0x0000000d060c72a4 */ /* 0x000fe4000f8e020c */
[----:B------:R-:W-:Y:S01]  /*2110*/  IMAD.WIDE.U32 R6, R10, c[0x0][0x370], R6 ;  /* 0x0000dc000a067a25 */ /* 0x000fe200078e0006 */
[----:B------:R-:W-:Y:S01]  /*2120*/  UMOV UR45, 0x4 ;  /* 0x00000004002d7882 */ /* 0x000fe20000000000 */
[----:B------:R-:W-:Y:S01]  /*2130*/  IADD3 R5, P0, R0, UR38, RZ ;  /* 0x0000002600057c10 */ /* 0x000fe2000ff1e0ff */
[----:B------:R-:W-:-:S02]  /*2140*/  ULDC.64 UR38, c[0x0][0x3c8] ;  /* 0x0000f20000267ab9 */ /* 0x000fc40000000a00 */
[----:B------:R-:W-:Y:S01]  /*2150*/  IADD3 R7, R7, UR12, RZ ;  /* 0x0000000c07077c10 */ /* 0x000fe2000fffe0ff */
[----:B------:R-:W-:Y:S01]  /*2160*/  ULDC.64 UR12, c[0x0][0x200] ;  /* 0x00008000000c7ab9 */ /* 0x000fe20000000a00 */
[----:B------:R-:W-:Y:S01]  /*2170*/  LEA.HI.X.SX32 R210, R0, UR37, 0x1, P0 ;  /* 0x0000002500d27c11 */ /* 0x000fe200080f0eff */
[----:B------:R-:W-:Y:S01]  /*2180*/  IMAD.U32 R0, RZ, RZ, UR50 ;  /* 0x00000032ff007e24 */ /* 0x000fe2000f8e00ff */
[C---:B------:R-:W-:Y:S01]  /*2190*/  LEA R211, P0, R5.reuse, c[0x0][0x350], 0x2 ;  /* 0x0000d40005d37a11 */ /* 0x040fe200078010ff */
[----:B------:R-:W-:Y:S02]  /*21a0*/  ULEA.HI.SX32 UR6, UR49, 0xffffffff, 0x19 ;  /* 0xffffffff31067891 */ /* 0x000fe4000f8fca3f */
[C---:B------:R-:W-:Y:S01]  /*21b0*/  IMAD.WIDE.U32 R6, R0.reuse, c[0x0][0x378], R6 ;  /* 0x0000de0000067a25 */ /* 0x040fe200078e0006 */
[----:B------:R-:W-:Y:S01]  /*21c0*/  LEA.HI.X R210, R5, c[0x0][0x354], R210, 0x2, P0 ;  /* 0x0000d50005d27a11 */ /* 0x000fe200000f14d2 */
[----:B------:R-:W-:Y:S01]  /*21d0*/  UIMAD.WIDE UR12, UR11, UR45, UR12 ;  /* 0x0000002d0b0c72a5 */ /* 0x000fe2000f8e020c */
[----:B------:R-:W-:Y:S01]  /*21e0*/  PLOP3.LUT P0, PT, PT, PT, UP0, 0x80, 0x0 ;  /* 0x000000000000781c */ /* 0x000fe20003f0f008 */
[----:B------:R-:W-:Y:S01]  /*21f0*/  IMAD.WIDE.U32 R8, R0, c[0x0][0x1a8], R8 ;  /* 0x00006a0000087a25 */ /* 0x000fe200078e0008 */
[----:B------:R-:W-:Y:S01]  /*2200*/  IADD3 R7, R7, UR14, RZ ;  /* 0x0000000e07077c10 */ /* 0x000fe2000fffe0ff */
[----:B------:R-:W-:-:S02]  /*2210*/  UIMAD.WIDE UR36, UR36, UR45, UR38 ;  /* 0x0000002d242472a5 */ /* 0x000fc4000f8e0226 */
        /* <DEDUP_REMOVED lines=9> */
[----:B--2---:R-:W-:Y:S05]  /*22b0*/  @!P0 BRA `(.L_x_140) ;  /* 0x00006c0000008947 */ /* 0x004fea0003800000 */
[----:B------:R-:W2:Y:S01]  /*22c0*/  LDL R17, [R1+0x10] ;  /* 0x0000100001117983 */ /* 0x000ea20000100800 */
[----:B------:R-:W-:Y:S01]  /*22d0*/  ULDC.64 UR38, c[0x0][0x1a0] ;  /* 0x0000680000267ab9 */ /* 0x000fe20000000a00 */
[----:B------:R-:W-:Y:S01]  /*22e0*/  IMAD.U32 R14, RZ, RZ, UR40 ;  /* 0x00000028ff0e7e24 */ /* 0x000fe2000f8e00ff */
[----:B------:R-:W-:Y:S01]  /*22f0*/  UIMAD UR4, UR7, UR38, URZ ;  /* 0x00000026070472a4 */ /* 0x000fe2000f8e023f */
[----:B------:R-:W-:Y:S01]  /*2300*/  IMAD R5, R15, c[0x0][0x1b8], RZ ;  /* 0x00006e000f057a24 */ /* 0x000fe200078e02ff */
[----:B------:R-:W-:Y:S01]  /*2310*/  UMOV UR11, UR13 ;  /* 0x0000000d000b7c82 */ /* 0x000fe20008000000 */
[----:B------:R-:W-:Y:S01]  /*2320*/  IMAD.WIDE.U32 R6, R14, c[0x0][0x1a0], R226 ;  /* 0x000068000e067a25 */ /* 0x000fe200078e00e2 */
[----:B------:R-:W-:Y:S01]  /*2330*/  UIMAD UR4, UR40, UR39, UR4 ;  /* 0x00000027280472a4 */ /* 0x000fe2000f8e0204 */
[----:B------:R-:W-:Y:S01]  /*2340*/  BSSY B0, `(.L_x_141) ;  /* 0x000002b000007945 */ /* 0x000fe20003800000 */
[----:B------:R-:W-:Y:S01]  /*2350*/  UMOV UR14, UR36 ;  /* 0x00000024000e7c82 */ /* 0x000fe20008000000 */
[----:B------:R-:W-:Y:S01]  /*2360*/  IMAD R5, R4, c[0x0][0x1bc], R5 ;  /* 0x00006f0004057a24 */ /* 0x000fe200078e0205 */
[----:B------:R-:W-:Y:S01]  /*2370*/  IADD3 R6, P0, R6, UR47, RZ ;  /* 0x0000002f06067c10 */ /* 0x000fe2000ff1e0ff */
[----:B------:R-:W-:Y:S01]  /*2380*/  UMOV UR13, UR37 ;  /* 0x00000025000d7c82 */ /* 0x000fe20008000000 */
[----:B------:R-:W-:Y:S01]  /*2390*/  IMAD.U32 R0, RZ, RZ, UR4 ;  /* 0x00000004ff007e24 */ /* 0x000fe2000f8e00ff */
[----:B------:R-:W-:Y:S01]  /*23a0*/  ULEA.HI UR4, UR6, UR6, URZ, 0x1 ;  /* 0x0000000606047291 */ /* 0x000fe2000f8f083f */
[----:B------:R-:W-:Y:S01]  /*23b0*/  IMAD.MOV.U32 R208, RZ, RZ, R12 ;  /* 0x000000ffffd07224 */ /* 0x000fe200078e000c */
[----:B------:R-:W-:Y:S01]  /*23c0*/  MOV R209, R13 ;  /* 0x0000000d00d17202 */ /* 0x000fe20000000f00 */
[----:B------:R-:W-:Y:S01]  /*23d0*/  IMAD.MOV.U32 R206, RZ, RZ, R10 ;  /* 0x000000ffffce7224 */ /* 0x000fe200078e000a */
[----:B------:R-:W-:Y:S01]  /*23e0*/  IADD3.X R7, R7, UR48, R0, P0, !PT ;  /* 0x0000003007077c10 */ /* 0x000fe200087fe400 */
[----:B------:R-:W-:Y:S01]  /*23f0*/  ULOP3.LUT UR4, UR4, 0xfffffffe, URZ, 0xc0, !UPT ;  /* 0xfffffffe04047892 */ /* 0x000fe2000f8ec03f */
[----:B------:R-:W-:-:S02]  /*2400*/  PLOP3.LUT P0, PT, PT, PT, UP3, 0x80, 0x0 ;  /* 0x000000000000781c */ /* 0x000fc40003f0f038 */
[----:B------:R-:W-:Y:S01]  /*2410*/  MOV R207, R11 ;  /* 0x0000000b00cf7202 */ /* 0x000fe20000000f00 */
[----:B------:R-:W-:Y:S01]  /*2420*/  UIADD3 UR4, UR6, -UR4, URZ ;  /* 0x8000000406047290 */ /* 0x000fe2000fffe03f */
[----:B------:R-:W-:-:S03]  /*2430*/  IMAD.WIDE.U32 R6, R4, c[0x0][0x1b8], R6 ;  /* 0x00006e0004067a25 */ /* 0x000fc600078e0006 */
[----:B------:R-:W-:Y:S02]  /*2440*/  UISETP.NE.AND UP0, UPT, UR4, 0x1, UPT ;  /* 0x000000010400788c */ /* 0x000fe4000bf05270 */
[----:B------:R-:W-:Y:S01]  /*2450*/  UIMAD UR4, UR10, -0x80, UR5 ;  /* 0xffffff800a0478a4 */ /* 0x000fe2000f8e0205 */
[----:B------:R-:W-:-:S03]  /*2460*/  IADD3 R12, R7, R5, RZ ;  /* 0x00000005070c7210 */ /* 0x000fc60007ffe0ff */
[----:B------:R-:W-:Y:S02]  /*2470*/  @P0 BAR.SYNC.DEFER_BLOCKING 0x0 ;  /* 0x0000000000000b1d */ /* 0x000fe40000010000 */
[----:B------:R-:W-:Y:S02]  /*2480*/  ISETP.GE.AND P2, PT, R3, UR4, PT ;  /* 0x0000000403007c0c */ /* 0x000fe4000bf46270 */
[----:B--2---:R-:W-:-:S11]  /*2490*/  SHF.L.U32 R0, R17, 0x1, RZ ;  /* 0x0000000111007819 */ /* 0x004fd600000006ff */
        /* <DEDUP_REMOVED lines=21> */
.L_x_142:
[----:B------:R-:W-:Y:S05]  /*25f0*/  BSYNC B0 ;  /* 0x0000000000007941 */ /* 0x000fea0003800000 */
.L_x_141:
        /* <DEDUP_REMOVED lines=21> */
.L_x_144:
[----:B------:R-:W-:Y:S05]  /*2750*/  BSYNC B0 ;  /* 0x0000000000007941 */ /* 0x000fea0003800000 */
.L_x_143:
        /* <DEDUP_REMOVED lines=17> */
.L_x_146:
[----:B------:R-:W-:Y:S05]  /*2870*/  BSYNC B0 ;  /* 0x0000000000007941 */ /* 0x000fea0003800000 */
.L_x_145:
        /* <DEDUP_REMOVED lines=15> */
.L_x_148:
[----:B------:R-:W-:Y:S05]  /*2970*/  BSYNC B0 ;  /* 0x0000000000007941 */ /* 0x000fea0003800000 */
.L_x_147:
        /* <DEDUP_REMOVED lines=20> */
.L_x_150:
[----:B------:R-:W-:Y:S05]  /*2ac0*/  BSYNC B0 ;  /* 0x0000000000007941 */ /* 0x000fea0003800000 */
.L_x_149:
        /* <DEDUP_REMOVED lines=20> */
.L_x_152:
[----:B------:R-:W-:Y:S05]  /*2c10*/  BSYNC B0 ;  /* 0x0000000000007941 */ /* 0x000fea0003800000 */
.L_x_151:
        /* <DEDUP_REMOVED lines=15> */
[----:B------:R-:W-:Y:S01]  /*2d10*/  ISETP.GE.AND P6, PT, R6, UR4, PT ;  /* 0x0000000406007c0c */ /* 0x000fe2000bfc6270 */
[----:B------:R-:W-:Y:S01]  /*2d20*/  IMAD.SHL.U32 R6, R17, 0x4, RZ ;  /* 0x0000000411067824 */ /* 0x000fe200078e00ff */
[----:B------:R-:W-:-:S02]  /*2d30*/  SHF.R.S32.HI R13, RZ, 0x1f, R17 ;  /* 0x0000001fff0d7819 */ /* 0x000fc40000011411 */
[----:B------:R-:W-:Y:S02]  /*2d40*/  SHF.R.S32.HI R11, RZ, 0x1f, R5 ;  /* 0x0000001fff0b7819 */ /* 0x000fe40000011405 */
[----:B------:R-:W-:Y:S02]  /*2d50*/  IADD3 R6, P4, R6, UR12, RZ ;  /* 0x0000000c06067c10 */ /* 0x000fe4000ff9e0ff */
[C---:B------:R-:W-:Y:S02]  /*2d60*/  SHF.L.U64.HI R7, R17.reuse, 0x2, R13 ;  /* 0x0000000211077819 */ /* 0x040fe4000001020d */
[----:B------:R-:W-:Y:S02]  /*2d70*/  IADD3 R12, R17, 0x40, RZ ;  /* 0x00000040110c7810 */ /* 0x000fe40007ffe0ff */
[----:B------:R-:W-:Y:S02]  /*2d80*/  @!P5 LEA R10, P3, R5, UR12, 0x2 ;  /* 0x0000000c050adc11 */ /* 0x000fe4000f8610ff */
[----:B------:R-:W-:-:S02]  /*2d90*/  IADD3.X R7, R7, UR11, RZ, P4, !PT ;  /* 0x0000000b07077c10 */ /* 0x000fc4000a7fe4ff */
[----:B------:R-:W-:Y:S02]  /*2da0*/  @!P5 LEA.HI.X R11, R5, UR11, R11, 0x2, P3 ;  /* 0x0000000b050bdc11 */ /* 0x000fe400098f140b */
[----:B------:R-:W-:Y:S01]  /*2db0*/  ISETP.GE.AND P3, PT, R17, UR4, PT ;  /* 0x0000000411007c0c */ /* 0x000fe2000bf66270 */
[----:B------:R2:W5:Y:S01]  /*2dc0*/  @!P6 LDG.E R246, [R6.64+0x20] ;  /* 0x0000202006f6e981 */ /* 0x000562000c1e1900 */
[----:B------:R-:W-:-:S03]  /*2dd0*/  ISETP.GE.AND P4, PT, R12, UR4, PT ;  /* 0x000000040c007c0c */ /* 0x000fc6000bf86270 */
[----:B------:R2:W-:Y:S04]  /*2de0*/  @P2 STS [R0+0x6000], RZ ;  /* 0x006000ff00002388 */ /* 0x0005e80000000800 */
[----:B------:R2:W-:Y:S04]  /*2df0*/  @P2 STS [R0+0x6004], RZ ;  /* 0x006004ff00002388 */ /* 0x0005e80000000800 */
[----:B------:R2:W5:Y:S04]  /*2e00*/  @!P3 LDG.E R245, [R6.64] ;  /* 0x0000002006f5b981 */ /* 0x000568000c1e1900 */
[----:B------:R2:W5:Y:S04]  /*2e10*/  @!P4 LDG.E R243, [R6.64+0x100] ;  /* 0x0001002006f3c981 */ /* 0x000568000c1e1900 */
[----:B------:R2:W-:Y:S01]  /*2e20*/  @P2 STS.64 [R0+0x6008], RZ ;  /* 0x006008ff00002388 */ /* 0x0005e20000000a00 */
[----:B------:R-:W-:-:S03]  /*2e30*/  IMAD R5, R15, c[0x0][0x1b0], RZ ;  /* 0x00006c000f057a24 */ /* 0x000fc600078e02ff */
[----:B------:R3:W5:Y:S01]  /*2e40*/  @!P5 LDG.E R244, [R10.64] ;  /* 0x000000200af4d981 */ /* 0x000762000c1e1900 */
[----:B------:R-:W-:Y:S01]  /*2e50*/  BSSY B0, `(.L_x_153) ;  /* 0x0000016000007945 */ /* 0x000fe20003800000 */
[C---:B---3--:R-:W-:Y:S02]  /*2e60*/  IMAD R10, R4.reuse, c[0x0][0x1b4], R5 ;  /* 0x00006d00040a7a24 */ /* 0x048fe400078e0205 */
[----:B------:R-:W-:-:S04]  /*2e70*/  IMAD.WIDE.U32 R4, R4, c[0x0][0x1b0], R8 ;  /* 0x00006c0004047a25 */ /* 0x000fc800078e0008 */
        /* <DEDUP_REMOVED lines=19> */
.L_x_154:
[----:B--2---:R-:W-:Y:S05]  /*2fb0*/  BSYNC B0 ;  /* 0x0000000000007941 */ /* 0x004fea0003800000 */
.L_x_153:
        /* <DEDUP_REMOVED lines=19> */
.L_x_156:
[----:B------:R-:W-:Y:S05]  /*30f0*/  BSYNC B0 ;  /* 0x0000000000007941 */ /* 0x000fea0003800000 */
.L_x_155:
[----:B------:R-:W0:Y:S01]  /*3100*/  LDGDEPBAR ;  /* 0x00000000000079af */ /* 0x000e220000000000 */
[----:B------:R-:W-:Y:S02]  /*3110*/  ULDC.64 UR38, c[0x0][0x318] ;  /* 0x0000c60000267ab9 */ /* 0x000fe40000000a00 */
[----:B------:R-:W-:Y:S01]  /*3120*/  UISETP.NE.U32.AND UP1, UPT, URZ, UR38, UPT ;  /* 0x000000263f00728c */ /* 0x000fe2000bf25070 */
[----:B--2---:R-:W2:Y:S01]  /*3130*/  LDL R3, [R1+0x14] ;  /* 0x0000140001037983 */ /* 0x004ea20000100800 */
[----:B------:R-:W-:Y:S01]  /*3140*/  USHF.R.S32.HI UR7, URZ, 0x1f, UR50 ;  /* 0x0000001f3f077899 */ /* 0x000fe20008011432 */
[----:B-1-34-:R-:W-:Y:S01]  /*3150*/  IMAD.U32 R0, RZ, RZ, UR10 ;  /* 0x0000000aff007e24 */ /* 0x01afe2000f8e00ff */
[----:B------:R-:W-:Y:S02]  /*3160*/  UISETP.NE.AND.EX UP1, UPT, URZ, UR39, UPT, UP1 ;  /* 0x000000273f00728c */ /* 0x000fe4000bf25310 */
[----:B------:R-:W-:-:S04]  /*3170*/  ULDC.64 UR40, c[0x0][0x320] ;  /* 0x0000c80000287ab9 */ /* 0x000fc80000000a00 */
[----:B------:R-:W-:-:S05]  /*3180*/  PLOP3.LUT P1, PT, PT, PT, UP1, 0x80, 0x0 ;  /* 0x000000000000781c */ /* 0x000fca0003f2f018 */
[----:B------:R-:W-:Y:S02]  /*3190*/  @UP1 UIMAD UR4, UR55, UR40, URZ ;  /* 0x00000028370412a4 */ /* 0x000fe4000f8e023f */
[----:B------:R-:W-:Y:S02]  /*31a0*/  @UP1 UMOV UR36, UR50 ;  /* 0x0000003200241c82 */ /* 0x000fe40008000000 */
[----:B------:R-:W-:Y:S01]  /*31b0*/  @UP1 UMOV UR37, UR7 ;  /* 0x0000000700251c82 */ /* 0x000fe20008000000 */
[----:B------:R-:W-:-:S04]  /*31c0*/  DEPBAR.LE SB0, 0x1 ;  /* 0x000080400000791a */ /* 0x000fc80000000000 */
[----:B------:R-:W-:Y:S01]  /*31d0*/  BAR.SYNC.DEFER_BLOCKING 0x0 ;  /* 0x0000000000007b1d */ /* 0x000fe20000010000 */
[----:B------:R-:W-:Y:S02]  /*31e0*/  @UP1 UIMAD.WIDE.U32 UR36, UR46, UR40, UR36 ;  /* 0x000000282e2412a5 */ /* 0x000fe4000f8e0024 */
[----:B------:R-:W-:Y:S02]  /*31f0*/  @UP1 UIMAD UR41, UR46, UR41, UR4 ;  /* 0x000000292e2912a4 */ /* 0x000fe4000f8e0204 */
[----:B------:R-:W-:Y:S02]  /*3200*/  @UP1 ULEA UR38, UP0, UR36, UR38, 0x2 ;  /* 0x0000002624261291 */ /* 0x000fe4000f80103f */
[----:B------:R-:W-:-:S04]  /*3210*/  @UP1 UIADD3 UR41, UR37, UR41, URZ ;  /* 0x0000002925291290 */ /* 0x000fc8000fffe03f */
[----:B------:R-:W-:Y:S01]  /*3220*/  @UP1 ULEA.HI.X UR39, UR36, UR39, UR41, 0x2, UP0 ;  /* 0x0000002724271291 */ /* 0x000fe200080f1429 */
[----:B------:R-:W-:-:S05]  /*3230*/  IMAD.U32 R4, RZ, RZ, UR38 ;  /* 0x00000026ff047e24 */ /* 0x000fca000f8e00ff */
[----:B------:R-:W-:-:S05]  /*3240*/  IMAD.U32 R5, RZ, RZ, UR39 ;  /* 0x00000027ff057e24 */ /* 0x000fca000f8e00ff */
[----:B------:R1:W3:Y:S04]  /*3250*/  @P1 LDG.E R4, [R4.64] ;  /* 0x0000002004041981 */ /* 0x0002e8000c1e1900 */
[----:B------:R-:W4:Y:S04]  /*3260*/  LDSM.16.M88.4 R112, [R146+0x8000] ;  /* 0x008000009270783b */ /* 0x000f280000000200 */
[----:B------:R-:W2:Y:S04]  /*3270*/  LDSM.16.M88.4 R116, [R146+0x8400] ;  /* 0x008400009274783b */ /* 0x000ea80000000200 */
[----:B------:R-:W2:Y:S04]  /*3280*/  LDSM.16.M88.4 R120, [R146+0x8800] ;  /* 0x008800009278783b */ /* 0x000ea80000000200 */
[----:B------:R-:W2:Y:S04]  /*3290*/  LDSM.16.M88.4 R124, [R146+0x8c00] ;  /* 0x008c0000927c783b */ /* 0x000ea80000000200 */
[----:B------:R-:W2:Y:S04]  /*32a0*/  LDSM.16.M88.4 R128, [R145+0x8000] ;  /* 0x008000009180783b */ /* 0x000ea80000000200 */
[----:B------:R-:W2:Y:S04]  /*32b0*/  LDSM.16.M88.4 R132, [R145+0x8400] ;  /* 0x008400009184783b */ /* 0x000ea80000000200 */
[----:B------:R-:W2:Y:S04]  /*32c0*/  LDSM.16.M88.4 R136, [R145+0x8800] ;  /* 0x008800009188783b */ /* 0x000ea80000000200 */
[----:B------:R-:W2:Y:S01]  /*32d0*/  LDSM.16.M88.4 R140, [R145+0x8c00] ;  /* 0x008c0000918c783b */ /* 0x000ea20000000200 */
[----:B-1----:R-:W-:Y:S01]  /*32e0*/  SHF.L.U64.HI R5, R17, 0x2, R13 ;  /* 0x0000000211057819 */ /* 0x002fe2000001020d */
[----:B------:R-:W-:Y:S01]  /*32f0*/  IMAD.SHL.U32 R150, R158, 0x2, RZ ;  /* 0x000000029e967824 */ /* 0x000fe200078e00ff */
[----:B------:R-:W-:Y:S01]  /*3300*/  CS2R R94, SRZ ;  /* 0x00000000005e7805 */ /* 0x000fe2000001ff00 */
[----:B------:R-:W-:Y:S01]  /*3310*/  IMAD.MOV.U32 R215, RZ, RZ, R188 ;  /* 0x000000ffffd77224 */ /* 0x000fe200078e00bc */
        /* <DEDUP_REMOVED lines=15> */
[----:B------:R-:W-:Y:S01]  /*3410*/  IMAD.IADD R151, R150, 0x1, R153 ;  /* 0x0000000196977824 */ /* 0x000fe200078e0299 */
[----:B------:R-:W-:Y:S01]  /*3420*/  UMOV UR4, URZ ;  /* 0x0000003f00047c82 */ /* 0x000fe20008000000 */
[----:B--2---:R-:W-:-:S04]  /*3430*/  LEA R0, R0, R3, 0x7 ;  /* 0x0000000300007211 */ /* 0x004fc800078e38ff */
[----:B------:R-:W-:Y:S02]  /*3440*/  IADD3 R6, R17, -UR42, -R0 ;  /* 0x8000002a11067c10 */ /* 0x000fe4000fffe800 */
[----:B------:R-:W3:Y:S01]  /*3450*/  @P1 MUFU.RCP R0, c[0x0][0x238] ;  /* 0x00008e0000001b08 */ /* 0x000ee20000001000 */
[----:B------:R-:W-:-:S04]  /*3460*/  IADD3 R3, R152, 0x1000, RZ ;  /* 0x0000100098037810 */ /* 0x000fc80007ffe0ff */
[----:B------:R-:W-:Y:S01]  /*3470*/  SEL R3, R3, R152, !P0 ;  /* 0x0000009803037207 */ /* 0x000fe20004000000 */
[----:B---3--:R-:W-:Y:S01]  /*3480*/  @P1 FMUL.FTZ R4, R4, R0 ;  /* 0x0000000004041220 */ /* 0x008fe20000410000 */
[----:B------:R-:W-:-:S03]  /*3490*/  IADD3 R0, R158, 0x1000, RZ ;  /* 0x000010009e007810 */ /* 0x000fc60007ffe0ff */
[----:B------:R1:W2:Y:S01]  /*34a0*/  @P1 R2UR UR7, R4 ;  /* 0x00000000040713c2 */ /* 0x0002a200000e0000 */
[----:B------:R-:W-:-:S04]  /*34b0*/  SEL R0, R0, R158, !P0 ;  /* 0x0000009e00007207 */ /* 0x000fc80004000000 */
[----:B------:R-:W-:Y:S02]  /*34c0*/  SHF.L.U32 R144, R0, 0x1, RZ ;  /* 0x0000000100907819 */ /* 0x000fe400000006ff */
[----:B------:R-:W-:-:S04]  /*34d0*/  IADD3 R0, R17, -0x80, RZ ;  /* 0xffffff8011007810 */ /* 0x000fc80007ffe0ff */
[----:B------:R-:W-:Y:S02]  /*34e0*/  SHF.L.U32 R0, R0, 0x2, RZ ;  /* 0x0000000200007819 */ /* 0x000fe400000006ff */
[----:B-1----:R-:W-:-:S05]  /*34f0*/  IADD3 R4, R6, UR5, RZ ;  /* 0x0000000506047c10 */ /* 0x002fca000fffe0ff */
[----:B------:R1:W-:Y:S04]  /*3500*/  STL [R1+0xc], R4 ;  /* 0x00000c0401007387 */ /* 0x0003e80000100800 */
[----:B------:R3:W-:Y:S01]  /*3510*/  STL [R1+0x8], R5 ;  /* 0x0000080501007387 */ /* 0x0007e20000100800 */
[----:B-1----:R-:W-:-:S05]  /*3520*/  IMAD.SHL.U32 R4, R17, 0x4, RZ ;  /* 0x0000000411047824 */ /* 0x002fca00078e00ff */
[----:B------:R3:W-:Y:S04]  /*3530*/  STL [R1+0x4], R4 ;  /* 0x0000040401007387 */ /* 0x0007e80000100800 */
[----:B------:R3:W-:Y:S01]  /*3540*/  STL [R1], R0 ;  /* 0x0000000001007387 */ /* 0x0007e20000100800 */
[----:B------:R-:W-:Y:S01]  /*3550*/  IMAD.SHL.U32 R3, R3, 0x2, RZ ;  /* 0x0000000203037824 */ /* 0x000fe200078e00ff */
[----:B--2-4-:R-:W-:Y:S02]  /*3560*/  @UP1 UMOV UR4, UR7 ;  /* 0x0000000700041c82 */ /* 0x014fe40008000000 */
.L_x_159:
[----:B---3--:R-:W2:Y:S01]  /*3570*/  LDL R0, [R1+0xc] ;  /* 0x00000c0001007983 */ /* 0x008ea20000100800 */
[----:B------:R-:W-:Y:S01]  /*3580*/  IMAD.U32 R159, RZ, RZ, UR6 ;  /* 0x00000006ff9f7e24 */ /* 0x000fe2000f8e00ff */
[----:B------:R-:W-:Y:S02]  /*3590*/  USHF.L.U32 UR7, UR10, 0x7, URZ ;  /* 0x000000070a077899 */ /* 0x000fe4000800063f */
[----:B------:R-:W3:Y:S01]  /*35a0*/  LDL R196, [R1+0x14] ;  /* 0x0000140001c47983 */ /* 0x000ee20000100800 */
[----:B------:R-:W-:Y:S02]  /*35b0*/  UISETP.GE.AND UP4, UPT, UR6, 0x1, UPT ;  /* 0x000000010600788c */ /* 0x000fe4000bf86270 */
[----:B------:R-:W-:Y:S01]  /*35c0*/  UIADD3 UR7, UR7, 0x80, URZ ;  /* 0x0000008007077890 */ /* 0x000fe2000fffe03f */
[----:B------:R-:W0:Y:S03]  /*35d0*/  LDGDEPBAR ;  /* 0x00000000000079af */ /* 0x000e260000000000 */
[----:B------:R-:W-:Y:S06]  /*35e0*/  UISETP.GE.AND UP0, UPT, UR7, UR5, UPT ;  /* 0x000000050700728c */ /* 0x000fec000bf06270 */
[----:B------:R-:W-:Y:S02]  /*35f0*/  PLOP3.LUT P4, PT, PT, PT, UP0, 0x80, 0x0 ;  /* 0x000000000000781c */ /* 0x000fe40003f8f008 */
[----:B------:R-:W-:Y:S02]  /*3600*/  PLOP3.LUT P6, PT, PT, PT, UP0, 0x80, 0x0 ;  /* 0x000000000000781c */ /* 0x000fe40003fcf008 */
[----:B------:R-:W-:Y:S01]  /*3610*/  PLOP3.LUT P5, PT, PT, PT, UP0, 0x80, 0x0 ;  /* 0x000000000000781c */ /* 0x000fe20003faf008 */
[----:B------:R-:W-:Y:S04]  /*3620*/  DEPBAR.LE SB0, 0x0 ;  /* 0x000080000000791a */ /* 0x000fe80000000000 */
[----:B------:R-:W-:Y:S08]  /*3630*/  BAR.SYNC.DEFER_BLOCKING 0x0 ;  /* 0x0000000000007b1d */ /* 0x000ff00000010000 */
[----:B------:R-:W-:Y:S08]  /*3640*/  LDSM.16.M88.4 R64, [R144] ;  /* 0x000000009040783b */ /* 0x000ff00000000200 */
[----:B------:R-:W1:Y:S08]  /*3650*/  LDSM.16.M88.4 R16, [R146+0x6000] ;  /* 0x006000009210783b */ /* 0x000e700000000200 */
[----:B------:R-:W4:Y:S08]  /*3660*/  LDSM.16.M88.4 R60, [R144+0x1000] ;  /* 0x00100000903c783b */ /* 0x000f300000000200 */
[----:B------:R-:W1:Y:S08]  /*3670*/  LDSM.16.M88.4 R32, [R146+0x6400] ;  /* 0x006400009220783b */ /* 0x000e700000000200 */
[----:B------:R-:W1:Y:S08]  /*3680*/  LDSM.16.M88.4 R48, [R146+0x6800] ;  /* 0x006800009230783b */ /* 0x000e700000000200 */
[----:B------:R-:W1:Y:S08]  /*3690*/  LDSM.16.M88.4 R100, [R146+0x6c00] ;  /* 0x006c00009264783b */ /* 0x000e700000000200 */
[----:B------:R-:W-:Y:S01]  /*36a0*/  LDSM.16.M88.4 R108, [R145+0x6000] ;  /* 0x00600000916c783b */ /* 0x000fe20000000200 */
[----:B--2---:R-:W-:Y:S05]  /*36b0*/  IMAD R159, R159, 0x80, R0 ;  /* 0x000000809f9f7824 */ /* 0x004fea00078e0200 */
[C---:B------:R-:W-:Y:S02]  /*36c0*/  IADD3 R0, R159.reuse, -0x1, RZ ;  /* 0xffffffff9f007810 */ /* 0x040fe40007ffe0ff */
[----:B------:R-:W-:Y:S02]  /*36d0*/  IABS R4, R159 ;  /* 0x0000009f00047213 */ /* 0x000fe40000000000 */
[----:B------:R-:W-:Y:S02]  /*36e0*/  ISETP.GE.AND P0, PT, R0, RZ, PT ;  /* 0x000000ff0000720c */ /* 0x000fe40003f06270 */
[----:B------:R2:W-:Y:S01]  /*36f0*/  I2F R165, R4 ;  /* 0x0000000400a57306 */ /* 0x0005e20000201400 */
[C---:B------:R-:W-:Y:S02]  /*3700*/  IADD3 R5, R159.reuse, 0x8, RZ ;  /* 0x000000089f057810 */ /* 0x040fe40007ffe0ff */
[----:B------:R-:W-:Y:S02]  /*3710*/  IADD3 R6, R159, 0x7, RZ ;  /* 0x000000079f067810 */ /* 0x000fe40007ffe0ff */
[----:B------:R-:W-:Y:S02]  /*3720*/  ISETP.GE.AND P1, PT, R5, RZ, PT ;  /* 0x000000ff0500720c */ /* 0x000fe40003f26270 */
[C---:B------:R-:W-:Y:S02]  /*3730*/  IADD3 R20, R159.reuse, -0x20, RZ ;  /* 0xffffffe09f147810 */ /* 0x040fe40007ffe0ff */
[C---:B------:R-:W-:Y:S02]  /*3740*/  IADD3 R24, R159.reuse, -0x21, RZ ;  /* 0xffffffdf9f187810 */ /* 0x040fe40007ffe0ff */
[C---:B------:R-:W-:Y:S02]  /*3750*/  @!P0 IADD3 R0, -R159.reuse, 0x1, RZ ;  /* 0x000000019f008810 */ /* 0x040fe40007ffe1ff */
[C---:B------:R-:W-:Y:S02]  /*3760*/  IADD3 R52, R159.reuse, -0x28, RZ ;  /* 0xffffffd89f347810 */ /* 0x040fe40007ffe0ff */
[----:B------:R1:W-:Y:S01]  /*3770*/  I2F R166, R0 ;  /* 0x0000000000a67306 */ /* 0x0003e20000201400 */
[----:B------:R-:W-:Y:S02]  /*3780*/  ISETP.GE.AND P0, PT, R6, RZ, PT ;  /* 0x000000ff0600720c */ /* 0x000fe40003f06270 */
[C---:B------:R-:W-:Y:S02]  /*3790*/  @!P1 IADD3 R5, -R159.reuse, -0x8, RZ ;  /* 0xfffffff89f059810 */ /* 0x040fe40007ffe1ff */
[C---:B------:R-:W-:Y:S02]  /*37a0*/  IADD3 R53, R159.reuse, -0x29, RZ ;  /* 0xffffffd79f357810 */ /* 0x040fe40007ffe0ff */
[C---:B------:R-:W-:Y:S02]  /*37b0*/  IADD3 R162, R159.reuse, 0x10, RZ ;  /* 0x000000109fa27810 */ /* 0x040fe40007ffe0ff */
[C---:B--2---:R-:W-:Y:S01]  /*37c0*/  IADD3 R4, R159.reuse, 0x40, RZ ;  /* 0x000000409f047810 */ /* 0x044fe20007ffe0ff */
[----:B------:R2:W-:Y:S01]  /*37d0*/  I2F R194, R5 ;  /* 0x0000000500c27306 */ /* 0x0005e20000201400 */
[C---:B------:R-:W-:Y:S02]  /*37e0*/  IADD3 R36, R159.reuse, 0x1f, RZ ;  /* 0x0000001f9f247810 */ /* 0x040fe40007ffe0ff */
[----:B------:R-:W-:Y:S02]  /*37f0*/  ISETP.GE.AND P1, PT, R4, RZ, PT ;  /* 0x000000ff0400720c */ /* 0x000fe40003f26270 */
[C---:B------:R-:W-:Y:S02]  /*3800*/  @!P0 IADD3 R6, -R159.reuse, -0x7, RZ ;  /* 0xfffffff99f068810 */ /* 0x040fe40007ffe1ff */
[C---:B------:R-:W-:Y:S02]  /*3810*/  IADD3 R40, R159.reuse, 0x18, RZ ;  /* 0x000000189f287810 */ /* 0x040fe40007ffe0ff */
[C---:B------:R-:W-:Y:S01]  /*3820*/  IADD3 R44, R159.reuse, 0x17, RZ ;  /* 0x000000179f2c7810 */ /* 0x040fe20007ffe0ff */
[----:B------:R3:W3:Y:S01]  /*3830*/  I2F R195, R6 ;  /* 0x0000000600c37306 */ /* 0x0006e20000201400 */
[C---:B------:R-:W-:Y:S02]  /*3840*/  IADD3 R160, R159.reuse, -0x30, RZ ;  /* 0xffffffd09fa07810 */ /* 0x040fe40007ffe0ff */
[C---:B------:R-:W-:Y:S02]  /*3850*/  IADD3 R161, R159.reuse, -0x31, RZ ;  /* 0xffffffcf9fa17810 */ /* 0x040fe40007ffe0ff */
[C---:B-1----:R-:W-:Y:S02]  /*3860*/  IADD3 R0, R159.reuse, 0x3f, RZ ;  /* 0x0000003f9f007810 */ /* 0x042fe40007ffe0ff */
[C---:B------:R-:W-:Y:S02]  /*3870*/  @!P1 IADD3 R4, -R159.reuse, -0x40, RZ ;  /* 0xffffffc09f049810 */ /* 0x040fe40007ffe1ff */
[----:B------:R-:W-:Y:S02]  /*3880*/  ISETP.GE.AND P0, PT, R0, RZ, PT ;  /* 0x000000ff0000720c */ /* 0x000fe40003f06270 */
[----:B------:R1:W-:Y:S01]  /*3890*/  I2F R163, R4 ;  /* 0x0000000400a37306 */ /* 0x0003e20000201400 */
[C---:B--2---:R-:W-:Y:S10]  /*38a0*/  IADD3 R5, R159.reuse, 0x47, RZ ;  /* 0x000000479f057810 */ /* 0x044ff40007ffe0ff */
[C---:B------:R-:W-:Y:S02]  /*38b0*/  @!P0 IADD3 R0, -R159.reuse, -0x3f, RZ ;  /* 0xffffffc19f008810 */ /* 0x040fe40007ffe1ff */
[----:B---3--:R-:W-:Y:S02]  /*38c0*/  IADD3 R6, R159, 0x48, RZ ;  /* 0x000000489f067810 */ /* 0x008fe40007ffe0ff */
[----:B------:R2:W3:Y:S01]  /*38d0*/  I2F R164, R0 ;  /* 0x0000000000a47306 */ /* 0x0004e20000201400 */
[----:B------:R-:W-:Y:S02]  /*38e0*/  ISETP.GE.AND P0, PT, R5, RZ, PT ;  /* 0x000000ff0500720c */ /* 0x000fe40003f06270 */
[----:B------:R-:W-:Y:S02]  /*38f0*/  ISETP.GE.AND P1, PT, R6, RZ, PT ;  /* 0x000000ff0600720c */ /* 0x000fe40003f26270 */
[C---:B-1----:R-:W-:Y:S09]  /*3900*/  IADD3 R4, R159.reuse, 0x38, RZ ;  /* 0x000000389f047810 */ /* 0x042ff20007ffe0ff */
[C---:B------:R-:W-:Y:S02]  /*3910*/  @!P0 IADD3 R5, -R159.reuse, -0x47, RZ ;  /* 0xffffffb99f058810 */ /* 0x040fe40007ffe1ff */
[C---:B------:R-:W-:Y:S02]  /*3920*/  @!P1 IADD3 R6, -R159.reuse, -0x48, RZ ;  /* 0xffffffb89f069810 */ /* 0x040fe40007ffe1ff */
[----:B------:R1:W1:Y:S01]  /*3930*/  I2F R186, R5 ;  /* 0x0000000500ba7306 */ /* 0x0002620000201400 */
[----:B------:R-:W-:Y:S02]  /*3940*/  ISETP.GE.AND P1, PT, R4, RZ, PT ;  /* 0x000000ff0400720c */ /* 0x000fe40003f26270 */
[C---:B--2---:R-:W-:Y:S07]  /*3950*/  IADD3 R0, R159.reuse, 0x37, RZ ;  /* 0x000000379f007810 */ /* 0x044fee0007ffe0ff */
[----:B------:R2:W-:Y:S01]  /*3960*/  I2F R185, R6 ;  /* 0x0000000600b97306 */ /* 0x0005e20000201400 */
[----:B------:R-:W-:Y:S03]  /*3970*/  ISETP.GE.AND P0, PT, R0, RZ, PT ;  /* 0x000000ff0000720c */ /* 0x000fe60003f06270 */
[C---:B------:R-:W-:Y:S06]  /*3980*/  @!P1 IADD3 R4, -R159.reuse, -0x38, RZ ;  /* 0xffffffc89f049810 */ /* 0x040fec0007ffe1ff */
[----:B------:R3:W3:Y:S04]  /*3990*/  I2F R169, R4 ;  /* 0x0000000400a97306 */ /* 0x0006e80000201400 */
[C---:B------:R-:W-:Y:S02]  /*39a0*/  @!P0 IADD3 R0, -R159.reuse, -0x37, RZ ;  /* 0xffffffc99f008810 */ /* 0x040fe40007ffe1ff */
[----:B-1----:R-:W-:Y:S04]  /*39b0*/  IADD3 R5, R159, -0x9, RZ ;  /* 0xfffffff79f057810 */ /* 0x002fe80007ffe0ff */
[----:B------:R1:W1:Y:S01]  /*39c0*/  I2F R170, R0 ;  /* 0x0000000000aa7306 */ /* 0x0002620000201400 */
[----:B------:R-:W-:Y:S02]  /*39d0*/  ISETP.GE.AND P0, PT, R5, RZ, PT ;  /* 0x000000ff0500720c */ /* 0x000fe40003f06270 */
[C---:B--2---:R-:W-:Y:S04]  /*39e0*/  IADD3 R6, R159.reuse, -0x8, RZ ;  /* 0xfffffff89f067810 */ /* 0x044fe80007ffe0ff */
[----:B------:R-:W-:Y:S02]  /*39f0*/  ISETP.GE.AND P1, PT, R6, RZ, PT ;  /* 0x000000ff0600720c */ /* 0x000fe40003f26270 */
[C---:B---3--:R-:W-:Y:S05]  /*3a00*/  IADD3 R4, R159.reuse, -0x10, RZ ;  /* 0xfffffff09f047810 */ /* 0x048fea0007ffe0ff */
[C---:B------:R-:W-:Y:S04]  /*3a10*/  @!P0 IADD3 R5, -R159.reuse, 0x9, RZ ;  /* 0x000000099f058810 */ /* 0x040fe80007ffe1ff */
[----:B------:R2:W-:Y:S02]  /*3a20*/  I2F R168, R5 ;  /* 0x0000000500a87306 */ /* 0x0005e40000201400 */
[C---:B------:R-:W-:Y:S02]  /*3a30*/  @!P1 IADD3 R6, -R159.reuse, 0x8, RZ ;  /* 0x000000089f069810 */ /* 0x040fe40007ffe1ff */
[----:B------:R-:W-:Y:S02]  /*3a40*/  ISETP.GE.AND P1, PT, R4, RZ, PT ;  /* 0x000000ff0400720c */ /* 0x000fe40003f26270 */
[C---:B-1----:R-:W-:Y:S04]  /*3a50*/  IADD3 R0, R159.reuse, -0x11, RZ ;  /* 0xffffffef9f007810 */ /* 0x042fe80007ffe0ff */
[----:B------:R-:W-:Y:S01]  /*3a60*/  ISETP.GE.AND P0, PT, R0, RZ, PT ;  /* 0x000000ff0000720c */ /* 0x000fe20003f06270 */
[----:B------:R-:W1:Y:S06]  /*3a70*/  I2F R167, R6 ;  /* 0x0000000600a77306 */ /* 0x000e6c0000201400 */
[C---:B------:R-:W-:Y:S04]  /*3a80*/  @!P1 IADD3 R4, -R159.reuse, 0x10, RZ ;  /* 0x000000109f049810 */ /* 0x040fe80007ffe1ff */
[----:B------:R3:W-:Y:S02]  /*3a90*/  I2F R173, R4 ;  /* 0x0000000400ad7306 */ /* 0x0007e40000201400 */
[C---:B------:R-:W-:Y:S02]  /*3aa0*/  @!P0 IADD3 R0, -R159.reuse, 0x11, RZ ;  /* 0x000000119f008810 */ /* 0x040fe40007ffe1ff */
[----:B--2---:R-:W-:Y:S04]  /*3ab0*/  IADD3 R5, R159, 0x30, RZ ;  /* 0x000000309f057810 */ /* 0x004fe80007ffe0ff */
[----:B------:R-:W-:Y:S02]  /*3ac0*/  ISETP.GE.AND P1, PT, R5, RZ, PT ;  /* 0x000000ff0500720c */ /* 0x000fe40003f26270 */
[----:B------:R2:W-:Y:S11]  /*3ad0*/  I2F R174, R0 ;  /* 0x0000000000ae7306 */ /* 0x0005f60000201400 */
[C---:B------:R-:W-:Y:S02]  /*3ae0*/  @!P1 IADD3 R5, -R159.reuse, -0x30, RZ ;  /* 0xffffffd09f059810 */ /* 0x040fe40007ffe1ff */
[C---:B---3--:R-:W-:Y:S02]  /*3af0*/  IADD3 R4, R159.reuse, 0x2f, RZ ;  /* 0x0000002f9f047810 */ /* 0x048fe40007ffe0ff */
[----:B------:R3:W-:Y:S02]  /*3b00*/  I2F R171, R5 ;  /* 0x0000000500ab7306 */ /* 0x0007e40000201400 */
[----:B------:R-:W-:Y:S02]  /*3b10*/  ISETP.GE.AND P0, PT, R4, RZ, PT ;  /* 0x000000ff0400720c */ /* 0x000fe40003f06270 */
[C---:B--2---:R-:W-:Y:S04]  /*3b20*/  IADD3 R0, R159.reuse, 0x28, RZ ;  /* 0x000000289f007810 */ /* 0x044fe80007ffe0ff */
[----:B------:R-:W-:Y:S07]  /*3b30*/  ISETP.GE.AND P1, PT, R0, RZ, PT ;  /* 0x000000ff0000720c */ /* 0x000fee0003f26270 */
[C---:B------:R-:W-:Y:S04]  /*3b40*/  @!P0 IADD3 R4, -R159.reuse, -0x2f, RZ ;  /* 0xffffffd19f048810 */ /* 0x040fe80007ffe1ff */
[----:B------:R2:W-:Y:S01]  /*3b50*/  I2F R172, R4 ;  /* 0x0000000400ac7306 */ /* 0x0005e20000201400 */
[C---:B---3--:R-:W-:Y:S02]  /*3b60*/  IADD3 R5, R159.reuse, 0x27, RZ ;  /* 0x000000279f057810 */ /* 0x048fe40007ffe0ff */
[----:B------:R-:W-:Y:S02]  /*3b70*/  @!P1 IADD3 R0, -R159, -0x28, RZ ;  /* 0xffffffd89f009810 */ /* 0x000fe40007ffe1ff */
[----:B------:R-:W-:Y:S05]  /*3b80*/  ISETP.GE.AND P0, PT, R5, RZ, PT ;  /* 0x000000ff0500720c */ /* 0x000fea0003f06270 */
[----:B------:R3:W-:Y:S08]  /*3b90*/  I2F R177, R0 ;  /* 0x0000000000b17306 */ /* 0x0007f00000201400 */
[C---:B------:R-:W-:Y:S02]  /*3ba0*/  @!P0 IADD3 R5, -R159.reuse, -0x27, RZ ;  /* 0xffffffd99f058810 */ /* 0x040fe40007ffe1ff */
[C---:B--2---:R-:W-:Y:S02]  /*3bb0*/  IADD3 R4, R159.reuse, -0x18, RZ ;  /* 0xffffffe89f047810 */ /* 0x044fe40007ffe0ff */
[----:B------:R-:W-:Y:S02]  /*3bc0*/  I2F R178, R5 ;  /* 0x0000000500b27306 */ /* 0x000fe40000201400 */
[----:B------:R-:W-:Y:S02]  /*3bd0*/  ISETP.GE.AND P1, PT, R4, RZ, PT ;  /* 0x000000ff0400720c */ /* 0x000fe40003f26270 */
[C---:B---3--:R-:W-:Y:S04]  /*3be0*/  IADD3 R0, R159.reuse, -0x19, RZ ;  /* 0xffffffe79f007810 */ /* 0x048fe80007ffe0ff */
[----:B------:R-:W-:Y:S07]  /*3bf0*/  ISETP.GE.AND P0, PT, R0, RZ, PT ;  /* 0x000000ff0000720c */ /* 0x000fee0003f06270 */
[C---:B------:R-:W-:Y:S02]  /*3c00*/  @!P1 IADD3 R4, -R159.reuse, 0x18, RZ ;  /* 0x000000189f049810 */ /* 0x040fe40007ffe1ff */
[----:B------:R-:W-:Y:S02]  /*3c10*/  ISETP.GE.AND P1, PT, R20, RZ, PT ;  /* 0x000000ff1400720c */ /* 0x000fe40003f26270 */
[----:B------:R2:W-:Y:S02]  /*3c20*/  I2F R175, R4 ;  /* 0x0000000400af7306 */ /* 0x0005e40000201400 */
[C---:B------:R-:W-:Y:S02]  /*3c30*/  @!P0 IADD3 R0, -R159.reuse, 0x19, RZ ;  /* 0x000000199f008810 */ /* 0x040fe40007ffe1ff */
[----:B------:R-:W-:Y:S06]  /*3c40*/  ISETP.GE.AND P0, PT, R24, RZ, PT ;  /* 0x000000ff1800720c */ /* 0x000fec0003f06270 */
[----:B------:R3:W-:Y:S01]  /*3c50*/  I2F R176, R0 ;  /* 0x0000000000b07306 */ /* 0x0007e20000201400 */
[C---:B------:R-:W-:Y:S09]  /*3c60*/  @!P1 IADD3 R20, -R159.reuse, 0x20, RZ ;  /* 0x000000209f149810 */ /* 0x040ff20007ffe1ff */
[----:B------:R1:W-:Y:S01]  /*3c70*/  I2F R181, R20 ;  /* 0x0000001400b57306 */ /* 0x0003e20000201400 */
[C---:B------:R-:W-:Y:S02]  /*3c80*/  @!P0 IADD3 R24, -R159.reuse, 0x21, RZ ;  /* 0x000000219f188810 */ /* 0x040fe40007ffe1ff */
[----:B------:R-:W-:Y:S01]  /*3c90*/  ISETP.GE.AND P0, PT, R36, RZ, PT ;  /* 0x000000ff2400720c */ /* 0x000fe20003f06270 */
[-C--:B--2---:R-:W-:Y:S06]  /*3ca0*/  HMMA.16816.F32.BF16 R4, R64, R16.reuse, RZ ;  /* 0x000000104004723c */ /* 0x084fec00000418ff */
[----:B------:R2:W-:Y:S02]  /*3cb0*/  I2F R183, R24 ;  /* 0x0000001800b77306 */ /* 0x0005e40000201400 */
[C---:B----4-:R-:W-:Y:S01]  /*3cc0*/  HMMA.16816.F32.BF16 R8, R60.reuse, R16, RZ ;  /* 0x000000103c08723c */ /* 0x050fe200000418ff */
[C---:B---3--:R-:W-:Y:S03]  /*3cd0*/  IADD3 R0, R159.reuse, 0x20, RZ ;  /* 0x000000209f007810 */ /* 0x048fe60007ffe0ff */
[C---:B------:R-:W-:Y:S04]  /*3ce0*/  @!P0 IADD3 R36, -R159.reuse, -0x1f, RZ ;  /* 0xffffffe19f248810 */ /* 0x040fe80007ffe1ff */
[-C--:B------:R-:W-:Y:S01]  /*3cf0*/  HMMA.16816.F32.BF16 R12, R60, R18.reuse, RZ ;  /* 0x000000123c0c723c */ /* 0x080fe200000418ff */
[----:B------:R-:W-:Y:S01]  /*3d00*/  ISETP.GE.AND P1, PT, R0, RZ, PT ;  /* 0x000000ff0000720c */ /* 0x000fe20003f26270 */
[----:B------:R-:W-:Y:S01]  /*3d10*/  I2F R180, R36 ;  /* 0x0000002400b47306 */ /* 0x000fe20000201400 */
[----:B------:R-:W-:Y:S05]  /*3d20*/  ISETP.GE.AND P0, PT, R44, RZ, PT ;  /* 0x000000ff2c00720c */ /* 0x000fea0003f06270 */
[C---:B------:R-:W-:Y:S06]  /*3d30*/  HMMA.16816.F32.BF16 R16, R64.reuse, R18, RZ ;  /* 0x000000124010723c */ /* 0x040fec00000418ff */
[C---:B------:R-:W-:Y:S02]  /*3d40*/  @!P1 IADD3 R0, -R159.reuse, -0x20, RZ ;  /* 0xffffffe09f009810 */ /* 0x040fe40007ffe1ff */
[----:B------:R-:W-:Y:S01]  /*3d50*/  ISETP.GE.AND P1, PT, R40, RZ, PT ;  /* 0x000000ff2800720c */ /* 0x000fe20003f26270 */
[-C--:B-1----:R-:W-:Y:S01]  /*3d60*/  HMMA.16816.F32.BF16 R20, R64, R32.reuse, RZ ;  /* 0x000000204014723c */ /* 0x082fe200000418ff */
[----:B------:R1:W-:Y:S02]  /*3d70*/  I2F R179, R0 ;  /* 0x0000000000b37306 */ /* 0x0003e40000201400 */
[----:B------:R-:W-:Y:S02]  /*3d80*/  @!P0 IADD3 R44, -R159, -0x17, RZ ;  /* 0xffffffe99f2c8810 */ /* 0x000fe40007ffe1ff */
[----:B------:R-:W-:Y:S03]  /*3d90*/  ISETP.GE.AND P0, PT, R53, RZ, PT ;  /* 0x000000ff3500720c */ /* 0x000fe60003f06270 */
[C---:B--2---:R-:W-:Y:S03]  /*3da0*/  HMMA.16816.F32.BF16 R24, R60.reuse, R32, RZ ;  /* 0x000000203c18723c */ /* 0x044fe600000418ff */
[----:B------:R-:W-:Y:S01]  /*3db0*/  I2F R189, R44 ;  /* 0x0000002c00bd7306 */ /* 0x000fe20000201400 */
[C---:B------:R-:W-:Y:S02]  /*3dc0*/  @!P1 IADD3 R40, -R159.reuse, -0x18, RZ ;  /* 0xffffffe89f289810 */ /* 0x040fe40007ffe1ff */
[----:B------:R-:W-:Y:S02]  /*3dd0*/  ISETP.GE.AND P1, PT, R52, RZ, PT ;  /* 0x000000ff3400720c */ /* 0x000fe40003f26270 */
[-C--:B------:R-:W-:Y:S04]  /*3de0*/  HMMA.16816.F32.BF16 R28, R60, R34.reuse, RZ ;  /* 0x000000223c1c723c */ /* 0x080fe800000418ff */
[----:B------:R-:W-:Y:S01]  /*3df0*/  @!P0 IADD3 R53, -R159, 0x29, RZ ;  /* 0x000000299f358810 */ /* 0x000fe20007ffe1ff */
[----:B------:R2:W-:Y:S01]  /*3e00*/  I2F R190, R40 ;  /* 0x0000002800be7306 */ /* 0x0005e20000201400 */
[----:B------:R-:W-:Y:S02]  /*3e10*/  ISETP.GE.AND P0, PT, R161, RZ, PT ;  /* 0x000000ffa100720c */ /* 0x000fe40003f06270 */
[C---:B------:R-:W-:Y:S01]  /*3e20*/  HMMA.16816.F32.BF16 R32, R64.reuse, R34, RZ ;  /* 0x000000224020723c */ /* 0x040fe200000418ff */
[----:B-1----:R-:W-:Y:S03]  /*3e30*/  IMAD.IADD R0, R153, 0x1, R144 ;  /* 0x0000000199007824 */ /* 0x002fe600078e0290 */
[C---:B------:R-:W-:Y:S02]  /*3e40*/  @!P1 IADD3 R52, -R159.reuse, 0x28, RZ ;  /* 0x000000289f349810 */ /* 0x040fe40007ffe1ff */
[----:B------:R-:W-:Y:S01]  /*3e50*/  ISETP.GE.AND P1, PT, R160, RZ, PT ;  /* 0x000000ffa000720c */ /* 0x000fe20003f26270 */
[----:B------:R-:W-:Y:S01]  /*3e60*/  I2F R182, R53 ;  /* 0x0000003500b67306 */ /* 0x000fe20000201400 */
[-C--:B------:R-:W-:Y:S01]  /*3e70*/  HMMA.16816.F32.BF16 R36, R64, R48.reuse, RZ ;  /* 0x000000304024723c */ /* 0x080fe200000418ff */
[----:B------:R-:W1:Y:S03]  /*3e80*/  LDSM.16.M88.4 R104, [R0] ;  /* 0x000000000068783b */ /* 0x000e660000000200 */
[C---:B------:R-:W-:Y:S05]  /*3e90*/  @!P0 IADD3 R161, -R159.reuse, 0x31, RZ ;  /* 0x000000319fa18810 */ /* 0x040fea0007ffe1ff */
[----:B------:R3:W-:Y:S03]  /*3ea0*/  I2F R184, R52 ;  /* 0x0000003400b87306 */ /* 0x0007e60000201400 */
[C---:B------:R-:W-:Y:S01]  /*3eb0*/  @!P1 IADD3 R160, -R159.reuse, 0x30, RZ ;  /* 0x000000309fa09810 */ /* 0x040fe20007ffe1ff */
[C---:B--2---:R-:W-:Y:S01]  /*3ec0*/  HMMA.16816.F32.BF16 R40, R60.reuse, R48, RZ ;  /* 0x000000303c28723c */ /* 0x044fe200000418ff */
[----:B------:R-:W-:Y:S05]  /*3ed0*/  ISETP.GE.AND P1, PT, R162, RZ, PT ;  /* 0x000000ffa200720c */ /* 0x000fea0003f26270 */
[----:B------:R2:W-:Y:S02]  /*3ee0*/  I2F R193, R160 ;  /* 0x000000a000c17306 */ /* 0x0005e40000201400 */
[-C--:B------:R-:W-:Y:S06]  /*3ef0*/  HMMA.16816.F32.BF16 R44, R60, R50.reuse, RZ ;  /* 0x000000323c2c723c */ /* 0x080fec00000418ff */
[C---:B------:R-:W-:Y:S02]  /*3f00*/  @!P1 IADD3 R162, -R159.reuse, -0x10, RZ ;  /* 0xfffffff09fa29810 */ /* 0x040fe40007ffe1ff */
[----:B------:R4:W-:Y:S01]  /*3f10*/  I2F R192, R161 ;  /* 0x000000a100c07306 */ /* 0x0009e20000201400 */
[C---:B------:R-:W-:Y:S01]  /*3f20*/  HMMA.16816.F32.BF16 R48, R64.reuse, R50, RZ ;  /* 0x000000324030723c */ /* 0x040fe200000418ff */
[----:B------:R-:W-:Y:S07]  /*3f30*/  PLOP3.LUT P1, PT, PT, PT, UP0, 0x80, 0x0 ;  /* 0x000000000000781c */ /* 0x000fee0003f2f008 */
[-C--:B---3--:R-:W-:Y:S01]  /*3f40*/  HMMA.16816.F32.BF16 R52, R64, R100.reuse, RZ ;  /* 0x000000644034723c */ /* 0x088fe200000418ff */
[----:B------:R3:W-:Y:S03]  /*3f50*/  I2F R187, R162 ;  /* 0x000000a200bb7306 */ /* 0x0007e60000201400 */
[C---:B--2---:R-:W-:Y:S04]  /*3f60*/  IADD3 R160, R159.reuse, 0xf, RZ ;  /* 0x0000000f9fa07810 */ /* 0x044fe80007ffe0ff */
[C---:B------:R-:W-:Y:S01]  /*3f70*/  HMMA.16816.F32.BF16 R56, R60.reuse, R100, RZ ;  /* 0x000000643c38723c */ /* 0x040fe200000418ff */
[----:B------:R-:W-:Y:S03]  /*3f80*/  ISETP.GE.AND P0, PT, R160, RZ, PT ;  /* 0x000000ffa000720c */ /* 0x000fe60003f06270 */
[----:B----4-:R-:W-:Y:S04]  /*3f90*/  IADD3 R161, R159, -0x38, RZ ;  /* 0xffffffc89fa17810 */ /* 0x010fe80007ffe0ff */
[-C--:B------:R-:W-:Y:S01]  /*3fa0*/  HMMA.16816.F32.BF16 R60, R60, R102.reuse, RZ ;  /* 0x000000663c3c723c */ /* 0x080fe200000418ff */
[----:B------:R-:W-:Y:S05]  /*3fb0*/  ISETP.GE.AND P3, PT, R161, RZ, PT ;  /* 0x000000ffa100720c */ /* 0x000fea0003f66270 */
[C---:B------:R-:W-:Y:S02]  /*3fc0*/  @!P0 IADD3 R160, -R159.reuse, -0xf, RZ ;  /* 0xfffffff19fa08810 */ /* 0x040fe40007ffe1ff */
[----:B------:R-:W-:Y:S01]  /*3fd0*/  HMMA.16816.F32.BF16 R64, R64, R102, RZ ;  /* 0x000000664040723c */ /* 0x000fe200000418ff */
[----:B------:R2:W4:Y:S01]  /*3fe0*/  LDSM.16.M88.4 R100, [R0+0x1000] ;  /* 0x001000000064783b */ /* 0x0005220000000200 */
[----:B------:R2:W-:Y:S01]  /*3ff0*/  I2F R191, R160 ;  /* 0x000000a000bf7306 */ /* 0x0005e20000201400 */
[----:B------:R-:W-:Y:S01]  /*4000*/  PLOP3.LUT P0, PT, PT, PT, UP0, 0x80, 0x0 ;  /* 0x000000000000781c */ /* 0x000fe20003f0f008 */
[----:B---3--:R-:W-:Y:S02]  /*4010*/  IMAD.U32 R162, RZ, RZ, UR10 ;  /* 0x0000000affa27e24 */ /* 0x008fe4000f8e00ff */
[C---:B------:R-:W-:Y:S02]  /*4020*/  @!P3 IADD3 R161, -R159.reuse, 0x38, RZ ;  /* 0x000000389fa1b810 */ /* 0x040fe40007ffe1ff */
[-C--:B-1----:R-:W-:Y:S01]  /*4030*/  HMMA.16816.F32.BF16 R4, R104, R108.reuse, R4 ;  /* 0x0000006c6804723c */ /* 0x082fe20000041804 */
[----:B------:R-:W-:Y:S03]  /*4040*/  PLOP3.LUT P3, PT, PT, PT, UP0, 0x80, 0x0 ;  /* 0x000000000000781c */ /* 0x000fe60003f6f008 */
[----:B------:R1:W-:Y:S01]  /*4050*/  I2F R197, R161 ;  /* 0x000000a100c57306 */ /* 0x0003e20000201400 */
[----:B--2---:R-:W-:Y:S01]  /*4060*/  IADD3 R0, R159, -0x39, RZ ;  /* 0xffffffc79f007810 */ /* 0x004fe20007ffe0ff */
[----:B------:R-:W-:Y:S03]  /*4070*/  IMAD R160, R162, 0x80, R196 ;  /* 0x00000080a2a07824 */ /* 0x000fe600078e02c4 */
[----:B------:R-:W-:Y:S02]  /*4080*/  ISETP.GE.AND P2, PT, R0, RZ, PT ;  /* 0x000000ff0000720c */ /* 0x000fe40003f46270 */
[----:B------:R-:W-:Y:S11]  /*4090*/  @P5 ISETP.GE.AND P5, PT, R160, UR5, PT ;  /* 0x00000005a0005c0c */ /* 0x000ff6000bfa6270 */
[----:B------:R-:W-:Y:S02]  /*40a0*/  @!UPT UIADD3 URZ, URZ, URZ, URZ ;  /* 0x0000003f3f3ff290 */ /* 0x000fe4000fffe03f */
[----:B------:R-:W-:Y:S02]  /*40b0*/  FFMA.FTZ R7, R195, -UR4, R7 ;  /* 0x80000004c3077c23 */ /* 0x000fe40008010007 */
[----:B------:R-:W-:Y:S01]  /*40c0*/  FFMA.FTZ R5, R166, -UR4, R5 ;  /* 0x80000004a6057c23 */ /* 0x000fe20008010005 */
[----:B-1----:R-:W-:Y:S01]  /*40d0*/  @P1 IADD3 R161, R160, 0x1, RZ ;  /* 0x00000001a0a11810 */ /* 0x002fe20007ffe0ff */
[----:B------:R-:W-:Y:S01]  /*40e0*/  FFMA.FTZ R4, R165, -UR4, R4 ;  /* 0x80000004a5047c23 */ /* 0x000fe20008010004 */
[----:B-----5:R-:W-:Y:S01]  /*40f0*/  FSETP.NEU.FTZ.AND P1, PT, R245, -INF , PT ;  /* 0xff800000f500780b */ /* 0x020fe20003f3d000 */
[----:B------:R-:W-:Y:S01]  /*4100*/  FFMA.FTZ R6, R194, -UR4, R6 ;  /* 0x80000004c2067c23 */ /* 0x000fe20008010006 */
[----:B------:R-:W-:Y:S01]  /*4110*/  @P4 ISETP.GE.AND P4, PT, R161, UR5, PT ;  /* 0x00000005a1004c0c */ /* 0x000fe2000bf86270 */
[C---:B----4-:R-:W-:Y:S01]  /*4120*/  HMMA.16816.F32.BF16 R8, R100.reuse, R108, R8 ;  /* 0x0000006c6408723c */ /* 0x050fe20000041808 */
[----:B------:R-:W-:Y:S01]  /*4130*/  @!P2 IADD3 R0, -R159, 0x39, RZ ;  /* 0x000000399f00a810 */ /* 0x000fe20007ffe1ff */
[----:B------:R-:W-:Y:S01]  /*4140*/  FMUL.FTZ R159, R245, 1.4426950216293334961 ;  /* 0x3fb8aa3bf59f7820 */ /* 0x000fe20000410000 */
[----:B------:R-:W-:Y:S02]  /*4150*/  PLOP3.LUT P2, PT, PT, PT, UP0, 0x80, 0x0 ;  /* 0x000000000000781c */ /* 0x000fe40003f4f008 */
[----:B------:R1:W-:Y:S01]  /*4160*/  I2F R196, R0 ;  /* 0x0000000000c47306 */ /* 0x0003e20000201400 */
[----:B------:R-:W-:Y:S01]  /*4170*/  @P0 FSEL R4, R4, -INF , !P5 ;  /* 0xff80000004040808 */ /* 0x000fe20006800000 */
[----:B------:R-:W-:Y:S01]  /*4180*/  FMUL.FTZ R109, R246, 1.4426950216293334961 ;  /* 0x3fb8aa3bf66d7820 */ /* 0x000fe20000410000 */
[----:B------:R-:W-:Y:S01]  /*4190*/  FSEL R159, R159, RZ, P1 ;  /* 0x000000ff9f9f7208 */ /* 0x000fe20000800000 */
[----:B------:R-:W-:Y:S01]  /*41a0*/  FMUL.FTZ R108, R243, 1.4426950216293334961 ;  /* 0x3fb8aa3bf36c7820 */ /* 0x000fe20000410000 */
[----:B------:R-:W-:Y:S01]  /*41b0*/  PLOP3.LUT P1, PT, PT, PT, UP0, 0x80, 0x0 ;  /* 0x000000000000781c */ /* 0x000fe20003f2f008 */
[-C--:B------:R-:W-:Y:S01]  /*41c0*/  HMMA.16816.F32.BF16 R12, R100, R110.reuse, R12 ;  /* 0x0000006e640c723c */ /* 0x080fe2000004180c */
[----:B------:R-:W-:Y:S01]  /*41d0*/  PLOP3.LUT P0, PT, PT, PT, UP0, 0x80, 0x0 ;  /* 0x000000000000781c */ /* 0x000fe20003f0f008 */
[----:B------:R-:W-:Y:S03]  /*41e0*/  FFMA.FTZ R4, R4, c[0x0][0x23c], -R159 ;  /* 0x00008f0004047a23 */ /* 0x000fe6000001089f */
[----:B------:R-:W-:Y:S01]  /*41f0*/  @P2 FSEL R5, R5, -INF , !P4 ;  /* 0xff80000005052808 */ /* 0x000fe20006000000 */
[----:B------:R2:W-:Y:S01]  /*4200*/  MUFU.EX2 R250, R4 ;  /* 0x0000000400fa7308 */ /* 0x0005e20000000800 */
[----:B------:R-:W-:Y:S01]  /*4210*/  FSETP.NEU.FTZ.AND P2, PT, R246, -INF , PT ;  /* 0xff800000f600780b */ /* 0x000fe20003f5d000 */
[C---:B------:R-:W-:Y:S04]  /*4220*/  HMMA.16816.F32.BF16 R16, R104.reuse, R110, R16 ;  /* 0x0000006e6810723c */ /* 0x040fe80000041810 */
[----:B------:R-:W-:Y:S01]  /*4230*/  @P1 FSEL R7, R7, -INF , !P4 ;  /* 0xff80000007071808 */ /* 0x000fe20006000000 */
[----:B------:R-:W-:Y:S01]  /*4240*/  FFMA.FTZ R9, R164, -UR4, R9 ;  /* 0x80000004a4097c23 */ /* 0x000fe20008010009 */
[----:B------:R-:W-:Y:S01]  /*4250*/  PLOP3.LUT P1, PT, PT, PT, UP0, 0x80, 0x0 ;  /* 0x000000000000781c */ /* 0x000fe20003f2f008 */
[----:B------:R-:W-:Y:S01]  /*4260*/  FFMA.FTZ R11, R186, -UR4, R11 ;  /* 0x80000004ba0b7c23 */ /* 0x000fe2000801000b */
[----:B------:R-:W-:Y:S01]  /*4270*/  FSEL R109, R109, RZ, P2 ;  /* 0x000000ff6d6d7208 */ /* 0x000fe20001000000 */
[----:B------:R-:W-:Y:S01]  /*4280*/  FFMA.FTZ R5, R5, c[0x0][0x23c], -R159 ;  /* 0x00008f0005057a23 */ /* 0x000fe2000001089f */
[----:B------:R-:W-:Y:S02]  /*4290*/  FSETP.NEU.FTZ.AND P2, PT, R243, -INF , PT ;  /* 0xff800000f300780b */ /* 0x000fe40003f5d000 */
[----:B-1----:R-:W-:Y:S01]  /*42a0*/  FMUL.FTZ R0, R244, 1.4426950216293334961 ;  /* 0x3fb8aa3bf4007820 */ /* 0x002fe20000410000 */
[----:B------:R-:W-:Y:S01]  /*42b0*/  MUFU.EX2 R249, R5 ;  /* 0x0000000500f97308 */ /* 0x000fe20000000800 */
[----:B------:R-:W-:Y:S01]  /*42c0*/  FSEL R108, R108, RZ, P2 ;  /* 0x000000ff6c6c7208 */ /* 0x000fe20001000000 */
[--C-:B------:R-:W-:Y:S01]  /*42d0*/  FFMA.FTZ R7, R7, c[0x0][0x23c], -R109.reuse ;  /* 0x00008f0007077a23 */ /* 0x100fe2000001086d */
[----:B------:R-:W-:Y:S01]  /*42e0*/  @P0 FSEL R6, R6, -INF , !P5 ;  /* 0xff80000006060808 */ /* 0x000fe20006800000 */
[----:B------:R-:W-:Y:S01]  /*42f0*/  FFMA.FTZ R12, R169, -UR4, R12 ;  /* 0x80000004a90c7c23 */ /* 0x000fe2000801000c */
[----:B------:R-:W-:Y:S01]  /*4300*/  PLOP3.LUT P2, PT, PT, PT, UP0, 0x80, 0x0 ;  /* 0x000000000000781c */ /* 0x000fe20003f4f008 */
[----:B------:R-:W-:Y:S01]  /*4310*/  FFMA.FTZ R8, R163, -UR4, R8 ;  /* 0x80000004a3087c23 */ /* 0x000fe20008010008 */
[----:B------:R-:W-:Y:S01]  /*4320*/  @P1 FSEL R9, R9, -INF , !P4 ;  /* 0xff80000009091808 */ /* 0x000fe20006000000 */
[----:B------:R-:W-:Y:S01]  /*4330*/  FFMA.FTZ R6, R6, c[0x0][0x23c], -R109 ;  /* 0x00008f0006067a23 */ /* 0x000fe2000001086d */
[----:B------:R-:W-:Y:S01]  /*4340*/  FSETP.NEU.FTZ.AND P1, PT, R244, -INF , PT ;  /* 0xff800000f400780b */ /* 0x000fe20003f3d000 */
[----:B------:R-:W-:Y:S01]  /*4350*/  MUFU.EX2 R252, R7 ;  /* 0x0000000700fc7308 */ /* 0x000fe20000000800 */
[----:B--2---:R-:W-:Y:S01]  /*4360*/  @P3 IADD3 R4, R160, 0x8, RZ ;  /* 0x00000008a0043810 */ /* 0x004fe20007ffe0ff */
[----:B------:R-:W-:Y:S01]  /*4370*/  FFMA.FTZ R9, R9, c[0x0][0x23c], -R108 ;  /* 0x00008f0009097a23 */ /* 0x000fe2000001086c */
[----:B------:R-:W-:Y:S01]  /*4380*/  FSEL R0, R0, RZ, P1 ;  /* 0x000000ff00007208 */ /* 0x000fe20000800000 */
[----:B------:R-:W-:Y:S01]  /*4390*/  FFMA.FTZ R14, R163, -UR4, R14 ;  /* 0x80000004a30e7c23 */ /* 0x000fe2000801000e */
[----:B------:R-:W-:Y:S01]  /*43a0*/  PLOP3.LUT P1, PT, PT, PT, UP0, 0x80, 0x0 ;  /* 0x000000000000781c */ /* 0x000fe20003f2f008 */
[----:B------:R-:W-:Y:S01]  /*43b0*/  FFMA.FTZ R10, R185, -UR4, R10 ;  /* 0x80000004b90a7c23 */ /* 0x000fe2000801000a */
[----:B------:R-:W-:Y:S01]  /*43c0*/  PLOP3.LUT P3, PT, PT, PT, UP0, 0x80, 0x0 ;  /* 0x000000000000781c */ /* 0x000fe20003f6f008 */
[----:B------:R-:W-:Y:S01]  /*43d0*/  FFMA.FTZ R13, R170, -UR4, R13 ;  /* 0x80000004aa0d7c23 */ /* 0x000fe2000801000d */
[----:B------:R-:W-:Y:S01]  /*43e0*/  @P6 ISETP.GE.AND P6, PT, R4, UR5, PT ;  /* 0x0000000504006c0c */ /* 0x000fe2000bfc6270 */
[----:B------:R1:W-:Y:S01]  /*43f0*/  MUFU.EX2 R213, R9 ;  /* 0x0000000900d57308 */ /* 0x0003e20000000800 */
[----:B------:R-:W-:Y:S01]  /*4400*/  @P2 IADD3 R4, R160, 0x9, RZ ;  /* 0x00000009a0042810 */ /* 0x000fe20007ffe0ff */
[----:B------:R-:W-:Y:S01]  /*4410*/  FFMA.FTZ R15, R164, -UR4, R15 ;  /* 0x80000004a40f7c23 */ /* 0x000fe2000801000f */
[----:B------:R-:W-:Y:S01]  /*4420*/  PLOP3.LUT P2, PT, PT, PT, UP0, 0x80, 0x0 ;  /* 0x000000000000781c */ /* 0x000fe20003f4f008 */
[----:B------:R-:W-:Y:S01]  /*4430*/  FFMA.FTZ R19, R166, -UR4, R19 ;  /* 0x80000004a6137c23 */ /* 0x000fe20008010013 */
[----:B------:R-:W-:Y:S01]  /*4440*/  PLOP3.LUT P0, PT, PT, PT, UP0, 0x80, 0x0 ;  /* 0x000000000000781c */ /* 0x000fe20003f0f008 */
[----:B------:R-:W-:Y:S02]  /*4450*/  FFMA.FTZ R18, R165, -UR4, R18 ;  /* 0x80000004a5127c23 */ /* 0x000fe40008010012 */
[----:B------:R-:W-:Y:S01]  /*4460*/  @P1 FSEL R11, R11, -INF , !P4 ;  /* 0xff8000000b0b1808 */ /* 0x000fe20006000000 */
[----:B------:R-:W-:Y:S01]  /*4470*/  FFMA.FTZ R16, R167, -UR4, R16 ;  /* 0x80000004a7107c23 */ /* 0x000fe20008010010 */
[----:B------:R2:W-:Y:S01]  /*4480*/  MUFU.EX2 R212, R6 ;  /* 0x0000000600d47308 */ /* 0x0005e20000000800 */
[----:B------:R-:W-:Y:S01]  /*4490*/  @P3 ISETP.GE.AND P3, PT, R4, UR5, PT ;  /* 0x0000000504003c0c */ /* 0x000fe2000bf66270 */
[----:B------:R-:W-:Y:S01]  /*44a0*/  FFMA.FTZ R17, R168, -UR4, R17 ;  /* 0x80000004a8117c23 */ /* 0x000fe20008010011 */
[----:B------:R-:W-:Y:S01]  /*44b0*/  PLOP3.LUT P1, PT, PT, PT, UP0, 0x80, 0x0 ;  /* 0x000000000000781c */ /* 0x000fe20003f2f008 */
[----:B------:R-:W-:Y:S01]  /*44c0*/  FFMA.FTZ R11, R11, c[0x0][0x23c], -R0 ;  /* 0x00008f000b0b7a23 */ /* 0x000fe20000010800 */
[----:B------:R-:W-:Y:S03]  /*44d0*/  PLOP3.LUT P4, PT, PT, PT, UP0, 0x80, 0x0 ;  /* 0x000000000000781c */ /* 0x000fe60003f8f008 */
[----:B------:R-:W-:Y:S02]  /*44e0*/  @P0 FSEL R8, R8, -INF , !P5 ;  /* 0xff80000008080808 */ /* 0x000fe40006800000 */
[----:B------:R3:W-:Y:S01]  /*44f0*/  MUFU.EX2 R186, R11 ;  /* 0x0000000b00ba7308 */ /* 0x0007e20000000800 */
[----:B------:R-:W-:Y:S02]  /*4500*/  PLOP3.LUT P0, PT, PT, PT, UP0, 0x80, 0x0 ;  /* 0x000000000000781c */ /* 0x000fe40003f0f008 */
[--C-:B------:R-:W-:Y:S01]  /*4510*/  FFMA.FTZ R8, R8, c[0x0][0x23c], -R108.reuse ;  /* 0x00008f0008087a23 */ /* 0x100fe2000001086c */
[----:B-1----:R-:W4:Y:S02]  /*4520*/  LDL R9, [R1+0x4] ;  /* 0x0000040001097983 */ /* 0x002f240000100800 */
[----:B------:R-:W-:Y:S02]  /*4530*/  @P1 FSEL R13, R13, -INF , !P3 ;  /* 0xff8000000d0d1808 */ /* 0x000fe40005800000 */
[----:B------:R-:W-:Y:S02]  /*4540*/  PLOP3.LUT P1, PT, PT, PT, UP0, 0x80, 0x0 ;  /* 0x000000000000781c */ /* 0x000fe40003f2f008 */
[----:B------:R1:W1:Y:S01]  /*4550*/  MUFU.EX2 R214, R8 ;  /* 0x0000000800d67308 */ /* 0x0002620000000800 */
[----:B------:R-:W-:Y:S01]  /*4560*/  FFMA.FTZ R13, R13, c[0x0][0x23c], -R108 ;  /* 0x00008f000d0d7a23 */ /* 0x000fe2000001086c */
[----:B--2---:R-:W2:Y:S02]  /*4570*/  LDSM.16.M88.4 R4, [R145+0x6400] ;  /* 0x006400009104783b */ /* 0x004ea40000000200 */
[----:B------:R-:W-:Y:S02]  /*4580*/  @P0 FSEL R10, R10, -INF , !P5 ;  /* 0xff8000000a0a0808 */ /* 0x000fe40006800000 */
[----:B------:R-:W-:Y:S02]  /*4590*/  PLOP3.LUT P0, PT, PT, PT, UP0, 0x80, 0x0 ;  /* 0x000000000000781c */ /* 0x000fe40003f0f008 */
[----:B------:R-:W-:Y:S02]  /*45a0*/  PLOP3.LUT P5, PT, PT, PT, UP0, 0x80, 0x0 ;  /* 0x000000000000781c */ /* 0x000fe40003faf008 */
[----:B------:R1:W-:Y:S01]  /*45b0*/  MUFU.EX2 R251, R13 ;  /* 0x0000000d00fb7308 */ /* 0x0003e20000000800 */
[----:B------:R-:W-:Y:S01]  /*45c0*/  @P1 FSEL R15, R15, -INF , !P3 ;  /* 0xff8000000f0f1808 */ /* 0x000fe20005800000 */
[--C-:B------:R-:W-:Y:S01]  /*45d0*/  FFMA.FTZ R10, R10, c[0x0][0x23c], -R0.reuse ;  /* 0x00008f000a0a7a23 */ /* 0x100fe20000010800 */
[----:B------:R-:W-:Y:S01]  /*45e0*/  PLOP3.LUT P1, PT, PT, PT, UP0, 0x80, 0x0 ;  /* 0x000000000000781c */ /* 0x000fe20003f2f008 */
[----:B---3--:R-:W3:Y:S02]  /*45f0*/  LDL R11, [R1+0x8] ;  /* 0x00000800010b7983 */ /* 0x008ee40000100800 */
[----:B------:R-:W-:Y:S04]  /*4600*/  FFMA.FTZ R15, R15, c[0x0][0x23c], -R0 ;  /* 0x00008f000f0f7a23 */ /* 0x000fe80000010800 */
[----:B------:R2:W-:Y:S01]  /*4610*/  MUFU.EX2 R185, R10 ;  /* 0x0000000a00b97308 */ /* 0x0005e20000000800 */
[----:B------:R-:W-:Y:S02]  /*4620*/  @P0 FSEL R12, R12, -INF , !P6 ;  /* 0xff8000000c0c0808 */ /* 0x000fe40007000000 */
[----:B------:R-:W-:Y:S02]  /*4630*/  PLOP3.LUT P0, PT, PT, PT, UP0, 0x80, 0x0 ;  /* 0x000000000000781c */ /* 0x000fe40003f0f008 */
[----:B-1----:R-:W-:Y:S01]  /*4640*/  @P4 IADD3 R8, R160, 0x10, RZ ;  /* 0x00000010a0084810 */ /* 0x002fe20007ffe0ff */
[----:B------:R-:W-:Y:S01]  /*4650*/  FFMA.FTZ R12, R12, c[0x0][0x23c], -R108 ;  /* 0x00008f000c0c7a23 */ /* 0x000fe2000001086c */
[----:B------:R-:W-:Y:S02]  /*4660*/  @P1 FSEL R17, R17, -INF , !P3 ;  /* 0xff80000011111808 */ /* 0x000fe40005800000 */
[----:B------:R-:W-:Y:S01]  /*4670*/  PLOP3.LUT P1, PT, PT, PT, UP0, 0x80, 0x0 ;  /* 0x000000000000781c */ /* 0x000fe20003f2f008 */
[----:B------:R1:W1:Y:S01]  /*4680*/  MUFU.EX2 R162, R12 ;  /* 0x0000000c00a27308 */ /* 0x0002620000000800 */
[----:B------:R-:W-:Y:S01]  /*4690*/  PLOP3.LUT P4, PT, PT, PT, UP0, 0x80, 0x0 ;  /* 0x000000000000781c */ /* 0x000fe20003f8f008 */
[----:B------:R-:W-:Y:S01]  /*46a0*/  FFMA.FTZ R17, R17, c[0x0][0x23c], -R159 ;  /* 0x00008f0011117a23 */ /* 0x000fe2000001089f */
[----:B------:R-:W-:Y:S01]  /*46b0*/  @P5 ISETP.GE.AND P5, PT, R8, UR5, PT ;  /* 0x0000000508005c0c */ /* 0x000fe2000bfa6270 */
[----:B------:R-:W-:Y:S01]  /*46c0*/  IMAD.MOV.U32 R13, RZ, RZ, R214 ;  /* 0x000000ffff0d7224 */ /* 0x000fe200078e00d6 */
[----:B------:R-:W-:Y:S02]  /*46d0*/  @P2 IADD3 R8, R160, 0x11, RZ ;  /* 0x00000011a0082810 */ /* 0x000fe40007ffe0ff */
[----:B------:R-:W-:Y:S02]  /*46e0*/  @P0 FSEL R14, R14, -INF , !P6 ;  /* 0xff8000000e0e0808 */ /* 0x000fe40007000000 */
[----:B------:R-:W-:Y:S01]  /*46f0*/  PLOP3.LUT P0, PT, PT, PT, UP0, 0x80, 0x0 ;  /* 0x000000000000781c */ /* 0x000fe20003f0f008 */
[----:B------:R-:W-:Y:S01]  /*4700*/  MUFU.EX2 R231, R17 ;  /* 0x0000001100e77308 */ /* 0x000fe20000000800 */
[----:B------:R-:W-:Y:S01]  /*4710*/  PLOP3.LUT P2, PT, PT, PT, UP0, 0x80, 0x0 ;  /* 0x000000000000781c */ /* 0x000fe20003f4f008 */
[----:B------:R-:W-:Y:S01]  /*4720*/  FFMA.FTZ R14, R14, c[0x0][0x23c], -R0 ;  /* 0x00008f000e0e7a23 */ /* 0x000fe20000010800 */
[----:B------:R-:W-:Y:S01]  /*4730*/  @P1 FSEL R19, R19, -INF , !P3 ;  /* 0xff80000013131808 */ /* 0x000fe20005800000 */
[-C--:B--2---:R-:W-:Y:S01]  /*4740*/  HMMA.16816.F32.BF16 R20, R104, R4.reuse, R20 ;  /* 0x000000046814723c */ /* 0x084fe20000041814 */
[----:B------:R-:W-:Y:S01]  /*4750*/  @P4 ISETP.GE.AND P4, PT, R8, UR5, PT ;  /* 0x0000000508004c0c */ /* 0x000fe2000bf86270 */
[----:B------:R-:W-:Y:S01]  /*4760*/  IMAD.MOV.U32 R10, RZ, RZ, R212 ;  /* 0x000000ffff0a7224 */ /* 0x000fe200078e00d4 */
[----:B------:R-:W-:Y:S01]  /*4770*/  PLOP3.LUT P1, PT, PT, PT, UP0, 0x80, 0x0 ;  /* 0x000000000000781c */ /* 0x000fe20003f2f008 */
[----:B------:R-:W-:Y:S01]  /*4780*/  FFMA.FTZ R19, R19, c[0x0][0x23c], -R109 ;  /* 0x00008f0013137a23 */ /* 0x000fe2000001086d */
[----:B------:R-:W-:Y:S01]  /*4790*/  PLOP3.LUT P3, PT, PT, PT, UP0, 0x80, 0x0 ;  /* 0x000000000000781c */ /* 0x000fe20003f6f008 */
[----:B------:R2:W2:Y:S02]  /*47a0*/  MUFU.EX2 R161, R14 ;  /* 0x0000000e00a17308 */ /* 0x0004a40000000800 */
[----:B------:R-:W-:Y:S01]  /*47b0*/  @P0 FSEL R16, R16, -INF , !P6 ;  /* 0xff80000010100808 */ /* 0x000fe20007000000 */
[C---:B------:R-:W-:Y:S01]  /*47c0*/  HMMA.16816.F32.BF16 R24, R100.reuse, R4, R24 ;  /* 0x000000046418723c */ /* 0x040fe20000041818 */
[----:B------:R-:W-:Y:S02]  /*47d0*/  PLOP3.LUT P0, PT, PT, PT, UP0, 0x80, 0x0 ;  /* 0x000000000000781c */ /* 0x000fe40003f0f008 */
[----:B-1----:R-:W-:Y:S02]  /*47e0*/  IMAD.MOV.U32 R12, RZ, RZ, R213 ;  /* 0x000000ffff0c7224 */ /* 0x002fe400078e00d5 */
[----:B------:R-:W-:Y:S02]  /*47f0*/  FFMA.FTZ R16, R16, c[0x0][0x23c], -R159 ;  /* 0x00008f0010107a23 */ /* 0x000fe4000001089f */
[----:B------:R-:W-:Y:S01]  /*4800*/  MUFU.EX2 R237, R19 ;  /* 0x0000001300ed7308 */ /* 0x000fe20000000800 */
[-C--:B------:R-:W-:Y:S01]  /*4810*/  HMMA.16816.F32.BF16 R28, R100, R6.reuse, R28 ;  /* 0x00000006641c723c */ /* 0x080fe2000004181c */
[----:B------:R-:W-:Y:S02]  /*4820*/  @P3 IADD3 R4, R160, 0x18, RZ ;  /* 0x00000018a0043810 */ /* 0x000fe40007ffe0ff */
[----:B------:R-:W-:Y:S03]  /*4830*/  PLOP3.LUT P3, PT, PT, PT, UP0, 0x80, 0x0 ;  /* 0x000000000000781c */ /* 0x000fe60003f6f008 */
[----:B------:R-:W-:Y:S01]  /*4840*/  @P0 FSEL R18, R18, -INF , !P6 ;  /* 0xff80000012120808 */ /* 0x000fe20007000000 */
[----:B------:R-:W-:Y:S01]  /*4850*/  FFMA.FTZ R21, R174, -UR4, R21 ;  /* 0x80000004ae157c23 */ /* 0x000fe20008010015 */
[----:B------:R-:W-:Y:S01]  /*4860*/  PLOP3.LUT P0, PT, PT, PT, UP0, 0x80, 0x0 ;  /* 0x000000000000781c */ /* 0x000fe20003f0f008 */
[----:B------:R-:W-:Y:S01]  /*4870*/  MUFU.EX2 R232, R16 ;  /* 0x0000001000e87308 */ /* 0x000fe20000000800 */
[----:B------:R-:W-:Y:S01]  /*4880*/  PLOP3.LUT P6, PT, PT, PT, UP0, 0x80, 0x0 ;  /* 0x000000000000781c */ /* 0x000fe20003fcf008 */
[C---:B------:R-:W-:Y:S01]  /*4890*/  HMMA.16816.F32.BF16 R32, R104.reuse, R6, R32 ;  /* 0x000000066820723c */ /* 0x040fe20000041820 */
[----:B------:R-:W-:Y:S01]  /*48a0*/  @P1 FSEL R21, R21, -INF , !P4 ;  /* 0xff80000015151808 */ /* 0x000fe20006000000 */
[----:B------:R-:W-:Y:S01]  /*48b0*/  FFMA.FTZ R20, R173, -UR4, R20 ;  /* 0x80000004ad147c23 */ /* 0x000fe20008010014 */
[----:B------:R-:W-:Y:S01]  /*48c0*/  PLOP3.LUT P1, PT, PT, PT, UP0, 0x80, 0x0 ;  /* 0x000000000000781c */ /* 0x000fe20003f2f008 */
[----:B------:R-:W-:Y:S02]  /*48d0*/  FFMA.FTZ R23, R168, -UR4, R23 ;  /* 0x80000004a8177c23 */ /* 0x000fe40008010017 */
[----:B------:R-:W-:Y:S02]  /*48e0*/  FFMA.FTZ R22, R167, -UR4, R22 ;  /* 0x80000004a7167c23 */ /* 0x000fe40008010016 */
[----:B------:R1:W1:Y:S01]  /*48f0*/  MUFU.EX2 R212, R15 ;  /* 0x0000000f00d47308 */ /* 0x0002620000000800 */
[----:B------:R-:W-:Y:S03]  /*4900*/  FFMA.FTZ R25, R172, -UR4, R25 ;  /* 0x80000004ac197c23 */ /* 0x000fe60008010019 */
[----:B------:R-:W-:Y:S01]  /*4910*/  @P0 FSEL R20, R20, -INF , !P5 ;  /* 0xff80000014140808 */ /* 0x000fe20006800000 */
[----:B------:R-:W-:Y:S01]  /*4920*/  FFMA.FTZ R24, R171, -UR4, R24 ;  /* 0x80000004ab187c23 */ /* 0x000fe20008010018 */
[----:B------:R-:W-:Y:S01]  /*4930*/  PLOP3.LUT P0, PT, PT, PT, UP0, 0x80, 0x0 ;  /* 0x000000000000781c */ /* 0x000fe20003f0f008 */
[----:B------:R-:W-:Y:S01]  /*4940*/  FFMA.FTZ R27, R170, -UR4, R27 ;  /* 0x80000004aa1b7c23 */ /* 0x000fe2000801001b */
[----:B------:R-:W-:Y:S01]  /*4950*/  @P1 FSEL R23, R23, -INF , !P4 ;  /* 0xff80000017171808 */ /* 0x000fe20006000000 */
[----:B------:R-:W-:Y:S01]  /*4960*/  FFMA.FTZ R26, R169, -UR4, R26 ;  /* 0x80000004a91a7c23 */ /* 0x000fe2000801001a */
[----:B------:R-:W-:Y:S01]  /*4970*/  PLOP3.LUT P1, PT, PT, PT, UP0, 0x80, 0x0 ;  /* 0x000000000000781c */ /* 0x000fe20003f2f008 */
[----:B------:R-:W-:Y:S01]  /*4980*/  FFMA.FTZ R29, R178, -UR4, R29 ;  /* 0x80000004b21d7c23 */ /* 0x000fe2000801001d */
[----:B------:R-:W-:Y:S01]  /*4990*/  @P6 ISETP.GE.AND P6, PT, R4, UR5, PT ;  /* 0x0000000504006c0c */ /* 0x000fe2000bfc6270 */
[----:B------:R-:W-:Y:S01]  /*49a0*/  FFMA.FTZ R28, R177, -UR4, R28 ;  /* 0x80000004b11c7c23 */ /* 0x000fe2000801001c */
[----:B------:R-:W-:Y:S01]  /*49b0*/  @P2 IADD3 R4, R160, 0x19, RZ ;  /* 0x00000019a0042810 */ /* 0x000fe20007ffe0ff */
[----:B------:R-:W-:Y:S01]  /*49c0*/  FFMA.FTZ R31, R172, -UR4, R31 ;  /* 0x80000004ac1f7c23 */ /* 0x000fe2000801001f */
[----:B------:R-:W-:Y:S01]  /*49d0*/  PLOP3.LUT P2, PT, PT, PT, UP0, 0x80, 0x0 ;  /* 0x000000000000781c */ /* 0x000fe20003f4f008 */
[----:B------:R-:W-:Y:S01]  /*49e0*/  FFMA.FTZ R30, R171, -UR4, R30 ;  /* 0x80000004ab1e7c23 */ /* 0x000fe2000801001e */
[----:B------:R-:W-:Y:S01]  /*49f0*/  @P3 ISETP.GE.AND P3, PT, R4, UR5, PT ;  /* 0x0000000504003c0c */ /* 0x000fe2000bf66270 */
[----:B------:R-:W-:Y:S01]  /*4a00*/  FFMA.FTZ R33, R176, -UR4, R33 ;  /* 0x80000004b0217c23 */ /* 0x000fe20008010021 */
[----:B------:R-:W-:Y:S01]  /*4a10*/  @P0 FSEL R22, R22, -INF , !P5 ;  /* 0xff80000016160808 */ /* 0x000fe20006800000 */
[----:B------:R-:W1:Y:S01]  /*4a20*/  LDSM.16.M88.4 R4, [R145+0x6800] ;  /* 0x006800009104783b */ /* 0x000e620000000200 */
[----:B------:R-:W-:Y:S01]  /*4a30*/  PLOP3.LUT P0, PT, PT, PT, UP0, 0x80, 0x0 ;  /* 0x000000000000781c */ /* 0x000fe20003f0f008 */
[----:B------:R-:W-:Y:S01]  /*4a40*/  FFMA.FTZ R32, R175, -UR4, R32 ;  /* 0x80000004af207c23 */ /* 0x000fe20008010020 */
[----:B------:R-:W-:Y:S01]  /*4a50*/  @P1 FSEL R25, R25, -INF , !P4 ;  /* 0xff80000019191808 */ /* 0x000fe20006000000 */
[----:B------:R-:W-:Y:S01]  /*4a60*/  FFMA.FTZ R35, R174, -UR4, R35 ;  /* 0x80000004ae237c23 */ /* 0x000fe20008010023 */
[----:B------:R-:W-:Y:S01]  /*4a70*/  PLOP3.LUT P1, PT, PT, PT, UP0, 0x80, 0x0 ;  /* 0x000000000000781c */ /* 0x000fe20003f2f008 */
[----:B------:R-:W-:Y:S02]  /*4a80*/  FFMA.FTZ R34, R173, -UR4, R34 ;  /* 0x80000004ad227c23 */ /* 0x000fe40008010022 */
[----:B------:R-:W-:Y:S02]  /*4a90*/  FFMA.FTZ R18, R18, c[0x0][0x23c], -R109 ;  /* 0x00008f0012127a23 */ /* 0x000fe4000001086d */
[----:B--2---:R-:W-:Y:S02]  /*4aa0*/  IMAD.MOV.U32 R14, RZ, RZ, R162 ;  /* 0x000000ffff0e7224 */ /* 0x004fe400078e00a2 */
[----:B------:R-:W-:Y:S01]  /*4ab0*/  MUFU.EX2 R238, R18 ;  /* 0x0000001200ee7308 */ /* 0x000fe20000000800 */
[----:B-1----:R-:W-:Y:S01]  /*4ac0*/  IMAD.MOV.U32 R15, RZ, RZ, R186 ;  /* 0x000000ffff0f7224 */ /* 0x002fe200078e00ba */
[----:B------:R-:W-:Y:S01]  /*4ad0*/  @P0 FSEL R24, R24, -INF , !P5 ;  /* 0xff80000018180808 */ /* 0x000fe20006800000 */
[--C-:B------:R-:W-:Y:S01]  /*4ae0*/  FFMA.FTZ R20, R20, c[0x0][0x23c], -R159.reuse ;  /* 0x00008f0014147a23 */ /* 0x100fe2000001089f */
[----:B------:R-:W-:Y:S01]  /*4af0*/  PLOP3.LUT P0, PT, PT, PT, UP0, 0x80, 0x0 ;  /* 0x000000000000781c */ /* 0x000fe20003f0f008 */
[----:B------:R-:W-:Y:S01]  /*4b00*/  FFMA.FTZ R21, R21, c[0x0][0x23c], -R159 ;  /* 0x00008f0015157a23 */ /* 0x000fe2000001089f */
[----:B------:R-:W-:Y:S01]  /*4b10*/  @P1 FSEL R27, R27, -INF , !P4 ;  /* 0xff8000001b1b1808 */ /* 0x000fe20006000000 */
[--C-:B------:R-:W-:Y:S01]  /*4b20*/  FFMA.FTZ R22, R22, c[0x0][0x23c], -R109.reuse ;  /* 0x00008f0016167a23 */ /* 0x100fe2000001086d */
[----:B------:R-:W-:Y:S01]  /*4b30*/  PLOP3.LUT P1, PT, PT, PT, UP0, 0x80, 0x0 ;  /* 0x000000000000781c */ /* 0x000fe20003f2f008 */
[----:B------:R-:W-:Y:S01]  /*4b40*/  FFMA.FTZ R23, R23, c[0x0][0x23c], -R109 ;  /* 0x00008f0017177a23 */ /* 0x000fe2000001086d */
[----:B------:R-:W-:Y:S01]  /*4b50*/  MUFU.EX2 R230, R20 ;  /* 0x0000001400e67308 */ /* 0x000fe20000000800 */
[----:B------:R-:W-:Y:S01]  /*4b60*/  PLOP3.LUT P4, PT, PT, PT, UP0, 0x80, 0x0 ;  /* 0x000000000000781c */ /* 0x000fe20003f8f008 */
[----:B------:R-:W-:Y:S02]  /*4b70*/  IMAD.MOV.U32 R16, RZ, RZ, R161 ;  /* 0x000000ffff107224 */ /* 0x000fe400078e00a1 */
[--C-:B------:R-:W-:Y:S02]  /*4b80*/  FFMA.FTZ R24, R24, c[0x0][0x23c], -R108.reuse ;  /* 0x00008f0018187a23 */ /* 0x100fe4000001086c */
[----:B------:R-:W-:Y:S01]  /*4b90*/  FFMA.FTZ R25, R25, c[0x0][0x23c], -R108 ;  /* 0x00008f0019197a23 */ /* 0x000fe2000001086c */
[----:B------:R-:W-:Y:S01]  /*4ba0*/  @P0 FSEL R26, R26, -INF , !P5 ;  /* 0xff8000001a1a0808 */ /* 0x000fe20006800000 */
[--C-:B------:R-:W-:Y:S01]  /*4bb0*/  FFMA.FTZ R27, R27, c[0x0][0x23c], -R0.reuse ;  /* 0x00008f001b1b7a23 */ /* 0x100fe20000010800 */
[----:B------:R-:W-:Y:S01]  /*4bc0*/  PLOP3.LUT P0, PT, PT, PT, UP0, 0x80, 0x0 ;  /* 0x000000000000781c */ /* 0x000fe20003f0f008 */
[----:B------:R-:W-:Y:S01]  /*4bd0*/  MUFU.EX2 R166, R21 ;  /* 0x0000001500a67308 */ /* 0x000fe20000000800 */
[----:B------:R-:W-:Y:S01]  /*4be0*/  @P1 FSEL R29, R29, -INF , !P3 ;  /* 0xff8000001d1d1808 */ /* 0x000fe20005800000 */
[----:B------:R-:W-:Y:S01]  /*4bf0*/  FFMA.FTZ R26, R26, c[0x0][0x23c], -R0 ;  /* 0x00008f001a1a7a23 */ /* 0x000fe20000010800 */
[----:B------:R-:W-:Y:S01]  /*4c00*/  PLOP3.LUT P1, PT, PT, PT, UP0, 0x80, 0x0 ;  /* 0x000000000000781c */ /* 0x000fe20003f2f008 */
[----:B------:R-:W-:Y:S01]  /*4c10*/  IMAD.MOV.U32 R17, RZ, RZ, R212 ;  /* 0x000000ffff117224 */ /* 0x000fe200078e00d4 */
[----:B------:R-:W-:Y:S01]  /*4c20*/  PLOP3.LUT P5, PT, PT, PT, UP0, 0x80, 0x0 ;  /* 0x000000000000781c */ /* 0x000fe20003faf008 */
[--C-:B------:R-:W-:Y:S01]  /*4c30*/  FFMA.FTZ R29, R29, c[0x0][0x23c], -R108.reuse ;  /* 0x00008f001d1d7a23 */ /* 0x100fe2000001086c */
[----:B------:R-:W-:Y:S01]  /*4c40*/  @P4 IADD3 R8, R160, 0x20, RZ ;  /* 0x00000020a0084810 */ /* 0x000fe20007ffe0ff */
[-C--:B------:R-:W-:Y:S01]  /*4c50*/  HMMA.16816.F32.BF16 R36, R104, R4.reuse, R36 ;  /* 0x000000046824723c */ /* 0x080fe20000041824 */
[----:B------:R-:W-:Y:S01]  /*4c60*/  PLOP3.LUT P4, PT, PT, PT, UP0, 0x80, 0x0 ;  /* 0x000000000000781c */ /* 0x000fe20003f8f008 */
[----:B------:R-:W-:Y:S02]  /*4c70*/  MUFU.EX2 R235, R22 ;  /* 0x0000001600eb7308 */ /* 0x000fe40000000800 */
[----:B------:R-:W-:Y:S02]  /*4c80*/  @P0 FSEL R28, R28, -INF , !P6 ;  /* 0xff8000001c1c0808 */ /* 0x000fe40007000000 */
[----:B------:R-:W-:Y:S02]  /*4c90*/  PLOP3.LUT P0, PT, PT, PT, UP0, 0x80, 0x0 ;  /* 0x000000000000781c */ /* 0x000fe40003f0f008 */
[----:B------:R-:W-:Y:S01]  /*4ca0*/  @P1 FSEL R31, R31, -INF , !P3 ;  /* 0xff8000001f1f1808 */ /* 0x000fe20005800000 */
[C---:B------:R-:W-:Y:S01]  /*4cb0*/  HMMA.16816.F32.BF16 R40, R100.reuse, R4, R40 ;  /* 0x000000046428723c */ /* 0x040fe20000041828 */
[----:B------:R-:W-:Y:S02]  /*4cc0*/  PLOP3.LUT P1, PT, PT, PT, UP0, 0x80, 0x0 ;  /* 0x000000000000781c */ /* 0x000fe40003f2f008 */
[----:B------:R-:W-:Y:S01]  /*4cd0*/  MUFU.EX2 R233, R23 ;  /* 0x0000001700e97308 */ /* 0x000fe20000000800 */
[----:B------:R-:W-:Y:S01]  /*4ce0*/  @P5 ISETP.GE.AND P5, PT, R8, UR5, PT ;  /* 0x0000000508005c0c */ /* 0x000fe2000bfa6270 */
[----:B------:R-:W-:Y:S01]  /*4cf0*/  FFMA.FTZ R28, R28, c[0x0][0x23c], -R108 ;  /* 0x00008f001c1c7a23 */ /* 0x000fe2000001086c */
[----:B------:R-:W-:Y:S01]  /*4d00*/  @P2 IADD3 R8, R160, 0x21, RZ ;  /* 0x00000021a0082810 */ /* 0x000fe20007ffe0ff */
[----:B------:R-:W-:Y:S01]  /*4d10*/  FFMA.FTZ R31, R31, c[0x0][0x23c], -R0 ;  /* 0x00008f001f1f7a23 */ /* 0x000fe20000010800 */
[----:B------:R-:W-:Y:S01]  /*4d20*/  PLOP3.LUT P2, PT, PT, PT, UP0, 0x80, 0x0 ;  /* 0x000000000000781c */ /* 0x000fe20003f4f008 */
[-C--:B------:R-:W-:Y:S01]  /*4d30*/  HMMA.16816.F32.BF16 R44, R100, R6.reuse, R44 ;  /* 0x00000006642c723c */ /* 0x080fe2000004182c */
[----:B------:R-:W-:Y:S02]  /*4d40*/  @P4 ISETP.GE.AND P4, PT, R8, UR5, PT ;  /* 0x0000000508004c0c */ /* 0x000fe4000bf86270 */
[----:B------:R-:W-:Y:S01]  /*4d50*/  @P0 FSEL R30, R30, -INF , !P6 ;  /* 0xff8000001e1e0808 */ /* 0x000fe20007000000 */
[----:B------:R-:W-:Y:S01]  /*4d60*/  MUFU.EX2 R240, R24 ;  /* 0x0000001800f07308 */ /* 0x000fe20000000800 */
[----:B------:R-:W-:Y:S01]  /*4d70*/  PLOP3.LUT P0, PT, PT, PT, UP0, 0x80, 0x0 ;  /* 0x000000000000781c */ /* 0x000fe20003f0f008 */
[----:B------:R-:W-:Y:S01]  /*4d80*/  FFMA.FTZ R37, R183, -UR4, R37 ;  /* 0x80000004b7257c23 */ /* 0x000fe20008010025 */
[----:B------:R-:W-:Y:S01]  /*4d90*/  @P1 FSEL R33, R33, -INF , !P3 ;  /* 0xff80000021211808 */ /* 0x000fe20005800000 */
[----:B------:R-:W-:Y:S01]  /*4da0*/  FFMA.FTZ R39, R176, -UR4, R39 ;  /* 0x80000004b0277c23 */ /* 0x000fe20008010027 */
[----:B------:R-:W-:Y:S01]  /*4db0*/  PLOP3.LUT P1, PT, PT, PT, UP0, 0x80, 0x0 ;  /* 0x000000000000781c */ /* 0x000fe20003f2f008 */
[C---:B------:R-:W-:Y:S02]  /*4dc0*/  HMMA.16816.F32.BF16 R48, R104.reuse, R6, R48 ;  /* 0x000000066830723c */ /* 0x040fe40000041830 */
[----:B------:R-:W-:Y:S02]  /*4dd0*/  FFMA.FTZ R36, R181, -UR4, R36 ;  /* 0x80000004b5247c23 */ /* 0x000fe40008010024 */
[----:B------:R-:W-:Y:S01]  /*4de0*/  MUFU.EX2 R239, R25 ;  /* 0x0000001900ef7308 */ /* 0x000fe20000000800 */
[----:B------:R-:W-:Y:S02]  /*4df0*/  FFMA.FTZ R41, R180, -UR4, R41 ;  /* 0x80000004b4297c23 */ /* 0x000fe40008010029 */
[----:B------:R-:W-:Y:S01]  /*4e00*/  FFMA.FTZ R43, R178, -UR4, R43 ;  /* 0x80000004b22b7c23 */ /* 0x000fe2000801002b */
[----:B------:R-:W-:Y:S01]  /*4e10*/  @P0 FSEL R32, R32, -INF , !P6 ;  /* 0xff80000020200808 */ /* 0x000fe20007000000 */
[----:B------:R-:W-:Y:S01]  /*4e20*/  FFMA.FTZ R38, R175, -UR4, R38 ;  /* 0x80000004af267c23 */ /* 0x000fe20008010026 */
[----:B------:R-:W-:Y:S02]  /*4e30*/  PLOP3.LUT P0, PT, PT, PT, UP0, 0x80, 0x0 ;  /* 0x000000000000781c */ /* 0x000fe40003f0f008 */
[----:B------:R-:W-:Y:S01]  /*4e40*/  @P1 FSEL R35, R35, -INF , !P3 ;  /* 0xff80000023231808 */ /* 0x000fe20005800000 */
[----:B------:R-:W-:Y:S01]  /*4e50*/  FFMA.FTZ R40, R179, -UR4, R40 ;  /* 0x80000004b3287c23 */ /* 0x000fe20008010028 */
[----:B------:R-:W-:Y:S01]  /*4e60*/  MUFU.EX2 R248, R26 ;  /* 0x0000001a00f87308 */ /* 0x000fe20000000800 */
[----:B------:R-:W-:Y:S01]  /*4e70*/  PLOP3.LUT P1, PT, PT, PT, UP0, 0x80, 0x0 ;  /* 0x000000000000781c */ /* 0x000fe20003f2f008 */
[----:B------:R-:W-:Y:S01]  /*4e80*/  FFMA.FTZ R45, R189, -UR4, R45 ;  /* 0x80000004bd2d7c23 */ /* 0x000fe2000801002d */
[----:B------:R-:W-:Y:S01]  /*4e90*/  PLOP3.LUT P3, PT, PT, PT, UP0, 0x80, 0x0 ;  /* 0x000000000000781c */ /* 0x000fe20003f6f008 */
[----:B------:R-:W-:Y:S02]  /*4ea0*/  FFMA.FTZ R47, R180, -UR4, R47 ;  /* 0x80000004b42f7c23 */ /* 0x000fe4000801002f */
[----:B------:R-:W-:Y:S02]  /*4eb0*/  FFMA.FTZ R42, R177, -UR4, R42 ;  /* 0x80000004b12a7c23 */ /* 0x000fe4000801002a */
[----:B------:R-:W-:Y:S01]  /*4ec0*/  FFMA.FTZ R44, R190, -UR4, R44 ;  /* 0x80000004be2c7c23 */ /* 0x000fe2000801002c */
[----:B------:R-:W-:Y:S01]  /*4ed0*/  @P0 FSEL R34, R34, -INF , !P6 ;  /* 0xff80000022220808 */ /* 0x000fe20007000000 */
[----:B------:R-:W1:Y:S01]  /*4ee0*/  MUFU.EX2 R247, R27 ;  /* 0x0000001b00f77308 */ /* 0x000e620000000800 */
[----:B------:R-:W-:Y:S01]  /*4ef0*/  PLOP3.LUT P6, PT, PT, PT, UP0, 0x80, 0x0 ;  /* 0x000000000000781c */ /* 0x000fe20003fcf008 */
[----:B------:R-:W-:Y:S01]  /*4f00*/  FFMA.FTZ R49, R182, -UR4, R49 ;  /* 0x80000004b6317c23 */ /* 0x000fe20008010031 */
[----:B------:R-:W-:Y:S01]  /*4f10*/  PLOP3.LUT P0, PT, PT, PT, UP0, 0x80, 0x0 ;  /* 0x000000000000781c */ /* 0x000fe20003f0f008 */
[----:B------:R-:W-:Y:S01]  /*4f20*/  FFMA.FTZ R51, R183, -UR4, R51 ;  /* 0x80000004b7337c23 */ /* 0x000fe20008010033 */
[----:B------:R-:W-:Y:S01]  /*4f30*/  @P1 FSEL R37, R37, -INF , !P4 ;  /* 0xff80000025251808 */ /* 0x000fe20006000000 */
[----:B------:R-:W-:Y:S01]  /*4f40*/  FFMA.FTZ R46, R179, -UR4, R46 ;  /* 0x80000004b32e7c23 */ /* 0x000fe2000801002e */
[----:B------:R-:W-:Y:S01]  /*4f50*/  PLOP3.LUT P1, PT, PT, PT, UP0, 0x80, 0x0 ;  /* 0x000000000000781c */ /* 0x000fe20003f2f008 */
[----:B------:R-:W-:Y:S01]  /*4f60*/  FFMA.FTZ R48, R184, -UR4, R48 ;  /* 0x80000004b8307c23 */ /* 0x000fe20008010030 */
[----:B------:R-:W-:Y:S01]  /*4f70*/  @P3 IADD3 R4, R160, 0x28, RZ ;  /* 0x00000028a0043810 */ /* 0x000fe20007ffe0ff */
[----:B------:R-:W-:Y:S01]  /*4f80*/  MUFU.EX2 R236, R28 ;  /* 0x0000001c00ec7308 */ /* 0x000fe20000000800 */
[----:B------:R-:W-:Y:S01]  /*4f90*/  PLOP3.LUT P3, PT, PT, PT, UP0, 0x80, 0x0 ;  /* 0x000000000000781c */ /* 0x000fe20003f6f008 */
[----:B------:R-:W-:Y:S02]  /*4fa0*/  FFMA.FTZ R50, R181, -UR4, R50 ;  /* 0x80000004b5327c23 */ /* 0x000fe40008010032 */
[----:B------:R-:W-:Y:S01]  /*4fb0*/  @P6 ISETP.GE.AND P6, PT, R4, UR5, PT ;  /* 0x0000000504006c0c */ /* 0x000fe2000bfc6270 */
[--C-:B------:R-:W-:Y:S01]  /*4fc0*/  FFMA.FTZ R32, R32, c[0x0][0x23c], -R159.reuse ;  /* 0x00008f0020207a23 */ /* 0x100fe2000001089f */
[----:B------:R-:W-:Y:S01]  /*4fd0*/  @P2 IADD3 R4, R160, 0x29, RZ ;  /* 0x00000029a0042810 */ /* 0x000fe20007ffe0ff */
[----:B------:R-:W-:Y:S01]  /*4fe0*/  FFMA.FTZ R33, R33, c[0x0][0x23c], -R159 ;  /* 0x00008f0021217a23 */ /* 0x000fe2000001089f */
[----:B------:R-:W-:Y:S01]  /*4ff0*/  @P0 FSEL R36, R36, -INF , !P5 ;  /* 0xff80000024240808 */ /* 0x000fe20006800000 */
[--C-:B------:R-:W-:Y:S01]  /*5000*/  FFMA.FTZ R34, R34, c[0x0][0x23c], -R109.reuse ;  /* 0x00008f0022227a23 */ /* 0x100fe2000001086d */
[----:B------:R-:W-:Y:S01]  /*5010*/  MUFU.EX2 R171, R32 ;  /* 0x0000002000ab7308 */ /* 0x000fe20000000800 */
[----:B------:R-:W-:Y:S01]  /*5020*/  @P1 FSEL R39, R39, -INF , !P4 ;  /* 0xff80000027271808 */ /* 0x000fe20006000000 */
[----:B------:R-:W-:Y:S01]  /*5030*/  FFMA.FTZ R35, R35, c[0x0][0x23c], -R109 ;  /* 0x00008f0023237a23 */ /* 0x000fe2000001086d */
[----:B------:R-:W-:Y:S01]  /*5040*/  PLOP3.LUT P1, PT, PT, PT, UP0, 0x80, 0x0 ;  /* 0x000000000000781c */ /* 0x000fe20003f2f008 */
[----:B------:R-:W-:Y:S01]  /*5050*/  FFMA.FTZ R30, R30, c[0x0][0x23c], -R0 ;  /* 0x00008f001e1e7a23 */ /* 0x000fe20000010800 */
[----:B------:R-:W-:Y:S01]  /*5060*/  @P3 ISETP.GE.AND P3, PT, R4, UR5, PT ;  /* 0x0000000504003c0c */ /* 0x000fe2000bf66270 */
[--C-:B------:R-:W-:Y:S01]  /*5070*/  FFMA.FTZ R36, R36, c[0x0][0x23c], -R159.reuse ;  /* 0x00008f0024247a23 */ /* 0x100fe2000001089f */
[----:B------:R-:W2:Y:S01]  /*5080*/  LDSM.16.M88.4 R4, [R145+0x6c00] ;  /* 0x006c00009104783b */ /* 0x000ea20000000200 */
[----:B------:R-:W-:Y:S01]  /*5090*/  PLOP3.LUT P0, PT, PT, PT, UP0, 0x80, 0x0 ;  /* 0x000000000000781c */ /* 0x000fe20003f0f008 */
[----:B------:R-:W-:Y:S01]  /*50a0*/  FFMA.FTZ R37, R37, c[0x0][0x23c], -R159 ;  /* 0x00008f0025257a23 */ /* 0x000fe2000001089f */
[----:B------:R-:W1:Y:S01]  /*50b0*/  MUFU.EX2 R165, R33 ;  /* 0x0000002100a57308 */ /* 0x000e620000000800 */
[--C-:B------:R-:W-:Y:S05]  /*50c0*/  FFMA.FTZ R39, R39, c[0x0][0x23c], -R109.reuse ;  /* 0x00008f0027277a23 */ /* 0x100fea000001086d */
[----:B------:R-:W-:Y:S02]  /*50d0*/  @P1 FSEL R41, R41, -INF , !P4 ;  /* 0xff80000029291808 */ /* 0x000fe40006000000 */
[----:B------:R-:W-:Y:S02]  /*50e0*/  PLOP3.LUT P1, PT, PT, PT, UP0, 0x80, 0x0 ;  /* 0x000000000000781c */ /* 0x000fe40003f2f008 */
[----:B------:R-:W-:Y:S01]  /*50f0*/  MUFU.EX2 R221, R34 ;  /* 0x0000002200dd7308 */ /* 0x000fe20000000800 */
[----:B------:R-:W-:Y:S01]  /*5100*/  FFMA.FTZ R41, R41, c[0x0][0x23c], -R108 ;  /* 0x00008f0029297a23 */ /* 0x000fe2000001086c */
[----:B------:R-:W-:Y:S02]  /*5110*/  @P0 FSEL R38, R38, -INF , !P5 ;  /* 0xff80000026260808 */ /* 0x000fe40006800000 */
[----:B------:R-:W-:Y:S03]  /*5120*/  PLOP3.LUT P0, PT, PT, PT, UP0, 0x80, 0x0 ;  /* 0x000000000000781c */ /* 0x000fe60003f0f008 */
[----:B------:R-:W-:Y:S03]  /*5130*/  FFMA.FTZ R38, R38, c[0x0][0x23c], -R109 ;  /* 0x00008f0026267a23 */ /* 0x000fe6000001086d */
[----:B------:R-:W1:Y:S01]  /*5140*/  MUFU.EX2 R220, R35 ;  /* 0x0000002300dc7308 */ /* 0x000e620000000800 */
[----:B------:R-:W-:Y:S02]  /*5150*/  @P1 FSEL R43, R43, -INF , !P4 ;  /* 0xff8000002b2b1808 */ /* 0x000fe40006000000 */
[----:B------:R-:W-:Y:S02]  /*5160*/  PLOP3.LUT P1, PT, PT, PT, UP0, 0x80, 0x0 ;  /* 0x000000000000781c */ /* 0x000fe40003f2f008 */
[----:B------:R-:W-:Y:S01]  /*5170*/  PLOP3.LUT P4, PT, PT, PT, UP0, 0x80, 0x0 ;  /* 0x000000000000781c */ /* 0x000fe20003f8f008 */
[----:B------:R-:W-:Y:S01]  /*5180*/  FFMA.FTZ R43, R43, c[0x0][0x23c], -R0 ;  /* 0x00008f002b2b7a23 */ /* 0x000fe20000010800 */
[----:B------:R-:W-:Y:S02]  /*5190*/  @P0 FSEL R40, R40, -INF , !P5 ;  /* 0xff80000028280808 */ /* 0x000fe40006800000 */
[----:B------:R-:W-:Y:S01]  /*51a0*/  PLOP3.LUT P0, PT, PT, PT, UP0, 0x80, 0x0 ;  /* 0x000000000000781c */ /* 0x000fe20003f0f008 */
[----:B------:R-:W-:Y:S02]  /*51b0*/  MUFU.EX2 R234, R29 ;  /* 0x0000001d00ea7308 */ /* 0x000fe40000000800 */
[--C-:B------:R-:W-:Y:S04]  /*51c0*/  FFMA.FTZ R40, R40, c[0x0][0x23c], -R108.reuse ;  /* 0x00008f0028287a23 */ /* 0x100fe8000001086c */
[----:B------:R-:W-:Y:S01]  /*51d0*/  @P1 FSEL R45, R45, -INF , !P3 ;  /* 0xff8000002d2d1808 */ /* 0x000fe20005800000 */
[-C--:B--2---:R-:W-:Y:S01]  /*51e0*/  HMMA.16816.F32.BF16 R52, R104, R4.reuse, R52 ;  /* 0x000000046834723c */ /* 0x084fe20000041834 */
[----:B------:R-:W-:Y:S02]  /*51f0*/  PLOP3.LUT P1, PT, PT, PT, UP0, 0x80, 0x0 ;  /* 0x000000000000781c */ /* 0x000fe40003f2f008 */
[----:B------:R-:W-:Y:S01]  /*5200*/  MUFU.EX2 R242, R30 ;  /* 0x0000001e00f27308 */ /* 0x000fe20000000800 */
[----:B------:R-:W-:Y:S01]  /*5210*/  FFMA.FTZ R45, R45, c[0x0][0x23c], -R108 ;  /* 0x00008f002d2d7a23 */ /* 0x000fe2000001086c */
[----:B------:R-:W-:Y:S02]  /*5220*/  @P0 FSEL R42, R42, -INF , !P5 ;  /* 0xff8000002a2a0808 */ /* 0x000fe40006800000 */
[----:B------:R-:W-:Y:S01]  /*5230*/  PLOP3.LUT P5, PT, PT, PT, UP0, 0x80, 0x0 ;  /* 0x000000000000781c */ /* 0x000fe20003faf008 */
[C---:B------:R-:W-:Y:S01]  /*5240*/  HMMA.16816.F32.BF16 R56, R100.reuse, R4, R56 ;  /* 0x000000046438723c */ /* 0x040fe20000041838 */
[----:B------:R-:W-:Y:S03]  /*5250*/  PLOP3.LUT P0, PT, PT, PT, UP0, 0x80, 0x0 ;  /* 0x000000000000781c */ /* 0x000fe60003f0f008 */
[--C-:B------:R-:W-:Y:S01]  /*5260*/  FFMA.FTZ R42, R42, c[0x0][0x23c], -R0.reuse ;  /* 0x00008f002a2a7a23 */ /* 0x100fe20000010800 */
[----:B------:R-:W2:Y:S01]  /*5270*/  MUFU.EX2 R241, R31 ;  /* 0x0000001f00f17308 */ /* 0x000ea20000000800 */
[----:B------:R-:W-:Y:S02]  /*5280*/  @P1 FSEL R47, R47, -INF , !P3 ;  /* 0xff8000002f2f1808 */ /* 0x000fe40005800000 */
[----:B------:R-:W-:Y:S01]  /*5290*/  PLOP3.LUT P1, PT, PT, PT, UP0, 0x80, 0x0 ;  /* 0x000000000000781c */ /* 0x000fe20003f2f008 */
[-C--:B------:R-:W-:Y:S03]  /*52a0*/  HMMA.16816.F32.BF16 R60, R100, R6.reuse, R60 ;  /* 0x00000006643c723c */ /* 0x080fe6000004183c */
[----:B------:R-:W-:Y:S01]  /*52b0*/  FFMA.FTZ R47, R47, c[0x0][0x23c], -R0 ;  /* 0x00008f002f2f7a23 */ /* 0x000fe20000010800 */
[----:B------:R-:W-:Y:S02]  /*52c0*/  F2FP.BF16.PACK_AB R5, R231, R232 ;  /* 0x000000e8e705723e */ /* 0x000fe400000010ff */
[----:B------:R-:W-:Y:S01]  /*52d0*/  MUFU.EX2 R170, R36 ;  /* 0x0000002400aa7308 */ /* 0x000fe20000000800 */
[----:B------:R-:W-:Y:S01]  /*52e0*/  FFMA.FTZ R52, R193, -UR4, R52 ;  /* 0x80000004c1347c23 */ /* 0x000fe20008010034 */
[----:B------:R-:W-:Y:S01]  /*52f0*/  HMMA.16816.F32.BF16 R64, R104, R6, R64 ;  /* 0x000000066840723c */ /* 0x000fe20000041840 */
[----:B------:R-:W-:Y:S03]  /*5300*/  FFMA.FTZ R53, R192, -UR4, R53 ;  /* 0x80000004c0357c23 */ /* 0x000fe60008010035 */
[----:B------:R-:W-:Y:S01]  /*5310*/  FFMA.FTZ R54, R184, -UR4, R54 ;  /* 0x80000004b8367c23 */ /* 0x000fe20008010036 */
[----:B------:R-:W-:Y:S01]  /*5320*/  @P1 FSEL R49, R49, -INF , !P3 ;  /* 0xff80000031311808 */ /* 0x000fe20005800000 */
[----:B------:R-:W-:Y:S01]  /*5330*/  FFMA.FTZ R55, R182, -UR4, R55 ;  /* 0x80000004b6377c23 */ /* 0x000fe20008010037 */
[----:B------:R-:W-:Y:S01]  /*5340*/  PLOP3.LUT P1, PT, PT, PT, UP0, 0x80, 0x0 ;  /* 0x000000000000781c */ /* 0x000fe20003f2f008 */
[----:B------:R-:W-:Y:S01]  /*5350*/  FFMA.FTZ R56, R187, -UR4, R56 ;  /* 0x80000004bb387c23 */ /* 0x000fe20008010038 */
[----:B----4-:R-:W-:Y:S01]  /*5360*/  IADD3 R8, P2, R9, UR14, RZ ;  /* 0x0000000e09087c10 */ /* 0x010fe2000ff5e0ff */
[----:B------:R-:W4:Y:S02]  /*5370*/  MUFU.EX2 R164, R37 ;  /* 0x0000002500a47308 */ /* 0x000f240000000800 */
[----:B------:R-:W-:Y:S01]  /*5380*/  FFMA.FTZ R57, R191, -UR4, R57 ;  /* 0x80000004bf397c23 */ /* 0x000fe20008010039 */
[----:B------:R-:W-:Y:S01]  /*5390*/  @P0 FSEL R44, R44, -INF , !P6 ;  /* 0xff8000002c2c0808 */ /* 0x000fe20007000000 */
[----:B------:R-:W-:Y:S01]  /*53a0*/  FFMA.FTZ R58, R190, -UR4, R58 ;  /* 0x80000004be3a7c23 */ /* 0x000fe2000801003a */
[----:B------:R-:W-:Y:S01]  /*53b0*/  PLOP3.LUT P0, PT, PT, PT, UP0, 0x80, 0x0 ;  /* 0x000000000000781c */ /* 0x000fe20003f0f008 */
[----:B------:R-:W-:Y:S01]  /*53c0*/  FFMA.FTZ R62, R187, -UR4, R62 ;  /* 0x80000004bb3e7c23 */ /* 0x000fe2000801003e */
[----:B-1----:R-:W-:Y:S01]  /*53d0*/  F2FP.BF16.PACK_AB R7, R247, R248 ;  /* 0x000000f8f707723e */ /* 0x002fe200000010ff */
[----:B------:R-:W-:Y:S02]  /*53e0*/  FFMA.FTZ R60, R194, -UR4, R60 ;  /* 0x80000004c23c7c23 */ /* 0x000fe4000801003c */
[----:B------:R-:W-:Y:S01]  /*53f0*/  FFMA.FTZ R61, R195, -UR4, R61 ;  /* 0x80000004c33d7c23 */ /* 0x000fe2000801003d */
[----:B------:R-:W-:Y:S01]  /*5400*/  @P1 FSEL R51, R51, -INF , !P3 ;  /* 0xff80000033331808 */ /* 0x000fe20005800000 */
[----:B------:R-:W-:Y:S01]  /*5410*/  FFMA.FTZ R59, R189, -UR4, R59 ;  /* 0x80000004bd3b7c23 */ /* 0x000fe2000801003b */
[----:B------:R-:W-:Y:S01]  /*5420*/  PLOP3.LUT P3, PT, PT, PT, UP0, 0x80, 0x0 ;  /* 0x000000000000781c */ /* 0x000fe20003f6f008 */
[----:B------:R-:W-:Y:S01]  /*5430*/  FFMA.FTZ R64, R197, -UR4, R64 ;  /* 0x80000004c5407c23 */ /* 0x000fe20008010040 */
[----:B------:R-:W-:Y:S01]  /*5440*/  MUFU.EX2 R218, R38 ;  /* 0x0000002600da7308 */ /* 0x000fe20000000800 */
[----:B------:R-:W-:Y:S01]  /*5450*/  IMAD.MOV.U32 R197, RZ, RZ, R185 ;  /* 0x000000ffffc57224 */ /* 0x000fe200078e00b9 */
[----:B------:R-:W-:Y:S01]  /*5460*/  PLOP3.LUT P1, PT, PT, PT, UP0, 0x80, 0x0 ;  /* 0x000000000000781c */ /* 0x000fe20003f2f008 */
[----:B------:R-:W-:Y:S01]  /*5470*/  FFMA.FTZ R65, R196, -UR4, R65 ;  /* 0x80000004c4417c23 */ /* 0x000fe20008010041 */
[----:B---3--:R-:W-:Y:S01]  /*5480*/  IADD3.X R9, R11, UR13, RZ, P2, !PT ;  /* 0x0000000d0b097c10 */ /* 0x008fe200097fe4ff */
[----:B------:R-:W-:Y:S01]  /*5490*/  IMAD.MOV.U32 R11, RZ, RZ, R10 ;  /* 0x000000ffff0b7224 */ /* 0x000fe200078e000a */
[----:B------:R-:W-:Y:S01]  /*54a0*/  PLOP3.LUT P2, PT, PT, PT, UP0, 0x80, 0x0 ;  /* 0x000000000000781c */ /* 0x000fe20003f4f008 */
[----:B------:R-:W-:Y:S01]  /*54b0*/  FFMA.FTZ R66, R193, -UR4, R66 ;  /* 0x80000004c1427c23 */ /* 0x000fe20008010042 */
[----:B------:R-:W-:Y:S01]  /*54c0*/  @P4 IADD3 R10, R160, 0x30, RZ ;  /* 0x00000030a00a4810 */ /* 0x000fe20007ffe0ff */
[----:B------:R-:W-:Y:S01]  /*54d0*/  FFMA.FTZ R63, R191, -UR4, R63 ;  /* 0x80000004bf3f7c23 */ /* 0x000fe2000801003f */
[----:B------:R-:W-:Y:S01]  /*54e0*/  @P0 FSEL R46, R46, -INF , !P6 ;  /* 0xff8000002e2e0808 */ /* 0x000fe20007000000 */
[----:B------:R-:W-:Y:S01]  /*54f0*/  FFMA.FTZ R49, R49, c[0x0][0x23c], -R159 ;  /* 0x00008f0031317a23 */ /* 0x000fe2000001089f */
[----:B------:R-:W-:Y:S01]  /*5500*/  @P5 ISETP.GE.AND P5, PT, R10, UR5, PT ;  /* 0x000000050a005c0c */ /* 0x000fe2000bfa6270 */
[----:B------:R-:W-:Y:S01]  /*5510*/  FFMA.FTZ R51, R51, c[0x0][0x23c], -R109 ;  /* 0x00008f0033337a23 */ /* 0x000fe2000001086d */
[----:B------:R-:W-:Y:S01]  /*5520*/  @P3 IADD3 R4, R160, 0x38, RZ ;  /* 0x00000038a0043810 */ /* 0x000fe20007ffe0ff */
[----:B------:R-:W-:Y:S01]  /*5530*/  FFMA.FTZ R46, R46, c[0x0][0x23c], -R0 ;  /* 0x00008f002e2e7a23 */ /* 0x000fe20000010800 */
[----:B------:R-:W-:Y:S01]  /*5540*/  PLOP3.LUT P0, PT, PT, PT, UP0, 0x80, 0x0 ;  /* 0x000000000000781c */ /* 0x000fe20003f0f008 */
[----:B------:R-:W-:Y:S01]  /*5550*/  FFMA.FTZ R44, R44, c[0x0][0x23c], -R108 ;  /* 0x00008f002c2c7a23 */ /* 0x000fe2000001086c */
[----:B------:R-:W-:Y:S01]  /*5560*/  F2FP.BF16.PACK_AB R6, R252, R11 ;  /* 0x0000000bfc06723e */ /* 0x000fe200000010ff */
[----:B------:R-:W-:Y:S01]  /*5570*/  FFMA.FTZ R67, R192, -UR4, R67 ;  /* 0x80000004c0437c23 */ /* 0x000fe20008010043 */
[----:B------:R-:W-:Y:S01]  /*5580*/  @P2 IADD3 R10, R160, 0x31, RZ ;  /* 0x00000031a00a2810 */ /* 0x000fe20007ffe0ff */
[----:B------:R-:W-:Y:S01]  /*5590*/  IMAD.MOV.U32 R191, RZ, RZ, R11 ;  /* 0x000000ffffbf7224 */ /* 0x000fe200078e000b */
[----:B------:R-:W-:Y:S01]  /*55a0*/  PLOP3.LUT P2, PT, PT, PT, UP0, 0x80, 0x0 ;  /* 0x000000000000781c */ /* 0x000fe20003f4f008 */
[----:B------:R-:W-:Y:S01]  /*55b0*/  IMAD.MOV.U32 R187, RZ, RZ, R15 ;  /* 0x000000ffffbb7224 */ /* 0x000fe200078e000f */
[----:B------:R1:W-:Y:S01]  /*55c0*/  STS [R205+0x10400], R6 ;  /* 0x01040006cd007388 */ /* 0x0003e20000000800 */
[----:B------:R-:W-:Y:S01]  /*55d0*/  IMAD.MOV.U32 R192, RZ, RZ, R13 ;  /* 0x000000ffffc07224 */ /* 0x000fe200078e000d */
[----:B------:R-:W2:Y:S01]  /*55e0*/  MUFU.EX2 R216, R39 ;  /* 0x0000002700d87308 */ /* 0x000ea20000000800 */
[----:B------:R-:W-:Y:S01]  /*55f0*/  IMAD.MOV.U32 R196, RZ, RZ, R14 ;  /* 0x000000ffffc47224 */ /* 0x000fe200078e000e */
[----:B------:R1:W3:Y:S01]  /*5600*/  LDG.E R162, [R8.64] ;  /* 0x0000002008a27981 */ /* 0x0002e2000c1e1900 */
[----:B------:R-:W-:Y:S01]  /*5610*/  IMAD.MOV.U32 R193, RZ, RZ, R12 ;  /* 0x000000ffffc17224 */ /* 0x000fe200078e000c */
[----:B------:R-:W-:Y:S01]  /*5620*/  @P0 FSEL R48, R48, -INF , !P6 ;  /* 0xff80000030300808 */ /* 0x000fe20007000000 */
[----:B------:R-:W-:Y:S01]  /*5630*/  IMAD.MOV.U32 R194, RZ, RZ, R17 ;  /* 0x000000ffffc27224 */ /* 0x000fe200078e0011 */
[----:B------:R-:W-:Y:S01]  /*5640*/  PLOP3.LUT P0, PT, PT, PT, UP0, 0x80, 0x0 ;  /* 0x000000000000781c */ /* 0x000fe20003f0f008 */
[----:B------:R-:W-:Y:S01]  /*5650*/  IMAD.MOV.U32 R195, RZ, RZ, R16 ;  /* 0x000000ffffc37224 */ /* 0x000fe200078e0010 */
[----:B------:R-:W-:Y:S01]  /*5660*/  PLOP3.LUT P4, PT, PT, PT, UP0, 0x80, 0x0 ;  /* 0x000000000000781c */ /* 0x000fe20003f8f008 */
[----:B------:R-:W-:Y:S01]  /*5670*/  FFMA.FTZ R48, R48, c[0x0][0x23c], -R159 ;  /* 0x00008f0030307a23 */ /* 0x000fe2000001089f */
[----:B------:R-:W-:Y:S01]  /*5680*/  @P2 FSEL R56, R56, -INF , !P5 ;  /* 0xff80000038382808 */ /* 0x000fe20006800000 */
[----:B------:R-:W-:Y:S01]  /*5690*/  MUFU.EX2 R163, R49 ;  /* 0x0000003100a37308 */ /* 0x000fe20000000800 */
[----:B------:R-:W-:Y:S01]  /*56a0*/  PLOP3.LUT P2, PT, PT, PT, UP0, 0x80, 0x0 ;  /* 0x000000000000781c */ /* 0x000fe20003f4f008 */
[----:B------:R2:W3:Y:S02]  /*56b0*/  LDG.E R161, [R8.64+0x20] ;  /* 0x0000202008a17981 */ /* 0x0004e4000c1e1900 */
[--C-:B------:R-:W-:Y:S02]  /*56c0*/  FFMA.FTZ R56, R56, c[0x0][0x23c], -R108.reuse ;  /* 0x00008f0038387a23 */ /* 0x100fe4000001086c */
[----:B------:R2:W3:Y:S02]  /*56d0*/  LDG.E R111, [R8.64+0x100] ;  /* 0x00010020086f7981 */ /* 0x0004e4000c1e1900 */
[----:B------:R-:W-:Y:S02]  /*56e0*/  @P0 FSEL R50, R50, -INF , !P6 ;  /* 0xff80000032320808 */ /* 0x000fe40007000000 */
[----:B------:R-:W-:Y:S01]  /*56f0*/  PLOP3.LUT P6, PT, PT, PT, UP0, 0x80, 0x0 ;  /* 0x000000000000781c */ /* 0x000fe20003fcf008 */
[----:B------:R2:W3:Y:S01]  /*5700*/  LDG.E R110, [R8.64+0x120] ;  /* 0x00012020086e7981 */ /* 0x0004e2000c1e1900 */
[----:B------:R-:W-:Y:S01]  /*5710*/  PLOP3.LUT P0, PT, PT, PT, UP0, 0x80, 0x0 ;  /* 0x000000000000781c */ /* 0x000fe20003f0f008 */
[----:B------:R-:W-:Y:S01]  /*5720*/  FFMA.FTZ R50, R50, c[0x0][0x23c], -R109 ;  /* 0x00008f0032327a23 */ /* 0x000fe2000001086d */
[----:B------:R-:W-:Y:S01]  /*5730*/  @P2 ISETP.GE.AND P3, PT, R4, UR5, PT ;  /* 0x0000000504002c0c */ /* 0x000fe2000bf66270 */
[----:B------:R-:W-:Y:S01]  /*5740*/  MUFU.EX2 R169, R48 ;  /* 0x0000003000a97308 */ /* 0x000fe20000000800 */
[----:B------:R-:W-:Y:S02]  /*5750*/  F2FP.BF16.PACK_AB R4, R249, R250 ;  /* 0x000000faf904723e */ /* 0x000fe400000010ff */
[----:B-1----:R-:W-:Y:S02]  /*5760*/  F2FP.BF16.PACK_AB R6, R12, R13 ;  /* 0x0000000d0c06723e */ /* 0x002fe400000010ff */
[----:B------:R-:W-:Y:S01]  /*5770*/  @P4 IADD3 R160, R160, 0x39, RZ ;  /* 0x00000039a0a04810 */ /* 0x000fe20007ffe0ff */
[----:B------:R1:W-:Y:S01]  /*5780*/  STS [R205+0x10000], R4 ;  /* 0x01000004cd007388 */ /* 0x0003e20000000800 */
[----:B------:R-:W-:Y:S02]  /*5790*/  PLOP3.LUT P2, PT, PT, PT, UP0, 0x80, 0x0 ;  /* 0x000000000000781c */ /* 0x000fe40003f4f008 */
[----:B------:R-:W-:Y:S01]  /*57a0*/  @P6 ISETP.GE.AND P6, PT, R10, UR5, PT ;  /* 0x000000050a006c0c */ /* 0x000fe2000bfc6270 */
[----:B------:R2:W-:Y:S01]  /*57b0*/  STS [R203+0x10000], R5 ;  /* 0x01000005cb007388 */ /* 0x0005e20000000800 */
[----:B------:R-:W-:Y:S01]  /*57c0*/  @P0 FSEL R52, R52, -INF , !P5 ;  /* 0xff80000034340808 */ /* 0x000fe20006800000 */
[----:B------:R-:W-:Y:S01]  /*57d0*/  MUFU.EX2 R212, R50 ;  /* 0x0000003200d47308 */ /* 0x000fe20000000800 */
[----:B------:R-:W-:Y:S03]  /*57e0*/  PLOP3.LUT P0, PT, PT, PT, UP0, 0x80, 0x0 ;  /* 0x000000000000781c */ /* 0x000fe60003f0f008 */
[--C-:B------:R-:W-:Y:S04]  /*57f0*/  FFMA.FTZ R52, R52, c[0x0][0x23c], -R159.reuse ;  /* 0x00008f0034347a23 */ /* 0x100fe8000001089f */
[----:B------:R-:W-:Y:S02]  /*5800*/  @P2 FSEL R60, R60, -INF , !P3 ;  /* 0xff8000003c3c2808 */ /* 0x000fe40005800000 */
[----:B------:R-:W-:Y:S01]  /*5810*/  @P1 FSEL R53, R53, -INF , !P6 ;  /* 0xff80000035351808 */ /* 0x000fe20007000000 */
[----:B------:R-:W4:Y:S01]  /*5820*/  MUFU.EX2 R186, R51 ;  /* 0x0000003300ba7308 */ /* 0x000f220000000800 */
[----:B------:R-:W-:Y:S01]  /*5830*/  PLOP3.LUT P1, PT, PT, PT, UP0, 0x80, 0x0 ;  /* 0x000000000000781c */ /* 0x000fe20003f2f008 */
[--C-:B------:R-:W-:Y:S01]  /*5840*/  FFMA.FTZ R60, R60, c[0x0][0x23c], -R108.reuse ;  /* 0x00008f003c3c7a23 */ /* 0x100fe2000001086c */
[----:B------:R-:W-:Y:S01]  /*5850*/  @P0 FSEL R54, R54, -INF , !P5 ;  /* 0xff80000036360808 */ /* 0x000fe20006800000 */
[----:B------:R-:W-:Y:S01]  /*5860*/  FFMA.FTZ R53, R53, c[0x0][0x23c], -R159 ;  /* 0x00008f0035357a23 */ /* 0x000fe2000001089f */
[----:B------:R-:W-:Y:S02]  /*5870*/  PLOP3.LUT P0, PT, PT, PT, UP0, 0x80, 0x0 ;  /* 0x000000000000781c */ /* 0x000fe40003f0f008 */
[----:B------:R-:W-:Y:S01]  /*5880*/  PLOP3.LUT P2, PT, PT, PT, UP0, 0x80, 0x0 ;  /* 0x000000000000781c */ /* 0x000fe20003f4f008 */
[--C-:B------:R-:W-:Y:S01]  /*5890*/  FFMA.FTZ R54, R54, c[0x0][0x23c], -R109.reuse ;  /* 0x00008f0036367a23 */ /* 0x100fe2000001086d */
[----:B-1----:R-:W-:Y:S01]  /*58a0*/  F2FP.BF16.PACK_AB R4, R237, R238 ;  /* 0x000000eeed04723e */ /* 0x002fe200000010ff */
[----:B------:R-:W-:Y:S01]  /*58b0*/  MUFU.EX2 R223, R40 ;  /* 0x0000002800df7308 */ /* 0x000fe20000000800 */
[----:B--2---:R-:W-:Y:S03]  /*58c0*/  F2FP.BF16.PACK_AB R5, R187, R197 ;  /* 0x000000c5bb05723e */ /* 0x004fe600000010ff */
[----:B------:R1:W-:Y:S01]  /*58d0*/  STS [R203+0x10400], R4 ;  /* 0x01040004cb007388 */ /* 0x0003e20000000800 */
[----:B------:R-:W-:Y:S02]  /*58e0*/  @P1 FSEL R55, R55, -INF , !P6 ;  /* 0xff80000037371808 */ /* 0x000fe40007000000 */
        /* <DEDUP_REMOVED lines=8> */
[----:B------:R-:W-:Y:S01]  /*5970*/  MUFU.EX2 R182, R60 ;  /* 0x0000003c00b67308 */ /* 0x000fe20000000800 */
[----:B------:R-:W-:Y:S02]  /*5980*/  PLOP3.LUT P2, PT, PT, PT, UP0, 0x80, 0x0 ;  /* 0x000000000000781c */ /* 0x000fe40003f4f008 */
[--C-:B------:R-:W-:Y:S02]  /*5990*/  FFMA.FTZ R62, R62, c[0x0][0x23c], -R0.reuse ;  /* 0x00008f003e3e7a23 */ /* 0x100fe40000010800 */
[----:B------:R-:W-:Y:S02]  /*59a0*/  @P1 FSEL R58, R58, -INF , !P5 ;  /* 0xff8000003a3a1808 */ /* 0x000fe40006800000 */
[----:B------:R-:W-:Y:S02]  /*59b0*/  PLOP3.LUT P1, PT, PT, PT, UP0, 0x80, 0x0 ;  /* 0x000000000000781c */ /* 0x000fe40003f2f008 */
[----:B------:R-:W-:Y:S01]  /*59c0*/  @P0 FSEL R59, R59, -INF , !P6 ;  /* 0xff8000003b3b0808 */ /* 0x000fe20007000000 */
[--C-:B------:R-:W-:Y:S01]  /*59d0*/  FFMA.FTZ R58, R58, c[0x0][0x23c], -R0.reuse ;  /* 0x00008f003a3a7a23 */ /* 0x100fe20000010800 */
[----:B------:R-:W-:Y:S01]  /*59e0*/  PLOP3.LUT P0, PT, PT, PT, UP0, 0x80, 0x0 ;  /* 0x000000000000781c */ /* 0x000fe20003f0f008 */
[----:B------:R-:W-:Y:S02]  /*59f0*/  MUFU.EX2 R185, R62 ;  /* 0x0000003e00b97308 */ /* 0x000fe40000000800 */
[----:B------:R-:W-:Y:S01]  /*5a00*/  FFMA.FTZ R59, R59, c[0x0][0x23c], -R0 ;  /* 0x00008f003b3b7a23 */ /* 0x000fe20000010800 */
[----:B-1----:R-:W-:Y:S02]  /*5a10*/  F2FP.BF16.PACK_AB R4, R251, R196 ;  /* 0x000000c4fb04723e */ /* 0x002fe400000010ff */
[----:B--2---:R-:W-:Y:S03]  /*5a20*/  F2FP.BF16.PACK_AB R6, R194, R195 ;  /* 0x000000c3c206723e */ /* 0x004fe600000010ff */
[----:B------:R1:W-:Y:S01]  /*5a30*/  STS [R203+0x12000], R4 ;  /* 0x01200004cb007388 */ /* 0x0003e20000000800 */
[----:B------:R-:W-:Y:S01]  /*5a40*/  @P1 ISETP.GE.AND P1, PT, R160, UR5, PT ;  /* 0x00000005a0001c0c */ /* 0x000fe2000bf26270 */
[----:B------:R-:W-:Y:S01]  /*5a50*/  MUFU.EX2 R222, R41 ;  /* 0x0000002900de7308 */ /* 0x000fe20000000800 */
[----:B----4-:R-:W-:Y:S01]  /*5a60*/  F2FP.BF16.PACK_AB R5, R166, R230 ;  /* 0x000000e6a605723e */ /* 0x010fe200000010ff */
[----:B------:R2:W-:Y:S04]  /*5a70*/  STS [R203+0x12400], R6 ;  /* 0x01240006cb007388 */ /* 0x0005e80000000800 */
[----:B------:R4:W-:Y:S04]  /*5a80*/  STS [R204+0x10000], R5 ;  /* 0x01000005cc007388 */ /* 0x0009e80000000800 */
[----:B------:R-:W-:Y:S02]  /*5a90*/  MUFU.EX2 R229, R42 ;  /* 0x0000002a00e57308 */ /* 0x000fe40000000800 */
[----:B------:R-:W-:Y:S02]  /*5aa0*/  @P0 FSEL R61, R61, -INF , !P1 ;  /* 0xff8000003d3d0808 */ /* 0x000fe40004800000 */
[----:B------:R-:W-:Y:S02]  /*5ab0*/  PLOP3.LUT P0, PT, PT, PT, UP0, 0x80, 0x0 ;  /* 0x000000000000781c */ /* 0x000fe40003f0f008 */
[----:B------:R-:W-:Y:S01]  /*5ac0*/  @P2 FSEL R65, R65, -INF , !P1 ;  /* 0xff80000041412808 */ /* 0x000fe20004800000 */
[----:B------:R-:W-:Y:S01]  /*5ad0*/  FFMA.FTZ R108, R61, c[0x0][0x23c], -R108 ;  /* 0x00008f003d6c7a23 */ /* 0x000fe2000001086c */
[----:B------:R-:W-:Y:S02]  /*5ae0*/  PLOP3.LUT P2, PT, PT, PT, UP0, 0x80, 0x0 ;  /* 0x000000000000781c */ /* 0x000fe40003f4f008 */
[----:B------:R-:W4:Y:S01]  /*5af0*/  MUFU.EX2 R228, R43 ;  /* 0x0000002b00e47308 */ /* 0x000f220000000800 */
[----:B-1----:R-:W-:Y:S02]  /*5b00*/  F2FP.BF16.PACK_AB R4, R233, R235 ;  /* 0x000000ebe904723e */ /* 0x002fe400000010ff */
[----:B--2---:R-:W-:Y:S03]  /*5b10*/  F2FP.BF16.PACK_AB R6, R239, R240 ;  /* 0x000000f0ef06723e */ /* 0x004fe600000010ff */
[----:B------:R1:W-:Y:S01]  /*5b20*/  STS [R204+0x10400], R4 ;  /* 0x01040004cc007388 */ /* 0x0003e20000000800 */
[----:B------:R-:W-:Y:S03]  /*5b30*/  @P0 FSEL R64, R64, -INF , !P3 ;  /* 0xff80000040400808 */ /* 0x000fe60005800000 */
[----:B------:R-:W-:Y:S01]  /*5b40*/  MUFU.EX2 R219, R44 ;  /* 0x0000002c00db7308 */ /* 0x000fe20000000800 */
[----:B----4-:R-:W-:Y:S02]  /*5b50*/  F2FP.BF16.PACK_AB R5, R165, R171 ;  /* 0x000000aba505723e */ /* 0x010fe400000010ff */
[----:B------:R-:W-:Y:S01]  /*5b60*/  PLOP3.LUT P0, PT, PT, PT, UP0, 0x80, 0x0 ;  /* 0x000000000000781c */ /* 0x000fe20003f0f008 */
[--C-:B------:R-:W-:Y:S01]  /*5b70*/  FFMA.FTZ R64, R64, c[0x0][0x23c], -R159.reuse ;  /* 0x00008f0040407a23 */ /* 0x100fe2000001089f */
[----:B------:R-:W-:Y:S01]  /*5b80*/  @P2 FSEL R67, R67, -INF , !P1 ;  /* 0xff80000043432808 */ /* 0x000fe20004800000 */
[----:B------:R-:W-:Y:S01]  /*5b90*/  FFMA.FTZ R159, R65, c[0x0][0x23c], -R159 ;  /* 0x00008f00419f7a23 */ /* 0x000fe2000001089f */
[----:B------:R2:W-:Y:S03]  /*5ba0*/  STS [R202+0x10000], R5 ;  /* 0x01000005ca007388 */ /* 0x0005e60000000800 */
[----:B------:R-:W4:Y:S06]  /*5bb0*/  MUFU.EX2 R217, R45 ;  /* 0x0000002d00d97308 */ /* 0x000f2c0000000800 */
[----:B------:R-:W-:Y:S02]  /*5bc0*/  @P0 FSEL R66, R66, -INF , !P3 ;  /* 0xff80000042420808 */ /* 0x000fe40005800000 */
[----:B------:R-:W-:Y:S02]  /*5bd0*/  PLOP3.LUT P0, PT, PT, PT, UP0, 0x80, 0x0 ;  /* 0x000000000000781c */ /* 0x000fe40003f0f008 */
[----:B------:R-:W-:Y:S01]  /*5be0*/  MUFU.EX2 R225, R46 ;  /* 0x0000002e00e17308 */ /* 0x000fe20000000800 */
[--C-:B------:R-:W-:Y:S02]  /*5bf0*/  FFMA.FTZ R66, R66, c[0x0][0x23c], -R109.reuse ;  /* 0x00008f0042427a23 */ /* 0x100fe4000001086d */
[----:B------:R-:W-:Y:S01]  /*5c00*/  FFMA.FTZ R109, R67, c[0x0][0x23c], -R109 ;  /* 0x00008f00436d7a23 */ /* 0x000fe2000001086d */
[----:B-1----:R-:W-:Y:S05]  /*5c10*/  F2FP.BF16.PACK_AB R4, R220, R221 ;  /* 0x000000dddc04723e */ /* 0x002fea00000010ff */
[----:B------:R1:W-:Y:S01]  /*5c20*/  STS [R202+0x10400], R4 ;  /* 0x01040004ca007388 */ /* 0x0003e20000000800 */
[----:B------:R-:W-:Y:S01]  /*5c30*/  MUFU.EX2 R224, R47 ;  /* 0x0000002f00e07308 */ /* 0x000fe20000000800 */
[----:B------:R-:W-:Y:S02]  /*5c40*/  @P0 FSEL R63, R63, -INF , !P1 ;  /* 0xff8000003f3f0808 */ /* 0x000fe40004800000 */
[----:B------:R4:W-:Y:S01]  /*5c50*/  STS [R204+0x12000], R6 ;  /* 0x01200006cc007388 */ /* 0x0009e20000000800 */
[----:B--2---:R-:W-:Y:S02]  /*5c60*/  F2FP.BF16.PACK_AB R5, R241, R242 ;  /* 0x000000f2f105723e */ /* 0x004fe400000010ff */
[----:B------:R-:W-:Y:S01]  /*5c70*/  FFMA.FTZ R0, R63, c[0x0][0x23c], -R0 ;  /* 0x00008f003f007a23 */ /* 0x000fe20000010800 */
[----:B------:R2:W-:Y:S01]  /*5c80*/  STS [R204+0x12400], R7 ;  /* 0x01240007cc007388 */ /* 0x0005e20000000800 */
[----:B------:R-:W-:Y:S02]  /*5c90*/  PLOP3.LUT P1, PT, PT, PT, UP4, 0x80, 0x0 ;  /* 0x000000000000781c */ /* 0x000fe40003f2f048 */
[----:B------:R2:W-:Y:S01]  /*5ca0*/  MUFU.EX2 R179, R0 ;  /* 0x0000000000b37308 */ /* 0x0005e20000000800 */
[----:B------:R2:W-:Y:S09]  /*5cb0*/  STS [R202+0x12400], R5 ;  /* 0x01240005ca007388 */ /* 0x0005f20000000800 */
[----:B------:R-:W-:Y:S01]  /*5cc0*/  MUFU.EX2 R180, R52 ;  /* 0x0000003400b47308 */ /* 0x000fe20000000800 */
[----:B-1----:R-:W-:Y:S02]  /*5cd0*/  F2FP.BF16.PACK_AB R4, R164, R170 ;  /* 0x000000aaa404723e */ /* 0x002fe400000010ff */
[----:B----4-:R-:W-:Y:S07]  /*5ce0*/  F2FP.BF16.PACK_AB R6, R234, R236 ;  /* 0x000000ecea06723e */ /* 0x010fee00000010ff */
[----:B------:R-:W-:Y:S01]  /*5cf0*/  MUFU.EX2 R178, R53 ;  /* 0x0000003500b27308 */ /* 0x000fe20000000800 */
[----:B--2---:R-:W-:Y:S01]  /*5d00*/  F2FP.BF16.PACK_AB R7, R216, R218 ;  /* 0x000000dad807723e */ /* 0x004fe200000010ff */
[----:B------:R1:W-:Y:S01]  /*5d10*/  STS [R202+0x12000], R6 ;  /* 0x01200006ca007388 */ /* 0x0003e20000000800 */
[----:B------:R-:W-:Y:S02]  /*5d20*/  F2FP.BF16.PACK_AB R0, R186, R212 ;  /* 0x000000d4ba00723e */ /* 0x000fe400000010ff */
[----:B------:R-:W-:Y:S01]  /*5d30*/  F2FP.BF16.PACK_AB R5, R228, R229 ;  /* 0x000000e5e405723e */ /* 0x000fe200000010ff */
[----:B------:R2:W-:Y:S04]  /*5d40*/  STS [R198+0x10000], R4 ;  /* 0x01000004c6007388 */ /* 0x0005e80000000800 */
[----:B------:R-:W-:Y:S01]  /*5d50*/  MUFU.EX2 R184, R54 ;  /* 0x0000003600b87308 */ /* 0x000fe20000000800 */
[----:B------:R4:W-:Y:S04]  /*5d60*/  STS [R198+0x10400], R7 ;  /* 0x01040007c6007388 */ /* 0x0009e80000000800 */
[----:B------:R-:W-:Y:S05]  /*5d70*/  STS [R199+0x10400], R0 ;  /* 0x01040000c7007388 */ /* 0x000fea0000000800 */
[----:B------:R-:W4:Y:S01]  /*5d80*/  MUFU.EX2 R183, R55 ;  /* 0x0000003700b77308 */ /* 0x000f220000000800 */
[----:B-1----:R-:W-:Y:S09]  /*5d90*/  F2FP.BF16.PACK_AB R6, R222, R223 ;  /* 0x000000dfde06723e */ /* 0x002ff200000010ff */
[----:B------:R-:W-:Y:S01]  /*5da0*/  MUFU.EX2 R175, R64 ;  /* 0x0000004000af7308 */ /* 0x000fe20000000800 */
[----:B--2---:R-:W-:Y:S02]  /*5db0*/  F2FP.BF16.PACK_AB R4, R163, R169 ;  /* 0x000000a9a304723e */ /* 0x004fe400000010ff */
[----:B----4-:R-:W-:Y:S03]  /*5dc0*/  F2FP.BF16.PACK_AB R7, R217, R219 ;  /* 0x000000dbd907723e */ /* 0x010fe600000010ff */
[----:B------:R1:W-:Y:S04]  /*5dd0*/  STS [R199+0x10000], R4 ;  /* 0x01000004c7007388 */ /* 0x0003e80000000800 */
[----:B------:R-:W-:Y:S01]  /*5de0*/  MUFU.EX2 R181, R108 ;  /* 0x0000006c00b57308 */ /* 0x000fe20000000800 */
[----:B------:R2:W-:Y:S04]  /*5df0*/  STS [R198+0x12000], R6 ;  /* 0x01200006c6007388 */ /* 0x0005e80000000800 */
[----:B------:R4:W-:Y:S04]  /*5e00*/  STS [R198+0x12400], R5 ;  /* 0x01240005c6007388 */ /* 0x0009e80000000800 */
[----:B------:R-:W-:Y:S01]  /*5e10*/  STS [R199+0x12000], R7 ;  /* 0x01200007c7007388 */ /* 0x000fe20000000800 */
[----:B------:R-:W4:Y:S10]  /*5e20*/  MUFU.EX2 R108, R159 ;  /* 0x0000009f006c7308 */ /* 0x000f340000000800 */
[----:B------:R-:W-:Y:S01]  /*5e30*/  MUFU.EX2 R177, R66 ;  /* 0x0000004200b17308 */ /* 0x000fe20000000800 */
[----:B-1----:R-:W-:Y:S02]  /*5e40*/  F2FP.BF16.PACK_AB R4, R183, R184 ;  /* 0x000000b8b704723e */ /* 0x002fe400000010ff */
[----:B--2---:R-:W-:Y:S02]  /*5e50*/  F2FP.BF16.PACK_AB R6, R224, R225 ;  /* 0x000000e1e006723e */ /* 0x004fe400000010ff */
[----:B----4-:R-:W-:Y:S03]  /*5e60*/  F2FP.BF16.PACK_AB R5, R178, R180 ;  /* 0x000000b4b205723e */ /* 0x010fe600000010ff */
[----:B------:R-:W-:Y:S02]  /*5e70*/  STS [R199+0x12400], R6 ;  /* 0x01240006c7007388 */ /* 0x000fe40000000800 */
[----:B------:R-:W1:Y:S01]  /*5e80*/  MUFU.EX2 R176, R109 ;  /* 0x0000006d00b07308 */ /* 0x000e620000000800 */
[----:B------:R-:W-:Y:S01]  /*5e90*/  F2FP.BF16.PACK_AB R0, R108, R175 ;  /* 0x000000af6c00723e */ /* 0x000fe200000010ff */
[----:B------:R1:W-:Y:S04]  /*5ea0*/  STS [R201+0x10000], R5 ;  /* 0x01000005c9007388 */ /* 0x0003e80000000800 */
[----:B------:R2:W-:Y:S04]  /*5eb0*/  STS [R201+0x10400], R4 ;  /* 0x01040004c9007388 */ /* 0x0005e80000000800 */
[----:B------:R-:W-:Y:S01]  /*5ec0*/  MUFU.EX2 R213, R56 ;  /* 0x0000003800d57308 */ /* 0x000fe20000000800 */
[----:B------:R4:W-:Y:S09]  /*5ed0*/  STS [R200+0x10000], R0 ;  /* 0x01000000c8007388 */ /* 0x0009f20000000800 */
[----:B------:R-:W4:Y:S01]  /*5ee0*/  MUFU.EX2 R190, R57 ;  /* 0x0000003900be7308 */ /* 0x000f220000000800 */
[----:B-1----:R-:W-:Y:S09]  /*5ef0*/  F2FP.BF16.PACK_AB R5, R176, R177 ;  /* 0x000000b1b005723e */ /* 0x002ff200000010ff */
[----:B------:R-:W-:Y:S01]  /*5f00*/  MUFU.EX2 R214, R58 ;  /* 0x0000003a00d67308 */ /* 0x000fe20000000800 */
[----:B--2---:R-:W-:Y:S01]  /*5f10*/  F2FP.BF16.PACK_AB R4, R181, R182 ;  /* 0x000000b6b504723e */ /* 0x004fe200000010ff */
[----:B------:R-:W-:Y:S01]  /*5f20*/  STS [R200+0x10400], R5 ;  /* 0x01040005c8007388 */ /* 0x000fe20000000800 */
[----:B----4-:R-:W-:Y:S07]  /*5f30*/  F2FP.BF16.PACK_AB R0, R179, R185 ;  /* 0x000000b9b300723e */ /* 0x010fee00000010ff */
[----:B------:R-:W1:Y:S01]  /*5f40*/  MUFU.EX2 R189, R59 ;  /* 0x0000003b00bd7308 */ /* 0x000e620000000800 */
[----:B------:R-:W-:Y:S05]  /*5f50*/  F2FP.BF16.PACK_AB R7, R190, R213 ;  /* 0x000000d5be07723e */ /* 0x000fea00000010ff */
[----:B------:R-:W-:Y:S01]  /*5f60*/  STS [R201+0x12000], R7 ;  /* 0x01200007c9007388 */ /* 0x000fe20000000800 */
[----:B-1----:R-:W-:Y:S05]  /*5f70*/  F2FP.BF16.PACK_AB R6, R189, R214 ;  /* 0x000000d6bd06723e */ /* 0x002fea00000010ff */
[----:B------:R-:W-:Y:S04]  /*5f80*/  STS [R201+0x12400], R6 ;  /* 0x01240006c9007388 */ /* 0x000fe80000000800 */
[----:B------:R-:W-:Y:S04]  /*5f90*/  STS [R200+0x12000], R4 ;  /* 0x01200004c8007388 */ /* 0x000fe80000000800 */
[----:B------:R-:W-:Y:S04]  /*5fa0*/  STS [R200+0x12400], R0 ;  /* 0x01240000c8007388 */ /* 0x000fe80000000800 */
[----:B------:R-:W1:Y:S08]  /*5fb0*/  LDSM.16.M88.4 R64, [R150+0x4000] ;  /* 0x004000009640783b */ /* 0x000e700000000200 */
[----:B------:R-:W2:Y:S08]  /*5fc0*/  LDSM.16.M88.4 R60, [R150+0x5000] ;  /* 0x00500000963c783b */ /* 0x000eb00000000200 */
[----:B------:R-:W4:Y:S08]  /*5fd0*/  LDSM.16.M88.4 R100, [R151+0x4000] ;  /* 0x004000009764783b */ /* 0x000f300000000200 */
[----:B------:R-:W3:Y:S01]  /*5fe0*/  LDSM.16.M88.4 R104, [R151+0x5000] ;  /* 0x005000009768783b */ /* 0x000ee20000000200 */
        /* <DEDUP_REMOVED lines=196> */
.L_x_157:
[----:B------:R-:W-:Y:S01]  /*6c30*/  F2FP.BF16.PACK_AB R32, R168, R174 ;  /* 0x000000aea820723e */ /* 0x000fe200000010ff */
[----:B------:R-:W2:Y:S01]  /*6c40*/  LDL R42, [R1+0x10] ;  /* 0x00001000012a7983 */ /* 0x000ea20000100800 */
        /* <DEDUP_REMOVED lines=67> */
[----:B------:R-:W3:Y:S04]  /*7080*/  LDSM.16.MT88.4 R12, [R2+0x14000] ;  /* 0x01400000020c783b */ /* 0x000ee80000004200 */
[----:B------:R-:W-:Y:S04]  /*7090*/  LDSM.16.MT88.4 R16, [R2+0x10800] ;  /* 0x010800000210783b */ /* 0x000fe80000004200 */
[----:B------:R-:W4:Y:S04]  /*70a0*/  LDSM.16.MT88.4 R20, [R0+0x4400] ;  /* 0x004400000014783b */ /* 0x000f280000004200 */
[----:B------:R-:W5:Y:S01]  /*70b0*/  LDSM.16.MT88.4 R24, [R2+0x14800] ;  /* 0x014800000218783b */ /* 0x000f620000004200 */
[-C--:B-1----:R-:W-:Y:S08]  /*70c0*/  HMMA.16816.F32.BF16 R68, R4, R8.reuse, R68 ;  /* 0x000000080444723c */ /* 0x082ff00000041844 */
[C---:B---3--:R-:W-:Y:S08]  /*70d0*/  HMMA.16816.F32.BF16 R72, R12.reuse, R8, R72 ;  /* 0x000000080c48723c */ /* 0x048ff00000041848 */
[-C--:B------:R-:W-:Y:S01]  /*70e0*/  HMMA.16816.F32.BF16 R76, R12, R10.reuse, R76 ;  /* 0x0000000a0c4c723c */ /* 0x080fe2000004184c */
[----:B------:R-:W-:Y:S07]  /*70f0*/  LDSM.16.MT88.4 R12, [R2+0x15000] ;  /* 0x01500000020c783b */ /* 0x000fee0000004200 */
[----:B------:R-:W-:Y:S01]  /*7100*/  HMMA.16816.F32.BF16 R80, R4, R10, R80 ;  /* 0x0000000a0450723c */ /* 0x000fe20000041850 */
[----:B------:R-:W-:Y:S04]  /*7110*/  LDSM.16.MT88.4 R4, [R2+0x11000] ;  /* 0x011000000204783b */ /* 0x000fe80000004200 */
[----:B------:R-:W1:Y:S03]  /*7120*/  LDSM.16.MT88.4 R8, [R0+0x4800] ;  /* 0x004800000008783b */ /* 0x000e660000004200 */
[-C--:B----4-:R-:W-:Y:S08]  /*7130*/  HMMA.16816.F32.BF16 R68, R16, R20.reuse, R68 ;  /* 0x000000141044723c */ /* 0x090ff00000041844 */
[C---:B-----5:R-:W-:Y:S08]  /*7140*/  HMMA.16816.F32.BF16 R72, R24.reuse, R20, R72 ;  /* 0x000000141848723c */ /* 0x060ff00000041848 */
[-C--:B------:R-:W-:Y:S01]  /*7150*/  HMMA.16816.F32.BF16 R76, R24, R22.reuse, R76 ;  /* 0x00000016184c723c */ /* 0x080fe2000004184c */
[----:B------:R-:W-:Y:S07]  /*7160*/  LDSM.16.MT88.4 R24, [R2+0x15800] ;  /* 0x015800000218783b */ /* 0x000fee0000004200 */
[----:B------:R-:W-:Y:S01]  /*7170*/  HMMA.16816.F32.BF16 R80, R16, R22, R80 ;  /* 0x000000161050723c */ /* 0x000fe20000041850 */
[----:B------:R-:W-:Y:S04]  /*7180*/  LDSM.16.MT88.4 R16, [R2+0x11800] ;  /* 0x011800000210783b */ /* 0x000fe80000004200 */
[----:B------:R-:W3:Y:S03]  /*7190*/  LDSM.16.MT88.4 R20, [R0+0x4c00] ;  /* 0x004c00000014783b */ /* 0x000ee60000004200 */
[-C--:B-1----:R-:W-:Y:S08]  /*71a0*/  HMMA.16816.F32.BF16 R68, R4, R8.reuse, R68 ;  /* 0x000000080444723c */ /* 0x082ff00000041844 */
[C---:B------:R-:W-:Y:S08]  /*71b0*/  HMMA.16816.F32.BF16 R72, R12.reuse, R8, R72 ;  /* 0x000000080c48723c */ /* 0x040ff00000041848 */
[-C--:B------:R-:W-:Y:S01]  /*71c0*/  HMMA.16816.F32.BF16 R76, R12, R10.reuse, R76 ;  /* 0x0000000a0c4c723c */ /* 0x080fe2000004184c */
[----:B------:R-:W-:Y:S07]  /*71d0*/  LDSM.16.MT88.4 R12, [R2+0x16000] ;  /* 0x01600000020c783b */ /* 0x000fee0000004200 */
[----:B------:R-:W-:Y:S01]  /*71e0*/  HMMA.16816.F32.BF16 R80, R4, R10, R80 ;  /* 0x0000000a0450723c */ /* 0x000fe20000041850 */
[----:B------:R-:W-:Y:S04]  /*71f0*/  LDSM.16.MT88.4 R4, [R2+0x12000] ;  /* 0x012000000204783b */ /* 0x000fe80000004200 */
[----:B------:R-:W1:Y:S01]  /*7200*/  LDSM.16.MT88.4 R8, [R0+0x5000] ;  /* 0x005000000008783b */ /* 0x000e620000004200 */
[----:B--2---:R-:W-:Y:S02]  /*7210*/  IMAD.SHL.U32 R52, R42, 0x2, RZ ;  /* 0x000000022a347824 */ /* 0x004fe400078e00ff */
[-C--:B---3--:R-:W-:Y:S08]  /*7220*/  HMMA.16816.F32.BF16 R68, R16, R20.reuse, R68 ;  /* 0x000000141044723c */ /* 0x088ff00000041844 */
        /* <DEDUP_REMOVED lines=53> */
.L_x_158:
[----:B------:R-:W2:Y:S01]  /*7580*/  LDL R54, [R1] ;  /* 0x0000000001367983 */ /* 0x000ea20000100800 */
[----:B------:R-:W-:Y:S01]  /*7590*/  IMAD.U32 R59, RZ, RZ, UR22 ;  /* 0x00000016ff3b7e24 */ /* 0x000fe2000f8e00ff */
[----:B------:R-:W-:Y:S01]  /*75a0*/  ULOP3.LUT UR7, UR6, 0x1, URZ, 0xc0, !UPT ;  /* 0x0000000106077892 */ /* 0x000fe2000f8ec03f */
[----:B------:R-:W-:Y:S01]  /*75b0*/  IMAD.U32 R58, RZ, RZ, UR21 ;  /* 0x00000015ff3a7e24 */ /* 0x000fe2000f8e00ff */
[----:B------:R-:W3:Y:S01]  /*75c0*/  LDL R53, [R1+0x18] ;  /* 0x0000180001357983 */ /* 0x000ee20000100800 */
[----:B------:R-:W-:Y:S01]  /*75d0*/  IMAD.U32 R55, RZ, RZ, UR18 ;  /* 0x00000012ff377e24 */ /* 0x000fe2000f8e00ff */
[----:B------:R-:W-:Y:S02]  /*75e0*/  UISETP.NE.U32.AND UP0, UPT, UR7, 0x1, UPT ;  /* 0x000000010700788c */ /* 0x000fe4000bf05070 */
[----:B------:R-:W-:Y:S04]  /*75f0*/  LDSM.16.M88.4 R16, [R147] ;  /* 0x000000009310783b */ /* 0x000fe80000000200 */
[----:B------:R-:W4:Y:S04]  /*7600*/  LDSM.16.MT88.4 R20, [R0+0x6000] ;  /* 0x006000000014783b */ /* 0x000f280000004200 */
[----:B------:R-:W1:Y:S04]  /*7610*/  LDSM.16.M88.4 R12, [R147+0x2000] ;  /* 0x00200000930c783b */ /* 0x000e680000000200 */
[----:B------:R-:W-:Y:S04]  /*7620*/  LDSM.16.M88.4 R24, [R154] ;  /* 0x000000009a18783b */ /* 0x000fe80000000200 */
[----:B------:R-:W1:Y:S04]  /*7630*/  LDSM.16.MT88.4 R28, [R0+0x6400] ;  /* 0x00640000001c783b */ /* 0x000e680000004200 */
[----:B------:R-:W1:Y:S04]  /*7640*/  LDSM.16.M88.4 R32, [R157] ;  /* 0x000000009d20783b */ /* 0x000e680000000200 */
[----:B------:R-:W-:Y:S04]  /*7650*/  LDSM.16.M88.4 R36, [R149] ;  /* 0x000000009524783b */ /* 0x000fe80000000200 */
[----:B------:R-:W1:Y:S04]  /*7660*/  LDSM.16.MT88.4 R40, [R0+0x6800] ;  /* 0x006800000028783b */ /* 0x000e680000004200 */
[----:B------:R-:W1:Y:S04]  /*7670*/  LDSM.16.M88.4 R44, [R149+0x2000] ;  /* 0x00200000952c783b */ /* 0x000e680000000200 */
[----:B------:R-:W-:Y:S01]  /*7680*/  LDSM.16.MT88.4 R48, [R0+0x6c00] ;  /* 0x006c00000030783b */ /* 0x000fe20000004200 */
[-C--:B-1--4-:R-:W-:Y:S08]  /*7690*/  HMMA.16816.F32.BF16 R4, R16, R20.reuse, RZ ;  /* 0x000000141004723c */ /* 0x092ff000000418ff */
[C---:B------:R-:W-:Y:S08]  /*76a0*/  HMMA.16816.F32.BF16 R8, R12.reuse, R20, RZ ;  /* 0x000000140c08723c */ /* 0x040ff000000418ff */
[-C--:B------:R-:W-:Y:S08]  /*76b0*/  HMMA.16816.F32.BF16 R12, R12, R22.reuse, RZ ;  /* 0x000000160c0c723c */ /* 0x080ff000000418ff */
[----:B------:R-:W-:Y:S01]  /*76c0*/  HMMA.16816.F32.BF16 R16, R16, R22, RZ ;  /* 0x000000161010723c */ /* 0x000fe200000418ff */
[----:B------:R-:W1:Y:S07]  /*76d0*/  LDSM.16.M88.4 R20, [R148] ;  /* 0x000000009414783b */ /* 0x000e6e0000000200 */
[-C--:B------:R-:W-:Y:S08]  /*76e0*/  HMMA.16816.F32.BF16 R4, R24, R28.reuse, R4 ;  /* 0x0000001c1804723c */ /* 0x080ff00000041804 */
[C---:B------:R-:W-:Y:S08]  /*76f0*/  HMMA.16816.F32.BF16 R8, R32.reuse, R28, R8 ;  /* 0x0000001c2008723c */ /* 0x040ff00000041808 */
[-C--:B------:R-:W-:Y:S01]  /*7700*/  HMMA.16816.F32.BF16 R12, R32, R30.reuse, R12 ;  /* 0x0000001e200c723c */ /* 0x080fe2000004180c */
[----:B------:R-:W4:Y:S07]  /*7710*/  LDSM.16.M88.4 R32, [R148+0x2000] ;  /* 0x002000009420783b */ /* 0x000f2e0000000200 */
[----:B------:R-:W-:Y:S01]  /*7720*/  HMMA.16816.F32.BF16 R16, R24, R30, R16 ;  /* 0x0000001e1810723c */ /* 0x000fe20000041810 */
[----:B------:R-:W-:Y:S04]  /*7730*/  LDSM.16.M88.4 R24, [R147+0x4000] ;  /* 0x004000009318783b */ /* 0x000fe80000000200 */
[----:B------:R-:W4:Y:S03]  /*7740*/  LDSM.16.MT88.4 R28, [R0+0x7000] ;  /* 0x00700000001c783b */ /* 0x000f260000004200 */
        /* <DEDUP_REMOVED lines=8> */
[C---:B----4-:R-:W-:Y:S08]  /*77d0*/  HMMA.16816.F32.BF16 R8, R32.reuse, R48, R8 ;  /* 0x000000302008723c */ /* 0x050ff00000041808 */
[-C--:B------:R-:W-:Y:S01]  /*77e0*/  HMMA.16816.F32.BF16 R12, R32, R50.reuse, R12 ;  /* 0x00000032200c723c */ /* 0x080fe2000004180c */
[----:B------:R-:W1:Y:S07]  /*77f0*/  LDSM.16.M88.4 R32, [R155] ;  /* 0x000000009b20783b */ /* 0x000e6e0000000200 */
        /* <DEDUP_REMOVED lines=8> */
[----:B------:R4:W-:Y:S04]  /*7880*/  LDSM.16.MT88.4 R28, [R0+0x7c00] ;  /* 0x007c0000001c783b */ /* 0x0009e80000004200 */
[----:B------:R-:W4:Y:S03]  /*7890*/  LDSM.16.M88.4 R24, [R148+0x4000] ;  /* 0x004000009418783b */ /* 0x000f260000000200 */
        /* <DEDUP_REMOVED lines=8> */
[-C--:B------:R-:W-:Y:S01]  /*7920*/  HMMA.16816.F32.BF16 R4, R20, R48.reuse, R4 ;  /* 0x000000301404723c */ /* 0x080fe20000041804 */
[----:B------:R-:W-:Y:S03]  /*7930*/  IMAD.U32 R38, RZ, RZ, UR24 ;  /* 0x00000018ff267e24 */ /* 0x000fe6000f8e00ff */
[----:B------:R-:W-:Y:S04]  /*7940*/  IMAD.U32 R36, RZ, RZ, UR23 ;  /* 0x00000017ff247e24 */ /* 0x000fe8000f8e00ff */
[C---:B------:R-:W-:Y:S07]  /*7950*/  HMMA.16816.F32.BF16 R8, R44.reuse, R48, R8 ;  /* 0x000000302c08723c */ /* 0x040fee0000041808 */
        /* <DEDUP_REMOVED lines=9> */
[----:B------:R-:W-:Y:S01]  /*79f0*/  LEA R211, P0, R21, R56, 0x2 ;  /* 0x0000003815d37211 */ /* 0x000fe200078010ff */
[----:B------:R-:W-:Y:S02]  /*7a00*/  IMAD.U32 R23, RZ, RZ, UR28 ;  /* 0x0000001cff177e24 */ /* 0x000fe4000f8e00ff */
[C---:B-1----:R-:W-:Y:S01]  /*7a10*/  HMMA.16816.F32.BF16 R8, R32.reuse, R28, R8 ;  /* 0x0000001c2008723c */ /* 0x042fe20000041808 */
[----:B------:R-:W-:Y:S03]  /*7a20*/  IMAD.U32 R56, RZ, RZ, UR19 ;  /* 0x00000013ff387e24 */ /* 0x000fe6000f8e00ff */
[----:B------:R-:W-:Y:S01]  /*7a30*/  LEA.HI.X.SX32 R210, R0, R57, 0x2, P0 ;  /* 0x0000003900d27211 */ /* 0x000fe200000f16ff */
[----:B------:R-:W-:Y:S02]  /*7a40*/  IMAD.U32 R0, RZ, RZ, UR30 ;  /* 0x0000001eff007e24 */ /* 0x000fe4000f8e00ff */
[----:B------:R-:W-:Y:S01]  /*7a50*/  IMAD.U32 R28, RZ, RZ, UR19 ;  /* 0x00000013ff1c7e24 */ /* 0x000fe2000f8e00ff */
[-C--:B------:R-:W-:Y:S01]  /*7a60*/  HMMA.16816.F32.BF16 R12, R32, R30.reuse, R12 ;  /* 0x0000001e200c723c */ /* 0x080fe2000004180c */
[----:B------:R-:W-:Y:S03]  /*7a70*/  IMAD.U32 R57, RZ, RZ, UR20 ;  /* 0x00000014ff397e24 */ /* 0x000fe6000f8e00ff */
[----:B------:R-:W-:Y:S03]  /*7a80*/  IMAD.U32 R29, RZ, RZ, UR17 ;  /* 0x00000011ff1d7e24 */ /* 0x000fe6000f8e00ff */
[----:B------:R-:W-:Y:S01]  /*7a90*/  IMAD.U32 R34, RZ, RZ, UR22 ;  /* 0x00000016ff227e24 */ /* 0x000fe2000f8e00ff */
[----:B------:R-:W-:Y:S01]  /*7aa0*/  HMMA.16816.F32.BF16 R16, R24, R30, R16 ;  /* 0x0000001e1810723c */ /* 0x000fe20000041810 */
[----:B------:R-:W-:Y:S03]  /*7ab0*/  IMAD.U32 R35, RZ, RZ, UR23 ;  /* 0x00000017ff237e24 */ /* 0x000fe6000f8e00ff */
[----:B--2---:R-:W-:Y:S01]  /*7ac0*/  @P1 IADD3 R20, P2, R54, UR12, RZ ;  /* 0x0000000c36141c10 */ /* 0x004fe2000ff5e0ff */
[----:B------:R-:W-:Y:S01]  /*7ad0*/  IMAD.U32 R32, RZ, RZ, UR21 ;  /* 0x00000015ff207e24 */ /* 0x000fe2000f8e00ff */
[----:B------:R-:W-:Y:S01]  /*7ae0*/  @UP4 UIADD3 UR12, UP1, UR12, -0x200, URZ ;  /* 0xfffffe000c0c4890 */ /* 0x000fe2000ff3e03f */
[----:B------:R-:W-:Y:S01]  /*7af0*/  IMAD.U32 R24, RZ, RZ, UR27 ;  /* 0x0000001bff187e24 */ /* 0x000fe2000f8e00ff */
[----:B---3--:R-:W-:Y:S01]  /*7b00*/  @P1 IADD3.X R21, R53, UR11, RZ, P2, !PT ;  /* 0x0000000b35151c10 */ /* 0x008fe200097fe4ff */
[----:B------:R-:W-:Y:S01]  /*7b10*/  IMAD.U32 R25, RZ, RZ, UR26 ;  /* 0x0000001aff197e24 */ /* 0x000fe2000f8e00ff */
[----:B------:R-:W-:Y:S02]  /*7b20*/  @UP4 UIADD3.X UR11, UR11, -0x1, URZ, UP1, !UPT ;  /* 0xffffffff0b0b4890 */ /* 0x000fe40008ffe43f */
[----:B------:R-:W-:Y:S01]  /*7b30*/  IMAD.U32 R27, RZ, RZ, UR25 ;  /* 0x00000019ff1b7e24 */ /* 0x000fe2000f8e00ff */
[----:B------:R1:W5:Y:S01]  /*7b40*/  @P1 LDG.E R245, [R20.64] ;  /* 0x0000000814f51981 */ /* 0x000362000c1e1900 */
[----:B------:R-:W-:Y:S02]  /*7b50*/  IMAD.U32 R31, RZ, RZ, UR24 ;  /* 0x00000018ff1f7e24 */ /* 0x000fe4000f8e00ff */
[----:B------:R-:W-:Y:S01]  /*7b60*/  IMAD.U32 R30, RZ, RZ, UR20 ;  /* 0x00000014ff1e7e24 */ /* 0x000fe2000f8e00ff */
[----:B------:R1:W5:Y:S01]  /*7b70*/  @P1 LDG.E R246, [R20.64+0x20] ;  /* 0x0000200814f61981 */ /* 0x000362000c1e1900 */
[----:B------:R-:W-:Y:S02]  /*7b80*/  IMAD.U32 R33, RZ, RZ, UR16 ;  /* 0x00000010ff217e24 */ /* 0x000fe4000f8e00ff */
[----:B------:R-:W-:Y:S01]  /*7b90*/  IMAD.U32 R26, RZ, RZ, UR18 ;  /* 0x00000012ff1a7e24 */ /* 0x000fe2000f8e00ff */
[----:B------:R1:W5:Y:S01]  /*7ba0*/  @P1 LDG.E R243, [R20.64+0x100] ;  /* 0x0001000814f31981 */ /* 0x000362000c1e1900 */
[----:B------:R-:W-:Y:S02]  /*7bb0*/  IMAD.U32 R54, RZ, RZ, UR17 ;  /* 0x00000011ff367e24 */ /* 0x000fe4000f8e00ff */
[----:B------:R-:W-:Y:S01]  /*7bc0*/  IMAD.U32 R53, RZ, RZ, UR16 ;  /* 0x00000010ff357e24 */ /* 0x000fe2000f8e00ff */
[----:B------:R1:W5:Y:S02]  /*7bd0*/  @P1 LDG.E R244, [R20.64+0x120] ;  /* 0x0001200814f41981 */ /* 0x000364000c1e1900 */
        /* <DEDUP_REMOVED lines=186> */
.L_x_160:
        /* <DEDUP_REMOVED lines=19> */
.L_x_161:
        /* <DEDUP_REMOVED lines=14> */
[----:B------:R-:W-:-:S04]  /*8990*/  UIMAD UR12, UR4, UR13, UR12 ;  /* 0x0000000d040c72a4 */ /* 0x000fc8000f8e020c */
[----:B------:R-:W-:Y:S02]  /*89a0*/  IADD3 R6, P0, R6, UR14, RZ ;  /* 0x0000000e06067c10 */ /* 0x000fe4000ff1e0ff */
[----:B------:R-:W-:Y:S01]  /*89b0*/  IMAD.U32 R0, RZ, RZ, UR12 ;  /* 0x0000000cff007e24 */ /* 0x000fe2000f8e00ff */
[----:B------:R-:W-:Y:S02]  /*89c0*/  ULDC.64 UR12, c[0x0][0x3b8] ;  /* 0x0000ee00000c7ab9 */ /* 0x000fe40000000a00 */
[----:B------:R-:W-:Y:S01]  /*89d0*/  UIMAD UR12, UR31, UR12, URZ ;  /* 0x0000000c1f0c72a4 */ /* 0x000fe2000f8e023f */
[----:B------:R2:W3:Y:S01]  /*89e0*/  LDS.128 R16, [R52+0x7000] ;  /* 0x0070000034107984 */ /* 0x0004e20000000c00 */
        /* <DEDUP_REMOVED lines=23> */
.L_x_163:
[----:B--2---:R-:W-:Y:S05]  /*8b60*/  BSYNC B0 ;  /* 0x0000000000007941 */ /* 0x004fea0003800000 */
.L_x_162:
        /* <DEDUP_REMOVED lines=14> */
.L_x_165:
[----:B------:R-:W-:Y:S05]  /*8c50*/  BSYNC B0 ;  /* 0x0000000000007941 */ /* 0x000fea0003800000 */
.L_x_164:
        /* <DEDUP_REMOVED lines=25> */
.L_x_167:
[----:B------:R-:W-:Y:S05]  /*8df0*/  BSYNC B0 ;  /* 0x0000000000007941 */ /* 0x000fea0003800000 */
.L_x_166:
        /* <DEDUP_REMOVED lines=10> */
[----:B-1----:R1:W-:Y:S01]  /*8ea0*/  STG.E.128 [R4.64], R24 ;  /* 0x0000001804007986 */ /* 0x0023e2000c101d08 */
[----:B------:R-:W-:Y:S05]  /*8eb0*/  BRA `(.L_x_168) ;  /* 0x0000085000007947 */ /* 0x000fea0003800000 */
.L_x_140:
        /* <DEDUP_REMOVED lines=21> */
.L_x_169:
        /* <DEDUP_REMOVED lines=19> */
.L_x_170:
[----:B------:R-:W-:Y:S01]  /*9140*/  USHF.L.U32 UR4, UR10, 0x7, URZ ;  /* 0x000000070a047899 */ /* 0x000fe2000800063f */
[----:B------:R-:W1:Y:S01]  /*9150*/  S2R R3, SR_TID.X ;  /* 0x0000000000037919 */ /* 0x000e620000002100 */
[----:B------:R-:W-:Y:S01]  /*9160*/  ULDC.64 UR12, c[0x0][0x3a0] ;  /* 0x0000e800000c7ab9 */ /* 0x000fe20000000a00 */
[----:B------:R-:W-:Y:S01]  /*9170*/  ISETP.GE.AND P1, PT, R226, c[0x0][0x220], PT ;  /* 0x00008800e2007a0c */ /* 0x000fe20003f26270 */
[----:B------:R-:W-:Y:S01]  /*9180*/  USHF.R.S32.HI UR6, URZ, 0x1f, UR4 ;  /* 0x0000001f3f067899 */ /* 0x000fe20008011404 */
[----:B------:R-:W-:Y:S01]  /*9190*/  BSSY B0, `(.L_x_171) ;  /* 0x0000020000007945 */ /* 0x000fe20003800000 */
[----:B------:R-:W-:Y:S01]  /*91a0*/  IMAD.U32 R11, RZ, RZ, UR4 ;  /* 0x00000004ff0b7e24 */ /* 0x000fe2000f8e00ff */
[----:B------:R-:W-:Y:S02]  /*91b0*/  UIMAD UR5, UR10, -0x80, UR5 ;  /* 0xffffff800a0578a4 */ /* 0x000fe4000f8e0205 */
[----:B------:R-:W-:Y:S01]  /*91c0*/  UIMAD UR12, UR6, UR12, URZ ;  /* 0x0000000c060c72a4 */ /* 0x000fe2000f8e023f */
[----:B------:R-:W-:Y:S01]  /*91d0*/  IMAD.WIDE.U32 R4, R11, c[0x0][0x3a0], R226 ;  /* 0x0000e8000b047a25 */ /* 0x000fe200078e00e2 */
[----:B------:R-:W-:-:S02]  /*91e0*/  USHF.R.S32.HI UR31, URZ, 0x1f, UR50 ;  /* 0x0000001f3f1f7899 */ /* 0x000fc40008011432 */
[----:B------:R-:W-:Y:S02]  /*91f0*/  UIMAD UR12, UR4, UR13, UR12 ;  /* 0x0000000d040c72a4 */ /* 0x000fe4000f8e020c */
[----:B------:R-:W-:-:S04]  /*9200*/  IADD3 R4, P0, R4, UR14, RZ ;  /* 0x0000000e04047c10 */ /* 0x000fc8000ff1e0ff */
[----:B------:R-:W-:Y:S01]  /*9210*/  IMAD.U32 R0, RZ, RZ, UR12 ;  /* 0x0000000cff007e24 */ /* 0x000fe2000f8e00ff */
[----:B------:R-:W-:Y:S02]  /*9220*/  ULDC.64 UR12, c[0x0][0x3b8] ;  /* 0x0000ee00000c7ab9 */ /* 0x000fe40000000a00 */
[----:B------:R-:W-:Y:S02]  /*9230*/  UIMAD UR12, UR31, UR12, URZ ;  /* 0x0000000c1f0c72a4 */ /* 0x000fe4000f8e023f */
        /* <DEDUP_REMOVED lines=8> */
[----:B------:R-:W-:Y:S02]  /*92c0*/  ISETP.GE.OR P2, PT, R0, UR5, P1 ;  /* 0x0000000500007c0c */ /* 0x000fe40008f46670 */
        /* <DEDUP_REMOVED lines=12> */
.L_x_172:
[----:B------:R-:W-:Y:S05]  /*9390*/  BSYNC B0 ;  /* 0x0000000000007941 */ /* 0x000fea0003800000 */
.L_x_171:
        /* <DEDUP_REMOVED lines=15> */
.L_x_174:
[----:B------:R-:W-:Y:S05]  /*9490*/  BSYNC B0 ;  /* 0x0000000000007941 */ /* 0x000fea0003800000 */
.L_x_173:
        /* <DEDUP_REMOVED lines=26> */
.L_x_176:
[----:B------:R-:W-:Y:S05]  /*9640*/  BSYNC B0 ;  /* 0x0000000000007941 */ /* 0x000fea0003800000 */
.L_x_175:
        /* <DEDUP_REMOVED lines=12> */
.L_x_168:
[----:B------:R-:W-:Y:S05]  /*9710*/  BSYNC B1 ;  /* 0x0000000000017941 */ /* 0x000fea0003800000 */
.L_x_135:
        /* <DEDUP_REMOVED lines=11> */
.L_x_177:
[----:B------:R-:W-:Y:S05]  /*97d0*/  EXIT ;  /* 0x000000000000794d */ /* 0x000fea0003800000 */
.L_x_179:
        /* <DEDUP_REMOVED lines=10> */
.L_x_1328:


//--------------------- .text._ZN5flash44flash_bwd_dq_dk_dv_loop_seqk_parallel_kernelI23Flash_bwd_kernel_traitsILi32ELi128ELi128ELi8ELi4ELi4ELi4ELb1ELb0EN7cutlass10bfloat16_tE19Flash_kernel_traitsILi32ELi128ELi128ELi8ES3_EELb0ELb0ELb1ELb0ELb0ELb1ELb0EEEvNS_16Flash_bwd_paramsE --------------------------
	.section	.text._ZN5flash44flash_bwd_dq_dk_dv_loop_seqk_parallel_kernelI23Flash_bwd_kernel_traitsILi32ELi128ELi128ELi8ELi4ELi4ELi4ELb1ELb0EN7cutlass10bfloat16_tE19Flash_kernel_traitsILi32ELi128ELi128ELi8ES3_EELb0ELb0ELb1ELb0ELb0ELb1ELb0EEEvNS_16Flash_bwd_paramsE,"ax",@progbits
	.sectioninfo	@"SHI_REGISTERS=255"
	.align	128
        .global         _ZN5flash44flash_bwd_dq_dk_dv_loop_seqk_parallel_kernelI23Flash_bwd_kernel_traitsILi32ELi128ELi128ELi8ELi4ELi4ELi4ELb1ELb0EN7cutlass10bfloat16_tE19Flash_kernel_traitsILi32ELi128ELi128ELi8ES3_EELb0ELb0ELb1ELb0ELb0ELb1ELb0EEEvNS_16Flash_bwd_paramsE
        .type           _ZN5flash44flash_bwd_dq_dk_dv_loop_seqk_parallel_kernelI23Flash_bwd_kernel_traitsILi32ELi128ELi128ELi8ELi4ELi4ELi4ELb1ELb0EN7cutlass10bfloat16_tE19Flash_kernel_traitsILi32ELi128ELi128ELi8ES3_EELb0ELb0ELb1ELb0ELb0ELb1ELb0EEEvNS_16Flash_bwd_paramsE,@function
        .size           _ZN5flash44flash_bwd_dq_dk_dv_loop_seqk_parallel_kernelI23Flash_bwd_kernel_traitsILi32ELi128ELi128ELi8ELi4ELi4ELi4ELb1ELb0EN7cutlass10bfloat16_tE19Flash_kernel_traitsILi32ELi128ELi128ELi8ES3_EELb0ELb0ELb1ELb0ELb0ELb1ELb0EEEvNS_16Flash_bwd_paramsE,(.L_x_1329 - _ZN5flash44flash_bwd_dq_dk_dv_loop_seqk_parallel_kernelI23Flash_bwd_kernel_traitsILi32ELi128ELi128ELi8ELi4ELi4ELi4ELb1ELb0EN7cutlass10bfloat16_tE19Flash_kernel_traitsILi32ELi128ELi128ELi8ES3_EELb0ELb0ELb1ELb0ELb0ELb1ELb0EEEvNS_16Flash_bwd_paramsE)
        .other          _ZN5flash44flash_bwd_dq_dk_dv_loop_seqk_parallel_kernelI23Flash_bwd_kernel_traitsILi32ELi128ELi128ELi8ELi4ELi4ELi4ELb1ELb0EN7cutlass10bfloat16_tE19Flash_kernel_traitsILi32ELi128ELi128ELi8ES3_EELb0ELb0ELb1ELb0ELb0ELb1ELb0EEEvNS_16Flash_bwd_paramsE,@"STO_CUDA_ENTRY STV_DEFAULT"
_ZN5flash44flash_bwd_dq_dk_dv_loop_seqk_parallel_kernelI23Flash_bwd_kernel_traitsILi32ELi128ELi128ELi8ELi4ELi4ELi4ELb1ELb0EN7cutlass10bfloat16_tE19Flash_kernel_traitsILi32ELi128ELi128ELi8ES3_EELb0ELb0ELb1ELb0ELb0ELb1ELb0EEEvNS_16Flash_bwd_paramsE:
.text._ZN5flash44flash_bwd_dq_dk_dv_loop_seqk_parallel_kernelI23Flash_bwd_kernel_traitsILi32ELi128ELi128ELi8ELi4ELi4ELi4ELb1ELb0EN7cutlass10bfloat16_tE19Flash_kernel_traitsILi32ELi128ELi128ELi8ES3_EELb0ELb0ELb1ELb0ELb0ELb1ELb0EEEvNS_16Flash_bwd_paramsE:
        /* <DEDUP_REMOVED lines=34> */
[-C--:B------:R-:W-:Y:S01]  /*0220*/  LEA.HI R6, R11, R20.reuse, RZ, 0x5 ;  /* 0x000000140b067211 */ /* 0x080fe200078f28ff */
[----:B------:R-:W-:Y:S01]  /*0230*/  UISETP.NE.AND UP5, UPT, UR9, URZ, UPT ;  /* 0x0000003f0900728c */ /* 0x000fe2000bfa5270 */
[--C-:B------:R-:W-:Y:S01]  /*0240*/  SHF.R.S32.HI R7, RZ, 0x2, R4.reuse ;  /* 0x00000002ff077819 */ /* 0x100fe20000011404 */
[----:B---3--:R-:W-:Y:S01]  /*0250*/  USHF.L.U32 UR7, UR51, 0x7, URZ ;  /* 0x0000000733077899 */ /* 0x008fe2000800063f */
[----:B------:R-:W-:Y:S01]  /*0260*/  SHF.R.S32.HI R0, RZ, 0x1f, R4 ;  /* 0x0000001fff007819 */ /* 0x000fe20000011404 */
[----:B------:R-:W-:Y:S01]  /*0270*/  ULDC UR14, c[0x0][0x214] ;  /* 0x00008500000e7ab9 */ /* 0x000fe20000000800 */
[-C--:B------:R-:W-:Y:S01]  /*0280*/  LEA.HI R3, R4, R7.reuse, RZ, 0x1 ;  /* 0x0000000704037211 */ /* 0x080fe200078f08ff */
[----:B------:R-:W-:Y:S01]  /*0290*/  ULDC UR8, c[0x0][0x1c0] ;  /* 0x0000700000087ab9 */ /* 0x000fe20000000800 */
[----:B------:R-:W-:Y:S01]  /*02a0*/  LEA.HI R0, R0, R7, RZ, 0x3 ;  /* 0x0000000700007211 */ /* 0x000fe200078f18ff */
[----:B------:R-:W-:Y:S01]  /*02b0*/  ULDC UR18, c[0x0][0x224] ;  /* 0x0000890000127ab9 */ /* 0x000fe20000000800 */
[----:B------:R-:W-:Y:S01]  /*02c0*/  LOP3.LUT R5, R6, 0xffffffe0, RZ, 0xc0, !PT ;  /* 0xffffffe006057812 */ /* 0x000fe200078ec0ff */
[----:B------:R-:W-:Y:S01]  /*02d0*/  ULDC UR20, c[0x0][0x224] ;  /* 0x0000890000147ab9 */ /* 0x000fe20000000800 */
[----:B------:R-:W-:Y:S01]  /*02e0*/  LOP3.LUT R3, R3, 0x7fffffe, RZ, 0xc0, !PT ;  /* 0x07fffffe03037812 */ /* 0x000fe200078ec0ff */
[----:B------:R-:W-:Y:S01]  /*02f0*/  ULDC UR17, c[0x0][0x1c0] ;  /* 0x0000700000117ab9 */ /* 0x000fe20000000800 */
[----:B------:R-:W-:Y:S01]  /*0300*/  LOP3.LUT R2, R0, 0xfffffff8, RZ, 0xc0, !PT ;  /* 0xfffffff800027812 */ /* 0x000fe200078ec0ff */
[----:B------:R-:W-:Y:S01]  /*0310*/  IMAD.IADD R0, R20, 0x1, -R5 ;  /* 0x0000000114007824 */ /* 0x000fe200078e0a05 */
[-C--:B------:R-:W-:Y:S01]  /*0320*/  LEA.HI R21, R11, R20.reuse, RZ, 0x3 ;  /* 0x000000140b157211 */ /* 0x080fe200078f18ff */
[C---:B------:R-:W-:Y:S01]  /*0330*/  IMAD.IADD R9, R7.reuse, 0x1, -R3 ;  /* 0x0000000107097824 */ /* 0x040fe200078e0a03 */
[----:B------:R-:W-:Y:S01]  /*0340*/  SHF.R.S32.HI R3, RZ, 0x1f, R6 ;  /* 0x0000001fff037819 */ /* 0x000fe20000011406 */
[----:B------:R-:W-:Y:S01]  /*0350*/  IMAD.IADD R7, R7, 0x1, -R2 ;  /* 0x0000000107077824 */ /* 0x000fe200078e0a02 */
[----:B------:R-:W-:Y:S01]  /*0360*/  SHF.R.S32.HI R2, RZ, 0x1f, R0 ;  /* 0x0000001fff027819 */ /* 0x000fe20000011400 */
[----:B------:R-:W-:Y:S01]  /*0370*/  ULDC.U8 UR10, c[0x0][0x3d0] ;  /* 0x0000f400000a7ab9 */ /* 0x000fe20000000000 */
[----:B------:R-:W-:Y:S01]  /*0380*/  LEA.HI R10, R11, R20, RZ, 0x4 ;  /* 0x000000140b0a7211 */ /* 0x000fe200078f20ff */
[----:B------:R-:W-:Y:S01]  /*0390*/  ULDC.64 UR12, c[0x0][0x118] ;  /* 0x00004600000c7ab9 */ /* 0x000fe20000000a00 */
[----:B------:R-:W-:Y:S01]  /*03a0*/  LEA.HI R240, R2, R0, RZ, 0x2 ;  /* 0x0000000002f07211 */ /* 0x000fe200078f10ff */
[----:B------:R-:W-:Y:S01]  /*03b0*/  UISETP.NE.AND UP6, UPT, UR10, URZ, UPT ;  /* 0x0000003f0a00728c */ /* 0x000fe2000bfc5270 */
[----:B------:R-:W-:Y:S01]  /*03c0*/  SHF.R.S32.HI R2, RZ, 0x3, R21 ;  /* 0x00000003ff027819 */ /* 0x000fe20000011415 */
[----:B------:R-:W-:Y:S01]  /*03d0*/  USHF.L.U32 UR36, UR11, 0x3, URZ ;  /* 0x000000030b247899 */ /* 0x000fe2000800063f */
[----:B------:R-:W-:Y:S01]  /*03e0*/  LOP3.LUT R0, R4, 0xfffffffc, RZ, 0xc0, !PT ;  /* 0xfffffffc04007812 */ /* 0x000fe200078ec0ff */
[----:B------:R-:W-:Y:S01]  /*03f0*/  USHF.L.U32 UR35, UR11, 0x4, URZ ;  /* 0x000000040b237899 */ /* 0x000fe2000800063f */
[----:B------:R-:W-:Y:S01]  /*0400*/  SHF.R.S32.HI R8, RZ, 0x4, R10 ;  /* 0x00000004ff087819 */ /* 0x000fe2000001140a */
[----:B------:R-:W-:Y:S01]  /*0410*/  IMAD.SHL.U32 R2, R2, 0x40, RZ ;  /* 0x0000004002027824 */ /* 0x000fe200078e00ff */
[----:B------:R-:W-:Y:S01]  /*0420*/  LOP3.LUT P5, RZ, R7, 0x2, RZ, 0xc0, !PT ;  /* 0x0000000207ff7812 */ /* 0x000fe200078ac0ff */
[----:B------:R-:W-:Y:S01]  /*0430*/  IMAD.IADD R12, R20, 0x1, -R0 ;  /* 0x00000001140c7824 */ /* 0x000fe200078e0a00 */
[----:B------:R-:W-:Y:S01]  /*0440*/  SHF.R.S32.HI R0, RZ, 0x5, R6 ;  /* 0x00000005ff007819 */ /* 0x000fe20000011406 */
[----:B------:R-:W-:Y:S01]  /*0450*/  UIMAD UR34, UR11, 0x18, URZ ;  /* 0x000000180b2278a4 */ /* 0x000fe2000f8e023f */
[----:B------:R-:W-:Y:S01]  /*0460*/  LOP3.LUT R2, R2, 0xc0, RZ, 0xc0, !PT ;  /* 0x000000c002027812 */ /* 0x000fe200078ec0ff */
[----:B------:R-:W-:Y:S01]  /*0470*/  IMAD.SHL.U32 R5, R12, 0x8, RZ ;  /* 0x000000080c057824 */ /* 0x000fe200078e00ff */
[----:B------:R-:W-:Y:S01]  /*0480*/  LEA.HI R3, R3, R0, RZ, 0x2 ;  /* 0x0000000003037211 */ /* 0x000fe200078f10ff */
[----:B------:R-:W-:Y:S01]  /*0490*/  USHF.L.U32 UR33, UR11, 0x5, URZ ;  /* 0x000000050b217899 */ /* 0x000fe2000800063f */
[----:B------:R-:W-:Y:S01]  /*04a0*/  SHF.R.U32.HI R4, RZ, 0x3, R2 ;  /* 0x00000003ff047819 */ /* 0x000fe20000011602 */
[----:B------:R-:W-:Y:S01]  /*04b0*/  UIMAD UR32, UR11, 0x28, URZ ;  /* 0x000000280b2078a4 */ /* 0x000fe2000f8e023f */
[----:B------:R-:W-:Y:S01]  /*04c0*/  LOP3.LUT R5, R2, 0x18, R5, 0xf8, !PT ;  /* 0x0000001802057812 */ /* 0x000fe200078ef805 */
[----:B------:R-:W-:Y:S01]  /*04d0*/  UIMAD UR31, UR11, 0x30, URZ ;  /* 0x000000300b1f78a4 */ /* 0x000fe2000f8e023f */
[----:B------:R-:W-:Y:S01]  /*04e0*/  LOP3.LUT R2, R3, 0xfffffffc, RZ, 0xc0, !PT ;  /* 0xfffffffc03027812 */ /* 0x000fe200078ec0ff */
[----:B------:R-:W-:Y:S01]  /*04f0*/  UIMAD UR30, UR11, 0x38, URZ ;  /* 0x000000380b1e78a4 */ /* 0x000fe2000f8e023f */
[----:B------:R-:W-:Y:S01]  /*0500*/  LOP3.LUT R4, R5, R4, RZ, 0x3c, !PT ;  /* 0x0000000405047212 */ /* 0x000fe200078e3cff */
[----:B------:R-:W-:Y:S01]  /*0510*/  USHF.L.U32 UR29, UR11, 0x6, URZ ;  /* 0x000000060b1d7899 */ /* 0x000fe2000800063f */
[----:B------:R-:W-:Y:S01]  /*0520*/  LEA.HI R6, R10, R8, RZ, 0x1 ;  /* 0x000000080a067211 */ /* 0x000fe200078f08ff */
[C---:B------:R-:W-:Y:S01]  /*0530*/  IMAD.IADD R17, R0.reuse, 0x1, -R2 ;  /* 0x0000000100117824 */ /* 0x040fe200078e0a02 */
[----:B------:R-:W-:Y:S01]  /*0540*/  LOP3.LUT P4, RZ, R7, 0x4, RZ, 0xc0, !PT ;  /* 0x0000000407ff7812 */ /* 0x000fe2000788c0ff */
[----:B------:R-:W-:Y:S01]  /*0550*/  IMAD R0, R0, 0x8, R9 ;  /* 0x0000000800007824 */ /* 0x000fe200078e0209 */
[----:B------:R-:W-:Y:S01]  /*0560*/  LOP3.LUT R3, R6, 0xfffffffe, RZ, 0xc0, !PT ;  /* 0xfffffffe06037812 */ /* 0x000fe200078ec0ff */
[----:B------:R-:W-:Y:S01]  /*0570*/  IMAD.U32 R6, RZ, RZ, UR4 ;  /* 0x00000004ff067e24 */ /* 0x000fe2000f8e00ff */
[----:B------:R-:W-:Y:S01]  /*0580*/  UIMAD UR4, UR51, UR8, UR55 ;  /* 0x00000008330472a4 */ /* 0x000fe2000f8e0237 */
[----:B------:R-:W-:Y:S01]  /*0590*/  IMAD.U32 R244, R0, 0x20, R4 ;  /* 0x0000002000f47824 */ /* 0x000fe200078e0004 */
[----:B------:R-:W-:Y:S01]  /*05a0*/  LOP3.LUT R0, R21, 0xfffffff8, RZ, 0xc0, !PT ;  /* 0xfffffff815007812 */ /* 0x000fe200078ec0ff */
[----:B------:R-:W-:Y:S01]  /*05b0*/  IMAD.IADD R14, R8, 0x1, -R3 ;  /* 0x00000001080e7824 */ /* 0x000fe200078e0a03 */
[----:B------:R-:W-:Y:S01]  /*05c0*/  LEA.HI R3, R11, R20, RZ, 0x7 ;  /* 0x000000140b037211 */ /* 0x000fe200078f38ff */
[----:B------:R1:W-:Y:S01]  /*05d0*/  STL [R1+0x24], R6 ;  /* 0x0000240601007387 */ /* 0x0003e20000100800 */
[----:B------:R-:W-:Y:S01]  /*05e0*/  IMAD.SHL.U32 R9, R12, 0x2, RZ ;  /* 0x000000020c097824 */ /* 0x000fe200078e00ff */
[----:B------:R-:W-:Y:S01]  /*05f0*/  LEA.HI R12, R7, R7, RZ, 0x1 ;  /* 0x00000007070c7211 */ /* 0x000fe200078f08ff */
[----:B------:R-:W-:Y:S01]  /*0600*/  IMAD.IADD R5, R20, 0x1, -R0 ;  /* 0x0000000114057824 */ /* 0x000fe200078e0a00 */
[----:B------:R-:W-:Y:S01]  /*0610*/  LOP3.LUT R0, R10, 0xfffffff0, RZ, 0xc0, !PT ;  /* 0xfffffff00a007812 */ /* 0x000fe200078ec0ff */
[----:B------:R-:W-:Y:S01]  /*0620*/  UIMAD UR4, UR4, UR18, URZ ;  /* 0x00000012040472a4 */ /* 0x000fe2000f8e023f */
[----:B------:R-:W-:Y:S01]  /*0630*/  SHF.R.S32.HI R11, RZ, 0x7, R3 ;  /* 0x00000007ff0b7819 */ /* 0x000fe20000011403 */
[----:B------:R-:W-:Y:S01]  /*0640*/  UIMAD.WIDE.U32 UR8, UR51, UR20, URZ ;  /* 0x00000014330872a5 */ /* 0x000fe2000f8e003f */
[----:B------:R-:W-:Y:S01]  /*0650*/  LEA.HI R8, R5, R5, RZ, 0x1 ;  /* 0x0000000505087211 */ /* 0x000fe200078f08ff */
[----:B------:R-:W-:Y:S01]  /*0660*/  IMAD.IADD R0, R20, 0x1, -R0 ;  /* 0x0000000114007824 */ /* 0x000fe200078e0a00 */
[----:B------:R-:W-:Y:S01]  /*0670*/  SEL R186, R166, 0xffffffe0, !P5 ;  /* 0xffffffe0a6ba7807 */ /* 0x000fe20006800000 */
[C---:B------:R-:W-:Y:S01]  /*0680*/  IMAD R3, R11.reuse, 0x8, R14 ;  /* 0x000000080b037824 */ /* 0x040fe200078e020e */
[----:B------:R-:W-:Y:S01]  /*0690*/  LOP3.LUT R2, R8, 0x3fffffe, RZ, 0xc0, !PT ;  /* 0x03fffffe08027812 */ /* 0x000fe200078ec0ff */
[----:B------:R-:W-:Y:S01]  /*06a0*/  IMAD R19, R11, 0x2000, R9 ;  /* 0x000020000b137824 */ /* 0x000fe200078e0209 */
[----:B------:R-:W-:Y:S01]  /*06b0*/  SHF.R.S32.HI R10, RZ, 0x1f, R0 ;  /* 0x0000001fff0a7819 */ /* 0x000fe20000011400 */
[----:B------:R-:W-:Y:S01]  /*06c0*/  UIMAD UR28, UR11, 0x48, URZ ;  /* 0x000000480b1c78a4 */ /* 0x000fe2000f8e023f */
[----:B------:R-:W-:Y:S01]  /*06d0*/  LOP3.LUT R245, R245, 0x6, RZ, 0xc0, !PT ;  /* 0x00000006f5f57812 */ /* 0x000fe200078ec0ff */
[----:B------:R-:W-:Y:S01]  /*06e0*/  IMAD.IADD R4, R5, 0x1, -R2 ;  /* 0x0000000105047824 */ /* 0x000fe200078e0a02 */
[-C--:B------:R-:W-:Y:S01]  /*06f0*/  LEA.HI R2, R0, R0.reuse, RZ, 0x1 ;  /* 0x0000000000027211 */ /* 0x080fe200078f08ff */
[----:B------:R-:W-:Y:S01]  /*0700*/  UIMAD UR27, UR11, 0x50, URZ ;  /* 0x000000500b1b78a4 */ /* 0x000fe2000f8e023f */
[----:B------:R-:W-:Y:S01]  /*0710*/  LEA.HI R10, R10, R0, RZ, 0x3 ;  /* 0x000000000a0a7211 */ /* 0x000fe200078f18ff */
[----:B------:R-:W-:Y:S01]  /*0720*/  IMAD R162, R3, 0x8, R4 ;  /* 0x0000000803a27824 */ /* 0x000fe200078e0204 */
[--C-:B------:R-:W-:Y:S01]  /*0730*/  SHF.R.S32.HI R4, RZ, 0x1, R2.reuse ;  /* 0x00000001ff047819 */ /* 0x100fe20000011402 */
[----:B------:R-:W-:Y:S01]  /*0740*/  IMAD R245, R11, 0x40, R245 ;  /* 0x000000400bf57824 */ /* 0x000fe200078e02f5 */
[----:B------:R-:W-:Y:S01]  /*0750*/  LOP3.LUT R3, R10, 0xfffffff8, RZ, 0xc0, !PT ;  /* 0xfffffff80a037812 */ /* 0x000fe200078ec0ff */
[----:B------:R-:W-:Y:S01]  /*0760*/  UIMAD UR26, UR11, 0x58, URZ ;  /* 0x000000580b1a78a4 */ /* 0x000fe2000f8e023f */
[----:B-1----:R-:W-:Y:S01]  /*0770*/  LOP3.LUT R6, R2, 0x7fffffe, RZ, 0xc0, !PT ;  /* 0x07fffffe02067812 */ /* 0x002fe200078ec0ff */
[----:B------:R-:W-:Y:S01]  /*0780*/  UIMAD UR25, UR11, 0x60, URZ ;  /* 0x000000600b1978a4 */ /* 0x000fe2000f8e023f */
[----:B------:R-:W-:Y:S01]  /*0790*/  SHF.R.S32.HI R2, RZ, 0x1f, R2 ;  /* 0x0000001fff027819 */ /* 0x000fe20000011402 */
[C---:B------:R-:W-:Y:S01]  /*07a0*/  IMAD.IADD R18, R0.reuse, 0x1, -R3 ;  /* 0x0000000100127824 */ /* 0x040fe200078e0a03 */
[----:B------:R-:W-:Y:S01]  /*07b0*/  UIMAD UR24, UR11, 0x68, URZ ;  /* 0x000000680b1878a4 */ /* 0x000fe2000f8e023f */
[----:B------:R-:W-:Y:S01]  /*07c0*/  IMAD.IADD R15, R0, 0x1, -R6 ;  /* 0x00000001000f7824 */ /* 0x000fe200078e0a06 */
[----:B------:R-:W-:Y:S01]  /*07d0*/  LEA.HI R0, R2, R4, RZ, 0x2 ;  /* 0x0000000402007211 */ /* 0x000fe200078f10ff */
[----:B------:R-:W-:Y:S01]  /*07e0*/  IMAD.U32 R3, RZ, RZ, UR11 ;  /* 0x0000000bff037e24 */ /* 0x000fe2000f8e00ff */
[----:B------:R-:W-:Y:S01]  /*07f0*/  LOP3.LUT R2, R7, 0x1, RZ, 0xc0, !PT ;  /* 0x0000000107027812 */ /* 0x000fe200078ec0ff */
[----:B------:R-:W-:Y:S01]  /*0800*/  UIMAD UR23, UR11, 0x70, URZ ;  /* 0x000000700b1778a4 */ /* 0x000fe2000f8e023f */
[----:B------:R-:W-:Y:S01]  /*0810*/  LOP3.LUT R0, R0, 0xfffffffc, RZ, 0xc0, !PT ;  /* 0xfffffffc00007812 */ /* 0x000fe200078ec0ff */
[----:B------:R-:W-:Y:S01]  /*0820*/  UIMAD UR22, UR11, 0x78, URZ ;  /* 0x000000780b1678a4 */ /* 0x000fe2000f8e023f */
[----:B------:R-:W-:Y:S01]  /*0830*/  ISETP.NE.U32.AND P6, PT, R2, 0x1, PT ;  /* 0x000000010200780c */ /* 0x000fe20003fc5070 */
[----:B------:R-:W-:Y:S01]  /*0840*/  IMAD.U32 R2, RZ, RZ, UR19 ;  /* 0x00000013ff027e24 */ /* 0x000fe2000f8e00ff */
[----:B------:R-:W-:Y:S01]  /*0850*/  UMOV UR61, 0xffffe000 ;  /* 0xffffe000003d7882 */ /* 0x000fe20000000000 */
[----:B------:R-:W-:Y:S01]  /*0860*/  IMAD.IADD R16, R4, 0x1, -R0 ;  /* 0x0000000104107824 */ /* 0x000fe200078e0a00 */
[----:B------:R-:W-:Y:S01]  /*0870*/  SHF.R.S32.HI R4, RZ, 0x3, R10 ;  /* 0x00000003ff047819 */ /* 0x000fe2000001140a */
[----:B------:R-:W-:Y:S01]  /*0880*/  IMAD.SHL.U32 R0, R5, 0x40, RZ ;  /* 0x0000004005007824 */ /* 0x000fe200078e00ff */
[----:B------:R1:W-:Y:S01]  /*0890*/  STL [R1+0x20], R2 ;  /* 0x0000200201007387 */ /* 0x0003e20000100800 */
[----:B------:R-:W-:-:S02]  /*08a0*/  SEL R185, R185, 0x10, !P6 ;  /* 0x00000010b9b97807 */ /* 0x000fc40007000000 */
[----:B------:R-:W-:Y:S01]  /*08b0*/  IMAD R15, R4, 0x8, R15 ;  /* 0x00000008040f7824 */ /* 0x000fe200078e020f */
[----:B------:R2:W-:Y:S01]  /*08c0*/  STL [R1+0x18], R3 ;  /* 0x0000180301007387 */ /* 0x0005e20000100800 */
[----:B-1----:R-:W-:Y:S01]  /*08d0*/  IMAD.U32 R2, RZ, RZ, UR5 ;  /* 0x00000005ff027e24 */ /* 0x002fe2000f8e00ff */
[----:B------:R-:W-:Y:S01]  /*08e0*/  USHF.R.S32.HI UR5, URZ, 0x1f, UR20 ;  /* 0x0000001f3f057899 */ /* 0x000fe20008011414 */
[----:B--2---:R-:W-:-:S03]  /*08f0*/  IMAD.SHL.U32 R3, R7, 0x40, RZ ;  /* 0x0000004007037824 */ /* 0x004fc600078e00ff */
[----:B------:R1:W-:Y:S01]  /*0900*/  STL [R1+0x1c], R2 ;  /* 0x00001c0201007387 */ /* 0x0003e20000100800 */
[----:B------:R-:W-:Y:S01]  /*0910*/  UIMAD UR5, UR5, UR51, URZ ;  /* 0x00000033050572a4 */ /* 0x000fe2000f8e023f */
[----:B-1----:R-:W-:Y:S02]  /*0920*/  SHF.R.S32.HI R2, RZ, 0x1, R8 ;  /* 0x00000001ff027819 */ /* 0x002fe40000011408 */
[----:B------:R-:W-:Y:S02]  /*0930*/  LOP3.LUT R8, R0, 0x1c0, RZ, 0xc0, !PT ;  /* 0x000001c000087812 */ /* 0x000fe400078ec0ff */
[----:B------:R-:W-:Y:S01]  /*0940*/  LOP3.LUT R0, R12, 0x3fffffe, RZ, 0xc0, !PT ;  /* 0x03fffffe0c007812 */ /* 0x000fe200078ec0ff */
[C---:B------:R-:W-:Y:S01]  /*0950*/  IMAD.SHL.U32 R6, R2.reuse, 0x40, RZ ;  /* 0x0000004002067824 */ /* 0x040fe200078e00ff */
[----:B------:R-:W-:Y:S02]  /*0960*/  LOP3.LUT P0, RZ, R2, 0x2, RZ, 0xc0, !PT ;  /* 0x0000000202ff7812 */ /* 0x000fe4000780c0ff */
[----:B------:R-:W-:Y:S01]  /*0970*/  LOP3.LUT R2, R3, 0x1c0, RZ, 0xc0, !PT ;  /* 0x000001c003027812 */ /* 0x000fe200078ec0ff */
[----:B------:R-:W-:Y:S01]  /*0980*/  IMAD.IADD R13, R7, 0x1, -R0 ;  /* 0x00000001070d7824 */ /* 0x000fe200078e0a00 */
[----:B------:R-:W-:Y:S01]  /*0990*/  SEL R161, R166, 0xffffffe0, !P0 ;  /* 0xffffffe0a6a17807 */ /* 0x000fe20004000000 */
[C---:B------:R-:W-:Y:S01]  /*09a0*/  IMAD.SHL.U32 R0, R17.reuse, 0x10, RZ ;  /* 0x0000001011007824 */ /* 0x040fe200078e00ff */
[----:B------:R-:W-:Y:S01]  /*09b0*/  LEA.HI R2, R2, R2, RZ, 0x1d ;  /* 0x0000000202027211 */ /* 0x000fe200078fe8ff */
[----:B------:R-:W-:-:S02]  /*09c0*/  IMAD.SHL.U32 R3, R17, 0x400, RZ ;  /* 0x0000040011037824 */ /* 0x000fc400078e00ff */
[----:B------:R-:W-:Y:S01]  /*09d0*/  IMAD.U32 R7, RZ, RZ, UR9 ;  /* 0x00000009ff077e24 */ /* 0x000fe2000f8e00ff */
[----:B------:R-:W-:Y:S01]  /*09e0*/  LEA.HI.SX32 R240, R240, R0, 0x1e ;  /* 0x00000000f0f07211 */ /* 0x000fe200078ff2ff */
[--C-:B------:R-:W-:Y:S01]  /*09f0*/  IMAD R163, R4, 0x200, R3.reuse ;  /* 0x0000020004a37824 */ /* 0x100fe200078e0203 */
[----:B------:R-:W-:Y:S02]  /*0a00*/  LOP3.LUT R5, R8, 0x30, R0, 0xf8, !PT ;  /* 0x0000003008057812 */ /* 0x000fe400078ef800 */
[----:B------:R-:W-:Y:S01]  /*0a10*/  LOP3.LUT R0, R6, 0xc0, RZ, 0xc0, !PT ;  /* 0x000000c006007812 */ /* 0x000fe200078ec0ff */
[----:B------:R-:W-:Y:S01]  /*0a20*/  IMAD.U32 R6, RZ, RZ, UR8 ;  /* 0x00000008ff067e24 */ /* 0x000fe2000f8e00ff */
[----:B------:R-:W-:Y:S02]  /*0a30*/  IADD3 R19, R2, R19, R3 ;  /* 0x0000001302137210 */ /* 0x000fe40007ffe003 */
[--C-:B------:R-:W-:Y:S02]  /*0a40*/  LOP3.LUT R4, R0, 0x8, R21.reuse, 0xf8, !PT ;  /* 0x0000000800047812 */ /* 0x100fe400078ef815 */
[----:B------:R-:W-:Y:S01]  /*0a50*/  SHF.R.U32.HI R2, RZ, 0x3, R0 ;  /* 0x00000003ff027819 */ /* 0x000fe20000011600 */
[----:B------:R-:W-:Y:S01]  /*0a60*/  IMAD.SHL.U32 R191, R19, 0x2, RZ ;  /* 0x0000000213bf7824 */ /* 0x000fe200078e00ff */
[----:B------:R-:W-:Y:S01]  /*0a70*/  LOP3.LUT R3, R5, 0x8, R21, 0xf8, !PT ;  /* 0x0000000805037812 */ /* 0x000fe200078ef815 */
[----:B------:R-:W-:Y:S01]  /*0a80*/  IMAD.U32 R5, RZ, RZ, UR6 ;  /* 0x00000006ff057e24 */ /* 0x000fe2000f8e00ff */
[----:B------:R-:W-:Y:S01]  /*0a90*/  LOP3.LUT R4, R4, R2, RZ, 0x3c, !PT ;  /* 0x0000000204047212 */ /* 0x000fe200078e3cff */
[----:B------:R-:W-:Y:S01]  /*0aa0*/  USHF.R.S32.HI UR6, URZ, 0x1f, UR51 ;  /* 0x0000001f3f067899 */ /* 0x000fe20008011433 */
[----:B------:R-:W-:Y:S01]  /*0ab0*/  IMAD.U32 R2, RZ, RZ, UR7 ;  /* 0x00000007ff027e24 */ /* 0x000fe2000f8e00ff */
[----:B------:R-:W-:Y:S01]  /*0ac0*/  SHF.R.U32.HI R0, RZ, 0x3, R8 ;  /* 0x00000003ff007819 */ /* 0x000fe20000011608 */
[----:B------:R-:W-:Y:S01]  /*0ad0*/  USHF.R.S32.HI UR7, URZ, 0x1f, UR55 ;  /* 0x0000001f3f077899 */ /* 0x000fe20008011437 */
[----:B------:R-:W-:Y:S01]  /*0ae0*/  IADD3 R2, R240, -0x80, RZ ;  /* 0xffffff80f0027810 */ /* 0x000fe20007ffe0ff */
[----:B------:R-:W-:Y:S01]  /*0af0*/  IMAD.U32 R162, R162, 0x20, R4 ;  /* 0x00000020a2a27824 */ /* 0x000fe200078e0004 */
[----:B------:R-:W-:Y:S01]  /*0b00*/  LOP3.LUT R5, R3, R0, RZ, 0x3c, !PT ;  /* 0x0000000003057212 */ /* 0x000fe200078e3cff */
[----:B------:R-:W-:Y:S01]  /*0b10*/  IMAD.U32 R3, RZ, RZ, UR6 ;  /* 0x00000006ff037e24 */ /* 0x000fe2000f8e00ff */
[----:B------:R-:W-:Y:S01]  /*0b20*/  @!UP5 UIMAD UR6, UR51, UR17, UR55 ;  /* 0x000000113306d2a4 */ /* 0x000fe2000f8e0237 */
[----:B------:R-:W-:Y:S01]  /*0b30*/  IMAD.U32 R3, RZ, RZ, UR7 ;  /* 0x00000007ff037e24 */ /* 0x000fe2000f8e00ff */
[----:B------:R-:W-:Y:S01]  /*0b40*/  @UP5 UIMAD UR7, UR51, UR14, URZ ;  /* 0x0000000e330752a4 */ /* 0x000fe2000f8e023f */
[----:B------:R-:W-:Y:S01]  /*0b50*/  IMAD R0, R17, 0x200, R9 ;  /* 0x0000020011007824 */ /* 0x000fe200078e0209 */
[C---:B------:R-:W-:Y:S01]  /*0b60*/  IADD3 R184, R191.reuse, 0x40, RZ ;  /* 0x00000040bfb87810 */ /* 0x040fe20007ffe0ff */
[----:B------:R-:W-:Y:S01]  /*0b70*/  IMAD.SHL.U32 R4, R14, 0x10, RZ ;  /* 0x000000100e047824 */ /* 0x000fe200078e00ff */
[----:B------:R-:W-:Y:S01]  /*0b80*/  @P4 IADD3 R184, R191, -0x40, RZ ;  /* 0xffffffc0bfb84810 */ /* 0x000fe20007ffe0ff */
[----:B------:R-:W-:Y:S01]  /*0b90*/  IMAD R13, R13, 0x20, R0 ;  /* 0x000000200d0d7824 */ /* 0x000fe200078e0200 */
[----:B------:R-:W-:Y:S01]  /*0ba0*/  SHF.R.S32.HI R0, RZ, 0x1f, R2 ;  /* 0x0000001fff007819 */ /* 0x000fe20000011402 */
[----:B------:R-:W-:Y:S01]  /*0bb0*/  IMAD.U32 R3, RZ, RZ, UR7 ;  /* 0x00000007ff037e24 */ /* 0x000fe2000f8e00ff */
[----:B------:R-:W-:Y:S01]  /*0bc0*/  UIMAD.WIDE.U32 UR16, UR56, UR8, URZ ;  /* 0x00000008381072a5 */ /* 0x000fe2000f8e003f */
[----:B------:R-:W-:Y:S01]  /*0bd0*/  IMAD.IADD R189, R191, 0x1, R185 ;  /* 0x00000001bfbd7824 */ /* 0x000fe200078e02b9 */
[----:B------:R-:W-:Y:S01]  /*0be0*/  SHF.L.U64.HI R246, R2, 0x2, R0 ;  /* 0x0000000202f67819 */ /* 0x000fe20000010200 */
[----:B------:R-:W-:Y:S01]  /*0bf0*/  IMAD.U32 R0, RZ, RZ, UR5 ;  /* 0x00000005ff007e24 */ /* 0x000fe2000f8e00ff */
[----:B------:R1:W-:Y:S01]  /*0c00*/  STL [R1+0x14], R3 ;  /* 0x0000140301007387 */ /* 0x0003e20000100800 */
[----:B------:R-:W-:Y:S01]  /*0c10*/  UIMAD UR5, UR57, UR8, URZ ;  /* 0x00000008390572a4 */ /* 0x000fe2000f8e023f */
[----:B------:R-:W-:Y:S01]  /*0c20*/  IMAD R5, R14, 0x200, R5 ;  /* 0x000002000e057824 */ /* 0x000fe200078e0205 */
[----:B------:R-:W-:Y:S01]  /*0c30*/  @!UP5 UIMAD UR6, UR6, UR14, URZ ;  /* 0x0000000e0606d2a4 */ /* 0x000fe2000f8e023f */
[----:B------:R-:W-:-:S02]  /*0c40*/  IMAD.IADD R185, R185, 0x1, R184 ;  /* 0x00000001b9b97824 */ /* 0x000fc400078e02b8 */
[----:B------:R-:W-:Y:S02]  /*0c50*/  IMAD R161, R162, 0x2, R161 ;  /* 0x00000002a2a17824 */ /* 0x000fe400078e02a1 */
[--C-:B------:R-:W-:Y:S02]  /*0c60*/  IMAD.IADD R190, R191, 0x1, R186.reuse ;  /* 0x00000001bfbe7824 */ /* 0x100fe400078e02ba */
[----:B------:R-:W-:Y:S02]  /*0c70*/  IMAD.IADD R188, R189, 0x1, R186 ;  /* 0x00000001bdbc7824 */ /* 0x000fe400078e02ba */
[----:B------:R-:W-:Y:S02]  /*0c80*/  IMAD.IADD R187, R186, 0x1, R184 ;  /* 0x00000001babb7824 */ /* 0x000fe400078e02b8 */
[----:B------:R-:W-:Y:S02]  /*0c90*/  IMAD.U32 R250, RZ, RZ, UR16 ;  /* 0x00000010fffa7e24 */ /* 0x000fe4000f8e00ff */
[----:B------:R-:W-:-:S02]  /*0ca0*/  IMAD.U32 R251, RZ, RZ, UR17 ;  /* 0x00000011fffb7e24 */ /* 0x000fc4000f8e00ff */
[----:B------:R-:W-:Y:S02]  /*0cb0*/  IMAD.U32 R249, RZ, RZ, UR6 ;  /* 0x00000006fff97e24 */ /* 0x000fe4000f8e00ff */
[----:B------:R-:W-:Y:S02]  /*0cc0*/  IMAD.SHL.U32 R162, R162, 0x2, RZ ;  /* 0x00000002a2a27824 */ /* 0x000fe400078e00ff */
[----:B------:R-:W-:Y:S02]  /*0cd0*/  IMAD.IADD R186, R186, 0x1, R185 ;  /* 0x00000001baba7824 */ /* 0x000fe400078e02b9 */
        /* <DEDUP_REMOVED lines=13> */
[----:B------:R-:W-:Y:S01]  /*0db0*/  USHF.R.S32.HI UR5, URZ, 0x1f, UR4 ;  /* 0x0000001f3f057899 */ /* 0x000fe20008011404 */
[----:B------:R1:W-:Y:S01]  /*0dc0*/  STL [R1+0x4], R2 ;  /* 0x0000040201007387 */ /* 0x0003e20000100800 */
[----:B------:R-:W-:Y:S02]  /*0dd0*/  R2P PR, R18, 0x6 ;  /* 0x0000000612007804 */ /* 0x000fe40000000000 */
[----:B------:R-:W-:Y:S01]  /*0de0*/  LOP3.LUT R0, R0, 0xc0, RZ, 0xc0, !PT ;  /* 0x000000c000007812 */ /* 0x000fe200078ec0ff */
[----:B------:R2:W-:Y:S01]  /*0df0*/  STL [R1], R3 ;  /* 0x0000000301007387 */ /* 0x0005e20000100800 */
[----:B------:R-:W-:Y:S01]  /*0e00*/  LOP3.LUT P0, RZ, R16, 0x2, RZ, 0xc0, !PT ;  /* 0x0000000210ff7812 */ /* 0x000fe2000780c0ff */
[----:B------:R-:W-:Y:S01]  /*0e10*/  IMAD.U32 R252, RZ, RZ, UR5 ;  /* 0x00000005fffc7e24 */ /* 0x000fe2000f8e00ff */
[----:B------:R-:W-:-:S02]  /*0e20*/  SEL R164, R164, 0xffffffc0, !P2 ;  /* 0xffffffc0a4a47807 */ /* 0x000fc40005000000 */
[----:B------:R-:W-:Y:S01]  /*0e30*/  SEL R166, R166, 0xffffffe0, !P0 ;  /* 0xffffffe0a6a67807 */ /* 0x000fe20004000000 */
        /* <DEDUP_REMOVED lines=11> */
[----:B------:R-:W-:-:S02]  /*0ef0*/  SHF.R.U32.HI R6, RZ, 0x3, R0 ;  /* 0x00000003ff067819 */ /* 0x000fc40000011600 */
[----:B------:R-:W-:Y:S02]  /*0f00*/  LOP3.LUT R2, R2, 0xc0, RZ, 0xc0, !PT ;  /* 0x000000c002027812 */ /* 0x000fe400078ec0ff */
[--C-:B------:R-:W-:Y:S01]  /*0f10*/  LOP3.LUT R6, R6, R0, R3.reuse, 0x1e, !PT ;  /* 0x0000000006067212 */ /* 0x100fe200078e1e03 */
[----:B------:R-:W-:Y:S01]  /*0f20*/  IMAD.SHL.U32 R0, R15, 0x20, RZ ;  /* 0x000000200f007824 */ /* 0x000fe200078e00ff */
[----:B------:R-:W-:Y:S02]  /*0f30*/  SHF.R.U32.HI R4, RZ, 0x3, R2 ;  /* 0x00000003ff047819 */ /* 0x000fe40000011602 */
[----:B------:R-:W-:Y:S01]  /*0f40*/  LEA R247, R8, 0x6000, 0x1 ;  /* 0x0000600008f77811 */ /* 0x000fe200078e08ff */
[----:B------:R-:W-:Y:S01]  /*0f50*/  IMAD.IADD R163, R163, 0x1, R6 ;  /* 0x00000001a3a37824 */ /* 0x000fe200078e0206 */
[C---:B------:R-:W-:Y:S02]  /*0f60*/  LOP3.LUT R3, R4.reuse, R2, R3, 0x1e, !PT ;  /* 0x0000000204037212 */ /* 0x040fe400078e1e03 */
[----:B------:R-:W-:Y:S01]  /*0f70*/  LOP3.LUT R2, R4, R7, R2, 0x1e, !PT ;  /* 0x0000000704027212 */ /* 0x000fe200078e1e02 */
[----:B------:R-:W-:Y:S01]  /*0f80*/  IMAD R4, R17, 0x200, R0 ;  /* 0x0000020011047824 */ /* 0x000fe200078e0200 */
[----:B------:R-:W-:-:S02]  /*0f90*/  LEA R163, R163, 0x8000, 0x1 ;  /* 0x00008000a3a37811 */ /* 0x000fc400078e08ff */
[----:B------:R-:W-:Y:S01]  /*0fa0*/  IADD3 R248, R247, 0x20, RZ ;  /* 0x00000020f7f87810 */ /* 0x000fe20007ffe0ff */
[----:B------:R-:W-:Y:S01]  /*0fb0*/  IMAD.IADD R167, R0, 0x1, R2 ;  /* 0x0000000100a77824 */ /* 0x000fe200078e0202 */
[C---:B------:R-:W-:Y:S01]  /*0fc0*/  IADD3 R169, R163.reuse, 0x20, RZ ;  /* 0x00000020a3a97810 */ /* 0x040fe20007ffe0ff */
[C---:B------:R-:W-:Y:S01]  /*0fd0*/  IMAD.IADD R165, R163.reuse, 0x1, R164 ;  /* 0x00000001a3a57824 */ /* 0x040fe200078e02a4 */
[----:B------:R-:W-:Y:S01]  /*0fe0*/  @P1 IADD3 R169, R163, -0x20, RZ ;  /* 0xffffffe0a3a91810 */ /* 0x000fe20007ffe0ff */
[----:B------:R-:W-:Y:S01]  /*0ff0*/  IMAD.IADD R168, R4, 0x1, R3 ;  /* 0x0000000104a87824 */ /* 0x000fe200078e0203 */
[----:B------:R-:W-:Y:S01]  /*1000*/  @P3 IADD3 R248, R247, -0x20, RZ ;  /* 0xffffffe0f7f83810 */ /* 0x000fe20007ffe0ff */
[----:B------:R-:W-:Y:S01]  /*1010*/  IMAD.SHL.U32 R2, R5, 0x2, RZ ;  /* 0x0000000205027824 */ /* 0x000fe200078e00ff */
[C---:B------:R-:W-:Y:S01]  /*1020*/  IADD3 R172, R169.reuse, 0x2000, RZ ;  /* 0x00002000a9ac7810 */ /* 0x040fe20007ffe0ff */
[----:B------:R-:W-:Y:S01]  /*1030*/  IMAD.IADD R164, R164, 0x1, R169 ;  /* 0x00000001a4a47824 */ /* 0x000fe200078e02a9 */
[----:B------:R-:W-:-:S02]  /*1040*/  IADD3 R171, R169, 0x4000, RZ ;  /* 0x00004000a9ab7810 */ /* 0x000fc40007ffe0ff */
[----:B------:R-:W-:Y:S02]  /*1050*/  IADD3 R170, R169, 0x6000, RZ ;  /* 0x00006000a9aa7810 */ /* 0x000fe40007ffe0ff */
.L_x_210:
        /* <DEDUP_REMOVED lines=30> */
[----:B---3--:R1:W3:Y:S01]  /*1240*/  @P2 LDG.E R3, [R6.64] ;  /* 0x0000002606032981 */ /* 0x0082e2000c1e1900 */
[----:B------:R-:W-:-:S10]  /*1250*/  MOV R5, UR7 ;  /* 0x0000000700057c02 */ /* 0x000fd40008000f00 */
[----:B----4-:R-:W4:Y:S04]  /*1260*/  @!P1 LDG.E R0, [R4.64] ;  /* 0x0000002604009981 */ /* 0x010f28000c1e1900 */
[----:B-1---5:R-:W5:Y:S01]  /*1270*/  @P2 LDG.E R6, [R6.64+0x4] ;  /* 0x0000042606062981 */ /* 0x022f62000c1e1900 */
[----:B------:R-:W-:Y:S02]  /*1280*/  UMOV UR4, 0xffffffff ;  /* 0xffffffff00047882 */ /* 0x000fe40000000000 */
[----:B------:R-:W-:Y:S02]  /*1290*/  UMOV UR37, URZ ;  /* 0x0000003f00257c82 */ /* 0x000fe40008000000 */
[----:B------:R-:W-:Y:S02]  /*12a0*/  UMOV UR44, 0xffffffff ;  /* 0xffffffff002c7882 */ /* 0x000fe40000000000 */
[----:B------:R-:W-:Y:S01]  /*12b0*/  ULDC UR6, c[0x0][0x218] ;  /* 0x0000860000067ab9 */ /* 0x000fe20000000800 */
[----:B--2---:R1:W2:Y:S01]  /*12c0*/  @P0 R2UR UR37, R8 ;  /* 0x00000000082503c2 */ /* 0x0042a200000e0000 */
[----:B------:R-:W-:-:S07]  /*12d0*/  ISETP.NE.U32.AND P0, PT, RZ, c[0x0][0x248], PT ;  /* 0x00009200ff007a0c */ /* 0x000fce0003f05070 */
[----:B---3--:R-:W3:Y:S01]  /*12e0*/  @P2 R2UR UR4, R3 ;  /* 0x00000000030423c2 */ /* 0x008ee200000e0000 */
[----:B------:R-:W-:-:S07]  /*12f0*/  ISETP.NE.AND.EX P0, PT, RZ, c[0x0][0x24c], PT, P0 ;  /* 0x00009300ff007a0c */ /* 0x000fce0003f05300 */
[----:B-----5:R-:W3:Y:S08]  /*1300*/  @P2 R2UR UR11, R6 ;  /* 0x00000000060b23c2 */ /* 0x020ef000000e0000 */
[----:B----4-:R1:W4:Y:S01]  /*1310*/  @!P1 R2UR UR44, R0 ;  /* 0x00000000002c93c2 */ /* 0x01032200000e0000 */
[----:B---3--:R-:W-:-:S07]  /*1320*/  @UP1 UIADD3 UR11, UR11, -UR4, URZ ;  /* 0x800000040b0b1290 */ /* 0x008fce000fffe03f */
        /* <DEDUP_REMOVED lines=9> */
.L_x_180:
        /* <DEDUP_REMOVED lines=67> */
.L_x_182:
        /* <DEDUP_REMOVED lines=18> */
.L_x_183:
[----:B------:R-:W2:Y:S04]  /*1910*/  LDL R4, [R1+0x4] ;  /* 0x0000040001047983 */ /* 0x000ea80000100800 */
[----:B------:R-:W3:Y:S04]  /*1920*/  LDL R5, [R1+0xc] ;  /* 0x00000c0001057983 */ /* 0x000ee80000100800 */
[----:B------:R-:W4:Y:S04]  /*1930*/  LDL R0, [R1+0x14] ;  /* 0x0000140001007983 */ /* 0x000f280000100800 */
[----:B------:R-:W5:Y:S01]  /*1940*/  LDL R3, [R1+0x1c] ;  /* 0x00001c0001037983 */ /* 0x000f620000100800 */
[----:B------:R-:W-:Y:S01]  /*1950*/  IABS R7, c[0x0][0x1c8] ;  /* 0x0000720000077a13 */ /* 0x000fe20000000000 */
[----:B------:R-:W-:-:S02]  /*1960*/  ULDC.64 UR16, c[0x0][0x370] ;  /* 0x0000dc0000107ab9 */ /* 0x000fc40000000a00 */
[----:B------:R-:W-:-:S04]  /*1970*/  @UP3 UIMAD.WIDE.U32 UR8, UR4, UR16, URZ ;  /* 0x00000010040832a5 */ /* 0x000fc8000f8e003f */
[----:B------:R-:W-:-:S03]  /*1980*/  @UP3 UIMAD UR47, UR4, UR17, UR9 ;  /* 0x00000011042f32a4 */ /* 0x000fc6000f8e0209 */
[----:B------:R-:W-:Y:S02]  /*1990*/  @UP3 UMOV UR46, UR8 ;  /* 0x00000008002e3c82 */ /* 0x000fe40008000000 */
[----:B------:R-:W-:Y:S01]  /*19a0*/  ULDC.64 UR8, c[0x0][0x368] ;  /* 0x0000da0000087ab9 */ /* 0x000fe20000000a00 */
[----:B------:R-:W1:Y:S01]  /*19b0*/  R2UR UR41, R251 ;  /* 0x00000000fb2973c2 */ /* 0x000e6200000e0000 */
[----:B------:R-:W-:Y:S02]  /*19c0*/  @!UP3 UIMAD UR10, UR60, UR8, URZ ;  /* 0x000000083c0ab2a4 */ /* 0x000fe4000f8e023f */
[----:B------:R-:W-:Y:S02]  /*19d0*/  ULDC UR20, c[0x0][0x224] ;  /* 0x0000890000147ab9 */ /* 0x000fe40000000800 */
[----:B------:R-:W-:Y:S02]  /*19e0*/  @!UP3 UIMAD UR10, UR51, UR9, UR10 ;  /* 0x00000009330ab2a4 */ /* 0x000fe4000f8e020a */
[----:B------:R-:W-:Y:S01]  /*19f0*/  @!UP3 UIMAD.WIDE.U32 UR8, UR51, UR8, URZ ;  /* 0x000000083308b2a5 */ /* 0x000fe2000f8e003f */
[----:B------:R-:W1:Y:S01]  /*1a00*/  R2UR UR40, R250 ;  /* 0x00000000fa2873c2 */ /* 0x000e6200000e0000 */
[----:B------:R-:W-:-:S02]  /*1a10*/  UIMAD.WIDE.U32 UR18, UR51, UR20, URZ ;  /* 0x00000014331272a5 */ /* 0x000fc4000f8e003f */
[----:B------:R-:W-:-:S03]  /*1a20*/  ULDC.64 UR16, c[0x0][0x3d8] ;  /* 0x0000f60000107ab9 */ /* 0x000fc60000000a00 */
[----:B------:R-:W-:Y:S02]  /*1a30*/  @!UP3 UMOV UR46, UR8 ;  /* 0x00000008002ebc82 */ /* 0x000fe40008000000 */
[----:B------:R-:W-:Y:S02]  /*1a40*/  @!UP3 UIADD3 UR47, UR9, UR10, URZ ;  /* 0x0000000a092fb290 */ /* 0x000fe4000fffe03f */
[----:B------:R-:W-:Y:S01]  /*1a50*/  UIMAD UR10, UR57, UR4, URZ ;  /* 0x00000004390a72a4 */ /* 0x000fe2000f8e023f */
[----:B------:R-:W-:Y:S01]  /*1a60*/  ISETP.NE.AND P2, PT, RZ, c[0x0][0x1c8], PT ;  /* 0x00007200ff007a0c */ /* 0x000fe20003f45270 */
[----:B------:R-:W-:Y:S01]  /*1a70*/  USHF.R.S32.HI UR45, URZ, 0x1f, UR5 ;  /* 0x0000001f3f2d7899 */ /* 0x000fe20008011405 */
[----:B--2---:R2:W1:Y:S08]  /*1a80*/  R2UR UR14, R4 ;  /* 0x00000000040e73c2 */ /* 0x00447000000e0000 */
[----:B---3--:R-:W3:Y:S01]  /*1a90*/  R2UR UR42, R5 ;  /* 0x00000000052a73c2 */ /* 0x008ee200000e0000 */
[----:B--2---:R-:W2:Y:S08]  /*1aa0*/  I2F.RP R4, R7 ;  /* 0x0000000700047306 */ /* 0x004eb00000209400 */
[----:B--2---:R-:W2:Y:S01]  /*1ab0*/  MUFU.RCP R4, R4 ;  /* 0x0000000400047308 */ /* 0x004ea20000001000 */
[----:B---3--:R-:W-:-:S04]  /*1ac0*/  UIMAD UR8, UR60, UR20, UR42 ;  /* 0x000000143c0872a4 */ /* 0x008fc8000f8e022a */
[----:B------:R-:W-:Y:S01]  /*1ad0*/  UIADD3 UR8, UR19, UR8, URZ ;  /* 0x0000000813087290 */ /* 0x000fe2000fffe03f */
[----:B--2---:R-:W-:-:S04]  /*1ae0*/  IADD3 R4, R4, 0xffffffe, RZ ;  /* 0x0ffffffe04047810 */ /* 0x004fc80007ffe0ff */
[----:B------:R2:W3:Y:S01]  /*1af0*/  F2I.FTZ.U32.TRUNC.NTZ R5, R4 ;  /* 0x0000000400057305 */ /* 0x0004e2000021f000 */
[----:B-1----:R-:W-:-:S04]  /*1b00*/  UIMAD UR8, UR56, UR8, UR14 ;  /* 0x00000008380872a4 */ /* 0x002fc8000f8e020e */
[----:B------:R-:W-:Y:S01]  /*1b10*/  UIADD3 UR18, UR41, UR8, URZ ;  /* 0x0000000829127290 */ /* 0x000fe2000fffe03f */
[----:B----4-:R3:W1:Y:S01]  /*1b20*/  R2UR UR41, R0 ;  /* 0x00000000002973c2 */ /* 0x01066200000e0000 */
[----:B------:R-:W-:-:S04]  /*1b30*/  UIMAD.WIDE.U32 UR8, UR56, UR4, URZ ;  /* 0x00000004380872a5 */ /* 0x000fc8000f8e003f */
[----:B------:R-:W-:-:S03]  /*1b40*/  USEL UR20, UR40, UR8, !UP3 ;  /* 0x0000000828147287 */ /* 0x000fc6000d800000 */
[----:B-----5:R4:W5:Y:S01]  /*1b50*/  R2UR UR40, R3 ;  /* 0x00000000032873c2 */ /* 0x02096200000e0000 */
[----:B--2---:R-:W-:Y:S02]  /*1b60*/  IMAD.MOV.U32 R4, RZ, RZ, RZ ;  /* 0x000000ffff047224 */ /* 0x004fe400078e00ff */
[----:B---3--:R-:W-:-:S04]  /*1b70*/  IMAD.MOV R0, RZ, RZ, -R5 ;  /* 0x000000ffff007224 */ /* 0x008fc800078e0a05 */
[----:B------:R-:W-:Y:S01]  /*1b80*/  IMAD R0, R0, R7, RZ ;  /* 0x0000000700007224 */ /* 0x000fe200078e02ff */
[----:B----4-:R-:W-:-:S03]  /*1b90*/  IABS R3, UR55 ;  /* 0x0000003700037c13 */ /* 0x010fc60008000000 */
[----:B------:R-:W-:-:S04]  /*1ba0*/  IMAD.HI.U32 R4, R5, R0, R4 ;  /* 0x0000000005047227 */ /* 0x000fc800078e0004 */
[----:B------:R-:W-:Y:S01]  /*1bb0*/  IMAD.MOV.U32 R0, RZ, RZ, R3 ;  /* 0x000000ffff007224 */ /* 0x000fe200078e0003 */
[----:B------:R-:W2:Y:S03]  /*1bc0*/  S2UR UR14, SR_CTAID.X ;  /* 0x00000000000e79c3 */ /* 0x000ea60000002500 */
[----:B------:R-:W-:-:S04]  /*1bd0*/  IMAD.HI.U32 R6, R4, R0, RZ ;  /* 0x0000000004067227 */ /* 0x000fc800078e00ff */
[----:B------:R-:W-:-:S04]  /*1be0*/  IMAD.MOV R3, RZ, RZ, -R6 ;  /* 0x000000ffff037224 */ /* 0x000fc800078e0a06 */
[----:B------:R-:W-:-:S05]  /*1bf0*/  IMAD R0, R7, R3, R0 ;  /* 0x0000000307007224 */ /* 0x000fca00078e0200 */
[----:B------:R-:W-:Y:S01]  /*1c00*/  ISETP.GT.U32.AND P0, PT, R7, R0, PT ;  /* 0x000000000700720c */ /* 0x000fe20003f04070 */
[----:B------:R-:W-:Y:S02]  /*1c10*/  @UP3 UIADD3 UR18, UR9, UR10, URZ ;  /* 0x0000000a09123290 */ /* 0x000fe4000fffe03f */
[----:B--2---:R-:W-:-:S10]  /*1c20*/  UIMAD.WIDE.U32 UR8, UR14, UR16, URZ ;  /* 0x000000100e0872a5 */ /* 0x004fd4000f8e003f */
[----:B------:R-:W-:Y:S01]  /*1c30*/  @!P0 IMAD.IADD R0, R0, 0x1, -R7 ;  /* 0x0000000100008824 */ /* 0x000fe200078e0a07 */
[----:B------:R-:W-:Y:S02]  /*1c40*/  USEL UR19, UR8, URZ, UP6 ;  /* 0x0000003f08137287 */ /* 0x000fe4000b000000 */
[----:B------:R-:W-:Y:S02]  /*1c50*/  UIMAD UR17, UR14, UR17, UR9 ;  /* 0x000000110e1172a4 */ /* 0x000fe4000f8e0209 */
[----:B------:R-:W-:Y:S01]  /*1c60*/  USHF.L.U64.HI UR8, UR51, 0x7, UR60 ;  /* 0x0000000733087899 */ /* 0x000fe2000801023c */
[----:B------:R-:W-:Y:S01]  /*1c70*/  ISETP.GE.U32.AND P3, PT, R0, R7, PT ;  /* 0x000000070000720c */ /* 0x000fe20003f66070 */
[----:B------:R-:W-:Y:S01]  /*1c80*/  USHF.L.U32 UR14, UR51, 0x7, URZ ;  /* 0x00000007330e7899 */ /* 0x000fe2000800063f */
[----:B------:R-:W-:Y:S01]  /*1c90*/  @!P0 IADD3 R6, R6, 0x1, RZ ;  /* 0x0000000106068810 */ /* 0x000fe20007ffe0ff */
[----:B------:R-:W-:Y:S01]  /*1ca0*/  USEL UR9, UR8, URZ, UP1 ;  /* 0x0000003f08097287 */ /* 0x000fe20008800000 */
[----:B-----5:R-:W-:Y:S01]  /*1cb0*/  ISETP.LE.AND P0, PT, RZ, UR40, PT ;  /* 0x00000028ff007c0c */ /* 0x020fe2000bf03270 */
[----:B------:R-:W-:Y:S01]  /*1cc0*/  USEL UR8, UR14, URZ, UP1 ;  /* 0x0000003f0e087287 */ /* 0x000fe20008800000 */
[----:B------:R-:W2:Y:S03]  /*1cd0*/  R2UR UR16, R249 ;  /* 0x00000000f91073c2 */ /* 0x000ea600000e0000 */
[----:B------:R-:W-:-:S04]  /*1ce0*/  UIADD3 UR8, UP1, UR6, UR8, URZ ;  /* 0x0000000806087290 */ /* 0x000fc8000ff3e03f */
[----:B------:R-:W-:Y:S01]  /*1cf0*/  UIADD3.X UR10, UR48, UR9, URZ, UP1, !UPT ;  /* 0x00000009300a7290 */ /* 0x000fe20008ffe43f */
[----:B------:R-:W-:Y:S01]  /*1d00*/  @P3 IADD3 R6, R6, 0x1, RZ ;  /* 0x0000000106063810 */ /* 0x000fe20007ffe0ff */
[----:B------:R-:W-:-:S04]  /*1d10*/  UIMAD UR9, UR57, UR8, URZ ;  /* 0x00000008390972a4 */ /* 0x000fc8000f8e023f */
[----:B------:R-:W-:Y:S01]  /*1d20*/  UIMAD UR14, UR56, UR10, UR9 ;  /* 0x0000000a380e72a4 */ /* 0x000fe2000f8e0209 */
[----:B------:R-:W-:Y:S01]  /*1d30*/  @!P0 IMAD.MOV R6, RZ, RZ, -R6 ;  /* 0x000000ffff068224 */ /* 0x000fe200078e0a06 */
[----:B-1----:R-:W-:Y:S01]  /*1d40*/  @UP5 USEL UR10, UR41, UR4, !UP3 ;  /* 0x00000004290a5287 */ /* 0x002fe2000d800000 */
[----:B------:R-:W-:Y:S01]  /*1d50*/  PLOP3.LUT P0, PT, PT, PT, UP5, 0x80, 0x0 ;  /* 0x000000000000781c */ /* 0x000fe20003f0f058 */
[----:B------:R-:W-:Y:S02]  /*1d60*/  ULDC UR40, c[0x0][0x234] ;  /* 0x00008d0000287ab9 */ /* 0x000fe40000000800 */
[----:B------:R-:W-:Y:S02]  /*1d70*/  @UP5 UIMAD UR10, UR55, UR40, UR10 ;  /* 0x00000028370a52a4 */ /* 0x000fe4000f8e020a */
[----:B------:R-:W-:Y:S01]  /*1d80*/  UIMAD.WIDE.U32 UR8, UR56, UR8, URZ ;  /* 0x00000008380872a5 */ /* 0x000fe2000f8e003f */
[----:B------:R-:W-:Y:S01]  /*1d90*/  @!P2 LOP3.LUT R6, RZ, c[0x0][0x1c8], RZ, 0x33, !PT ;  /* 0x00007200ff06aa12 */ /* 0x000fe200078e33ff */
[----:B------:R-:W-:-:S03]  /*1da0*/  USEL UR17, UR17, URZ, UP6 ;  /* 0x0000003f11117287 */ /* 0x000fc6000b000000 */
[----:B--2---:R-:W-:Y:S02]  /*1db0*/  @!UP5 UMOV UR10, UR16 ;  /* 0x00000010000adc82 */ /* 0x004fe40008000000 */
[----:B------:R-:W-:Y:S01]  /*1dc0*/  UIADD3 UR16, UR9, UR14, URZ ;  /* 0x0000000e09107290 */ /* 0x000fe2000fffe03f */
        /* <DEDUP_REMOVED lines=9> */
.L_x_184:
[----:B------:R-:W2:Y:S02]  /*1e60*/  LDL R0, [R1+0x10] ;  /* 0x0000100001007983 */ /* 0x000ea40000100800 */
[----:B--2---:R1:W2:Y:S01]  /*1e70*/  R2UR UR14, R0 ;  /* 0x00000000000e73c2 */ /* 0x0042a200000e0000 */
[----:B------:R-:W-:-:S07]  /*1e80*/  DEPBAR.LE SB1, 0x0, {2} ;  /* 0x000090040000791a */ /* 0x000fce0000000000 */
.L_x_185:
[----:B------:R-:W2:Y:S04]  /*1e90*/  LDL R7, [R1+0x20] ;  /* 0x0000200001077983 */ /* 0x000ea80000100800 */
[----:B------:R-:W3:Y:S04]  /*1ea0*/  LDL R4, [R1] ;  /* 0x0000000001047983 */ /* 0x000ee80000100800 */
[----:B------:R-:W4:Y:S04]  /*1eb0*/  LDL R3, [R1+0x8] ;  /* 0x0000080001037983 */ /* 0x000f280000100800 */
[----:B------:R-:W5:Y:S01]  /*1ec0*/  LDL R0, [R1+0x18] ;  /* 0x0000180001007983 */ /* 0x000f620000100800 */
[----:B------:R-:W1:Y:S01]  /*1ed0*/  R2UR UR4, R252 ;  /* 0x00000000fc0473c2 */ /* 0x000e6200000e0000 */
[----:B------:R-:W-:Y:S01]  /*1ee0*/  IMAD.U32 R12, RZ, RZ, UR6 ;  /* 0x00000006ff0c7e24 */ /* 0x000fe2000f8e00ff */
[----:B------:R-:W-:Y:S01]  /*1ef0*/  BSSY B1, `(.L_x_181) ;  /* 0x0000668000017945 */ /* 0x000fe20003800000 */
[----:B------:R-:W1:Y:S02]  /*1f00*/  S2R R13, SR_TID.X ;  /* 0x00000000000d7919 */ /* 0x000e640000002100 */
[----:B-1----:R-:W-:-:S03]  /*1f10*/  SHF.R.S32.HI R14, RZ, 0x1f, R13 ;  /* 0x0000001fff0e7819 */ /* 0x002fc6000001140d */
[----:B--2---:R-:W1:Y:S08]  /*1f20*/  R2UR UR42, R7 ;  /* 0x00000000072a73c2 */ /* 0x004e7000000e0000 */
[----:B---3--:R2:W1:Y:S08]  /*1f30*/  R2UR UR40, R4 ;  /* 0x00000000042873c2 */ /* 0x00847000000e0000 */
[----:B----4-:R-:W3:Y:S01]  /*1f40*/  R2UR UR41, R3 ;  /* 0x00000000032973c2 */ /* 0x010ee200000e0000 */
[----:B--2---:R-:W-:Y:S01]  /*1f50*/  LEA.HI R4, R14, R13, RZ, 0x2 ;  /* 0x0000000d0e047211 */ /* 0x004fe200078f10ff */
[----:B-1----:R-:W-:-:S02]  /*1f60*/  UIADD3 UR8, UP4, UP3, UR8, UR40, UR42 ;  /* 0x0000002808087290 */ /* 0x002fc4000fb9e02a */
[----:B------:R-:W-:Y:S02]  /*1f70*/  USHF.R.S32.HI UR40, URZ, 0x1f, UR55 ;  /* 0x0000001f3f287899 */ /* 0x000fe40008011437 */
[----:B------:R-:W-:-:S03]  /*1f80*/  UIADD3 UR20, UP2, UP1, UR19, UR8, UR20 ;  /* 0x0000000813147290 */ /* 0x000fc6000f95e014 */
[----:B------:R-:W-:Y:S02]  /*1f90*/  ULDC.64 UR8, c[0x0][0x1a8] ;  /* 0x00006a0000087ab9 */ /* 0x000fe40000000a00 */
[----:B---3--:R-:W-:Y:S02]  /*1fa0*/  UIADD3.X UR4, UR16, UR4, UR41, UP4, UP3 ;  /* 0x0000000410047290 */ /* 0x008fe4000a7e6429 */
[----:B------:R-:W-:Y:S02]  /*1fb0*/  UMOV UR19, 0x4 ;  /* 0x0000000400137882 */ /* 0x000fe40000000000 */
[----:B------:R-:W-:Y:S02]  /*1fc0*/  UIADD3.X UR43, UR17, UR4, UR18, UP2, UP1 ;  /* 0x00000004112b7290 */ /* 0x000fe400097e2412 */
[----:B------:R-:W-:Y:S02]  /*1fd0*/  UIMAD UR4, UR40, UR8, URZ ;  /* 0x00000008280472a4 */ /* 0x000fe4000f8e023f */
[----:B------:R-:W-:-:S02]  /*1fe0*/  ULDC.64 UR16, c[0x0][0x200] ;  /* 0x0000800000107ab9 */ /* 0x000fc40000000a00 */
[----:B------:R-:W-:-:S03]  /*1ff0*/  UIMAD UR42, UR55, UR9, UR4 ;  /* 0x00000009372a72a4 */ /* 0x000fc6000f8e0204 */
[----:B------:R-:W-:Y:S02]  /*2000*/  ULDC.64 UR8, c[0x0][0x378] ;  /* 0x0000de0000087ab9 */ /* 0x000fe40000000a00 */
[----:B------:R-:W-:-:S04]  /*2010*/  UIMAD UR4, UR40, UR8, URZ ;  /* 0x00000008280472a4 */ /* 0x000fc8000f8e023f */
[----:B------:R-:W-:-:S03]  /*2020*/  UIMAD UR41, UR55, UR9, UR4 ;  /* 0x00000009372972a4 */ /* 0x000fc6000f8e0204 */
[----:B------:R-:W-:Y:S02]  /*2030*/  ULDC.64 UR8, c[0x0][0x370] ;  /* 0x0000dc0000087ab9 */ /* 0x000fe40000000a00 */
[----:B------:R-:W-:Y:S02]  /*2040*/  UIMAD UR4, UR48, UR8, URZ ;  /* 0x00000008300472a4 */ /* 0x000fe4000f8e023f */
[----:B------:R-:W-:Y:S02]  /*2050*/  UIADD3 UR8, UR6, UR10, URZ ;  /* 0x0000000a06087290 */ /* 0x000fe4000fffe03f */
[----:B------:R-:W-:Y:S02]  /*2060*/  UIMAD UR40, UR6, UR9, UR4 ;  /* 0x00000009062872a4 */ /* 0x000fe4000f8e0204 */
[----:B------:R-:W-:Y:S02]  /*2070*/  ULDC UR10, c[0x0][0x2e8] ;  /* 0x0000ba00000a7ab9 */ /* 0x000fe40000000800 */
[----:B------:R-:W-:-:S03]  /*2080*/  UIMAD.WIDE UR8, UR8, UR19, UR16 ;  /* 0x00000013080872a5 */ /* 0x000fc6000f8e0210 */
[----:B-----5:R1:W2:Y:S04]  /*2090*/  R2UR UR4, R0 ;  /* 0x00000000000473c2 */ /* 0x0202a800000e0000 */
[----:B------:R-:W-:Y:S02]  /*20a0*/  UMOV UR17, UR8 ;  /* 0x0000000800117c82 */ /* 0x000fe40008000000 */
[----:B------:R-:W-:Y:S02]  /*20b0*/  UIADD3 UR8, UR6, UR14, URZ ;  /* 0x0000000e06087290 */ /* 0x000fe4000fffe03f */
[----:B------:R-:W-:Y:S01]  /*20c0*/  UMOV UR16, UR9 ;  /* 0x0000000900107c82 */ /* 0x000fe20008000000 */
[----:B-1----:R-:W-:Y:S02]  /*20d0*/  SHF.R.S32.HI R0, RZ, 0x2, R4 ;  /* 0x00000002ff007819 */ /* 0x002fe40000011404 */
[----:B------:R-:W-:-:S02]  /*20e0*/  LOP3.LUT R4, R4, 0xfffffffc, RZ, 0xc0, !PT ;  /* 0xfffffffc04047812 */ /* 0x000fc400078ec0ff */
[----:B------:R-:W-:Y:S02]  /*20f0*/  SHF.R.S32.HI R21, RZ, 0x1f, R0 ;  /* 0x0000001fff157819 */ /* 0x000fe40000011400 */
[----:B------:R-:W-:Y:S01]  /*2100*/  IADD3 R3, P0, R0, UR6, RZ ;  /* 0x0000000600037c10 */ /* 0x000fe2000ff1e0ff */
[----:B------:R-:W-:-:S03]  /*2110*/  IMAD.IADD R4, R13, 0x1, -R4 ;  /* 0x000000010d047824 */ /* 0x000fc600078e0a04 */
[----:B------:R-:W-:Y:S01]  /*2120*/  IADD3.X R7, R21, UR48, RZ, P0, !PT ;  /* 0x0000003015077c10 */ /* 0x000fe200087fe4ff */
[----:B------:R-:W-:-:S04]  /*2130*/  IMAD.SHL.U32 R4, R4, 0x8, RZ ;  /* 0x0000000804047824 */ /* 0x000fc800078e00ff */
[----:B------:R-:W-:Y:S01]  /*2140*/  IMAD R7, R7, c[0x0][0x190], RZ ;  /* 0x0000640007077a24 */ /* 0x000fe200078e02ff */
[----:B------:R-:W-:-:S05]  /*2150*/  SHF.R.S32.HI R5, RZ, 0x1f, R4 ;  /* 0x0000001fff057819 */ /* 0x000fca0000011404 */
[----:B------:R-:W-:-:S04]  /*2160*/  IMAD.WIDE.U32 R8, R3, c[0x0][0x190], R4 ;  /* 0x0000640003087a25 */ /* 0x000fc800078e0004 */
[----:B------:R-:W-:Y:S01]  /*2170*/  IMAD R3, R3, c[0x0][0x194], R7 ;  /* 0x0000650003037a24 */ /* 0x000fe200078e0207 */
[----:B------:R-:W-:Y:S02]  /*2180*/  IADD3 R10, P0, R8, UR59, RZ ;  /* 0x0000003b080a7c10 */ /* 0x000fe4000ff1e0ff */
[----:B------:R-:W-:Y:S02]  /*2190*/  IADD3 R8, P2, R4, UR46, RZ ;  /* 0x0000002e04087c10 */ /* 0x000fe4000ff5e0ff */
[----:B------:R-:W-:Y:S01]  /*21a0*/  IADD3.X R11, R9, UR58, R3, P0, !PT ;  /* 0x0000003a090b7c10 */ /* 0x000fe200087fe403 */
[----:B------:R-:W-:Y:S01]  /*21b0*/  ULDC.64 UR58, c[0x0][0x3c8] ;  /* 0x0000f200003a7ab9 */ /* 0x000fe20000000a00 */
[----:B------:R-:W-:Y:S01]  /*21c0*/  LEA.HI R3, R14, R13, RZ, 0x5 ;  /* 0x0000000d0e037211 */ /* 0x000fe200078f28ff */
[----:B------:R-:W-:Y:S01]  /*21d0*/  UIMAD.WIDE UR8, UR8, UR19, UR58 ;  /* 0x00000013080872a5 */ /* 0x000fe2000f8e023a */
[----:B------:R-:W-:Y:S02]  /*21e0*/  IADD3.X R9, R5, UR47, RZ, P2, !PT ;  /* 0x0000002f05097c10 */ /* 0x000fe400097fe4ff */
[----:B------:R-:W-:-:S02]  /*21f0*/  LOP3.LUT R7, R3, 0xffffffe0, RZ, 0xc0, !PT ;  /* 0xffffffe003077812 */ /* 0x000fc400078ec0ff */
[----:B------:R-:W-:Y:S01]  /*2200*/  SHF.R.S32.HI R3, RZ, 0x5, R3 ;  /* 0x00000005ff037819 */ /* 0x000fe20000011403 */
[----:B------:R-:W-:Y:S01]  /*2210*/  IMAD.WIDE.U32 R8, R12, c[0x0][0x370], R8 ;  /* 0x0000dc000c087a25 */ /* 0x000fe200078e0008 */
[----:B------:R-:W-:Y:S02]  /*2220*/  UMOV UR19, UR8 ;  /* 0x0000000800137c82 */ /* 0x000fe40008000000 */
[----:B------:R-:W-:Y:S01]  /*2230*/  UMOV UR18, UR9 ;  /* 0x0000000900127c82 */ /* 0x000fe20008000000 */
[----:B------:R-:W-:Y:S01]  /*2240*/  IMAD.IADD R7, R13, 0x1, -R7 ;  /* 0x000000010d077824 */ /* 0x000fe200078e0a07 */
[----:B------:R-:W-:Y:S01]  /*2250*/  IADD3 R9, R9, UR40, RZ ;  /* 0x0000002809097c10 */ /* 0x000fe2000fffe0ff */
[----:B------:R-:W-:Y:S02]  /*2260*/  UIADD3 UR8, UR49, -0x1, URZ ;  /* 0xffffffff31087890 */ /* 0x000fe4000fffe03f */
[----:B--2---:R-:W-:Y:S01]  /*2270*/  IMAD R3, R3, UR4, R7 ;  /* 0x0000000403037c24 */ /* 0x004fe2000f8e0207 */
[----:B------:R-:W-:-:S04]  /*2280*/  UIADD3 UR4, -UR7, UR11, UR5 ;  /* 0x0000000b07047290 */ /* 0x000fc8000fffe105 */
[----:B------:R-:W-:Y:S01]  /*2290*/  UIADD3 UR4, UR4, -UR10, URZ ;  /* 0x8000000a04047290 */ /* 0x000fe2000fffe03f */
[----:B------:R-:W-:-:S03]  /*22a0*/  IADD3 R177, P0, R3, UR20, RZ ;  /* 0x0000001403b17c10 */ /* 0x000fc6000ff1e0ff */
[----:B------:R-:W-:Y:S01]  /*22b0*/  USHF.R.S32.HI UR20, URZ, 0x1f, UR4 ;  /* 0x0000001f3f147899 */ /* 0x000fe20008011404 */
[----:B------:R-:W-:Y:S01]  /*22c0*/  LEA.HI.X.SX32 R7, R3, UR43, 0x1, P0 ;  /* 0x0000002b03077c11 */ /* 0x000fe200080f0eff */
[----:B------:R-:W-:Y:S01]  /*22d0*/  IMAD.U32 R3, RZ, RZ, UR55 ;  /* 0x00000037ff037e24 */ /* 0x000fe2000f8e00ff */
[----:B------:R-:W-:Y:S01]  /*22e0*/  LEA R178, P2, R177, c[0x0][0x350], 0x2 ;  /* 0x0000d400b1b27a11 */ /* 0x000fe200078410ff */
[----:B------:R-:W-:Y:S02]  /*22f0*/  ULEA.HI UR20, UR20, UR4, URZ, 0x7 ;  /* 0x0000000414147291 */ /* 0x000fe4000f8f383f */
[----:B------:R-:W-:Y:S01]  /*2300*/  IMAD.WIDE.U32 R8, R3, c[0x0][0x378], R8 ;  /* 0x0000de0003087a25 */ /* 0x000fe200078e0008 */
[----:B------:R-:W-:Y:S01]  /*2310*/  LEA.HI.X R177, R177, c[0x0][0x354], R7, 0x2, P2 ;  /* 0x0000d500b1b17a11 */ /* 0x000fe200010f1407 */
[----:B------:R-:W-:Y:S02]  /*2320*/  USHF.R.S32.HI UR20, URZ, 0x7, UR20 ;  /* 0x000000073f147899 */ /* 0x000fe40008011414 */
[----:B------:R-:W-:Y:S01]  /*2330*/  IMAD.WIDE.U32 R10, R3, c[0x0][0x1a8], R10 ;  /* 0x00006a00030a7a25 */ /* 0x000fe200078e000a */
[----:B------:R-:W-:Y:S01]  /*2340*/  IADD3 R9, R9, UR41, RZ ;  /* 0x0000002909097c10 */ /* 0x000fe2000fffe0ff */
[----:B------:R-:W-:-:S02]  /*2350*/  UISETP.LT.AND UP1, UPT, URZ, UR20, UPT ;  /* 0x000000143f00728c */ /* 0x000fc4000bf21270 */
[----:B------:R-:W-:Y:S01]  /*2360*/  IMAD R3, R21, c[0x0][0x370], RZ ;  /* 0x0000dc0015037a24 */ /* 0x000fe200078e02ff */
[----:B------:R-:W-:Y:S01]  /*2370*/  IADD3 R11, R11, UR42, RZ ;  /* 0x0000002a0b0b7c10 */ /* 0x000fe2000fffe0ff */
[----:B------:R-:W-:Y:S01]  /*2380*/  USEL UR20, URZ, UR20, !UP1 ;  /* 0x000000143f147287 */ /* 0x000fe2000c800000 */
[----:B------:R-:W-:Y:S01]  /*2390*/  IMAD.WIDE.U32 R8, R0, c[0x0][0x370], R8 ;  /* 0x0000dc0000087a25 */ /* 0x000fe200078e0008 */
[----:B------:R-:W-:Y:S02]  /*23a0*/  LEA R194, P4, R10, c[0x0][0x160], 0x1 ;  /* 0x000058000ac27a11 */ /* 0x000fe400078808ff */
[----:B------:R-:W-:Y:S01]  /*23b0*/  UISETP.GT.AND UP1, UPT, UR49, UR20, UPT ;  /* 0x000000143100728c */ /* 0x000fe2000bf24270 */
[----:B------:R-:W-:Y:S01]  /*23c0*/  IMAD R3, R0, c[0x0][0x374], R3 ;  /* 0x0000dd0000037a24 */ /* 0x000fe200078e0203 */
[----:B------:R-:W-:Y:S02]  /*23d0*/  LEA R192, P3, R8, c[0x0][0x330], 0x1 ;  /* 0x0000cc0008c07a11 */ /* 0x000fe400078608ff */
[----:B------:R-:W-:Y:S01]  /*23e0*/  LEA.HI.X R195, R10, c[0x0][0x164], R11, 0x1, P4 ;  /* 0x000059000ac37a11 */ /* 0x000fe200020f0c0b */
[----:B------:R-:W-:Y:S01]  /*23f0*/  IMAD.IADD R3, R9, 0x1, R3 ;  /* 0x0000000109037824 */ /* 0x000fe200078e0203 */
[----:B------:R-:W-:-:S04]  /*2400*/  PLOP3.LUT P0, PT, PT, PT, UP1, 0x80, 0x0 ;  /* 0x000000000000781c */ /* 0x000fc80003f0f018 */
[----:B------:R-:W-:-:S09]  /*2410*/  LEA.HI.X R193, R8, c[0x0][0x334], R3, 0x1, P3 ;  /* 0x0000cd0008c17a11 */ /* 0x000fd200018f0c03 */
        /* <DEDUP_REMOVED lines=19> */
.L_x_187:
        /* <DEDUP_REMOVED lines=18> */
.L_x_188:
[----:B------:R-:W-:Y:S01]  /*2670*/  ULDC.64 UR8, c[0x0][0x3a0] ;  /* 0x0000e80000087ab9 */ /* 0x000fe20000000a00 */
[----:B------:R-:W-:Y:S01]  /*2680*/  IMAD.U32 R13, RZ, RZ, UR5 ;  /* 0x00000005ff0d7e24 */ /* 0x000fe2000f8e00ff */
[----:B------:R-:W-:Y:S01]  /*2690*/  UIMAD UR8, UR45, UR8, URZ ;  /* 0x000000082d0872a4 */ /* 0x000fe2000f8e023f */
[----:B------:R-:W-:Y:S01]  /*26a0*/  BSSY B0, `(.L_x_189) ;  /* 0x0000019000007945 */ /* 0x000fe20003800000 */
[----:B------:R-:W-:Y:S01]  /*26b0*/  UIMAD UR7, UR15, -0x80, UR7 ;  /* 0xffffff800f0778a4 */ /* 0x000fe2000f8e0207 */
[----:B------:R-:W-:Y:S01]  /*26c0*/  IMAD.WIDE.U32 R6, R13, c[0x0][0x3a0], R4 ;  /* 0x0000e8000d067a25 */ /* 0x000fe200078e0004 */
[----:B------:R-:W-:Y:S02]  /*26d0*/  UIMAD UR8, UR5, UR9, UR8 ;  /* 0x00000009050872a4 */ /* 0x000fe4000f8e0208 */
[----:B------:R-:W-:Y:S02]  /*26e0*/  USHF.R.S32.HI UR10, URZ, 0x1f, UR55 ;  /* 0x0000001f3f0a7899 */ /* 0x000fe40008011437 */
[----:B------:R-:W-:-:S02]  /*26f0*/  IADD3 R6, P0, R6, UR14, RZ ;  /* 0x0000000e06067c10 */ /* 0x000fc4000ff1e0ff */
[----:B------:R-:W-:Y:S01]  /*2700*/  MOV R3, UR8 ;  /* 0x0000000800037c02 */ /* 0x000fe20008000f00 */
[----:B------:R-:W-:Y:S01]  /*2710*/  ULDC.64 UR8, c[0x0][0x3b8] ;  /* 0x0000ee0000087ab9 */ /* 0x000fe20000000a00 */
[----:B------:R-:W-:Y:S01]  /*2720*/  ISETP.GE.AND P1, PT, R0, UR7, PT ;  /* 0x0000000700007c0c */ /* 0x000fe2000bf26270 */
[----:B------:R-:W-:Y:S01]  /*2730*/  UIMAD UR8, UR10, UR8, URZ ;  /* 0x000000080a0872a4 */ /* 0x000fe2000f8e023f */
[----:B------:R-:W-:Y:S01]  /*2740*/  IADD3.X R7, R7, UR16, R3, P0, !PT ;  /* 0x0000001007077c10 */ /* 0x000fe200087fe403 */
[----:B------:R-:W-:Y:S02]  /*2750*/  IMAD.U32 R3, RZ, RZ, UR55 ;  /* 0x00000037ff037e24 */ /* 0x000fe4000f8e00ff */
[----:B------:R-:W-:Y:S02]  /*2760*/  UIMAD UR8, UR55, UR9, UR8 ;  /* 0x00000009370872a4 */ /* 0x000fe4000f8e0208 */
        /* <DEDUP_REMOVED lines=12> */
.L_x_190:
[----:B------:R-:W-:Y:S05]  /*2830*/  BSYNC B0 ;  /* 0x0000000000007941 */ /* 0x000fea0003800000 */
.L_x_189:
        /* <DEDUP_REMOVED lines=14> */
.L_x_192:
[----:B------:R-:W-:Y:S05]  /*2920*/  BSYNC B0 ;  /* 0x0000000000007941 */ /* 0x000fea0003800000 */
.L_x_191:
[----:B------:R-:W-:Y:S01]  /*2930*/  ULDC.64 UR8, c[0x0][0x3a8] ;  /* 0x0000ea0000087ab9 */ /* 0x000fe20000000a00 */
[----:B------:R-:W-:Y:S01]  /*2940*/  IMAD.WIDE.U32 R4, R13, c[0x0][0x3a8], R4 ;  /* 0x0000ea000d047a25 */ /* 0x000fe200078e0004 */
[----:B------:R-:W-:Y:S01]  /*2950*/  UIMAD UR7, UR45, UR8, URZ ;  /* 0x000000082d0772a4 */ /* 0x000fe2000f8e023f */
[----:B------:R-:W-:Y:S01]  /*2960*/  BSSY B0, `(.L_x_193) ;  /* 0x0000016000007945 */ /* 0x000fe20003800000 */
[----:B------:R-:W-:Y:S02]  /*2970*/  USHF.R.S32.HI UR10, URZ, 0x1f, UR55 ;  /* 0x0000001f3f0a7899 */ /* 0x000fe40008011437 */
[----:B------:R-:W-:Y:S01]  /*2980*/  UIMAD UR5, UR5, UR9, UR7 ;  /* 0x00000009050572a4 */ /* 0x000fe2000f8e0207 */
[----:B------:R-:W-:Y:S02]  /*2990*/  IADD3 R4, P2, R4, UR6, RZ ;  /* 0x0000000604047c10 */ /* 0x000fe4000ff5e0ff */
[----:B------:R-:W-:-:S03]  /*29a0*/  ULDC.64 UR6, c[0x0][0x3c0] ;  /* 0x0000f00000067ab9 */ /* 0x000fc60000000a00 */
        /* <DEDUP_REMOVED lines=17> */
.L_x_194:
[----:B------:R-:W-:Y:S05]  /*2ac0*/  BSYNC B0 ;  /* 0x0000000000007941 */ /* 0x000fea0003800000 */
.L_x_193:
        /* <DEDUP_REMOVED lines=10> */
[----:B------:R1:W-:Y:S01]  /*2b70*/  STG.E.128 [R4.64], RZ ;  /* 0x000000ff04007986 */ /* 0x0003e2000c101d26 */
[----:B------:R-:W-:Y:S05]  /*2b80*/  BRA `(.L_x_195) ;  /* 0x000059e000007947 */ /* 0x000fea0003800000 */
.L_x_186:
[----:B------:R-:W-:Y:S01]  /*2b90*/  ULDC.64 UR40, c[0x0][0x198] ;  /* 0x0000660000287ab9 */ /* 0x000fe20000000a00 */
[----:B------:R-:W-:Y:S01]  /*2ba0*/  IMAD.U32 R3, RZ, RZ, UR5 ;  /* 0x00000005ff037e24 */ /* 0x000fe2000f8e00ff */
[----:B------:R-:W-:Y:S01]  /*2bb0*/  UIMAD UR4, UR45, UR40, URZ ;  /* 0x000000282d0472a4 */ /* 0x000fe2000f8e023f */
[----:B------:R-:W-:Y:S01]  /*2bc0*/  IMAD.MOV.U32 R18, RZ, RZ, 0x80 ;  /* 0x00000080ff127424 */ /* 0x000fe200078e00ff */
[----:B------:R-:W-:Y:S01]  /*2bd0*/  ULDC.64 UR42, c[0x0][0x1a0] ;  /* 0x00006800002a7ab9 */ /* 0x000fe20000000a00 */
[C-C-:B------:R-:W-:Y:S01]  /*2be0*/  IMAD.WIDE.U32 R8, R3.reuse, c[0x0][0x1a0], R4.reuse ;  /* 0x0000680003087a25 */ /* 0x140fe200078e0004 */
[----:B------:R-:W-:Y:S01]  /*2bf0*/  UIMAD UR4, UR5, UR41, UR4 ;  /* 0x00000029050472a4 */ /* 0x000fe2000f8e0204 */
[----:B------:R-:W-:Y:S01]  /*2c00*/  MOV R236, 0x7f800000 ;  /* 0x7f80000000ec7802 */ /* 0x000fe20000000f00 */
[----:B------:R-:W-:Y:S01]  /*2c10*/  UIMAD UR42, UR45, UR42, URZ ;  /* 0x0000002a2d2a72a4 */ /* 0x000fe2000f8e023f */
[----:B------:R-:W-:Y:S01]  /*2c20*/  IMAD.WIDE.U32 R4, R3, c[0x0][0x198], R4 ;  /* 0x0000660003047a25 */ /* 0x000fe200078e0004 */
[----:B------:R-:W-:-:S02]  /*2c30*/  IADD3 R8, P1, R8, UR50, RZ ;  /* 0x0000003208087c10 */ /* 0x000fc4000ff3e0ff */
[----:B------:R-:W-:Y:S01]  /*2c40*/  UIMAD UR43, UR5, UR43, UR42 ;  /* 0x0000002b052b72a4 */ /* 0x000fe2000f8e022a */
[----:B------:R-:W-:Y:S01]  /*2c50*/  IMAD.U32 R3, RZ, RZ, UR4 ;  /* 0x00000004ff037e24 */ /* 0x000fe2000f8e00ff */
[----:B------:R-:W-:Y:S01]  /*2c60*/  ULEA.HI UR4, UR8, UR8, URZ, 0x1 ;  /* 0x0000000808047291 */ /* 0x000fe2000f8f083f */
[----:B------:R-:W-:Y:S01]  /*2c70*/  IADD3 R14, P0, R4, UR53, RZ ;  /* 0x00000035040e7c10 */ /* 0x000fe2000ff1e0ff */
[----:B------:R-:W-:Y:S02]  /*2c80*/  IMAD R17, R18, c[0x0][0x374], RZ ;  /* 0x0000dd0012117a24 */ /* 0x000fe400078e02ff */
[----:B------:R-:W-:Y:S01]  /*2c90*/  ULOP3.LUT UR4, UR4, 0xfffffffe, URZ, 0xc0, !UPT ;  /* 0xfffffffe04047892 */ /* 0x000fe2000f8ec03f */
[----:B------:R-:W-:Y:S01]  /*2ca0*/  IADD3.X R15, R5, UR54, R3, P0, !PT ;  /* 0x00000036050f7c10 */ /* 0x000fe200087fe403 */
[----:B------:R-:W-:Y:S01]  /*2cb0*/  IMAD.U32 R7, RZ, RZ, UR43 ;  /* 0x0000002bff077e24 */ /* 0x000fe2000f8e00ff */
[----:B------:R-:W-:Y:S01]  /*2cc0*/  IADD3 R3, R0, 0x40, RZ ;  /* 0x0000004000037810 */ /* 0x000fe20007ffe0ff */
[----:B------:R-:W-:Y:S01]  /*2cd0*/  UIADD3 UR4, UR8, -UR4, URZ ;  /* 0x8000000408047290 */ /* 0x000fe2000fffe03f */
[----:B------:R-:W-:-:S02]  /*2ce0*/  IMAD R11, R18, c[0x0][0x194], RZ ;  /* 0x00006500120b7a24 */ /* 0x000fc400078e02ff */
[C---:B------:R-:W-:Y:S01]  /*2cf0*/  IMAD.WIDE.U32 R12, R18.reuse, c[0x0][0x370], RZ ;  /* 0x0000dc00120c7a25 */ /* 0x040fe200078e00ff */
[----:B------:R-:W-:Y:S01]  /*2d00*/  UISETP.NE.AND UP0, UPT, UR4, 0x1, UPT ;  /* 0x000000010400788c */ /* 0x000fe2000bf05270 */
[----:B------:R-:W-:Y:S01]  /*2d10*/  IADD3.X R9, R9, UR52, R7, P1, !PT ;  /* 0x0000003409097c10 */ /* 0x000fe20008ffe407 */
[----:B------:R-:W-:Y:S01]  /*2d20*/  UIMAD UR4, UR15, -0x80, UR7 ;  /* 0xffffff800f0478a4 */ /* 0x000fe2000f8e0207 */
[----:B------:R-:W-:-:S04]  /*2d30*/  IMAD.WIDE.U32 R18, R18, c[0x0][0x190], RZ ;  /* 0x0000640012127a25 */ /* 0x000fc800078e00ff */
[----:B------:R-:W-:Y:S01]  /*2d40*/  IMAD.WIDE.U32 R4, R6, c[0x0][0x1b8], R8 ;  /* 0x00006e0006047a25 */ /* 0x000fe200078e0008 */
[----:B------:R-:W-:Y:S02]  /*2d50*/  ISETP.GE.AND P4, PT, R0, UR4, PT ;  /* 0x0000000400007c0c */ /* 0x000fe4000bf86270 */
[C---:B------:R-:W-:Y:S01]  /*2d60*/  ISETP.GE.AND P3, PT, R3.reuse, UR4, PT ;  /* 0x0000000403007c0c */ /* 0x040fe2000bf66270 */
[----:B------:R-:W-:Y:S01]  /*2d70*/  UIMAD UR4, UR8, -0x80, UR11 ;  /* 0xffffff80080478a4 */ /* 0x000fe2000f8e020b */
[----:B------:R-:W-:Y:S02]  /*2d80*/  IMAD.MOV.U32 R238, RZ, RZ, 0x7f800000 ;  /* 0x7f800000ffee7424 */ /* 0x000fe400078e00ff */
[----:B------:R-:W-:Y:S02]  /*2d90*/  IMAD.MOV.U32 R239, RZ, RZ, 0x7f800000 ;  /* 0x7f800000ffef7424 */ /* 0x000fe400078e00ff */
[----:B------:R-:W-:Y:S01]  /*2da0*/  IMAD.MOV.U32 R237, RZ, RZ, 0x7f800000 ;  /* 0x7f800000ffed7424 */ /* 0x000fe200078e00ff */
[----:B------:R-:W-:Y:S01]  /*2db0*/  ISETP.GE.AND P2, PT, R3, UR4, PT ;  /* 0x0000000403007c0c */ /* 0x000fe2000bf46270 */
[----:B------:R-:W-:-:S03]  /*2dc0*/  IMAD R3, R20, c[0x0][0x1b8], RZ ;  /* 0x00006e0014037a24 */ /* 0x000fc600078e02ff */
[----:B------:R-:W-:Y:S02]  /*2dd0*/  @!P4 IMAD R7, R21, c[0x0][0x1a0], RZ ;  /* 0x000068001507ca24 */ /* 0x000fe400078e02ff */
[----:B------:R-:W-:Y:S01]  /*2de0*/  IMAD R10, R6, c[0x0][0x1bc], R3 ;  /* 0x00006f00060a7a24 */ /* 0x000fe200078e0203 */
[----:B------:R-:W-:-:S03]  /*2df0*/  @!P3 IADD3 R3, P0, R0, 0x40, RZ ;  /* 0x000000400003b810 */ /* 0x000fc60007f1e0ff */
[----:B------:R-:W-:Y:S01]  /*2e00*/  IMAD.IADD R5, R5, 0x1, R10 ;  /* 0x0000000105057824 */ /* 0x000fe200078e020a */
[----:B------:R-:W-:Y:S02]  /*2e10*/  IADD3 R10, R240, 0x8, RZ ;  /* 0x00000008f00a7810 */ /* 0x000fe40007ffe0ff */
[----:B------:R-:W-:Y:S01]  /*2e20*/  @!P2 IADD3 R18, P1, R194, R18, RZ ;  /* 0x00000012c212a210 */ /* 0x000fe20007f3e0ff */
[----:B------:R-:W-:Y:S01]  /*2e30*/  @!P4 IMAD.WIDE.U32 R8, R0, c[0x0][0x1a0], R4 ;  /* 0x000068000008ca25 */ /* 0x000fe200078e0004 */
[----:B------:R-:W-:Y:S02]  /*2e40*/  @!P2 IADD3 R16, P5, R192, R12, RZ ;  /* 0x0000000cc010a210 */ /* 0x000fe40007fbe0ff */
[----:B------:R-:W-:Y:S01]  /*2e50*/  @!P2 IADD3.X R19, R195, R19, R11, P1, !PT ;  /* 0x00000013c313a210 */ /* 0x000fe20000ffe40b */
[----:B------:R-:W-:Y:S01]  /*2e60*/  @!P4 IMAD R11, R0, c[0x0][0x1a4], R7 ;  /* 0x00006900000bca24 */ /* 0x000fe200078e0207 */
[----:B------:R-:W-:Y:S01]  /*2e70*/  @!P4 LEA R12, P1, R8, c[0x0][0x170], 0x1 ;  /* 0x00005c00080cca11 */ /* 0x000fe200078208ff */
[----:B------:R-:W-:Y:S01]  /*2e80*/  @!P3 IMAD.X R7, RZ, RZ, R21, P0 ;  /* 0x000000ffff07b224 */ /* 0x000fe200000e0615 */
[----:B------:R-:W-:Y:S01]  /*2e90*/  PLOP3.LUT P0, PT, PT, PT, UP6, 0x80, 0x0 ;  /* 0x000000000000781c */ /* 0x000fe20003f0f068 */
[----:B------:R-:W-:Y:S01]  /*2ea0*/  @!P4 IMAD.IADD R9, R9, 0x1, R11 ;  /* 0x000000010909c824 */ /* 0x000fe200078e020b */
[----:B------:R-:W-:Y:S01]  /*2eb0*/  @!P2 IADD3.X R17, R193, R13, R17, P5, !PT ;  /* 0x0000000dc111a210 */ /* 0x000fe20002ffe411 */
[----:B------:R-:W-:Y:S01]  /*2ec0*/  @!P3 IMAD R7, R7, c[0x0][0x1a0], RZ ;  /* 0x000068000707ba24 */ /* 0x000fe200078e02ff */
[----:B------:R-:W-:Y:S01]  /*2ed0*/  ISETP.GE.AND P6, PT, R10, UR4, PT ;  /* 0x000000040a007c0c */ /* 0x000fe2000bfc6270 */
[----:B------:R-:W-:Y:S01]  /*2ee0*/  @!P3 IMAD.WIDE.U32 R4, R3, c[0x0][0x1a0], R4 ;  /* 0x000068000304ba25 */ /* 0x000fe200078e0004 */
[----:B------:R-:W-:-:S03]  /*2ef0*/  @!P4 LEA.HI.X R13, R8, c[0x0][0x174], R9, 0x1, P1 ;  /* 0x00005d00080dca11 */ /* 0x000fc600008f0c09 */
[----:B------:R-:W-:Y:S01]  /*2f00*/  @!P3 IMAD R11, R3, c[0x0][0x1a4], R7 ;  /* 0x00006900030bba24 */ /* 0x000fe200078e0207 */
[----:B------:R-:W-:Y:S01]  /*2f10*/  @!P3 LEA R10, P1, R4, c[0x0][0x170], 0x1 ;  /* 0x00005c00040aba11 */ /* 0x000fe200078208ff */
[----:B------:R-:W-:Y:S02]  /*2f20*/  IMAD R7, R20, c[0x0][0x1b0], RZ ;  /* 0x00006c0014077a24 */ /* 0x000fe400078e02ff */
[----:B------:R-:W-:Y:S01]  /*2f30*/  @P0 BAR.SYNC.DEFER_BLOCKING 0x0 ;  /* 0x0000000000000b1d */ /* 0x000fe20000010000 */
[----:B------:R-:W-:Y:S01]  /*2f40*/  @!P3 IMAD.IADD R5, R5, 0x1, R11 ;  /* 0x000000010505b824 */ /* 0x000fe200078e020b */
[----:B------:R-:W-:Y:S01]  /*2f50*/  PLOP3.LUT P0, PT, PT, PT, UP0, 0x80, 0x0 ;  /* 0x000000000000781c */ /* 0x000fe20003f0f008 */
[----:B------:R-:W-:Y:S02]  /*2f60*/  IMAD.SHL.U32 R3, R244, 0x2, RZ ;  /* 0x00000002f4037824 */ /* 0x000fe400078e00ff */
[----:B------:R-:W-:Y:S01]  /*2f70*/  IMAD R7, R6, c[0x0][0x1b4], R7 ;  /* 0x00006d0006077a24 */ /* 0x000fe200078e0207 */
[----:B------:R-:W-:Y:S01]  /*2f80*/  @!P3 LEA.HI.X R11, R4, c[0x0][0x174], R5, 0x1, P1 ;  /* 0x00005d00040bba11 */ /* 0x000fe200008f0c05 */
[----:B------:R-:W-:Y:S01]  /*2f90*/  IMAD.WIDE.U32 R8, R6, c[0x0][0x1b0], R14 ;  /* 0x00006c0006087a25 */ /* 0x000fe200078e000e */
[----:B------:R-:W-:-:S02]  /*2fa0*/  IADD3 R4, R244, 0x1000, RZ ;  /* 0x00001000f4047810 */ /* 0x000fc40007ffe0ff */
[----:B------:R-:W-:Y:S01]  /*2fb0*/  ISETP.GE.AND P1, PT, R0, UR4, PT ;  /* 0x0000000400007c0c */ /* 0x000fe2000bf26270 */
[----:B------:R-:W-:Y:S01]  /*2fc0*/  @!P4 IMAD R6, R21, c[0x0][0x198], RZ ;  /* 0x000066001506ca24 */ /* 0x000fe200078e02ff */
[----:B------:R-:W-:Y:S01]  /*2fd0*/  SEL R4, R4, R244, !P0 ;  /* 0x000000f404047207 */ /* 0x000fe20004000000 */
[----:B------:R-:W-:Y:S02]  /*2fe0*/  IMAD.IADD R5, R9, 0x1, R7 ;  /* 0x0000000109057824 */ /* 0x000fe400078e0207 */
[----:B------:R-:W-:Y:S02]  /*2ff0*/  @!P4 IMAD R9, R0, c[0x0][0x19c], R6 ;  /* 0x000067000009ca24 */ /* 0x000fe400078e0206 */
[----:B------:R-:W-:Y:S02]  /*3000*/  IMAD.SHL.U32 R200, R4, 0x2, RZ ;  /* 0x0000000204c87824 */ /* 0x000fe400078e00ff */
[----:B------:R-:W-:-:S04]  /*3010*/  @!P4 IMAD.MOV.U32 R4, RZ, RZ, R8 ;  /* 0x000000ffff04c224 */ /* 0x000fc800078e0008 */
[----:B------:R-:W-:Y:S01]  /*3020*/  @!P4 IMAD.WIDE.U32 R6, R0, c[0x0][0x198], R4 ;  /* 0x000066000006ca25 */ /* 0x000fe200078e0004 */
[----:B------:R-:W-:Y:S04]  /*3030*/  @P4 STS [R3+0x8000], RZ ;  /* 0x008000ff03004388 */ /* 0x000fe80000000800 */
[----:B------:R-:W-:Y:S01]  /*3040*/  @P4 STS [R3+0x8004], RZ ;  /* 0x008004ff03004388 */ /* 0x000fe20000000800 */
[----:B------:R-:W-:-:S03]  /*3050*/  @!P4 IADD3 R9, R7, R9, RZ ;  /* 0x000000090709c210 */ /* 0x000fc60007ffe0ff */
        /* <DEDUP_REMOVED lines=38> */
[----:B------:R-:W-:Y:S02]  /*32c0*/  @P2 STS [R200+0x1000], RZ ;  /* 0x001000ffc8002388 */ /* 0x000fe40000000800 */
[----:B------:R-:W-:Y:S01]  /*32d0*/  @!P3 IMAD.X R6, RZ, RZ, R21, P1 ;  /* 0x000000ffff06b224 */ /* 0x000fe200008e0615 */
        /* <DEDUP_REMOVED lines=72> */
[----:B------:R-:W-:Y:S01]  /*3760*/  IMAD.SHL.U32 R3, R3, 0x2, RZ ;  /* 0x0000000203037824 */ /* 0x000fe200078e00ff */
[C---:B------:R-:W-:Y:S01]  /*3770*/  SHF.L.U64.HI R242, R240.reuse, 0x2, R8 ;  /* 0x00000002f0f27819 */ /* 0x040fe20000010208 */
[----:B------:R-:W-:-:S02]  /*3780*/  IMAD.SHL.U32 R243, R240, 0x4, RZ ;  /* 0x00000004f0f37824 */ /* 0x000fc400078e00ff */
[----:B------:R-:W-:Y:S01]  /*3790*/  IMAD.SHL.U32 R241, R0, 0x4, RZ ;  /* 0x0000000400f17824 */ /* 0x000fe200078e00ff */
[----:B--234-:R-:W-:Y:S02]  /*37a0*/  ULDC UR14, c[0x0][0x2e4] ;  /* 0x0000b900000e7ab9 */ /* 0x01cfe40000000800 */
.L_x_200:
[----:B------:R-:W0:Y:S01]  /*37b0*/  LDGDEPBAR ;  /* 0x00000000000079af */ /* 0x000e220000000000 */
[----:B------:R-:W-:Y:S01]  /*37c0*/  IADD3 R4, P0, R243, UR19, RZ ;  /* 0x00000013f3047c10 */ /* 0x000fe2000ff1e0ff */
[----:B------:R-:W-:Y:S01]  /*37d0*/  IMAD.IADD R112, R166, 0x1, R160 ;  /* 0x00000001a6707824 */ /* 0x000fe200078e02a0 */
[----:B------:R-:W-:Y:S01]  /*37e0*/  USHF.L.U32 UR10, UR15, 0x7, URZ ;  /* 0x000000070f0a7899 */ /* 0x000fe2000800063f */
[----:B------:R-:W-:Y:S01]  /*37f0*/  IMAD.MOV.U32 R179, RZ, RZ, R177 ;  /* 0x000000ffffb37224 */ /* 0x000fe200078e00b1 */
[----:B------:R-:W-:Y:S01]  /*3800*/  IADD3.X R5, R242, UR18, RZ, P0, !PT ;  /* 0x00000012f2057c10 */ /* 0x000fe200087fe4ff */
[----:B------:R-:W-:Y:S02]  /*3810*/  ULDC UR5, c[0x0][0x2e8] ;  /* 0x0000ba0000057ab9 */ /* 0x000fe40000000800 */
        /* <DEDUP_REMOVED lines=10> */
[----:B------:R-:W2:Y:S06]  /*38c0*/  LDSM.16.M88.4 R16, [R162+0x6000] ;  /* 0x00600000a210783b */ /* 0x000eac0000000200 */
[----:B------:R-:W3:Y:S06]  /*38d0*/  LDSM.16.M88.4 R60, [R160+0x1000] ;  /* 0x00100000a03c783b */ /* 0x000eec0000000200 */
[----:B-----5:R2:W5:Y:S06]  /*38e0*/  LDG.E R176, [R4.64] ;  /* 0x0000002604b07981 */ /* 0x02056c000c1e1900 */
[----:B------:R2:W5:Y:S06]  /*38f0*/  LDG.E R175, [R4.64+0x20] ;  /* 0x0000202604af7981 */ /* 0x00056c000c1e1900 */
[----:B------:R2:W5:Y:S06]  /*3900*/  LDG.E R174, [R4.64+0x100] ;  /* 0x0001002604ae7981 */ /* 0x00056c000c1e1900 */
[----:B------:R2:W5:Y:S06]  /*3910*/  LDG.E R173, [R4.64+0x120] ;  /* 0x0001202604ad7981 */ /* 0x00056c000c1e1900 */
[----:B------:R-:W4:Y:S06]  /*3920*/  LDSM.16.M88.4 R32, [R162+0x6400] ;  /* 0x00640000a220783b */ /* 0x000f2c0000000200 */
[----:B------:R-:W1:Y:S06]  /*3930*/  LDSM.16.M88.4 R48, [R162+0x6800] ;  /* 0x00680000a230783b */ /* 0x000e6c0000000200 */
[----:B------:R-:W1:Y:S06]  /*3940*/  LDSM.16.M88.4 R100, [R162+0x6c00] ;  /* 0x006c0000a264783b */ /* 0x000e6c0000000200 */
[----:B------:R-:W-:Y:S01]  /*3950*/  LDSM.16.M88.4 R104, [R112] ;  /* 0x000000007068783b */ /* 0x000fe20000000200 */
[-C--:B--2---:R-:W-:Y:S05]  /*3960*/  HMMA.16816.F32.BF16 R4, R64, R16.reuse, RZ ;  /* 0x000000104004723c */ /* 0x084fea00000418ff */
[----:B------:R-:W2:Y:S03]  /*3970*/  LDSM.16.M88.4 R108, [R161+0x6000] ;  /* 0x00600000a16c783b */ /* 0x000ea60000000200 */
[C---:B---3--:R-:W-:Y:S03]  /*3980*/  HMMA.16816.F32.BF16 R8, R60.reuse, R16, RZ ;  /* 0x000000103c08723c */ /* 0x048fe600000418ff */
[----:B------:R-:W3:Y:S05]  /*3990*/  LDSM.16.M88.4 R112, [R112+0x1000] ;  /* 0x001000007070783b */ /* 0x000eea0000000200 */
[-C--:B------:R-:W-:Y:S01]  /*39a0*/  HMMA.16816.F32.BF16 R12, R60, R18.reuse, RZ ;  /* 0x000000123c0c723c */ /* 0x080fe200000418ff */
[----:B------:R-:W1:Y:S06]  /*39b0*/  LDSM.16.M88.4 R116, [R161+0x6400] ;  /* 0x00640000a174783b */ /* 0x000e6c0000000200 */
[----:B------:R-:W1:Y:S01]  /*39c0*/  LDSM.16.M88.4 R120, [R161+0x6800] ;  /* 0x00680000a178783b */ /* 0x000e620000000200 */
[C---:B------:R-:W-:Y:S05]  /*39d0*/  HMMA.16816.F32.BF16 R16, R64.reuse, R18, RZ ;  /* 0x000000124010723c */ /* 0x040fea00000418ff */
[----:B------:R-:W2:Y:S03]  /*39e0*/  LDSM.16.M88.4 R124, [R161+0x6c00] ;  /* 0x006c0000a17c783b */ /* 0x000ea60000000200 */
        /* <DEDUP_REMOVED lines=39> */
.L_x_196:
        /* <DEDUP_REMOVED lines=234> */
.L_x_197:
[C---:B------:R-:W-:Y:S01]  /*4b00*/  FMUL.FTZ R100, R238.reuse, 1.4426950216293334961 ;  /* 0x3fb8aa3bee647820 */ /* 0x040fe20000410000 */
[----:B------:R-:W-:Y:S01]  /*4b10*/  FSETP.NEU.FTZ.AND P0, PT, R238, -INF , PT ;  /* 0xff800000ee00780b */ /* 0x000fe20003f1d000 */
[C---:B------:R-:W-:Y:S01]  /*4b20*/  FMUL.FTZ R0, R239.reuse, 1.4426950216293334961 ;  /* 0x3fb8aa3bef007820 */ /* 0x040fe20000410000 */
        /* <DEDUP_REMOVED lines=390> */
.L_x_198:
        /* <DEDUP_REMOVED lines=43> */
[----:B------:R-:W-:Y:S01]  /*6640*/  F2FP.BF16.PACK_AB R5, R59, R58 ;  /* 0x0000003a3b05723e */ /* 0x000fe200000010ff */
[----:B------:R-:W-:Y:S01]  /*6650*/  IMAD.SHL.U32 R59, R244, 0x2, RZ ;  /* 0x00000002f43b7824 */ /* 0x000fe200078e00ff */
        /* <DEDUP_REMOVED lines=95> */
.L_x_199:
        /* <DEDUP_REMOVED lines=286> */
.L_x_201:
        /* <DEDUP_REMOVED lines=19> */
.L_x_202:
        /* <DEDUP_REMOVED lines=44> */
.L_x_204:
[----:B-12---:R-:W-:Y:S05]  /*8220*/  BSYNC B0 ;  /* 0x0000000000007941 */ /* 0x006fea0003800000 */
.L_x_203:
        /* <DEDUP_REMOVED lines=14> */
.L_x_206:
[----:B------:R-:W-:Y:S05]  /*8310*/  BSYNC B0 ;  /* 0x0000000000007941 */ /* 0x000fea0003800000 */
.L_x_205:
        /* <DEDUP_REMOVED lines=25> */
.L_x_208:
[----:B------:R-:W-:Y:S05]  /*84b0*/  BSYNC B0 ;  /* 0x0000000000007941 */ /* 0x000fea0003800000 */
.L_x_207:
        /* <DEDUP_REMOVED lines=10> */
[----:B----4-:R1:W-:Y:S02]  /*8560*/  STG.E.128 [R4.64], R28 ;  /* 0x0000001c04007986 */ /* 0x0103e4000c101d0c */
.L_x_195:
[----:B------:R-:W-:Y:S05]  /*8570*/  BSYNC B1 ;  /* 0x0000000000017941 */ /* 0x000fea0003800000 */
.L_x_181:
        /* <DEDUP_REMOVED lines=11> */
.L_x_209:
[----:B------:R-:W-:Y:S05]  /*8630*/  EXIT ;  /* 0x000000000000794d */ /* 0x000fea0003800000 */
.L_x_211:
        /* <DEDUP_REMOVED lines=12> */
.L_x_1329:


//--------------------- .text._ZN5flash44flash_bwd_dq_dk_dv_loop_seqk_parallel_kernelI23Flash_bwd_kernel_traitsILi32ELi128ELi128ELi8ELi4ELi4ELi4ELb1ELb0EN7cutlass10bfloat16_tE19Flash_kernel_traitsILi32ELi128ELi128ELi8ES3_EELb0ELb0ELb1ELb1ELb0ELb0ELb0EEEvNS_16Flash_bwd_paramsE --------------------------
	.section	.text._ZN5flash44flash_bwd_dq_dk_dv_loop_seqk_parallel_kernelI23Flash_bwd_kernel_traitsILi32ELi128ELi128ELi8ELi4ELi4ELi4ELb1ELb0EN7cutlass10bfloat16_tE19Flash_kernel_traitsILi32ELi128ELi128ELi8ES3_EELb0ELb0ELb1ELb1ELb0ELb0ELb0EEEvNS_16Flash_bwd_paramsE,"ax",@progbits
	.sectioninfo	@"SHI_REGISTERS=255"
	.align	128
        .global         _ZN5flash44flash_bwd_dq_dk_dv_loop_seqk_parallel_kernelI23Flash_bwd_kernel_traitsILi32ELi128ELi128ELi8ELi4ELi4ELi4ELb1ELb0EN7cutlass10bfloat16_tE19Flash_kernel_traitsILi32ELi128ELi128ELi8ES3_EELb0ELb0ELb1ELb1ELb0ELb0ELb0EEEvNS_16Flash_bwd_paramsE
        .type           _ZN5flash44flash_bwd_dq_dk_dv_loop_seqk_parallel_kernelI23Flash_bwd_kernel_traitsILi32ELi128ELi128ELi8ELi4ELi4ELi4ELb1ELb0EN7cutlass10bfloat16_tE19Flash_kernel_traitsILi32ELi128ELi128ELi8ES3_EELb0ELb0ELb1ELb1ELb0ELb0ELb0EEEvNS_16Flash_bwd_paramsE,@function
        .size           _ZN5flash44flash_bwd_dq_dk_dv_loop_seqk_parallel_kernelI23Flash_bwd_kernel_traitsILi32ELi128ELi128ELi8ELi4ELi4ELi4ELb1ELb0EN7cutlass10bfloat16_tE19Flash_kernel_traitsILi32ELi128ELi128ELi8ES3_EELb0ELb0ELb1ELb1ELb0ELb0ELb0EEEvNS_16Flash_bwd_paramsE,(.L_x_1330 - _ZN5flash44flash_bwd_dq_dk_dv_loop_seqk_parallel_kernelI23Flash_bwd_kernel_traitsILi32ELi128ELi128ELi8ELi4ELi4ELi4ELb1ELb0EN7cutlass10bfloat16_tE19Flash_kernel_traitsILi32ELi128ELi128ELi8ES3_EELb0ELb0ELb1ELb1ELb0ELb0ELb0EEEvNS_16Flash_bwd_paramsE)
        .other          _ZN5flash44flash_bwd_dq_dk_dv_loop_seqk_parallel_kernelI23Flash_bwd_kernel_traitsILi32ELi128ELi128ELi8ELi4ELi4ELi4ELb1ELb0EN7cutlass10bfloat16_tE19Flash_kernel_traitsILi32ELi128ELi128ELi8ES3_EELb0ELb0ELb1ELb1ELb0ELb0ELb0EEEvNS_16Flash_bwd_paramsE,@"STO_CUDA_ENTRY STV_DEFAULT"
_ZN5flash44flash_bwd_dq_dk_dv_loop_seqk_parallel_kernelI23Flash_bwd_kernel_traitsILi32ELi128ELi128ELi8ELi4ELi4ELi4ELb1ELb0EN7cutlass10bfloat16_tE19Flash_kernel_traitsILi32ELi128ELi128ELi8ES3_EELb0ELb0ELb1ELb1ELb0ELb0ELb0EEEvNS_16Flash_bwd_paramsE:
.text._ZN5flash44flash_bwd_dq_dk_dv_loop_seqk_parallel_kernelI23Flash_bwd_kernel_traitsILi32ELi128ELi128ELi8ELi4ELi4ELi4ELb1ELb0EN7cutlass10bfloat16_tE19Flash_kernel_traitsILi32ELi128ELi128ELi8ES3_EELb0ELb0ELb1ELb1ELb0ELb0ELb0EEEvNS_16Flash_bwd_paramsE:
        /* <DEDUP_REMOVED lines=23> */
[----:B------:R-:W-:Y:S02]  /*0170*/  UIMAD UR11, UR5, UR11, URZ ;  /* 0x0000000b050b72a4 */ /* 0x000fe4000f8e023f */
[----:B------:R-:W-:Y:S02]  /*0180*/  ULDC UR58, c[0x0][0x1c0] ;  /* 0x00007000003a7ab9 */ /* 0x000fe40000000800 */
[----:B------:R-:W-:Y:S02]  /*0190*/  ULDC UR15, c[0x0][0x1c8] ;  /* 0x00007200000f7ab9 */ /* 0x000fe40000000800 */
[----:B------:R-:W-:Y:S02]  /*01a0*/  UIMAD.WIDE UR58, UR5, UR58, URZ ;  /* 0x0000003a053a72a5 */ /* 0x000fe4000f8e023f */
[----:B------:R-:W-:Y:S01]  /*01b0*/  ULDC.U8 UR9, c[0x0][0x328] ;  /* 0x0000ca0000097ab9 */ /* 0x000fe20000000000 */
[----:B-1----:R-:W-:Y:S01]  /*01c0*/  SHF.R.S32.HI R6, RZ, 0x1f, R7 ;  /* 0x0000001fff067819 */ /* 0x002fe20000011407 */
[----:B--2---:R-:W-:-:S02]  /*01d0*/  UIMAD UR18, UR55, UR5, URZ ;  /* 0x00000005371272a4 */ /* 0x004fc4000f8e023f */
[----:B------:R-:W-:Y:S01]  /*01e0*/  ULOP3.LUT UR5, UR55, UR15, URZ, 0x3c, !UPT ;  /* 0x0000000f37057292 */ /* 0x000fe2000f8e3c3f */
[CC--:B------:R-:W-:Y:S01]  /*01f0*/  LEA.HI R4, R6.reuse, R7.reuse, RZ, 0x2 ;  /* 0x0000000706047211 */ /* 0x0c0fe200078f10ff */
[----:B------:R-:W-:Y:S01]  /*0200*/  USHF.R.S32.HI UR6, URZ, 0x1f, UR55 ;  /* 0x0000001f3f067899 */ /* 0x000fe20008011437 */
[-C--:B------:R-:W-:Y:S01]  /*0210*/  LEA.HI R5, R6, R7.reuse, RZ, 0x5 ;  /* 0x0000000706057211 */ /* 0x080fe200078f28ff */
[----:B------:R-:W-:Y:S01]  /*0220*/  UISETP.NE.AND UP5, UPT, UR9, URZ, UPT ;  /* 0x0000003f0900728c */ /* 0x000fe2000bfa5270 */
[----:B------:R-:W-:Y:S01]  /*0230*/  LOP3.LUT R3, R4, 0xfffffffc, RZ, 0xc0, !PT ;  /* 0xfffffffc04037812 */ /* 0x000fe200078ec0ff */
[----:B---3--:R-:W-:Y:S01]  /*0240*/  USHF.L.U32 UR7, UR52, 0x7, URZ ;  /* 0x0000000734077899 */ /* 0x008fe2000800063f */
[--C-:B------:R-:W-:Y:S01]  /*0250*/  SHF.R.S32.HI R0, RZ, 0x2, R4.reuse ;  /* 0x00000002ff007819 */ /* 0x100fe20000011404 */
[----:B------:R-:W-:Y:S01]  /*0260*/  ULDC UR14, c[0x0][0x214] ;  /* 0x00008500000e7ab9 */ /* 0x000fe20000000800 */
[----:B------:R-:W-:Y:S01]  /*0270*/  SHF.R.S32.HI R2, RZ, 0x1f, R4 ;  /* 0x0000001fff027819 */ /* 0x000fe20000011404 */
[----:B------:R-:W-:Y:S01]  /*0280*/  IMAD.IADD R12, R7, 0x1, -R3 ;  /* 0x00000001070c7824 */ /* 0x000fe200078e0a03 */
[CC--:B------:R-:W-:Y:S01]  /*0290*/  LEA.HI R11, R6.reuse, R7.reuse, RZ, 0x7 ;  /* 0x00000007060b7211 */ /* 0x0c0fe200078f38ff */
[----:B------:R-:W-:Y:S01]  /*02a0*/  ULDC UR8, c[0x0][0x1c0] ;  /* 0x0000700000087ab9 */ /* 0x000fe20000000800 */
[-C--:B------:R-:W-:Y:S01]  /*02b0*/  LEA.HI R150, R6, R7.reuse, RZ, 0x3 ;  /* 0x0000000706967211 */ /* 0x080fe200078f18ff */
[----:B------:R-:W-:Y:S01]  /*02c0*/  IMAD.SHL.U32 R238, R12, 0x8, RZ ;  /* 0x000000080cee7824 */ /* 0x000fe200078e00ff */
[----:B------:R-:W-:Y:S01]  /*02d0*/  LEA.HI R6, R6, R7, RZ, 0x4 ;  /* 0x0000000706067211 */ /* 0x000fe200078f20ff */
[----:B------:R-:W-:Y:S01]  /*02e0*/  ULDC UR19, c[0x0][0x224] ;  /* 0x0000890000137ab9 */ /* 0x000fe20000000800 */
[-C--:B------:R-:W-:Y:S01]  /*02f0*/  LEA.HI R4, R4, R0.reuse, RZ, 0x1 ;  /* 0x0000000004047211 */ /* 0x080fe200078f08ff */
[----:B------:R-:W-:Y:S01]  /*0300*/  ULDC UR17, c[0x0][0x224] ;  /* 0x0000890000117ab9 */ /* 0x000fe20000000800 */
[----:B------:R-:W-:Y:S01]  /*0310*/  LEA.HI R3, R2, R0, RZ, 0x3 ;  /* 0x0000000002037211 */ /* 0x000fe200078f18ff */
[----:B------:R-:W-:Y:S01]  /*0320*/  ULDC UR16, c[0x0][0x1c0] ;  /* 0x0000700000107ab9 */ /* 0x000fe20000000800 */
[----:B------:R-:W-:Y:S01]  /*0330*/  LOP3.LUT R8, R5, 0xffffffe0, RZ, 0xc0, !PT ;  /* 0xffffffe005087812 */ /* 0x000fe200078ec0ff */
[----:B------:R-:W-:Y:S01]  /*0340*/  IMAD.U32 R252, RZ, RZ, UR18 ;  /* 0x00000012fffc7e24 */ /* 0x000fe2000f8e00ff */
[----:B------:R-:W-:Y:S01]  /*0350*/  LOP3.LUT R9, R6, 0xfffffff0, RZ, 0xc0, !PT ;  /* 0xfffffff006097812 */ /* 0x000fe200078ec0ff */
[----:B------:R-:W-:Y:S01]  /*0360*/  ULDC.U8 UR10, c[0x0][0x3d0] ;  /* 0x0000f400000a7ab9 */ /* 0x000fe20000000000 */
[----:B------:R-:W-:Y:S01]  /*0370*/  LOP3.LUT R10, R150, 0xfffffff8, RZ, 0xc0, !PT ;  /* 0xfffffff8960a7812 */ /* 0x000fe200078ec0ff */
[C---:B------:R-:W-:Y:S01]  /*0380*/  IMAD.IADD R2, R7.reuse, 0x1, -R8 ;  /* 0x0000000107027824 */ /* 0x040fe200078e0a08 */
[----:B------:R-:W-:Y:S01]  /*0390*/  LOP3.LUT R4, R4, 0x7fffffe, RZ, 0xc0, !PT ;  /* 0x07fffffe04047812 */ /* 0x000fe200078ec0ff */
[----:B------:R-:W-:Y:S01]  /*03a0*/  IMAD.IADD R8, R7, 0x1, -R9 ;  /* 0x0000000107087824 */ /* 0x000fe200078e0a09 */
[----:B------:R-:W-:Y:S01]  /*03b0*/  LOP3.LUT R3, R3, 0xfffffff8, RZ, 0xc0, !PT ;  /* 0xfffffff803037812 */ /* 0x000fe200078ec0ff */
[----:B------:R-:W-:Y:S01]  /*03c0*/  IMAD.IADD R10, R7, 0x1, -R10 ;  /* 0x00000001070a7824 */ /* 0x000fe200078e0a0a */
[----:B------:R-:W-:Y:S01]  /*03d0*/  SHF.R.S32.HI R9, RZ, 0x1f, R2 ;  /* 0x0000001fff097819 */ /* 0x000fe20000011402 */
[C---:B------:R-:W-:Y:S01]  /*03e0*/  IMAD.IADD R248, R0.reuse, 0x1, -R4 ;  /* 0x0000000100f87824 */ /* 0x040fe200078e0a04 */
[----:B------:R-:W-:Y:S01]  /*03f0*/  SHF.R.S32.HI R4, RZ, 0x1f, R5 ;  /* 0x0000001fff047819 */ /* 0x000fe20000011405 */
[----:B------:R-:W-:Y:S01]  /*0400*/  IMAD.IADD R7, R0, 0x1, -R3 ;  /* 0x0000000100077824 */ /* 0x000fe200078e0a03 */
[----:B------:R-:W-:Y:S01]  /*0410*/  SHF.R.S32.HI R0, RZ, 0x5, R5 ;  /* 0x00000005ff007819 */ /* 0x000fe20000011405 */
[----:B------:R-:W-:Y:S01]  /*0420*/  ULDC.64 UR12, c[0x0][0x118] ;  /* 0x00004600000c7ab9 */ /* 0x000fe20000000a00 */
[----:B------:R-:W-:Y:S01]  /*0430*/  LEA.HI R244, R9, R2, RZ, 0x2 ;  /* 0x0000000209f47211 */ /* 0x000fe200078f10ff */
[----:B------:R-:W-:Y:S01]  /*0440*/  UISETP.NE.AND UP6, UPT, UR10, URZ, UPT ;  /* 0x0000003f0a00728c */ /* 0x000fe2000bfc5270 */
[----:B------:R-:W-:Y:S01]  /*0450*/  LEA.HI R4, R4, R0, RZ, 0x2 ;  /* 0x0000000004047211 */ /* 0x000fe200078f10ff */
[----:B------:R-:W-:Y:S01]  /*0460*/  IMAD R248, R0, 0x8, R248 ;  /* 0x0000000800f87824 */ /* 0x000fe200078e02f8 */
[----:B------:R-:W-:Y:S01]  /*0470*/  SHF.R.S32.HI R2, RZ, 0x4, R6 ;  /* 0x00000004ff027819 */ /* 0x000fe20000011406 */
[----:B------:R-:W-:Y:S01]  /*0480*/  USHF.L.U32 UR36, UR11, 0x3, URZ ;  /* 0x000000030b247899 */ /* 0x000fe2000800063f */
[----:B------:R-:W-:Y:S01]  /*0490*/  LOP3.LUT R4, R4, 0xfffffffc, RZ, 0xc0, !PT ;  /* 0xfffffffc04047812 */ /* 0x000fe200078ec0ff */
[----:B------:R-:W-:Y:S01]  /*04a0*/  USHF.L.U32 UR35, UR11, 0x4, URZ ;  /* 0x000000040b237899 */ /* 0x000fe2000800063f */
[----:B------:R-:W-:Y:S01]  /*04b0*/  LEA.HI R3, R6, R2, RZ, 0x1 ;  /* 0x0000000206037211 */ /* 0x000fe200078f08ff */
[----:B------:R-:W-:Y:S01]  /*04c0*/  IMAD.SHL.U32 R6, R12, 0x2, RZ ;  /* 0x000000020c067824 */ /* 0x000fe200078e00ff */
[----:B------:R-:W-:Y:S01]  /*04d0*/  LEA.HI R9, R10, R10, RZ, 0x1 ;  /* 0x0000000a0a097211 */ /* 0x000fe200078f08ff */
[----:B------:R-:W-:Y:S01]  /*04e0*/  IMAD.IADD R15, R0, 0x1, -R4 ;  /* 0x00000001000f7824 */ /* 0x000fe200078e0a04 */
[----:B------:R-:W-:Y:S01]  /*04f0*/  SHF.R.S32.HI R0, RZ, 0x3, R150 ;  /* 0x00000003ff007819 */ /* 0x000fe20000011496 */
[----:B------:R-:W-:Y:S01]  /*0500*/  UIMAD UR34, UR11, 0x18, URZ ;  /* 0x000000180b2278a4 */ /* 0x000fe2000f8e023f */
[----:B------:R-:W-:Y:S01]  /*0510*/  LOP3.LUT R3, R3, 0xfffffffe, RZ, 0xc0, !PT ;  /* 0xfffffffe03037812 */ /* 0x000fe200078ec0ff */
[----:B------:R-:W-:Y:S01]  /*0520*/  USHF.L.U32 UR33, UR11, 0x5, URZ ;  /* 0x000000050b217899 */ /* 0x000fe2000800063f */
[----:B------:R-:W-:Y:S01]  /*0530*/  SHF.R.S32.HI R11, RZ, 0x7, R11 ;  /* 0x00000007ff0b7819 */ /* 0x000fe2000001140b */
[----:B------:R-:W-:Y:S01]  /*0540*/  IMAD.SHL.U32 R0, R0, 0x40, RZ ;  /* 0x0000004000007824 */ /* 0x000fe200078e00ff */
[----:B------:R-:W-:Y:S01]  /*0550*/  SHF.R.S32.HI R5, RZ, 0x1f, R8 ;  /* 0x0000001fff057819 */ /* 0x000fe20000011408 */
[----:B------:R-:W-:Y:S01]  /*0560*/  IMAD.IADD R13, R2, 0x1, -R3 ;  /* 0x00000001020d7824 */ /* 0x000fe200078e0a03 */
[----:B------:R-:W-:Y:S01]  /*0570*/  LOP3.LUT R2, R9, 0x3fffffe, RZ, 0xc0, !PT ;  /* 0x03fffffe09027812 */ /* 0x000fe200078ec0ff */
[----:B------:R-:W-:Y:S01]  /*0580*/  IMAD R210, R11, 0x2000, R6 ;  /* 0x000020000bd27824 */ /* 0x000fe200078e0206 */
[----:B------:R-:W-:Y:S01]  /*0590*/  LOP3.LUT R0, R0, 0xc0, RZ, 0xc0, !PT ;  /* 0x000000c000007812 */ /* 0x000fe200078ec0ff */
[----:B------:R-:W-:Y:S01]  /*05a0*/  UIMAD UR32, UR11, 0x28, URZ ;  /* 0x000000280b2078a4 */ /* 0x000fe2000f8e023f */
[----:B------:R-:W-:Y:S01]  /*05b0*/  LEA.HI R5, R5, R8, RZ, 0x3 ;  /* 0x0000000805057211 */ /* 0x000fe200078f18ff */
[----:B------:R-:W-:Y:S01]  /*05c0*/  IMAD.IADD R2, R10, 0x1, -R2 ;  /* 0x000000010a027824 */ /* 0x000fe200078e0a02 */
[----:B------:R-:W-:Y:S01]  /*05d0*/  SHF.R.U32.HI R4, RZ, 0x3, R0 ;  /* 0x00000003ff047819 */ /* 0x000fe20000011600 */
[----:B------:R-:W-:Y:S01]  /*05e0*/  UIMAD UR31, UR11, 0x30, URZ ;  /* 0x000000300b1f78a4 */ /* 0x000fe2000f8e023f */
[----:B------:R-:W-:Y:S01]  /*05f0*/  LOP3.LUT R3, R0, 0x18, R238, 0xf8, !PT ;  /* 0x0000001800037812 */ /* 0x000fe200078ef8ee */
[----:B------:R-:W-:Y:S01]  /*0600*/  IMAD R0, R11, 0x8, R13 ;  /* 0x000000080b007824 */ /* 0x000fe200078e020d */
[----:B------:R-:W-:Y:S01]  /*0610*/  LOP3.LUT P5, RZ, R7, 0x2, RZ, 0xc0, !PT ;  /* 0x0000000207ff7812 */ /* 0x000fe200078ac0ff */
[----:B------:R-:W-:Y:S01]  /*0620*/  UIMAD UR30, UR11, 0x38, URZ ;  /* 0x000000380b1e78a4 */ /* 0x000fe2000f8e023f */
[----:B------:R-:W-:Y:S01]  /*0630*/  LOP3.LUT R3, R3, R4, RZ, 0x3c, !PT ;  /* 0x0000000403037212 */ /* 0x000fe200078e3cff */
[----:B------:R-:W-:Y:S01]  /*0640*/  IMAD R18, R0, 0x8, R2 ;  /* 0x0000000800127824 */ /* 0x000fe200078e0202 */
[----:B------:R-:W-:Y:S01]  /*0650*/  LEA.HI R0, R8, R8, RZ, 0x1 ;  /* 0x0000000808007211 */ /* 0x000fe200078f08ff */
[----:B------:R-:W-:Y:S01]  /*0660*/  IMAD.U32 R2, RZ, RZ, UR4 ;  /* 0x00000004ff027e24 */ /* 0x000fe2000f8e00ff */
[----:B------:R-:W-:Y:S01]  /*0670*/  UIMAD UR4, UR52, UR8, UR55 ;  /* 0x00000008340472a4 */ /* 0x000fe2000f8e0237 */
[----:B------:R-:W-:Y:S01]  /*0680*/  IMAD.U32 R248, R248, 0x20, R3 ;  /* 0x00000020f8f87824 */ /* 0x000fe200078e0003 */
[----:B------:R-:W-:Y:S01]  /*0690*/  LOP3.LUT R4, R0, 0x7fffffe, RZ, 0xc0, !PT ;  /* 0x07fffffe00047812 */ /* 0x000fe200078ec0ff */
[----:B------:R-:W-:Y:S01]  /*06a0*/  UIMAD.WIDE.U32 UR8, UR52, UR19, URZ ;  /* 0x00000013340872a5 */ /* 0x000fe2000f8e003f */
[----:B------:R1:W-:Y:S01]  /*06b0*/  STL [R1+0x30], R2 ;  /* 0x0000300201007387 */ /* 0x0003e20000100800 */
[--C-:B------:R-:W-:Y:S01]  /*06c0*/  SHF.R.S32.HI R3, RZ, 0x1, R0.reuse ;  /* 0x00000001ff037819 */ /* 0x100fe20000011400 */
[----:B------:R-:W-:Y:S01]  /*06d0*/  UIMAD UR4, UR4, UR17, URZ ;  /* 0x00000011040472a4 */ /* 0x000fe2000f8e023f */
[----:B------:R-:W-:Y:S01]  /*06e0*/  SHF.R.S32.HI R0, RZ, 0x1f, R0 ;  /* 0x0000001fff007819 */ /* 0x000fe20000011400 */
[----:B------:R-:W-:Y:S01]  /*06f0*/  IMAD.IADD R16, R8, 0x1, -R4 ;  /* 0x0000000108107824 */ /* 0x000fe200078e0a04 */
[C---:B------:R-:W-:Y:S01]  /*0700*/  LOP3.LUT P4, RZ, R7.reuse, 0x4, RZ, 0xc0, !PT ;  /* 0x0000000407ff7812 */ /* 0x040fe2000788c0ff */
[----:B------:R-:W-:Y:S01]  /*0710*/  IMAD.SHL.U32 R4, R7, 0x40, RZ ;  /* 0x0000004007047824 */ /* 0x000fe200078e00ff */
[----:B------:R-:W-:Y:S01]  /*0720*/  LEA.HI R0, R0, R3, RZ, 0x2 ;  /* 0x0000000300007211 */ /* 0x000fe200078f10ff */
[----:B------:R-:W-:Y:S01]  /*0730*/  IMAD.U32 R20, RZ, RZ, UR8 ;  /* 0x00000008ff147e24 */ /* 0x000fe2000f8e00ff */
[----:B------:R-:W-:Y:S01]  /*0740*/  SEL R205, R154, 0xffffffe0, !P5 ;  /* 0xffffffe09acd7807 */ /* 0x000fe20006800000 */
[----:B------:R-:W-:Y:S01]  /*0750*/  IMAD.U32 R21, RZ, RZ, UR9 ;  /* 0x00000009ff157e24 */ /* 0x000fe2000f8e00ff */
[----:B------:R-:W-:Y:S01]  /*0760*/  LOP3.LUT R0, R0, 0xfffffffc, RZ, 0xc0, !PT ;  /* 0xfffffffc00007812 */ /* 0x000fe200078ec0ff */
[----:B------:R-:W-:Y:S01]  /*0770*/  USHF.L.U32 UR29, UR11, 0x6, URZ ;  /* 0x000000060b1d7899 */ /* 0x000fe2000800063f */
[----:B------:R-:W-:Y:S01]  /*0780*/  LOP3.LUT R4, R4, 0x1c0, RZ, 0xc0, !PT ;  /* 0x000001c004047812 */ /* 0x000fe200078ec0ff */
[----:B------:R-:W-:-:S02]  /*0790*/  UIMAD UR28, UR11, 0x48, URZ ;  /* 0x000000480b1c78a4 */ /* 0x000fc4000f8e023f */
[----:B------:R-:W-:Y:S01]  /*07a0*/  IMAD.IADD R14, R3, 0x1, -R0 ;  /* 0x00000001030e7824 */ /* 0x000fe200078e0a00 */
[----:B------:R-:W-:Y:S01]  /*07b0*/  LEA.HI R4, R4, R4, RZ, 0x1d ;  /* 0x0000000404047211 */ /* 0x000fe200078fe8ff */
[----:B------:R-:W-:Y:S01]  /*07c0*/  IMAD.U32 R0, RZ, RZ, UR5 ;  /* 0x00000005ff007e24 */ /* 0x000fe2000f8e00ff */
[----:B------:R-:W-:Y:S01]  /*07d0*/  USHF.R.S32.HI UR5, URZ, 0x1f, UR19 ;  /* 0x0000001f3f057899 */ /* 0x000fe20008011413 */
[----:B------:R-:W-:Y:S01]  /*07e0*/  IMAD.U32 R3, RZ, RZ, UR6 ;  /* 0x00000006ff037e24 */ /* 0x000fe2000f8e00ff */
[----:B------:R-:W-:Y:S01]  /*07f0*/  SHF.R.S32.HI R3, RZ, 0x3, R5 ;  /* 0x00000003ff037819 */ /* 0x000fe20000011405 */
[----:B------:R-:W-:Y:S02]  /*0800*/  USHF.R.S32.HI UR6, URZ, 0x1f, UR52 ;  /* 0x0000001f3f067899 */ /* 0x000fe40008011434 */
[----:B------:R-:W-:Y:S01]  /*0810*/  UIMAD UR5, UR5, UR52, URZ ;  /* 0x00000034050572a4 */ /* 0x000fe2000f8e023f */
[----:B-1----:R-:W-:Y:S01]  /*0820*/  LOP3.LUT R2, R5, 0xfffffff8, RZ, 0xc0, !PT ;  /* 0xfffffff805027812 */ /* 0x002fe200078ec0ff */
[----:B------:R-:W-:Y:S01]  /*0830*/  IMAD R16, R3, 0x8, R16 ;  /* 0x0000000803107824 */ /* 0x000fe200078e0210 */
[----:B------:R-:W-:-:S02]  /*0840*/  UIMAD UR27, UR11, 0x50, URZ ;  /* 0x000000500b1b78a4 */ /* 0x000fc4000f8e023f */
[----:B------:R-:W-:Y:S01]  /*0850*/  UIMAD UR26, UR11, 0x58, URZ ;  /* 0x000000580b1a78a4 */ /* 0x000fe2000f8e023f */
[----:B------:R-:W-:Y:S01]  /*0860*/  IMAD.IADD R17, R8, 0x1, -R2 ;  /* 0x0000000108117824 */ /* 0x000fe200078e0a02 */
[----:B------:R-:W-:Y:S01]  /*0870*/  LOP3.LUT R2, R7, 0x1, RZ, 0xc0, !PT ;  /* 0x0000000107027812 */ /* 0x000fe200078ec0ff */
[----:B------:R-:W-:Y:S02]  /*0880*/  UIMAD UR25, UR11, 0x60, URZ ;  /* 0x000000600b1978a4 */ /* 0x000fe4000f8e023f */
[----:B------:R-:W-:Y:S01]  /*0890*/  UIMAD UR24, UR11, 0x68, URZ ;  /* 0x000000680b1878a4 */ /* 0x000fe2000f8e023f */
[----:B------:R-:W-:Y:S01]  /*08a0*/  ISETP.NE.U32.AND P6, PT, R2, 0x1, PT ;  /* 0x000000010200780c */ /* 0x000fe20003fc5070 */
[----:B------:R-:W-:Y:S01]  /*08b0*/  IMAD.U32 R2, RZ, RZ, UR11 ;  /* 0x0000000bff027e24 */ /* 0x000fe2000f8e00ff */
[----:B------:R-:W-:Y:S02]  /*08c0*/  UIMAD UR23, UR11, 0x70, URZ ;  /* 0x000000700b1778a4 */ /* 0x000fe4000f8e023f */
[----:B------:R-:W-:Y:S01]  /*08d0*/  SEL R204, R204, 0x10, !P6 ;  /* 0x00000010cccc7807 */ /* 0x000fe20007000000 */
[----:B------:R-:W-:Y:S01]  /*08e0*/  UIMAD UR22, UR11, 0x78, URZ ;  /* 0x000000780b1678a4 */ /* 0x000fe2000f8e023f */
[----:B------:R1:W-:Y:S01]  /*08f0*/  STL [R1+0x28], R2 ;  /* 0x0000280201007387 */ /* 0x0003e20000100800 */
[----:B------:R-:W-:-:S03]  /*0900*/  UMOV UR61, 0xffffe000 ;  /* 0xffffe000003d7882 */ /* 0x000fc60000000000 */
[----:B------:R2:W-:Y:S01]  /*0910*/  STL [R1+0x2c], R0 ;  /* 0x00002c0001007387 */ /* 0x0005e20000100800 */
[----:B-1----:R-:W-:Y:S01]  /*0920*/  IMAD.SHL.U32 R2, R10, 0x40, RZ ;  /* 0x000000400a027824 */ /* 0x002fe200078e00ff */
[----:B------:R-:W-:Y:S02]  /*0930*/  LEA.HI R10, R7, R7, RZ, 0x1 ;  /* 0x00000007070a7211 */ /* 0x000fe400078f08ff */
[----:B--2---:R-:W-:Y:S02]  /*0940*/  SHF.R.S32.HI R0, RZ, 0x1, R9 ;  /* 0x00000001ff007819 */ /* 0x004fe40000011409 */
[----:B------:R-:W-:Y:S02]  /*0950*/  LOP3.LUT R8, R2, 0x1c0, RZ, 0xc0, !PT ;  /* 0x000001c002087812 */ /* 0x000fe400078ec0ff */
[----:B------:R-:W-:Y:S01]  /*0960*/  LOP3.LUT R2, R10, 0x3fffffe, RZ, 0xc0, !PT ;  /* 0x03fffffe0a027812 */ /* 0x000fe200078ec0ff */
[C---:B------:R-:W-:Y:S01]  /*0970*/  IMAD.SHL.U32 R9, R0.reuse, 0x40, RZ ;  /* 0x0000004000097824 */ /* 0x040fe200078e00ff */
[----:B------:R-:W-:Y:S01]  /*0980*/  LOP3.LUT P0, RZ, R0, 0x2, RZ, 0xc0, !PT ;  /* 0x0000000200ff7812 */ /* 0x000fe2000780c0ff */
[----:B------:R-:W-:-:S02]  /*0990*/  IMAD.SHL.U32 R0, R15, 0x10, RZ ;  /* 0x000000100f007824 */ /* 0x000fc400078e00ff */
[----:B------:R-:W-:Y:S01]  /*09a0*/  IMAD.IADD R12, R7, 0x1, -R2 ;  /* 0x00000001070c7824 */ /* 0x000fe200078e0a02 */
[----:B------:R-:W-:Y:S01]  /*09b0*/  SEL R149, R154, 0xffffffe0, !P0 ;  /* 0xffffffe09a957807 */ /* 0x000fe20004000000 */
[----:B------:R-:W-:Y:S01]  /*09c0*/  IMAD.SHL.U32 R2, R15, 0x400, RZ ;  /* 0x000004000f027824 */ /* 0x000fe200078e00ff */
[----:B------:R-:W-:Y:S02]  /*09d0*/  LEA.HI.SX32 R244, R244, R0, 0x1e ;  /* 0x00000000f4f47211 */ /* 0x000fe400078ff2ff */
[----:B------:R-:W-:Y:S01]  /*09e0*/  LOP3.LUT R5, R8, 0x30, R0, 0xf8, !PT ;  /* 0x0000003008057812 */ /* 0x000fe200078ef800 */
[--C-:B------:R-:W-:Y:S01]  /*09f0*/  IMAD R151, R3, 0x200, R2.reuse ;  /* 0x0000020003977824 */ /* 0x100fe200078e0202 */
[----:B------:R-:W-:Y:S01]  /*0a00*/  LOP3.LUT R0, R9, 0xc0, RZ, 0xc0, !PT ;  /* 0x000000c009007812 */ /* 0x000fe200078ec0ff */
[----:B------:R-:W-:Y:S01]  /*0a10*/  IMAD.U32 R3, RZ, RZ, UR7 ;  /* 0x00000007ff037e24 */ /* 0x000fe2000f8e00ff */
[----:B------:R-:W-:Y:S01]  /*0a20*/  IADD3 R210, R4, R210, R2 ;  /* 0x000000d204d27210 */ /* 0x000fe20007ffe002 */
[----:B------:R-:W-:Y:S01]  /*0a30*/  USHF.R.S32.HI UR7, URZ, 0x1f, UR55 ;  /* 0x0000001f3f077899 */ /* 0x000fe20008011437 */
[----:B------:R-:W-:Y:S01]  /*0a40*/  LOP3.LUT R5, R5, 0x8, R150, 0xf8, !PT ;  /* 0x0000000805057812 */ /* 0x000fe200078ef896 */
[----:B------:R-:W-:Y:S01]  /*0a50*/  IMAD.U32 R3, RZ, RZ, UR6 ;  /* 0x00000006ff037e24 */ /* 0x000fe2000f8e00ff */
[----:B------:R-:W-:Y:S01]  /*0a60*/  SHF.R.U32.HI R2, RZ, 0x3, R8 ;  /* 0x00000003ff027819 */ /* 0x000fe20000011608 */
[----:B------:R-:W-:Y:S01]  /*0a70*/  @!UP5 UIMAD UR6, UR52, UR16, UR55 ;  /* 0x000000103406d2a4 */ /* 0x000fe2000f8e0237 */
[----:B------:R-:W-:Y:S01]  /*0a80*/  LOP3.LUT R150, R0, 0x8, R150, 0xf8, !PT ;  /* 0x0000000800967812 */ /* 0x000fe200078ef896 */
[----:B------:R-:W-:Y:S01]  /*0a90*/  IMAD.U32 R4, RZ, RZ, UR5 ;  /* 0x00000005ff047e24 */ /* 0x000fe2000f8e00ff */
[----:B------:R-:W-:Y:S01]  /*0aa0*/  SHF.R.U32.HI R0, RZ, 0x3, R0 ;  /* 0x00000003ff007819 */ /* 0x000fe20000011600 */
[----:B------:R-:W-:Y:S01]  /*0ab0*/  UIMAD.WIDE.U32 UR16, UR58, UR8, URZ ;  /* 0x000000083a1072a5 */ /* 0x000fe2000f8e003f */
[----:B------:R-:W-:Y:S01]  /*0ac0*/  LOP3.LUT R5, R5, R2, RZ, 0x3c, !PT ;  /* 0x0000000205057212 */ /* 0x000fe200078e3cff */
[----:B------:R-:W-:Y:S01]  /*0ad0*/  IMAD.U32 R2, RZ, RZ, UR7 ;  /* 0x00000007ff027e24 */ /* 0x000fe2000f8e00ff */
[----:B------:R-:W-:Y:S01]  /*0ae0*/  LOP3.LUT R150, R150, R0, RZ, 0x3c, !PT ;  /* 0x0000000096967212 */ /* 0x000fe200078e3cff */
[----:B------:R-:W-:Y:S01]  /*0af0*/  @UP5 UIMAD UR7, UR52, UR14, URZ ;  /* 0x0000000e340752a4 */ /* 0x000fe2000f8e023f */
[----:B------:R-:W-:Y:S01]  /*0b00*/  IMAD R0, R15, 0x200, R6 ;  /* 0x000002000f007824 */ /* 0x000fe200078e0206 */
[----:B------:R-:W-:Y:S01]  /*0b10*/  IADD3 R2, R244, -0x80, RZ ;  /* 0xffffff80f4027810 */ /* 0x000fe20007ffe0ff */
[----:B------:R-:W-:Y:S01]  /*0b20*/  @!UP5 UIMAD UR6, UR6, UR14, URZ ;  /* 0x0000000e0606d2a4 */ /* 0x000fe2000f8e023f */
[----:B------:R-:W-:-:S02]  /*0b30*/  IMAD.SHL.U32 R210, R210, 0x2, RZ ;  /* 0x00000002d2d27824 */ /* 0x000fc400078e00ff */
[----:B------:R-:W-:Y:S01]  /*0b40*/  IMAD R12, R12, 0x20, R0 ;  /* 0x000000200c0c7824 */ /* 0x000fe200078e0200 */
[----:B------:R-:W-:Y:S01]  /*0b50*/  SHF.R.S32.HI R3, RZ, 0x1f, R2 ;  /* 0x0000001fff037819 */ /* 0x000fe20000011402 */
[----:B------:R-:W-:Y:S01]  /*0b60*/  IMAD.U32 R0, RZ, RZ, UR7 ;  /* 0x00000007ff007e24 */ /* 0x000fe2000f8e00ff */
[----:B------:R-:W-:Y:S01]  /*0b70*/  IADD3 R203, R210, 0x40, RZ ;  /* 0x00000040d2cb7810 */ /* 0x000fe20007ffe0ff */
[----:B------:R-:W-:Y:S01]  /*0b80*/  IMAD.U32 R150, R18, 0x20, R150 ;  /* 0x0000002012967824 */ /* 0x000fe200078e0096 */
[----:B------:R-:W-:Y:S01]  /*0b90*/  SHF.L.U64.HI R249, R2, 0x2, R3 ;  /* 0x0000000202f97819 */ /* 0x000fe20000010203 */
[----:B------:R-:W-:Y:S01]  /*0ba0*/  IMAD.U32 R2, RZ, RZ, UR16 ;  /* 0x00000010ff027e24 */ /* 0x000fe2000f8e00ff */
[----:B------:R1:W-:Y:S01]  /*0bb0*/  STL [R1+0x24], R0 ;  /* 0x0000240001007387 */ /* 0x0003e20000100800 */
[----:B------:R-:W-:Y:S01]  /*0bc0*/  IMAD.U32 R3, RZ, RZ, UR17 ;  /* 0x00000011ff037e24 */ /* 0x000fe2000f8e00ff */
[C---:B------:R-:W-:Y:S01]  /*0bd0*/  @P4 IADD3 R203, R210.reuse, -0x40, RZ ;  /* 0xffffffc0d2cb4810 */ /* 0x040fe20007ffe0ff */
[----:B------:R-:W-:-:S02]  /*0be0*/  IMAD.IADD R208, R210, 0x1, R204 ;  /* 0x00000001d2d07824 */ /* 0x000fc400078e02cc */
[----:B------:R-:W-:Y:S02]  /*0bf0*/  IMAD R5, R13, 0x200, R5 ;  /* 0x000002000d057824 */ /* 0x000fe400078e0205 */
[----:B------:R-:W-:Y:S02]  /*0c00*/  IMAD.IADD R204, R204, 0x1, R203 ;  /* 0x00000001cccc7824 */ /* 0x000fe400078e02cb */
[----:B------:R-:W-:Y:S02]  /*0c10*/  IMAD R149, R150, 0x2, R149 ;  /* 0x0000000296957824 */ /* 0x000fe400078e0295 */
[--C-:B------:R-:W-:Y:S02]  /*0c20*/  IMAD.IADD R209, R210, 0x1, R205.reuse ;  /* 0x00000001d2d17824 */ /* 0x100fe400078e02cd */
[----:B------:R-:W-:Y:S02]  /*0c30*/  IMAD.IADD R207, R208, 0x1, R205 ;  /* 0x00000001d0cf7824 */ /* 0x000fe400078e02cd */
[----:B------:R-:W-:-:S02]  /*0c40*/  IMAD.IADD R206, R205, 0x1, R203 ;  /* 0x00000001cdce7824 */ /* 0x000fc400078e02cb */
[----:B------:R-:W-:Y:S02]  /*0c50*/  IMAD.SHL.U32 R150, R150, 0x2, RZ ;  /* 0x0000000296967824 */ /* 0x000fe400078e00ff */
[----:B------:R-:W-:Y:S02]  /*0c60*/  IMAD.IADD R205, R205, 0x1, R204 ;  /* 0x00000001cdcd7824 */ /* 0x000fe400078e02cc */
[----:B-1----:R-:W-:Y:S01]  /*0c70*/  IMAD.U32 R0, RZ, RZ, UR4 ;  /* 0x00000004ff007e24 */ /* 0x002fe2000f8e00ff */
[----:B------:R-:W-:-:S04]  /*0c80*/  USHF.R.S32.HI UR4, URZ, 0x1f, UR18 ;  /* 0x0000001f3f047899 */ /* 0x000fc80008011412 */
[----:B------:R1:W-:Y:S04]  /*0c90*/  STL [R1+0x20], R0 ;  /* 0x0000200001007387 */ /* 0x0003e80000100800 */
[----:B------:R2:W-:Y:S01]  /*0ca0*/  STL [R1+0x1c], R4 ;  /* 0x00001c0401007387 */ /* 0x0005e20000100800 */
[----:B-1----:R-:W-:Y:S01]  /*0cb0*/  SHF.R.S32.HI R0, RZ, 0x1, R10 ;  /* 0x00000001ff007819 */ /* 0x002fe2000001140a */
[----:B--2---:R-:W-:Y:S01]  /*0cc0*/  IMAD.U32 R4, RZ, RZ, UR4 ;  /* 0x00000004ff047e24 */ /* 0x004fe2000f8e00ff */
[----:B------:R-:W-:Y:S02]  /*0cd0*/  UIMAD UR4, UR59, UR8, URZ ;  /* 0x000000083b0472a4 */ /* 0x000fe4000f8e023f */
[C---:B------:R-:W-:Y:S01]  /*0ce0*/  LOP3.LUT P3, RZ, R0.reuse, 0x2, RZ, 0xc0, !PT ;  /* 0x0000000200ff7812 */ /* 0x040fe2000786c0ff */
[----:B------:R-:W-:Y:S01]  /*0cf0*/  IMAD.SHL.U32 R0, R0, 0x40, RZ ;  /* 0x0000004000007824 */ /* 0x000fe200078e00ff */
[----:B------:R1:W-:Y:S02]  /*0d00*/  STL [R1+0x18], R4 ;  /* 0x0000180401007387 */ /* 0x0003e40000100800 */
[----:B------:R-:W-:-:S02]  /*0d10*/  R2P PR, R17, 0x6 ;  /* 0x0000000611007804 */ /* 0x000fc40000000000 */
[----:B------:R-:W-:Y:S01]  /*0d20*/  LOP3.LUT R0, R0, 0xc0, RZ, 0xc0, !PT ;  /* 0x000000c000007812 */ /* 0x000fe200078ec0ff */
[----:B------:R2:W-:Y:S01]  /*0d30*/  STL.64 [R1], R2 ;  /* 0x0000000201007387 */ /* 0x0005e20000100a00 */
[----:B------:R-:W-:Y:S02]  /*0d40*/  LOP3.LUT P0, RZ, R14, 0x2, RZ, 0xc0, !PT ;  /* 0x000000020eff7812 */ /* 0x000fe4000780c0ff */
[----:B------:R-:W-:Y:S02]  /*0d50*/  SEL R152, R152, 0xffffffc0, !P2 ;  /* 0xffffffc098987807 */ /* 0x000fe40005000000 */
[----:B------:R-:W-:Y:S01]  /*0d60*/  SEL R154, R154, 0xffffffe0, !P0 ;  /* 0xffffffe09a9a7807 */ /* 0x000fe20004000000 */
[----:B-1----:R-:W-:Y:S02]  /*0d70*/  IMAD.SHL.U32 R4, R13, 0x10, RZ ;  /* 0x000000100d047824 */ /* 0x002fe400078e00ff */
[----:B--2---:R-:W-:Y:S01]  /*0d80*/  IMAD.U32 R3, RZ, RZ, UR4 ;  /* 0x00000004ff037e24 */ /* 0x004fe2000f8e00ff */
[----:B------:R-:W-:Y:S01]  /*0d90*/  USHF.L.U32 UR4, UR11, 0x7, URZ ;  /* 0x000000070b047899 */ /* 0x000fe2000800063f */
[----:B------:R-:W-:-:S03]  /*0da0*/  IMAD.SHL.U32 R2, R11, 0x8, RZ ;  /* 0x000000080b027824 */ /* 0x000fc600078e00ff */
[----:B------:R1:W-:Y:S01]  /*0db0*/  STL [R1+0x14], R3 ;  /* 0x0000140301007387 */ /* 0x0003e20000100800 */
[----:B------:R-:W-:Y:S01]  /*0dc0*/  USHF.R.S32.HI UR5, URZ, 0x1f, UR4 ;  /* 0x0000001f3f057899 */ /* 0x000fe20008011404 */
[----:B------:R-:W-:Y:S01]  /*0dd0*/  LOP3.LUT R2, R2, 0x8, RZ, 0xc0, !PT ;  /* 0x0000000802027812 */ /* 0x000fe200078ec0ff */
[----:B------:R-:W-:-:S03]  /*0de0*/  UIADD3 UR21, -UR4, URZ, URZ ;  /* 0x0000003f04157290 */ /* 0x000fc6000fffe13f */
[----:B------:R-:W-:Y:S01]  /*0df0*/  LOP3.LUT R7, R2, 0x10, R4, 0xf8, !PT ;  /* 0x0000001002077812 */ /* 0x000fe200078ef804 */
[----:B-1----:R-:W-:-:S05]  /*0e00*/  IMAD.U32 R3, RZ, RZ, UR4 ;  /* 0x00000004ff037e24 */ /* 0x002fca000f8e00ff */
[----:B------:R1:W-:Y:S02]  /*0e10*/  STL [R1+0x10], R3 ;  /* 0x0000100301007387 */ /* 0x0003e40000100800 */
[----:B-1----:R-:W-:-:S04]  /*0e20*/  SHF.R.U32.HI R3, RZ, 0x3, R0 ;  /* 0x00000003ff037819 */ /* 0x002fc80000011600 */
[----:B------:R-:W-:Y:S01]  /*0e30*/  LOP3.LUT R8, R3, R0, R2, 0x1e, !PT ;  /* 0x0000000003087212 */ /* 0x000fe200078e1e02 */
[----:B------:R-:W-:Y:S02]  /*0e40*/  IMAD.SHL.U32 R0, R17, 0x40, RZ ;  /* 0x0000004011007824 */ /* 0x000fe400078e00ff */
        /* <DEDUP_REMOVED lines=32> */
.L_x_258:
        /* <DEDUP_REMOVED lines=54> */
.L_x_212:
        /* <DEDUP_REMOVED lines=30> */
[----:B------:R-:W-:Y:S02]  /*1590*/  ULDC UR18, c[0x0][0x2e4] ;  /* 0x0000b90000127ab9 */ /* 0x000fe40000000800 */
[----:B------:R-:W-:Y:S02]  /*15a0*/  @UP3 UIADD3 UR56, UR11, UR7, URZ ;  /* 0x000000070b383290 */ /* 0x000fe4000fffe03f */
[----:B------:R-:W-:-:S02]  /*15b0*/  UIADD3 UR7, UR8, 0x7f, URZ ;  /* 0x0000007f08077890 */ /* 0x000fc4000fffe03f */
[----:B------:R-:W-:Y:S02]  /*15c0*/  UISETP.NE.AND UP0, UPT, UR44, -0x1, UPT ;  /* 0xffffffff2c00788c */ /* 0x000fe4000bf05270 */
[----:B------:R-:W-:Y:S02]  /*15d0*/  USHF.R.S32.HI UR9, URZ, 0x1f, UR7 ;  /* 0x0000001f3f097899 */ /* 0x000fe40008011407 */
[----:B------:R-:W-:Y:S02]  /*15e0*/  USEL UR57, UR14, UR10, !UP3 ;  /* 0x0000000a0e397287 */ /* 0x000fe4000d800000 */
[----:B------:R-:W-:Y:S01]  /*15f0*/  ULEA.HI UR17, UR9, UR7, URZ, 0x7 ;  /* 0x0000000709117291 */ /* 0x000fe2000f8f383f */
[----:B------:R-:W-:Y:S01]  /*1600*/  PLOP3.LUT P1, PT, PT, PT, UP0, 0x80, 0x0 ;  /* 0x000000000000781c */ /* 0x000fe20003f2f008 */
[----:B------:R-:W-:Y:S02]  /*1610*/  UIADD3 UR7, UR8, 0x80, UR6 ;  /* 0x0000008008077890 */ /* 0x000fe4000fffe006 */
[----:B------:R-:W-:-:S02]  /*1620*/  ULDC.64 UR14, c[0x0][0x198] ;  /* 0x00006600000e7ab9 */ /* 0x000fc40000000a00 */
[----:B------:R-:W-:-:S04]  /*1630*/  UIADD3 UR7, UR7, UR18, -UR5 ;  /* 0x0000001207077290 */ /* 0x000fc8000fffe805 */
[----:B------:R-:W-:-:S04]  /*1640*/  UIADD3 UR7, UR7, 0x7f, URZ ;  /* 0x0000007f07077890 */ /* 0x000fc8000fffe03f */
[----:B------:R-:W-:-:S04]  /*1650*/  USHF.R.S32.HI UR9, URZ, 0x1f, UR7 ;  /* 0x0000001f3f097899 */ /* 0x000fc80008011407 */
[----:B------:R-:W-:Y:S02]  /*1660*/  ULEA.HI UR16, UR9, UR7, URZ, 0x7 ;  /* 0x0000000709107291 */ /* 0x000fe4000f8f383f */
[----:B------:R-:W-:Y:S02]  /*1670*/  @UP0 UIADD3 UR7, UR37, UR44, URZ ;  /* 0x0000002c25070290 */ /* 0x000fe4000fffe03f */
[----:B------:R-:W-:Y:S02]  /*1680*/  USHF.R.S32.HI UR9, URZ, 0x7, UR17 ;  /* 0x000000073f097899 */ /* 0x000fe40008011411 */
[----:B------:R-:W-:-:S04]  /*1690*/  @UP0 UIMAD.WIDE.U32 UR10, UR7, UR14, URZ ;  /* 0x0000000e070a02a5 */ /* 0x000fc8000f8e003f */
[----:B------:R-:W-:Y:S02]  /*16a0*/  @UP0 UIMAD UR46, UR7, UR15, UR11 ;  /* 0x0000000f072e02a4 */ /* 0x000fe4000f8e020b */
        /* <DEDUP_REMOVED lines=19> */
.L_x_214:
        /* <DEDUP_REMOVED lines=18> */
.L_x_215:
[----:B------:R-:W2:Y:S01]  /*1900*/  LDL R0, [R1+0x14] ;  /* 0x0000140001007983 */ /* 0x000ea20000100800 */
[----:B------:R-:W-:-:S03]  /*1910*/  ULDC.64 UR14, c[0x0][0x370] ;  /* 0x0000dc00000e7ab9 */ /* 0x000fc60000000a00 */
[----:B------:R-:W3:Y:S04]  /*1920*/  LDL.64 R6, [R1] ;  /* 0x0000000001067983 */ /* 0x000ee80000100a00 */
[----:B------:R-:W4:Y:S04]  /*1930*/  LDL R5, [R1+0x1c] ;  /* 0x00001c0001057983 */ /* 0x000f280000100800 */
[----:B------:R-:W5:Y:S04]  /*1940*/  LDL R4, [R1+0x2c] ;  /* 0x00002c0001047983 */ /* 0x000f680000100800 */
[----:B------:R-:W3:Y:S01]  /*1950*/  LDL R3, [R1+0x24] ;  /* 0x0000240001037983 */ /* 0x000ee20000100800 */
        /* <DEDUP_REMOVED lines=8> */
[----:B------:R-:W-:Y:S02]  /*19e0*/  ULDC.64 UR14, c[0x0][0x3d8] ;  /* 0x0000f600000e7ab9 */ /* 0x000fe40000000a00 */
[----:B------:R-:W-:-:S03]  /*19f0*/  @!UP3 UIADD3 UR49, UR11, UR9, URZ ;  /* 0x000000090b31b290 */ /* 0x000fc6000fffe03f */
[----:B------:R-:W-:Y:S02]  /*1a00*/  @!UP3 UMOV UR45, UR10 ;  /* 0x0000000a002dbc82 */ /* 0x000fe40008000000 */
[----:B------:R-:W-:Y:S02]  /*1a10*/  UIMAD.WIDE.U32 UR10, UR58, UR4, URZ ;  /* 0x000000043a0a72a5 */ /* 0x000fe4000f8e003f */
[----:B------:R-:W-:Y:S01]  /*1a20*/  UIMAD.WIDE.U32 UR40, UR52, UR17, URZ ;  /* 0x00000011342872a5 */ /* 0x000fe2000f8e003f */
[----:B--2---:R1:W3:Y:S02]  /*1a30*/  R2UR UR16, R0 ;  /* 0x00000000001073c2 */ /* 0x0042e400000e0000 */
[----:B-1----:R-:W2:Y:S06]  /*1a40*/  LDL R0, [R1+0xc] ;  /* 0x00000c0001007983 */ /* 0x002eac0000100800 */
[----:B---3--:R1:W3:Y:S08]  /*1a50*/  R2UR UR18, R6 ;  /* 0x00000000061273c2 */ /* 0x0082f000000e0000 */
[----:B----4-:R-:W4:Y:S01]  /*1a60*/  R2UR UR43, R5 ;  /* 0x00000000052b73c2 */ /* 0x010f2200000e0000 */
[----:B-1----:R-:W-:Y:S01]  /*1a70*/  IABS R6, c[0x0][0x1c8] ;  /* 0x0000720000067a13 */ /* 0x002fe20000000000 */
[----:B---3--:R-:W-:-:S06]  /*1a80*/  USEL UR40, UR18, UR10, !UP3 ;  /* 0x0000000a12287287 */ /* 0x008fcc000d800000 */
[----:B-----5:R1:W3:Y:S08]  /*1a90*/  R2UR UR18, R4 ;  /* 0x00000000041273c2 */ /* 0x0202f000000e0000 */
[----:B------:R-:W5:Y:S01]  /*1aa0*/  R2UR UR19, R7 ;  /* 0x00000000071373c2 */ /* 0x000f6200000e0000 */
[----:B----4-:R-:W-:Y:S01]  /*1ab0*/  UIMAD UR9, UR60, UR17, UR43 ;  /* 0x000000113c0972a4 */ /* 0x010fe2000f8e022b */
[----:B-1----:R-:W1:Y:S06]  /*1ac0*/  I2F.RP R4, R6 ;  /* 0x0000000600047306 */ /* 0x002e6c0000209400 */
[----:B------:R-:W4:Y:S01]  /*1ad0*/  S2UR UR17, SR_CTAID.X ;  /* 0x00000000001179c3 */ /* 0x000f220000002500 */
[----:B------:R-:W-:-:S04]  /*1ae0*/  UIADD3 UR9, UR41, UR9, URZ ;  /* 0x0000000929097290 */ /* 0x000fc8000fffe03f */
[----:B------:R-:W-:Y:S01]  /*1af0*/  UIMAD UR9, UR58, UR9, UR16 ;  /* 0x000000093a0972a4 */ /* 0x000fe2000f8e0210 */
[----:B-1----:R-:W1:Y:S03]  /*1b00*/  MUFU.RCP R4, R4 ;  /* 0x0000000400047308 */ /* 0x002e660000001000 */
[----:B-----5:R-:W-:Y:S02]  /*1b10*/  UIADD3 UR16, UR19, UR9, URZ ;  /* 0x0000000913107290 */ /* 0x020fe4000fffe03f */
[----:B------:R-:W-:-:S04]  /*1b20*/  UIMAD UR9, UR59, UR4, URZ ;  /* 0x000000043b0972a4 */ /* 0x000fc8000f8e023f */
[----:B------:R-:W-:Y:S02]  /*1b30*/  @UP3 UIADD3 UR16, UR11, UR9, URZ ;  /* 0x000000090b103290 */ /* 0x000fe4000fffe03f */
[----:B----4-:R-:W-:Y:S01]  /*1b40*/  UIMAD.WIDE.U32 UR10, UR17, UR14, URZ ;  /* 0x0000000e110a72a5 */ /* 0x010fe2000f8e003f */
[----:B-1----:R-:W-:-:S03]  /*1b50*/  IADD3 R4, R4, 0xffffffe, RZ ;  /* 0x0ffffffe04047810 */ /* 0x002fc60007ffe0ff */
[----:B------:R-:W-:Y:S01]  /*1b60*/  UIMAD UR15, UR17, UR15, UR11 ;  /* 0x0000000f110f72a4 */ /* 0x000fe2000f8e020b */
[----:B------:R1:W4:Y:S01]  /*1b70*/  F2I.FTZ.U32.TRUNC.NTZ R5, R4 ;  /* 0x0000000400057305 */ /* 0x000322000021f000 */
[----:B------:R-:W-:Y:S02]  /*1b80*/  USHF.L.U32 UR17, UR52, 0x7, URZ ;  /* 0x0000000734117899 */ /* 0x000fe4000800063f */
[----:B------:R-:W-:Y:S02]  /*1b90*/  USEL UR19, UR10, URZ, UP6 ;  /* 0x0000003f0a137287 */ /* 0x000fe4000b000000 */
[----:B------:R-:W-:Y:S01]  /*1ba0*/  USEL UR10, UR17, URZ, UP1 ;  /* 0x0000003f110a7287 */ /* 0x000fe20008800000 */
[----:B------:R5:W3:Y:S01]  /*1bb0*/  R2UR UR14, R3 ;  /* 0x00000000030e73c2 */ /* 0x000ae200000e0000 */
[----:B-1----:R-:W-:Y:S01]  /*1bc0*/  IMAD.MOV.U32 R4, RZ, RZ, RZ ;  /* 0x000000ffff047224 */ /* 0x002fe200078e00ff */
[----:B-----5:R-:W-:Y:S01]  /*1bd0*/  IABS R3, UR55 ;  /* 0x0000003700037c13 */ /* 0x020fe20008000000 */
[----:B------:R-:W-:Y:S01]  /*1be0*/  USHF.L.U64.HI UR9, UR52, 0x7, UR60 ;  /* 0x0000000734097899 */ /* 0x000fe2000801023c */
[----:B------:R-:W-:-:S03]  /*1bf0*/  ISETP.NE.AND P2, PT, RZ, c[0x0][0x1c8], PT ;  /* 0x00007200ff007a0c */ /* 0x000fc60003f45270 */
[----:B------:R-:W-:Y:S02]  /*1c00*/  USEL UR9, UR9, URZ, UP1 ;  /* 0x0000003f09097287 */ /* 0x000fe40008800000 */
[----:B------:R-:W-:Y:S02]  /*1c10*/  UIADD3 UR10, UP1, UR7, UR10, URZ ;  /* 0x0000000a070a7290 */ /* 0x000fe4000ff3e03f */
[----:B---3--:R-:W-:Y:S02]  /*1c20*/  @UP5 USEL UR14, UR14, UR4, !UP3 ;  /* 0x000000040e0e5287 */ /* 0x008fe4000d800000 */
[----:B------:R-:W-:Y:S02]  /*1c30*/  UIADD3.X UR11, UR48, UR9, URZ, UP1, !UPT ;  /* 0x00000009300b7290 */ /* 0x000fe40008ffe43f */
[----:B------:R-:W-:-:S04]  /*1c40*/  UIMAD UR9, UR59, UR10, URZ ;  /* 0x0000000a3b0972a4 */ /* 0x000fc8000f8e023f */
[----:B------:R-:W-:Y:S02]  /*1c50*/  UIMAD UR9, UR58, UR11, UR9 ;  /* 0x0000000b3a0972a4 */ /* 0x000fe4000f8e0209 */
        /* <DEDUP_REMOVED lines=20> */
[----:B------:R-:W-:Y:S02]  /*1da0*/  USEL UR18, UR15, URZ, UP6 ;  /* 0x0000003f0f127287 */ /* 0x000fe4000b000000 */
[----:B------:R-:W-:Y:S02]  /*1db0*/  UIADD3 UR15, UR11, UR9, URZ ;  /* 0x000000090b0f7290 */ /* 0x000fe4000fffe03f */
[----:B------:R-:W-:Y:S02]  /*1dc0*/  USHF.R.S32.HI UR9, URZ, 0x1f, UR6 ;  /* 0x0000001f3f097899 */ /* 0x000fe40008011406 */
[----:B-1----:R-:W-:Y:S01]  /*1dd0*/  @!UP5 UMOV UR14, UR17 ;  /* 0x00000011000edc82 */ /* 0x002fe20008000000 */
[----:B------:R-:W-:-:S03]  /*1de0*/  SHF.R.S32.HI R14, RZ, 0x1f, R4 ;  /* 0x0000001fff0e7819 */ /* 0x000fc60000011404 */
        /* <DEDUP_REMOVED lines=8> */
.L_x_216:
[----:B------:R-:W2:Y:S02]  /*1e70*/  LDL R0, [R1+0x20] ;  /* 0x0000200001007983 */ /* 0x000ea40000100800 */
[----:B--2---:R1:W2:Y:S01]  /*1e80*/  R2UR UR17, R0 ;  /* 0x00000000001173c2 */ /* 0x0042a200000e0000 */
[----:B------:R-:W-:-:S07]  /*1e90*/  DEPBAR.LE SB1, 0x0, {2} ;  /* 0x000090040000791a */ /* 0x000fce0000000000 */
.L_x_217:
[----:B------:R-:W2:Y:S04]  /*1ea0*/  LDL R5, [R1+0x10] ;  /* 0x0000100001057983 */ /* 0x000ea80000100800 */
[----:B------:R-:W3:Y:S04]  /*1eb0*/  LDL R3, [R1+0x18] ;  /* 0x0000180001037983 */ /* 0x000ee80000100800 */
[----:B------:R-:W4:Y:S01]  /*1ec0*/  LDL R0, [R1+0x8] ;  /* 0x0000080001007983 */ /* 0x000f220000100800 */
[----:B------:R-:W1:Y:S03]  /*1ed0*/  R2UR UR47, R252 ;  /* 0x00000000fc2f73c2 */ /* 0x000e6600000e0000 */
[----:B------:R-:W5:Y:S04]  /*1ee0*/  LDL R10, [R1+0x28] ;  /* 0x00002800010a7983 */ /* 0x000f680000100800 */
[----:B------:R-:W1:Y:S01]  /*1ef0*/  S2R R16, SR_TID.X ;  /* 0x0000000000107919 */ /* 0x000e620000002100 */
[----:B------:R-:W-:-:S02]  /*1f00*/  SHF.R.S32.HI R239, RZ, 0x1f, R238 ;  /* 0x0000001fffef7819 */ /* 0x000fc400000114ee */
[----:B-1----:R-:W-:Y:S01]  /*1f10*/  SHF.R.S32.HI R166, RZ, 0x1f, R16 ;  /* 0x0000001fffa67819 */ /* 0x002fe20000011410 */
[----:B------:R-:W-:Y:S01]  /*1f20*/  BSSY B1, `(.L_x_213) ;  /* 0x000079c000017945 */ /* 0x000fe20003800000 */
[----:B--2---:R-:W1:Y:S08]  /*1f30*/  R2UR UR41, R5 ;  /* 0x00000000052973c2 */ /* 0x004e7000000e0000 */
[----:B---3--:R-:W2:Y:S08]  /*1f40*/  R2UR UR43, R3 ;  /* 0x00000000032b73c2 */ /* 0x008eb000000e0000 */
[----:B----4-:R-:W2:Y:S01]  /*1f50*/  R2UR UR4, R0 ;  /* 0x00000000000473c2 */ /* 0x010ea200000e0000 */
[----:B-1----:R-:W-:-:S02]  /*1f60*/  UIADD3 UR10, UP4, UP3, UR10, UR41, UR47 ;  /* 0x000000290a0a7290 */ /* 0x002fc4000fb9e02f */
[----:B------:R-:W-:Y:S02]  /*1f70*/  USHF.R.S32.HI UR41, URZ, 0x1f, UR55 ;  /* 0x0000001f3f297899 */ /* 0x000fe40008011437 */
[----:B------:R-:W-:-:S03]  /*1f80*/  UIADD3 UR51, UP2, UP1, UR19, UR10, UR40 ;  /* 0x0000000a13337290 */ /* 0x000fc6000f95e028 */
[----:B------:R-:W-:Y:S02]  /*1f90*/  ULDC.64 UR10, c[0x0][0x1a8] ;  /* 0x00006a00000a7ab9 */ /* 0x000fe40000000a00 */
[----:B--2---:R-:W-:-:S04]  /*1fa0*/  UIADD3.X UR4, UR15, UR4, UR43, UP4, UP3 ;  /* 0x000000040f047290 */ /* 0x004fc8000a7e642b */
[----:B------:R-:W-:Y:S02]  /*1fb0*/  UIADD3.X UR47, UR18, UR4, UR16, UP2, UP1 ;  /* 0x00000004122f7290 */ /* 0x000fe400097e2410 */
[----:B------:R-:W-:Y:S01]  /*1fc0*/  UIMAD UR4, UR41, UR10, URZ ;  /* 0x0000000a290472a4 */ /* 0x000fe2000f8e023f */
[----:B------:R-:W-:-:S03]  /*1fd0*/  LEA.HI R3, R166, R16, RZ, 0x2 ;  /* 0x00000010a6037211 */ /* 0x000fc600078f10ff */
[----:B------:R-:W-:-:S03]  /*1fe0*/  UIMAD UR43, UR55, UR11, UR4 ;  /* 0x0000000b372b72a4 */ /* 0x000fc6000f8e0204 */
[----:B------:R-:W-:Y:S01]  /*1ff0*/  ULDC.64 UR10, c[0x0][0x378] ;  /* 0x0000de00000a7ab9 */ /* 0x000fe20000000a00 */
[----:B------:R-:W-:Y:S01]  /*2000*/  SHF.R.S32.HI R3, RZ, 0x2, R3 ;  /* 0x00000002ff037819 */ /* 0x000fe20000011403 */
[----:B------:R-:W-:-:S03]  /*2010*/  UIMAD UR4, UR41, UR10, URZ ;  /* 0x0000000a290472a4 */ /* 0x000fc6000f8e023f */
[----:B------:R-:W-:Y:S01]  /*2020*/  SHF.R.S32.HI R15, RZ, 0x1f, R3 ;  /* 0x0000001fff0f7819 */ /* 0x000fe20000011403 */
[----:B------:R-:W-:Y:S01]  /*2030*/  UIMAD UR41, UR55, UR11, UR4 ;  /* 0x0000000b372972a4 */ /* 0x000fe2000f8e0204 */
[----:B------:R-:W-:Y:S02]  /*2040*/  IADD3 R0, P0, R3, UR7, RZ ;  /* 0x0000000703007c10 */ /* 0x000fe4000ff1e0ff */
[----:B------:R-:W-:Y:S02]  /*2050*/  ULDC.64 UR10, c[0x0][0x370] ;  /* 0x0000dc00000a7ab9 */ /* 0x000fe40000000a00 */
[----:B------:R-:W-:Y:S01]  /*2060*/  UIMAD UR4, UR48, UR10, URZ ;  /* 0x0000000a300472a4 */ /* 0x000fe2000f8e023f */
[----:B------:R-:W-:Y:S01]  /*2070*/  IADD3.X R5, R15, UR48, RZ, P0, !PT ;  /* 0x000000300f057c10 */ /* 0x000fe200087fe4ff */
[----:B------:R-:W-:Y:S01]  /*2080*/  UIADD3 UR10, UR7, UR14, URZ ;  /* 0x0000000e070a7290 */ /* 0x000fe2000fffe03f */
[----:B-----5:R1:W2:Y:S01]  /*2090*/  R2UR UR14, R10 ;  /* 0x000000000a0e73c2 */ /* 0x0202a200000e0000 */
[----:B------:R-:W-:Y:S01]  /*20a0*/  IMAD.WIDE.U32 R6, R0, c[0x0][0x190], R238 ;  /* 0x0000640000067a25 */ /* 0x000fe200078e00ee */
[----:B------:R-:W-:-:S03]  /*20b0*/  UIMAD UR40, UR7, UR11, UR4 ;  /* 0x0000000b072872a4 */ /* 0x000fc6000f8e0204 */
[----:B------:R-:W-:Y:S01]  /*20c0*/  IMAD R5, R5, c[0x0][0x190], RZ ;  /* 0x0000640005057a24 */ /* 0x000fe200078e02ff */
[----:B------:R-:W-:Y:S01]  /*20d0*/  UIADD3 UR4, -UR5, UR8, UR6 ;  /* 0x0000000805047290 */ /* 0x000fe2000fffe106 */
[----:B------:R-:W-:Y:S01]  /*20e0*/  IADD3 R8, P0, R6, UR57, RZ ;  /* 0x0000003906087c10 */ /* 0x000fe2000ff1e0ff */
[----:B------:R-:W-:Y:S01]  /*20f0*/  ULDC UR19, c[0x0][0x2e8] ;  /* 0x0000ba0000137ab9 */ /* 0x000fe20000000800 */
[----:B------:R-:W-:Y:S01]  /*2100*/  IMAD R0, R0, c[0x0][0x194], R5 ;  /* 0x0000650000007a24 */ /* 0x000fe200078e0205 */
[----:B------:R-:W-:Y:S01]  /*2110*/  LEA.HI R5, R166, R16, RZ, 0x5 ;  /* 0x00000010a6057211 */ /* 0x000fe200078f28ff */
[----:B------:R-:W-:-:S03]  /*2120*/  UIADD3 UR4, UR4, -UR19, URZ ;  /* 0x8000001304047290 */ /* 0x000fc6000fffe03f */
[----:B------:R-:W-:Y:S01]  /*2130*/  IADD3.X R9, R7, UR56, R0, P0, !PT ;  /* 0x0000003807097c10 */ /* 0x000fe200087fe400 */
[----:B------:R-:W-:Y:S01]  /*2140*/  USHF.R.S32.HI UR19, URZ, 0x1f, UR4 ;  /* 0x0000001f3f137899 */ /* 0x000fe20008011404 */
[----:B------:R-:W-:Y:S02]  /*2150*/  LOP3.LUT R0, R5, 0xffffffe0, RZ, 0xc0, !PT ;  /* 0xffffffe005007812 */ /* 0x000fe400078ec0ff */
[----:B------:R-:W-:Y:S01]  /*2160*/  IADD3 R6, P0, R238, UR45, RZ ;  /* 0x0000002dee067c10 */ /* 0x000fe2000ff1e0ff */
[----:B------:R-:W-:Y:S01]  /*2170*/  ULEA.HI UR19, UR19, UR4, URZ, 0x7 ;  /* 0x0000000413137291 */ /* 0x000fe2000f8f383f */
[----:B------:R-:W-:Y:S01]  /*2180*/  SHF.R.S32.HI R5, RZ, 0x5, R5 ;  /* 0x00000005ff057819 */ /* 0x000fe20000011405 */
[----:B------:R-:W-:Y:S01]  /*2190*/  IMAD.IADD R0, R16, 0x1, -R0 ;  /* 0x0000000110007824 */ /* 0x000fe200078e0a00 */
[----:B------:R-:W-:Y:S01]  /*21a0*/  IADD3.X R7, R239, UR49, RZ, P0, !PT ;  /* 0x00000031ef077c10 */ /* 0x000fe200087fe4ff */
[----:B-1----:R-:W-:Y:S01]  /*21b0*/  IMAD.U32 R10, RZ, RZ, UR7 ;  /* 0x00000007ff0a7e24 */ /* 0x002fe2000f8e00ff */
[----:B------:R-:W-:Y:S01]  /*21c0*/  USHF.R.S32.HI UR19, URZ, 0x7, UR19 ;  /* 0x000000073f137899 */ /* 0x000fe20008011413 */
[----:B--2---:R-:W-:-:S02]  /*21d0*/  IMAD R0, R5, UR14, R0 ;  /* 0x0000000e05007c24 */ /* 0x004fc4000f8e0200 */
[----:B------:R-:W-:Y:S01]  /*21e0*/  IMAD.WIDE.U32 R6, R10, c[0x0][0x370], R6 ;  /* 0x0000dc000a067a25 */ /* 0x000fe200078e0006 */
[----:B------:R-:W-:Y:S02]  /*21f0*/  UISETP.LT.AND UP1, UPT, URZ, UR19, UPT ;  /* 0x000000133f00728c */ /* 0x000fe4000bf21270 */
[C---:B------:R-:W-:Y:S01]  /*2200*/  IADD3 R201, P0, R0.reuse, UR51, RZ ;  /* 0x0000003300c97c10 */ /* 0x040fe2000ff1e0ff */
[----:B------:R-:W-:Y:S01]  /*2210*/  UMOV UR18, 0x4 ;  /* 0x0000000400127882 */ /* 0x000fe20000000000 */
[----:B------:R-:W-:Y:S01]  /*2220*/  IADD3 R7, R7, UR40, RZ ;  /* 0x0000002807077c10 */ /* 0x000fe2000fffe0ff */
[----:B------:R-:W-:Y:S01]  /*2230*/  USEL UR19, URZ, UR19, !UP1 ;  /* 0x000000133f137287 */ /* 0x000fe2000c800000 */
[----:B------:R-:W-:Y:S01]  /*2240*/  LEA.HI.X.SX32 R5, R0, UR47, 0x1, P0 ;  /* 0x0000002f00057c11 */ /* 0x000fe200080f0eff */
[----:B------:R-:W-:Y:S01]  /*2250*/  ULDC.64 UR56, c[0x0][0x200] ;  /* 0x0000800000387ab9 */ /* 0x000fe20000000a00 */
[----:B------:R-:W-:Y:S01]  /*2260*/  IMAD.U32 R0, RZ, RZ, UR55 ;  /* 0x00000037ff007e24 */ /* 0x000fe2000f8e00ff */
[----:B------:R-:W-:-:S02]  /*2270*/  UIMAD.WIDE UR10, UR10, UR18, UR56 ;  /* 0x000000120a0a72a5 */ /* 0x000fc4000f8e0238 */
[----:B------:R-:W-:Y:S01]  /*2280*/  UISETP.GT.AND UP1, UPT, UR50, UR19, UPT ;  /* 0x000000133200728c */ /* 0x000fe2000bf24270 */
[----:B------:R-:W-:Y:S01]  /*2290*/  IMAD.WIDE.U32 R6, R0, c[0x0][0x378], R6 ;  /* 0x0000de0000067a25 */ /* 0x000fe200078e0006 */
[----:B------:R-:W-:-:S03]  /*22a0*/  ULDC.64 UR56, c[0x0][0x3c8] ;  /* 0x0000f20000387ab9 */ /* 0x000fc60000000a00 */
[----:B------:R-:W-:Y:S01]  /*22b0*/  UMOV UR16, UR10 ;  /* 0x0000000a00107c82 */ /* 0x000fe20008000000 */
[----:B------:R-:W-:Y:S01]  /*22c0*/  PLOP3.LUT P0, PT, PT, PT, UP1, 0x80, 0x0 ;  /* 0x000000000000781c */ /* 0x000fe20003f0f018 */
[----:B------:R-:W-:Y:S01]  /*22d0*/  UIADD3 UR10, UR7, UR17, URZ ;  /* 0x00000011070a7290 */ /* 0x000fe2000fffe03f */
[----:B------:R-:W-:Y:S01]  /*22e0*/  IADD3 R7, R7, UR41, RZ ;  /* 0x0000002907077c10 */ /* 0x000fe2000fffe0ff */
[----:B------:R-:W-:Y:S01]  /*22f0*/  IMAD.WIDE.U32 R8, R0, c[0x0][0x1a8], R8 ;  /* 0x00006a0000087a25 */ /* 0x000fe200078e0008 */
[----:B------:R-:W-:-:S03]  /*2300*/  UMOV UR15, UR11 ;  /* 0x0000000b000f7c82 */ /* 0x000fc60008000000 */
[----:B------:R-:W-:Y:S01]  /*2310*/  IMAD R0, R15, c[0x0][0x370], RZ ;  /* 0x0000dc000f007a24 */ /* 0x000fe200078e02ff */
[----:B------:R-:W-:Y:S01]  /*2320*/  UIMAD.WIDE UR10, UR10, UR18, UR56 ;  /* 0x000000120a0a72a5 */ /* 0x000fe2000f8e0238 */
[----:B------:R-:W-:-:S04]  /*2330*/  IMAD.WIDE.U32 R6, R3, c[0x0][0x370], R6 ;  /* 0x0000dc0003067a25 */ /* 0x000fc800078e0006 */
[----:B------:R-:W-:Y:S01]  /*2340*/  IMAD R0, R3, c[0x0][0x374], R0 ;  /* 0x0000dd0003007a24 */ /* 0x000fe200078e0200 */
[----:B------:R-:W-:Y:S01]  /*2350*/  IADD3 R9, R9, UR43, RZ ;  /* 0x0000002b09097c10 */ /* 0x000fe2000fffe0ff */
[----:B------:R-:W-:Y:S01]  /*2360*/  UMOV UR18, UR10 ;  /* 0x0000000a00127c82 */ /* 0x000fe20008000000 */
[----:B------:R-:W-:Y:S01]  /*2370*/  LEA R202, P2, R201, c[0x0][0x350], 0x2 ;  /* 0x0000d400c9ca7a11 */ /* 0x000fe200078410ff */
[----:B------:R-:W-:Y:S01]  /*2380*/  IMAD.IADD R0, R7, 0x1, R0 ;  /* 0x0000000107007824 */ /* 0x000fe200078e0200 */
[----:B------:R-:W-:Y:S01]  /*2390*/  LEA R212, P3, R6, c[0x0][0x330], 0x1 ;  /* 0x0000cc0006d47a11 */ /* 0x000fe200078608ff */
[----:B------:R-:W-:Y:S01]  /*23a0*/  UMOV UR17, UR11 ;  /* 0x0000000b00117c82 */ /* 0x000fe20008000000 */
[----:B------:R-:W-:Y:S01]  /*23b0*/  LEA R214, P4, R8, c[0x0][0x160], 0x1 ;  /* 0x0000580008d67a11 */ /* 0x000fe200078808ff */
[----:B------:R-:W-:Y:S01]  /*23c0*/  UIADD3 UR7, UR50, -0x1, URZ ;  /* 0xffffffff32077890 */ /* 0x000fe2000fffe03f */
[----:B------:R-:W-:Y:S02]  /*23d0*/  LEA.HI.X R213, R6, c[0x0][0x334], R0, 0x1, P3 ;  /* 0x0000cd0006d57a11 */ /* 0x000fe400018f0c00 */
[----:B------:R-:W-:-:S02]  /*23e0*/  LEA.HI.X R215, R8, c[0x0][0x164], R9, 0x1, P4 ;  /* 0x0000590008d77a11 */ /* 0x000fc400020f0c09 */
        /* <DEDUP_REMOVED lines=20> */
.L_x_219:
        /* <DEDUP_REMOVED lines=18> */
.L_x_220:
        /* <DEDUP_REMOVED lines=29> */
.L_x_222:
[----:B------:R-:W-:Y:S05]  /*2820*/  BSYNC B0 ;  /* 0x0000000000007941 */ /* 0x000fea0003800000 */
.L_x_221:
        /* <DEDUP_REMOVED lines=14> */
.L_x_224:
[----:B------:R-:W-:Y:S05]  /*2910*/  BSYNC B0 ;  /* 0x0000000000007941 */ /* 0x000fea0003800000 */
.L_x_223:
        /* <DEDUP_REMOVED lines=25> */
.L_x_226:
[----:B------:R-:W-:Y:S05]  /*2ab0*/  BSYNC B0 ;  /* 0x0000000000007941 */ /* 0x000fea0003800000 */
.L_x_225:
        /* <DEDUP_REMOVED lines=12> */
.L_x_218:
        /* <DEDUP_REMOVED lines=43> */
.L_x_229:
[----:B------:R-:W-:Y:S05]  /*2e30*/  BSYNC B0 ;  /* 0x0000000000007941 */ /* 0x000fea0003800000 */
.L_x_228:
        /* <DEDUP_REMOVED lines=21> */
.L_x_231:
[----:B------:R-:W-:Y:S05]  /*2f90*/  BSYNC B0 ;  /* 0x0000000000007941 */ /* 0x000fea0003800000 */
.L_x_230:
        /* <DEDUP_REMOVED lines=17> */
.L_x_233:
[----:B------:R-:W-:Y:S05]  /*30b0*/  BSYNC B0 ;  /* 0x0000000000007941 */ /* 0x000fea0003800000 */
.L_x_232:
        /* <DEDUP_REMOVED lines=15> */
.L_x_235:
[----:B------:R-:W-:Y:S05]  /*31b0*/  BSYNC B0 ;  /* 0x0000000000007941 */ /* 0x000fea0003800000 */
.L_x_234:
        /* <DEDUP_REMOVED lines=20> */
.L_x_237:
[----:B------:R-:W-:Y:S05]  /*3300*/  BSYNC B0 ;  /* 0x0000000000007941 */ /* 0x000fea0003800000 */
.L_x_236:
        /* <DEDUP_REMOVED lines=20> */
.L_x_239:
[----:B------:R-:W-:Y:S05]  /*3450*/  BSYNC B0 ;  /* 0x0000000000007941 */ /* 0x000fea0003800000 */
.L_x_238:
[----:B------:R-:W-:Y:S01]  /*3460*/  ULDC.64 UR10, c[0x0][0x198] ;  /* 0x00006600000a7ab9 */ /* 0x000fe20000000a00 */
[----:B---3--:R-:W-:Y:S01]  /*3470*/  IMAD.WIDE.U32 R6, R13, c[0x0][0x198], R238 ;  /* 0x000066000d067a25 */ /* 0x008fe200078e00ee */
[----:B------:R-:W-:Y:S01]  /*3480*/  UIMAD UR9, UR9, UR10, URZ ;  /* 0x0000000a090972a4 */ /* 0x000fe2000f8e023f */
[----:B------:R-:W-:Y:S02]  /*3490*/  SHF.R.S32.HI R13, RZ, 0x1f, R244 ;  /* 0x0000001fff0d7819 */ /* 0x000fe400000114f4 */
[----:B------:R-:W-:Y:S01]  /*34a0*/  IADD3 R12, R244, 0x40, RZ ;  /* 0x00000040f40c7810 */ /* 0x000fe20007ffe0ff */
[----:B------:R-:W-:Y:S01]  /*34b0*/  UIMAD UR6, UR6, UR11, UR9 ;  /* 0x0000000b060672a4 */ /* 0x000fe2000f8e0209 */
[----:B------:R-:W-:Y:S01]  /*34c0*/  IADD3 R8, P3, R6, UR42, RZ ;  /* 0x0000002a06087c10 */ /* 0x000fe2000ff7e0ff */
[----:B------:R-:W-:Y:S01]  /*34d0*/  IMAD.MOV.U32 R242, RZ, RZ, 0x7f800000 ;  /* 0x7f800000fff27424 */ /* 0x000fe200078e00ff */
[----:B------:R-:W-:Y:S01]  /*34e0*/  IADD3 R6, R244, 0x8, RZ ;  /* 0x00000008f4067810 */ /* 0x000fe20007ffe0ff */
[----:B------:R-:W-:-:S02]  /*34f0*/  IMAD.MOV.U32 R243, RZ, RZ, 0x7f800000 ;  /* 0x7f800000fff37424 */ /* 0x000fc400078e00ff */
[----:B------:R-:W-:Y:S01]  /*3500*/  IMAD.U32 R5, RZ, RZ, UR6 ;  /* 0x00000006ff057e24 */ /* 0x000fe2000f8e00ff */
[----:B------:R-:W-:Y:S01]  /*3510*/  ISETP.GE.AND P6, PT, R6, UR4, PT ;  /* 0x0000000406007c0c */ /* 0x000fe2000bfc6270 */
[C---:B------:R-:W-:Y:S02]  /*3520*/  IMAD.SHL.U32 R6, R244.reuse, 0x4, RZ ;  /* 0x00000004f4067824 */ /* 0x040fe400078e00ff */
        /* <DEDUP_REMOVED lines=43> */
.L_x_241:
[----:B---3--:R-:W-:Y:S05]  /*37e0*/  BSYNC B0 ;  /* 0x0000000000007941 */ /* 0x008fea0003800000 */
.L_x_240:
        /* <DEDUP_REMOVED lines=19> */
.L_x_243:
[----:B------:R-:W-:Y:S05]  /*3920*/  BSYNC B0 ;  /* 0x0000000000007941 */ /* 0x000fea0003800000 */
.L_x_242:
[----:B------:R-:W0:Y:S01]  /*3930*/  LDGDEPBAR ;  /* 0x00000000000079af */ /* 0x000e220000000000 */
[----:B------:R-:W-:Y:S02]  /*3940*/  ULDC.64 UR40, c[0x0][0x318] ;  /* 0x0000c60000287ab9 */ /* 0x000fe40000000a00 */
[----:B------:R-:W-:Y:S02]  /*3950*/  UISETP.NE.U32.AND UP1, UPT, URZ, UR40, UPT ;  /* 0x000000283f00728c */ /* 0x000fe4000bf25070 */
[----:B------:R-:W-:Y:S02]  /*3960*/  USHF.R.S32.HI UR6, URZ, 0x1f, UR55 ;  /* 0x0000001f3f067899 */ /* 0x000fe40008011437 */
        /* <DEDUP_REMOVED lines=13> */
[----:B-1----:R-:W-:-:S05]  /*3a40*/  IMAD.U32 R4, RZ, RZ, UR40 ;  /* 0x00000028ff047e24 */ /* 0x002fca000f8e00ff */
[----:B------:R-:W-:-:S05]  /*3a50*/  IMAD.U32 R5, RZ, RZ, UR41 ;  /* 0x00000029ff057e24 */ /* 0x000fca000f8e00ff */
[----:B--2---:R-:W2:Y:S01]  /*3a60*/  @P1 LDG.E R4, [R4.64] ;  /* 0x0000002604041981 */ /* 0x004ea2000c1e1900 */
[----:B---34-:R-:W2:Y:S01]  /*3a70*/  @P1 MUFU.RCP R0, c[0x0][0x238] ;  /* 0x00008e0000001b08 */ /* 0x018ea20000001000 */
[----:B------:R-:W-:Y:S01]  /*3a80*/  IMAD.SHL.U32 R3, R16, 0x2, RZ ;  /* 0x0000000210037824 */ /* 0x000fe200078e00ff */
[----:B------:R-:W-:Y:S01]  /*3a90*/  LEA.HI R166, R166, R16, RZ, 0x7 ;  /* 0x00000010a6a67211 */ /* 0x000fe200078f38ff */
[----:B------:R1:W3:Y:S01]  /*3aa0*/  LDSM.16.M88.4 R116, [R150+0x8000] ;  /* 0x008000009674783b */ /* 0x0002e20000000200 */
[----:B------:R-:W-:Y:S01]  /*3ab0*/  IMAD.MOV.U32 R237, RZ, RZ, R198 ;  /* 0x000000ffffed7224 */ /* 0x000fe200078e00c6 */
[----:B------:R-:W-:Y:S01]  /*3ac0*/  CS2R R94, SRZ ;  /* 0x00000000005e7805 */ /* 0x000fe2000001ff00 */
[----:B------:R-:W-:Y:S01]  /*3ad0*/  SHF.R.S32.HI R166, RZ, 0x7, R166 ;  /* 0x00000007ffa67819 */ /* 0x000fe200000114a6 */
[----:B------:R1:W4:Y:S01]  /*3ae0*/  LDSM.16.M88.4 R120, [R150+0x8400] ;  /* 0x008400009678783b */ /* 0x0003220000000200 */
[----:B------:R-:W-:Y:S01]  /*3af0*/  LOP3.LUT R3, R3, 0x6, RZ, 0xc0, !PT ;  /* 0x0000000603037812 */ /* 0x000fe200078ec0ff */
[----:B------:R-:W-:Y:S01]  /*3b00*/  CS2R R92, SRZ ;  /* 0x00000000005c7805 */ /* 0x000fe2000001ff00 */
[----:B------:R-:W-:Y:S01]  /*3b10*/  CS2R R98, SRZ ;  /* 0x0000000000627805 */ /* 0x000fe2000001ff00 */
[----:B------:R1:W1:Y:S01]  /*3b20*/  LDSM.16.M88.4 R124, [R150+0x8800] ;  /* 0x00880000967c783b */ /* 0x0002620000000200 */
[----:B------:R-:W-:Y:S01]  /*3b30*/  CS2R R96, SRZ ;  /* 0x0000000000607805 */ /* 0x000fe2000001ff00 */
[----:B------:R-:W-:Y:S01]  /*3b40*/  IMAD R166, R166, 0x40, R3 ;  /* 0x00000040a6a67824 */ /* 0x000fe200078e0203 */
[----:B------:R-:W-:Y:S01]  /*3b50*/  IADD3 R3, R155, 0x1000, RZ ;  /* 0x000010009b037810 */ /* 0x000fe20007ffe0ff */
[----:B------:R1:W1:Y:S01]  /*3b60*/  LDSM.16.M88.4 R128, [R150+0x8c00] ;  /* 0x008c00009680783b */ /* 0x0002620000000200 */
[----:B------:R-:W-:Y:S01]  /*3b70*/  CS2R R90, SRZ ;  /* 0x00000000005a7805 */ /* 0x000fe2000001ff00 */
[----:B------:R-:W-:Y:S01]  /*3b80*/  CS2R R88, SRZ ;  /* 0x0000000000587805 */ /* 0x000fe2000001ff00 */
[----:B------:R-:W-:Y:S01]  /*3b90*/  SEL R3, R3, R155, !P0 ;  /* 0x0000009b03037207 */ /* 0x000fe20004000000 */
[----:B------:R1:W1:Y:S01]  /*3ba0*/  LDSM.16.M88.4 R132, [R149+0x8000] ;  /* 0x008000009584783b */ /* 0x0002620000000200 */
[----:B------:R-:W-:Y:S01]  /*3bb0*/  CS2R R86, SRZ ;  /* 0x0000000000567805 */ /* 0x000fe2000001ff00 */
[----:B------:R-:W-:Y:S01]  /*3bc0*/  CS2R R84, SRZ ;  /* 0x0000000000547805 */ /* 0x000fe2000001ff00 */
[----:B------:R-:W-:Y:S01]  /*3bd0*/  CS2R R78, SRZ ;  /* 0x00000000004e7805 */ /* 0x000fe2000001ff00 */
        /* <DEDUP_REMOVED lines=10> */
[----:B------:R-:W-:Y:S01]  /*3c80*/  IMAD.SHL.U32 R3, R3, 0x2, RZ ;  /* 0x0000000203037824 */ /* 0x000fe200078e00ff */
[C---:B------:R-:W-:Y:S01]  /*3c90*/  SHF.L.U64.HI R246, R244.reuse, 0x2, R13 ;  /* 0x00000002f4f67819 */ /* 0x040fe2000001020d */
[----:B------:R-:W-:Y:S01]  /*3ca0*/  UMOV UR4, URZ ;  /* 0x0000003f00047c82 */ /* 0x000fe20008000000 */
[----:B------:R-:W-:Y:S01]  /*3cb0*/  SHF.L.U32 R247, R244, 0x2, RZ ;  /* 0x00000002f4f77819 */ /* 0x000fe200000006ff */
[----:B------:R-:W-:Y:S01]  /*3cc0*/  ULDC UR14, c[0x0][0x2e4] ;  /* 0x0000b900000e7ab9 */ /* 0x000fe20000000800 */
[----:B--2---:R-:W-:-:S02]  /*3cd0*/  @P1 FMUL.FTZ R4, R4, R0 ;  /* 0x0000000004041220 */ /* 0x004fc40000410000 */
[----:B------:R-:W-:Y:S02]  /*3ce0*/  IMAD.U32 R0, RZ, RZ, UR20 ;  /* 0x00000014ff007e24 */ /* 0x000fe4000f8e00ff */
[----:B------:R-:W2:Y:S03]  /*3cf0*/  @P1 R2UR UR6, R4 ;  /* 0x00000000040613c2 */ /* 0x000ea600000e0000 */
[----:B------:R-:W-:Y:S02]  /*3d00*/  LEA R166, R0, R166, 0x7 ;  /* 0x000000a600a67211 */ /* 0x000fe400078e38ff */
[----:B------:R-:W-:-:S04]  /*3d10*/  IADD3 R0, R156, 0x1000, RZ ;  /* 0x000010009c007810 */ /* 0x000fc80007ffe0ff */
[----:B------:R-:W-:-:S05]  /*3d20*/  SEL R0, R0, R156, !P0 ;  /* 0x0000009c00007207 */ /* 0x000fca0004000000 */
[----:B------:R-:W-:Y:S01]  /*3d30*/  IMAD.SHL.U32 R148, R0, 0x2, RZ ;  /* 0x0000000200947824 */ /* 0x000fe200078e00ff */
[----:B------:R-:W-:-:S05]  /*3d40*/  IADD3 R0, R244, -0x80, RZ ;  /* 0xffffff80f4007810 */ /* 0x000fca0007ffe0ff */
[----:B------:R-:W-:Y:S01]  /*3d50*/  IMAD.SHL.U32 R245, R0, 0x4, RZ ;  /* 0x0000000400f57824 */ /* 0x000fe200078e00ff */
[----:B-1234-:R-:W-:Y:S02]  /*3d60*/  @UP1 UMOV UR4, UR6 ;  /* 0x0000000600041c82 */ /* 0x01efe40008000000 */
.L_x_248:
[----:B------:R-:W-:Y:S01]  /*3d70*/  USHF.L.U32 UR11, UR20, 0x7, URZ ;  /* 0x00000007140b7899 */ /* 0x000fe2000800063f */
[----:B------:R-:W-:Y:S01]  /*3d80*/  IADD3 R0, R244, -UR8, -R166 ;  /* 0x80000008f4007c10 */ /* 0x000fe2000fffe8a6 */
[----:B------:R-:W-:Y:S01]  /*3d90*/  ULDC UR9, c[0x0][0x2e8] ;  /* 0x0000ba0000097ab9 */ /* 0x000fe20000000800 */
[----:B------:R-:W0:Y:S01]  /*3da0*/  LDGDEPBAR ;  /* 0x00000000000079af */ /* 0x000e220000000000 */
[----:B------:R-:W-:Y:S01]  /*3db0*/  UIADD3 UR10, UR11, UR8, URZ ;  /* 0x000000080b0a7290 */ /* 0x000fe2000fffe03f */
[----:B------:R-:W-:Y:S01]  /*3dc0*/  IADD3 R0, R0, UR5, RZ ;  /* 0x0000000500007c10 */ /* 0x000fe2000fffe0ff */
[----:B------:R-:W-:Y:S02]  /*3dd0*/  IMAD.IADD R112, R154, 0x1, R148 ;  /* 0x000000019a707824 */ /* 0x000fe400078e0294 */
[----:B------:R-:W-:Y:S04]  /*3de0*/  UIADD3 UR6, -UR5, 0x80, UR10 ;  /* 0x0000008005067890 */ /* 0x000fe8000fffe10a */
[----:B------:R-:W-:Y:S02]  /*3df0*/  UIADD3 UR9, UR6, -UR9, URZ ;  /* 0x8000000906097290 */ /* 0x000fe4000fffe03f */
[----:B------:R-:W-:Y:S04]  /*3e00*/  USHF.L.U32 UR6, UR7, 0x7, URZ ;  /* 0x0000000707067899 */ /* 0x000fe8000800063f */
[----:B------:R-:W-:Y:S02]  /*3e10*/  UISETP.GE.AND UP0, UPT, UR6, UR9, UPT ;  /* 0x000000090600728c */ /* 0x000fe4000bf06270 */
[----:B------:R-:W-:Y:S01]  /*3e20*/  IADD3 R0, R0, UR6, RZ ;  /* 0x0000000600007c10 */ /* 0x000fe2000fffe0ff */
[----:B------:R-:W-:Y:S03]  /*3e30*/  ULDC UR9, c[0x0][0x2e4] ;  /* 0x0000b90000097ab9 */ /* 0x000fe60000000800 */
[----:B------:R-:W-:Y:S02]  /*3e40*/  IABS R5, R0 ;  /* 0x0000000000057213 */ /* 0x000fe40000000000 */
[C---:B------:R-:W-:Y:S01]  /*3e50*/  IADD3 R4, R0.reuse, -0x1, RZ ;  /* 0xffffffff00047810 */ /* 0x040fe20007ffe0ff */
[----:B------:R-:W-:Y:S04]  /*3e60*/  DEPBAR.LE SB0, 0x0 ;  /* 0x000080000000791a */ /* 0x000fe80000000000 */
[----:B------:R-:W-:Y:S01]  /*3e70*/  IMAD.MOV.U32 R6, RZ, RZ, R5 ;  /* 0x000000ffff067224 */ /* 0x000fe200078e0005 */
[----:B------:R-:W-:Y:S01]  /*3e80*/  BAR.SYNC.DEFER_BLOCKING 0x0 ;  /* 0x0000000000007b1d */ /* 0x000fe20000010000 */
[----:B------:R-:W-:Y:S02]  /*3e90*/  IADD3 R52, R0, -0x11, RZ ;  /* 0xffffffef00347810 */ /* 0x000fe40007ffe0ff */
[----:B------:R-:W-:Y:S02]  /*3ea0*/  ISETP.GE.AND P1, PT, R4, RZ, PT ;  /* 0x000000ff0400720c */ /* 0x000fe40003f26270 */
[C---:B------:R-:W-:Y:S01]  /*3eb0*/  IADD3 R53, R0.reuse, 0x30, RZ ;  /* 0x0000003000357810 */ /* 0x040fe20007ffe0ff */
[----:B------:R1:W-:Y:S01]  /*3ec0*/  I2F R192, R6 ;  /* 0x0000000600c07306 */ /* 0x0003e20000201400 */
[C---:B------:R-:W-:Y:S02]  /*3ed0*/  IADD3 R5, R0.reuse, 0x8, RZ ;  /* 0x0000000800057810 */ /* 0x040fe40007ffe0ff */
[C---:B------:R-:W-:Y:S02]  /*3ee0*/  IADD3 R7, R0.reuse, 0x47, RZ ;  /* 0x0000004700077810 */ /* 0x040fe40007ffe0ff */
[----:B------:R-:W-:Y:S02]  /*3ef0*/  ISETP.GE.AND P0, PT, R5, RZ, PT ;  /* 0x000000ff0500720c */ /* 0x000fe40003f06270 */
[C---:B------:R-:W-:Y:S02]  /*3f00*/  IADD3 R8, R0.reuse, 0x48, RZ ;  /* 0x0000004800087810 */ /* 0x040fe40007ffe0ff */
[C---:B------:R-:W-:Y:S02]  /*3f10*/  IADD3 R9, R0.reuse, 0x40, RZ ;  /* 0x0000004000097810 */ /* 0x040fe40007ffe0ff */
[C---:B------:R-:W-:Y:S02]  /*3f20*/  @!P1 IADD3 R4, -R0.reuse, 0x1, RZ ;  /* 0x0000000100049810 */ /* 0x040fe40007ffe1ff */
[C---:B------:R-:W-:Y:S02]  /*3f30*/  IADD3 R20, R0.reuse, 0x3f, RZ ;  /* 0x0000003f00147810 */ /* 0x040fe40007ffe0ff */
[----:B------:R2:W3:Y:S01]  /*3f40*/  I2F R191, R4 ;  /* 0x0000000400bf7306 */ /* 0x0004e20000201400 */
[C---:B------:R-:W-:Y:S02]  /*3f50*/  IADD3 R21, R0.reuse, 0x38, RZ ;  /* 0x0000003800157810 */ /* 0x040fe40007ffe0ff */
[C---:B------:R-:W-:Y:S01]  /*3f60*/  @!P0 IADD3 R5, -R0.reuse, -0x8, RZ ;  /* 0xfffffff800058810 */ /* 0x040fe20007ffe1ff */
[----:B------:R-:W-:Y:S01]  /*3f70*/  LDSM.16.M88.4 R64, [R148] ;  /* 0x000000009440783b */ /* 0x000fe20000000200 */
[----:B------:R-:W-:Y:S02]  /*3f80*/  ISETP.GE.AND P0, PT, R7, RZ, PT ;  /* 0x000000ff0700720c */ /* 0x000fe40003f06270 */
[C---:B------:R-:W-:Y:S02]  /*3f90*/  IADD3 R24, R0.reuse, 0x37, RZ ;  /* 0x0000003700187810 */ /* 0x040fe40007ffe0ff */
[C---:B-1----:R-:W-:Y:S01]  /*3fa0*/  IADD3 R6, R0.reuse, 0x7, RZ ;  /* 0x0000000700067810 */ /* 0x042fe20007ffe0ff */
[----:B------:R1:W4:Y:S01]  /*3fb0*/  I2F R197, R5 ;  /* 0x0000000500c57306 */ /* 0x0003220000201400 */
[----:B------:R-:W-:Y:S01]  /*3fc0*/  IADD3 R36, R0, -0x8, RZ ;  /* 0xfffffff800247810 */ /* 0x000fe20007ffe0ff */
[----:B------:R-:W3:Y:S01]  /*3fd0*/  LDSM.16.M88.4 R16, [R150+0x6000] ;  /* 0x006000009610783b */ /* 0x000ee20000000200 */
[----:B------:R-:W-:Y:S02]  /*3fe0*/  ISETP.GE.AND P1, PT, R6, RZ, PT ;  /* 0x000000ff0600720c */ /* 0x000fe40003f26270 */
[C---:B------:R-:W-:Y:S02]  /*3ff0*/  IADD3 R37, R0.reuse, -0x9, RZ ;  /* 0xfffffff700257810 */ /* 0x040fe40007ffe0ff */
[C---:B------:R-:W-:Y:S02]  /*4000*/  IADD3 R40, R0.reuse, -0x10, RZ ;  /* 0xfffffff000287810 */ /* 0x040fe40007ffe0ff */
[C---:B------:R-:W-:Y:S01]  /*4010*/  @!P0 IADD3 R7, -R0.reuse, -0x47, RZ ;  /* 0xffffffb900078810 */ /* 0x040fe20007ffe1ff */
[----:B------:R-:W3:Y:S01]  /*4020*/  LDSM.16.M88.4 R60, [R148+0x1000] ;  /* 0x00100000943c783b */ /* 0x000ee20000000200 */
[----:B------:R-:W-:Y:S02]  /*4030*/  ISETP.GE.AND P0, PT, R9, RZ, PT ;  /* 0x000000ff0900720c */ /* 0x000fe40003f06270 */
[----:B------:R-:W-:Y:S01]  /*4040*/  I2F R200, R7 ;  /* 0x0000000700c87306 */ /* 0x000fe20000201400 */
[C---:B------:R-:W-:Y:S02]  /*4050*/  IADD3 R168, R0.reuse, -0x18, RZ ;  /* 0xffffffe800a87810 */ /* 0x040fe40007ffe0ff */
[C---:B------:R-:W-:Y:S02]  /*4060*/  @!P1 IADD3 R6, -R0.reuse, -0x7, RZ ;  /* 0xfffffff900069810 */ /* 0x040fe40007ffe1ff */
[----:B--2---:R-:W-:Y:S01]  /*4070*/  IADD3 R4, P1, R247, UR18, RZ ;  /* 0x00000012f7047c10 */ /* 0x004fe2000ff3e0ff */
[----:B------:R-:W2:Y:S01]  /*4080*/  LDSM.16.M88.4 R32, [R150+0x6400] ;  /* 0x006400009620783b */ /* 0x000ea20000000200 */
[C---:B------:R-:W-:Y:S02]  /*4090*/  IADD3 R169, R0.reuse, 0x27, RZ ;  /* 0x0000002700a97810 */ /* 0x040fe40007ffe0ff */
[----:B------:R-:W-:Y:S01]  /*40a0*/  IADD3 R167, R0, 0x28, RZ ;  /* 0x0000002800a77810 */ /* 0x000fe20007ffe0ff */
[----:B------:R3:W2:Y:S01]  /*40b0*/  I2F R196, R6 ;  /* 0x0000000600c47306 */ /* 0x0006a20000201400 */
[----:B-1----:R-:W-:Y:S02]  /*40c0*/  IADD3.X R5, R246, UR17, RZ, P1, !PT ;  /* 0x00000011f6057c10 */ /* 0x002fe40008ffe4ff */
[----:B------:R-:W-:Y:S01]  /*40d0*/  ISETP.GE.AND P1, PT, R8, RZ, PT ;  /* 0x000000ff0800720c */ /* 0x000fe20003f26270 */
[----:B------:R-:W1:Y:S01]  /*40e0*/  LDSM.16.M88.4 R48, [R150+0x6800] ;  /* 0x006800009630783b */ /* 0x000e620000000200 */
[C---:B------:R-:W-:Y:S02]  /*40f0*/  @!P0 IADD3 R9, -R0.reuse, -0x40, RZ ;  /* 0xffffffc000098810 */ /* 0x040fe40007ffe1ff */
[----:B------:R-:W-:Y:S02]  /*4100*/  ISETP.GE.AND P0, PT, R21, RZ, PT ;  /* 0x000000ff1500720c */ /* 0x000fe40003f06270 */
[C---:B------:R-:W-:Y:S01]  /*4110*/  IADD3 R165, R0.reuse, 0x2f, RZ ;  /* 0x0000002f00a57810 */ /* 0x040fe20007ffe0ff */
[----:B------:R-:W-:Y:S01]  /*4120*/  I2F R180, R9 ;  /* 0x0000000900b47306 */ /* 0x000fe20000201400 */
[C---:B------:R-:W-:Y:S01]  /*4130*/  IADD3 R170, R0.reuse, 0x10, RZ ;  /* 0x0000001000aa7810 */ /* 0x040fe20007ffe0ff */
[----:B-----5:R3:W5:Y:S01]  /*4140*/  LDG.E R164, [R4.64] ;  /* 0x0000002604a47981 */ /* 0x020762000c1e1900 */
[C---:B------:R-:W-:Y:S02]  /*4150*/  IADD3 R171, R0.reuse, 0xf, RZ ;  /* 0x0000000f00ab7810 */ /* 0x040fe40007ffe0ff */
[C---:B------:R-:W-:Y:S01]  /*4160*/  IADD3 R172, R0.reuse, -0x38, RZ ;  /* 0xffffffc800ac7810 */ /* 0x040fe20007ffe0ff */
[----:B------:R3:W5:Y:S01]  /*4170*/  LDG.E R163, [R4.64+0x20] ;  /* 0x0000202604a37981 */ /* 0x000762000c1e1900 */
[----:B------:R-:W-:Y:S02]  /*4180*/  @!P1 IADD3 R8, -R0, -0x48, RZ ;  /* 0xffffffb800089810 */ /* 0x000fe40007ffe1ff */
[----:B------:R-:W-:Y:S01]  /*4190*/  ISETP.GE.AND P1, PT, R20, RZ, PT ;  /* 0x000000ff1400720c */ /* 0x000fe20003f26270 */
[----:B------:R3:W5:Y:S01]  /*41a0*/  LDG.E R162, [R4.64+0x100] ;  /* 0x0001002604a27981 */ /* 0x000762000c1e1900 */
[----:B------:R1:W1:Y:S01]  /*41b0*/  I2F R199, R8 ;  /* 0x0000000800c77306 */ /* 0x0002620000201400 */
[----:B------:R-:W-:Y:S02]  /*41c0*/  @!P0 IADD3 R21, -R0, -0x38, RZ ;  /* 0xffffffc800158810 */ /* 0x000fe40007ffe1ff */
[----:B------:R3:W5:Y:S01]  /*41d0*/  LDG.E R161, [R4.64+0x120] ;  /* 0x0001202604a17981 */ /* 0x000762000c1e1900 */
[----:B------:R-:W-:Y:S02]  /*41e0*/  ISETP.GE.AND P0, PT, R36, RZ, PT ;  /* 0x000000ff2400720c */ /* 0x000fe40003f06270 */
[----:B------:R-:W-:Y:S01]  /*41f0*/  IADD3 R173, R0, -0x39, RZ ;  /* 0xffffffc700ad7810 */ /* 0x000fe20007ffe0ff */
[----:B------:R-:W2:Y:S01]  /*4200*/  LDSM.16.M88.4 R100, [R150+0x6c00] ;  /* 0x006c00009664783b */ /* 0x000ea20000000200 */
[----:B------:R-:W-:Y:S02]  /*4210*/  ISETP.GE.AND P3, PT, R172, RZ, PT ;  /* 0x000000ffac00720c */ /* 0x000fe40003f66270 */
[----:B------:R-:W-:Y:S01]  /*4220*/  I2F R190, R21 ;  /* 0x0000001500be7306 */ /* 0x000fe20000201400 */
[----:B------:R-:W-:Y:S02]  /*4230*/  @!P1 IADD3 R20, -R0, -0x3f, RZ ;  /* 0xffffffc100149810 */ /* 0x000fe40007ffe1ff */
[----:B------:R-:W-:Y:S02]  /*4240*/  ISETP.GE.AND P1, PT, R24, RZ, PT ;  /* 0x000000ff1800720c */ /* 0x000fe40003f26270 */
[----:B------:R-:W-:Y:S01]  /*4250*/  LDSM.16.M88.4 R104, [R112] ;  /* 0x000000007068783b */ /* 0x000fe20000000200 */
[----:B------:R-:W-:Y:S02]  /*4260*/  ISETP.GE.AND P2, PT, R173, RZ, PT ;  /* 0x000000ffad00720c */ /* 0x000fe40003f46270 */
[----:B------:R-:W-:Y:S02]  /*4270*/  @!P0 IADD3 R36, -R0, 0x8, RZ ;  /* 0x0000000800248810 */ /* 0x000fe40007ffe1ff */
[----:B------:R2:W2:Y:S01]  /*4280*/  I2F R179, R20 ;  /* 0x0000001400b37306 */ /* 0x0004a20000201400 */
[----:B------:R-:W-:Y:S02]  /*4290*/  ISETP.GE.AND P0, PT, R40, RZ, PT ;  /* 0x000000ff2800720c */ /* 0x000fe40003f06270 */
[----:B------:R-:W4:Y:S01]  /*42a0*/  LDSM.16.M88.4 R108, [R149+0x6000] ;  /* 0x00600000956c783b */ /* 0x000f220000000200 */
[C---:B------:R-:W-:Y:S02]  /*42b0*/  @!P3 IADD3 R172, -R0.reuse, 0x38, RZ ;  /* 0x0000003800acb810 */ /* 0x040fe40007ffe1ff */
[C---:B------:R-:W-:Y:S01]  /*42c0*/  @!P1 IADD3 R24, -R0.reuse, -0x37, RZ ;  /* 0xffffffc900189810 */ /* 0x040fe20007ffe1ff */
[-C--:B---3--:R-:W-:Y:S03]  /*42d0*/  HMMA.16816.F32.BF16 R4, R64, R16.reuse, RZ ;  /* 0x000000104004723c */ /* 0x088fe600000418ff */
[----:B------:R3:W2:Y:S01]  /*42e0*/  I2F R189, R24 ;  /* 0x0000001800bd7306 */ /* 0x0006a20000201400 */
[----:B------:R-:W4:Y:S01]  /*42f0*/  LDSM.16.M88.4 R112, [R112+0x1000] ;  /* 0x001000007070783b */ /* 0x000f220000000200 */
[----:B------:R-:W-:Y:S02]  /*4300*/  ISETP.GE.AND P1, PT, R37, RZ, PT ;  /* 0x000000ff2500720c */ /* 0x000fe40003f26270 */
[C---:B------:R-:W-:Y:S01]  /*4310*/  @!P0 IADD3 R40, -R0.reuse, 0x10, RZ ;  /* 0x0000001000288810 */ /* 0x040fe20007ffe1ff */
[C---:B-1----:R-:W-:Y:S02]  /*4320*/  HMMA.16816.F32.BF16 R8, R60.reuse, R16, RZ ;  /* 0x000000103c08723c */ /* 0x042fe400000418ff */
[----:B------:R-:W-:Y:S03]  /*4330*/  ISETP.GE.AND P0, PT, R53, RZ, PT ;  /* 0x000000ff3500720c */ /* 0x000fe60003f06270 */
[----:B------:R-:W1:Y:S01]  /*4340*/  I2F R184, R36 ;  /* 0x0000002400b87306 */ /* 0x000e620000201400 */
[C---:B------:R-:W-:Y:S02]  /*4350*/  @!P2 IADD3 R173, -R0.reuse, 0x39, RZ ;  /* 0x0000003900ada810 */ /* 0x040fe40007ffe1ff */
[-C--:B------:R-:W-:Y:S04]  /*4360*/  HMMA.16816.F32.BF16 R12, R60, R18.reuse, RZ ;  /* 0x000000123c0c723c */ /* 0x080fe800000418ff */
[----:B------:R-:W-:Y:S02]  /*4370*/  @!P1 IADD3 R37, -R0, 0x9, RZ ;  /* 0x0000000900259810 */ /* 0x000fe40007ffe1ff */
[----:B------:R-:W-:Y:S02]  /*4380*/  ISETP.GE.AND P1, PT, R52, RZ, PT ;  /* 0x000000ff3400720c */ /* 0x000fe40003f26270 */
[----:B------:R1:W1:Y:S01]  /*4390*/  I2F R182, R37 ;  /* 0x0000002500b67306 */ /* 0x0002620000201400 */
[C---:B------:R-:W-:Y:S01]  /*43a0*/  @!P0 IADD3 R53, -R0.reuse, -0x30, RZ ;  /* 0xffffffd000358810 */ /* 0x040fe20007ffe1ff */
[C---:B------:R-:W-:Y:S02]  /*43b0*/  HMMA.16816.F32.BF16 R16, R64.reuse, R18, RZ ;  /* 0x000000124010723c */ /* 0x040fe400000418ff */
[----:B------:R-:W-:Y:S06]  /*43c0*/  ISETP.GE.AND P0, PT, R167, RZ, PT ;  /* 0x000000ffa700720c */ /* 0x000fec0003f06270 */
[-C--:B--2---:R-:W-:Y:S01]  /*43d0*/  HMMA.16816.F32.BF16 R20, R64, R32.reuse, RZ ;  /* 0x000000204014723c */ /* 0x084fe200000418ff */
[----:B------:R2:W1:Y:S03]  /*43e0*/  I2F R195, R40 ;  /* 0x0000002800c37306 */ /* 0x0004660000201400 */
[C---:B------:R-:W-:Y:S02]  /*43f0*/  @!P1 IADD3 R52, -R0.reuse, 0x11, RZ ;  /* 0x0000001100349810 */ /* 0x040fe40007ffe1ff */
[----:B------:R-:W-:Y:S02]  /*4400*/  ISETP.GE.AND P1, PT, R165, RZ, PT ;  /* 0x000000ffa500720c */ /* 0x000fe40003f26270 */
[C---:B---3--:R-:W-:Y:S03]  /*4410*/  HMMA.16816.F32.BF16 R24, R60.reuse, R32, RZ ;  /* 0x000000203c18723c */ /* 0x048fe600000418ff */
[----:B------:R-:W3:Y:S01]  /*4420*/  I2F R194, R52 ;  /* 0x0000003400c27306 */ /* 0x000ee20000201400 */
[----:B------:R-:W-:Y:S02]  /*4430*/  @!P0 IADD3 R167, -R0, -0x28, RZ ;  /* 0xffffffd800a78810 */ /* 0x000fe40007ffe1ff */
[----:B------:R-:W-:Y:S02]  /*4440*/  ISETP.GE.AND P0, PT, R168, RZ, PT ;  /* 0x000000ffa800720c */ /* 0x000fe40003f06270 */
[-C--:B------:R-:W-:Y:S04]  /*4450*/  HMMA.16816.F32.BF16 R28, R60, R34.reuse, RZ ;  /* 0x000000223c1c723c */ /* 0x080fe800000418ff */
[C---:B------:R-:W-:Y:S01]  /*4460*/  @!P1 IADD3 R165, -R0.reuse, -0x2f, RZ ;  /* 0xffffffd100a59810 */ /* 0x040fe20007ffe1ff */
[----:B------:R-:W3:Y:S01]  /*4470*/  I2F R185, R53 ;  /* 0x0000003500b97306 */ /* 0x000ee20000201400 */
[----:B------:R-:W-:Y:S02]  /*4480*/  ISETP.GE.AND P1, PT, R169, RZ, PT ;  /* 0x000000ffa900720c */ /* 0x000fe40003f26270 */
[C---:B------:R-:W-:Y:S04]  /*4490*/  HMMA.16816.F32.BF16 R32, R64.reuse, R34, RZ ;  /* 0x000000224020723c */ /* 0x040fe800000418ff */
[C---:B------:R-:W-:Y:S03]  /*44a0*/  @!P0 IADD3 R168, -R0.reuse, 0x18, RZ ;  /* 0x0000001800a88810 */ /* 0x040fe60007ffe1ff */
[----:B------:R3:W-:Y:S01]  /*44b0*/  I2F R193, R167 ;  /* 0x000000a700c17306 */ /* 0x0007e20000201400 */
[-C--:B-1----:R-:W-:Y:S04]  /*44c0*/  HMMA.16816.F32.BF16 R36, R64, R48.reuse, RZ ;  /* 0x000000304024723c */ /* 0x082fe800000418ff */
[C---:B------:R-:W-:Y:S04]  /*44d0*/  @!P1 IADD3 R169, -R0.reuse, -0x27, RZ ;  /* 0xffffffd900a99810 */ /* 0x040fe80007ffe1ff */
[C---:B--2---:R-:W-:Y:S01]  /*44e0*/  HMMA.16816.F32.BF16 R40, R60.reuse, R48, RZ ;  /* 0x000000303c28723c */ /* 0x044fe200000418ff */
[----:B------:R1:W2:Y:S07]  /*44f0*/  I2F R187, R165 ;  /* 0x000000a500bb7306 */ /* 0x0002ae0000201400 */
[-C--:B------:R-:W-:Y:S03]  /*4500*/  HMMA.16816.F32.BF16 R44, R60, R50.reuse, RZ ;  /* 0x000000323c2c723c */ /* 0x080fe600000418ff */
[----:B------:R2:W2:Y:S01]  /*4510*/  I2F R188, R169 ;  /* 0x000000a900bc7306 */ /* 0x0004a20000201400 */
[C---:B---3--:R-:W-:Y:S04]  /*4520*/  IADD3 R167, R0.reuse, -0x20, RZ ;  /* 0xffffffe000a77810 */ /* 0x048fe80007ffe0ff */
[C---:B------:R-:W-:Y:S02]  /*4530*/  HMMA.16816.F32.BF16 R48, R64.reuse, R50, RZ ;  /* 0x000000324030723c */ /* 0x040fe400000418ff */
[----:B------:R-:W-:Y:S03]  /*4540*/  ISETP.GE.AND P0, PT, R167, RZ, PT ;  /* 0x000000ffa700720c */ /* 0x000fe60003f06270 */
[----:B------:R3:W3:Y:S03]  /*4550*/  I2F R183, R168 ;  /* 0x000000a800b77306 */ /* 0x0006e60000201400 */
[-C--:B------:R-:W-:Y:S01]  /*4560*/  HMMA.16816.F32.BF16 R52, R64, R100.reuse, RZ ;  /* 0x000000644034723c */ /* 0x080fe200000418ff */
[C---:B-1----:R-:W-:Y:S04]  /*4570*/  IADD3 R165, R0.reuse, -0x19, RZ ;  /* 0xffffffe700a57810 */ /* 0x042fe80007ffe0ff */
[----:B------:R-:W-:Y:S02]  /*4580*/  ISETP.GE.AND P1, PT, R165, RZ, PT ;  /* 0x000000ffa500720c */ /* 0x000fe40003f26270 */
[----:B------:R-:W-:Y:S01]  /*4590*/  I2F R172, R172 ;  /* 0x000000ac00ac7306 */ /* 0x000fe20000201400 */
[C---:B------:R-:W-:Y:S04]  /*45a0*/  HMMA.16816.F32.BF16 R56, R60.reuse, R100, RZ ;  /* 0x000000643c38723c */ /* 0x040fe800000418ff */
[C---:B------:R-:W-:Y:S02]  /*45b0*/  @!P0 IADD3 R167, -R0.reuse, 0x20, RZ ;  /* 0x0000002000a78810 */ /* 0x040fe40007ffe1ff */
[C---:B--2---:R-:W-:Y:S02]  /*45c0*/  IADD3 R169, R0.reuse, -0x31, RZ ;  /* 0xffffffcf00a97810 */ /* 0x044fe40007ffe0ff */
[-C--:B------:R-:W-:Y:S01]  /*45d0*/  HMMA.16816.F32.BF16 R60, R60, R102.reuse, RZ ;  /* 0x000000663c3c723c */ /* 0x080fe200000418ff */
[----:B------:R1:W-:Y:S01]  /*45e0*/  I2F R186, R167 ;  /* 0x000000a700ba7306 */ /* 0x0003e20000201400 */
[----:B------:R-:W-:Y:S02]  /*45f0*/  ISETP.GE.AND P4, PT, R169, RZ, PT ;  /* 0x000000ffa900720c */ /* 0x000fe40003f86270 */
[C---:B------:R-:W-:Y:S02]  /*4600*/  @!P1 IADD3 R165, -R0.reuse, 0x19, RZ ;  /* 0x0000001900a59810 */ /* 0x040fe40007ffe1ff */
[----:B---3--:R-:W-:Y:S02]  /*4610*/  IADD3 R168, R0, -0x30, RZ ;  /* 0xffffffd000a87810 */ /* 0x008fe40007ffe0ff */
[----:B------:R-:W-:Y:S01]  /*4620*/  HMMA.16816.F32.BF16 R64, R64, R102, RZ ;  /* 0x000000664040723c */ /* 0x000fe200000418ff */
[----:B------:R-:W2:Y:S01]  /*4630*/  LDSM.16.M88.4 R100, [R149+0x6400] ;  /* 0x006400009564783b */ /* 0x000ea20000000200 */
[----:B------:R-:W-:Y:S01]  /*4640*/  ISETP.GE.AND P5, PT, R168, RZ, PT ;  /* 0x000000ffa800720c */ /* 0x000fe20003fa6270 */
[----:B------:R3:W2:Y:S04]  /*4650*/  I2F R178, R165 ;  /* 0x000000a500b27306 */ /* 0x0006a80000201400 */
[C---:B------:R-:W-:Y:S01]  /*4660*/  @!P4 IADD3 R169, -R0.reuse, 0x31, RZ ;  /* 0x0000003100a9c810 */ /* 0x040fe20007ffe1ff */
[-C--:B----4-:R-:W-:Y:S05]  /*4670*/  HMMA.16816.F32.BF16 R4, R104, R108.reuse, R4 ;  /* 0x0000006c6804723c */ /* 0x090fea0000041804 */
[----:B------:R-:W-:Y:S02]  /*4680*/  I2F R169, R169 ;  /* 0x000000a900a97306 */ /* 0x000fe40000201400 */
[C---:B------:R-:W-:Y:S01]  /*4690*/  @!P5 IADD3 R168, -R0.reuse, 0x30, RZ ;  /* 0x0000003000a8d810 */ /* 0x040fe20007ffe1ff */
[C---:B------:R-:W-:Y:S04]  /*46a0*/  HMMA.16816.F32.BF16 R8, R112.reuse, R108, R8 ;  /* 0x0000006c7008723c */ /* 0x040fe80000041808 */
[C---:B-1----:R-:W-:Y:S03]  /*46b0*/  IADD3 R167, R0.reuse, 0x1f, RZ ;  /* 0x0000001f00a77810 */ /* 0x042fe60007ffe0ff */
[C---:B------:R-:W-:Y:S01]  /*46c0*/  IADD3 R109, R0.reuse, -0x21, RZ ;  /* 0xffffffdf006d7810 */ /* 0x040fe20007ffe0ff */
[-C--:B------:R-:W-:Y:S01]  /*46d0*/  HMMA.16816.F32.BF16 R12, R112, R110.reuse, R12 ;  /* 0x0000006e700c723c */ /* 0x080fe2000004180c */
[----:B------:R-:W-:Y:S02]  /*46e0*/  I2F R168, R168 ;  /* 0x000000a800a87306 */ /* 0x000fe40000201400 */
[----:B------:R-:W-:Y:S02]  /*46f0*/  ISETP.GE.AND P1, PT, R109, RZ, PT ;  /* 0x000000ff6d00720c */ /* 0x000fe40003f26270 */
[C---:B------:R-:W-:Y:S02]  /*4700*/  IADD3 R108, R0.reuse, 0x20, RZ ;  /* 0x00000020006c7810 */ /* 0x040fe40007ffe0ff */
[----:B---3--:R-:W-:Y:S01]  /*4710*/  IADD3 R165, R0, 0x18, RZ ;  /* 0x0000001800a57810 */ /* 0x008fe20007ffe0ff */
[----:B------:R-:W-:Y:S01]  /*4720*/  FFMA.FTZ R5, R191, -UR4, R5 ;  /* 0x80000004bf057c23 */ /* 0x000fe20008010005 */
[----:B------:R-:W-:Y:S01]  /*4730*/  ISETP.GE.AND P0, PT, R108, RZ, PT ;  /* 0x000000ff6c00720c */ /* 0x000fe20003f06270 */
[C---:B------:R-:W-:Y:S01]  /*4740*/  HMMA.16816.F32.BF16 R16, R104.reuse, R110, R16 ;  /* 0x0000006e6810723c */ /* 0x040fe20000041810 */
[----:B------:R-:W-:Y:S03]  /*4750*/  I2F R173, R173 ;  /* 0x000000ad00ad7306 */ /* 0x000fe60000201400 */
[----:B------:R-:W-:Y:S02]  /*4760*/  FFMA.FTZ R6, R197, -UR4, R6 ;  /* 0x80000004c5067c23 */ /* 0x000fe40008010006 */
[----:B------:R-:W-:Y:S01]  /*4770*/  FFMA.FTZ R7, R196, -UR4, R7 ;  /* 0x80000004c4077c23 */ /* 0x000fe20008010007 */
[----:B------:R-:W-:Y:S01]  /*4780*/  @!P1 IADD3 R109, -R0, 0x21, RZ ;  /* 0x00000021006d9810 */ /* 0x000fe20007ffe1ff */
[----:B------:R-:W-:Y:S01]  /*4790*/  FFMA.FTZ R4, R192, -UR4, R4 ;  /* 0x80000004c0047c23 */ /* 0x000fe20008010004 */
[-C--:B--2---:R-:W-:Y:S02]  /*47a0*/  HMMA.16816.F32.BF16 R20, R104, R100.reuse, R20 ;  /* 0x000000646814723c */ /* 0x084fe40000041814 */
[----:B------:R-:W1:Y:S01]  /*47b0*/  I2F R181, R109 ;  /* 0x0000006d00b57306 */ /* 0x000e620000201400 */
[----:B------:R-:W-:Y:S01]  /*47c0*/  FFMA.FTZ R11, R200, -UR4, R11 ;  /* 0x80000004c80b7c23 */ /* 0x000fe2000801000b */
[----:B------:R-:W-:Y:S01]  /*47d0*/  @!P0 IADD3 R108, -R0, -0x20, RZ ;  /* 0xffffffe0006c8810 */ /* 0x000fe20007ffe1ff */
[----:B------:R-:W-:Y:S01]  /*47e0*/  FFMA.FTZ R10, R199, -UR4, R10 ;  /* 0x80000004c70a7c23 */ /* 0x000fe2000801000a */
[----:B------:R-:W-:Y:S01]  /*47f0*/  ISETP.GE.AND P1, PT, R167, RZ, PT ;  /* 0x000000ffa700720c */ /* 0x000fe20003f26270 */
[C---:B------:R-:W-:Y:S01]  /*4800*/  FFMA.FTZ R8, R180.reuse, -UR4, R8 ;  /* 0x80000004b4087c23 */ /* 0x040fe20008010008 */
[C---:B------:R-:W-:Y:S04]  /*4810*/  HMMA.16816.F32.BF16 R24, R112.reuse, R100, R24 ;  /* 0x000000647018723c */ /* 0x040fe80000041818 */
[C---:B------:R-:W-:Y:S01]  /*4820*/  FFMA.FTZ R9, R179.reuse, -UR4, R9 ;  /* 0x80000004b3097c23 */ /* 0x040fe20008010009 */
[----:B------:R2:W3:Y:S01]  /*4830*/  I2F R176, R108 ;  /* 0x0000006c00b07306 */ /* 0x0004e20000201400 */
[----:B------:R-:W-:Y:S01]  /*4840*/  FFMA.FTZ R14, R180, -UR4, R14 ;  /* 0x80000004b40e7c23 */ /* 0x000fe2000801000e */
[----:B------:R-:W-:Y:S01]  /*4850*/  IADD3 R100, R0, 0x17, RZ ;  /* 0x0000001700647810 */ /* 0x000fe20007ffe0ff */
[----:B------:R-:W-:Y:S01]  /*4860*/  FFMA.FTZ R15, R179, -UR4, R15 ;  /* 0x80000004b30f7c23 */ /* 0x000fe2000801000f */
[-C--:B------:R-:W-:Y:S03]  /*4870*/  HMMA.16816.F32.BF16 R28, R112, R102.reuse, R28 ;  /* 0x00000066701c723c */ /* 0x080fe6000004181c */
[----:B------:R-:W-:Y:S01]  /*4880*/  FFMA.FTZ R12, R190, -UR4, R12 ;  /* 0x80000004be0c7c23 */ /* 0x000fe2000801000c */
[----:B------:R-:W-:Y:S01]  /*4890*/  @!P1 IADD3 R167, -R0, -0x1f, RZ ;  /* 0xffffffe100a79810 */ /* 0x000fe20007ffe1ff */
[----:B------:R-:W-:Y:S01]  /*48a0*/  FFMA.FTZ R13, R189, -UR4, R13 ;  /* 0x80000004bd0d7c23 */ /* 0x000fe2000801000d */
[----:B------:R-:W-:Y:S01]  /*48b0*/  ISETP.GE.AND P1, PT, R100, RZ, PT ;  /* 0x000000ff6400720c */ /* 0x000fe20003f26270 */
[----:B------:R-:W-:Y:S01]  /*48c0*/  FFMA.FTZ R19, R191, -UR4, R19 ;  /* 0x80000004bf137c23 */ /* 0x000fe20008010013 */
[C---:B------:R-:W-:Y:S01]  /*48d0*/  HMMA.16816.F32.BF16 R32, R104.reuse, R102, R32 ;  /* 0x000000666820723c */ /* 0x040fe20000041820 */
[----:B------:R4:W1:Y:S03]  /*48e0*/  I2F R175, R167 ;  /* 0x000000a700af7306 */ /* 0x0008660000201400 */
[----:B------:R-:W-:Y:S01]  /*48f0*/  FFMA.FTZ R18, R192, -UR4, R18 ;  /* 0x80000004c0127c23 */ /* 0x000fe20008010012 */
[----:B------:R-:W-:Y:S01]  /*4900*/  ISETP.GE.AND P0, PT, R165, RZ, PT ;  /* 0x000000ffa500720c */ /* 0x000fe20003f06270 */
[----:B------:R-:W-:Y:S02]  /*4910*/  FFMA.FTZ R16, R184, -UR4, R16 ;  /* 0x80000004b8107c23 */ /* 0x000fe40008010010 */
[----:B------:R-:W-:Y:S04]  /*4920*/  FFMA.FTZ R17, R182, -UR4, R17 ;  /* 0x80000004b6117c23 */ /* 0x000fe80008010011 */
[----:B------:R-:W-:Y:S01]  /*4930*/  FFMA.FTZ R22, R184, -UR4, R22 ;  /* 0x80000004b8167c23 */ /* 0x000fe20008010016 */
[----:B--2---:R-:W2:Y:S01]  /*4940*/  LDSM.16.M88.4 R108, [R149+0x6800] ;  /* 0x00680000956c783b */ /* 0x004ea20000000200 */
[----:B------:R-:W-:Y:S01]  /*4950*/  FFMA.FTZ R23, R182, -UR4, R23 ;  /* 0x80000004b6177c23 */ /* 0x000fe20008010017 */
[----:B------:R-:W-:Y:S01]  /*4960*/  @!P1 IADD3 R100, -R0, -0x17, RZ ;  /* 0xffffffe900649810 */ /* 0x000fe20007ffe1ff */
[----:B------:R-:W-:Y:S01]  /*4970*/  FFMA.FTZ R20, R195, -UR4, R20 ;  /* 0x80000004c3147c23 */ /* 0x000fe20008010014 */
[----:B------:R-:W-:Y:S01]  /*4980*/  ISETP.GE.AND P1, PT, R170, RZ, PT ;  /* 0x000000ffaa00720c */ /* 0x000fe20003f26270 */
[----:B------:R-:W-:Y:S01]  /*4990*/  FFMA.FTZ R21, R194, -UR4, R21 ;  /* 0x80000004c2157c23 */ /* 0x000fe20008010015 */
[----:B------:R1:W-:Y:S01]  /*49a0*/  I2F R174, R100 ;  /* 0x0000006400ae7306 */ /* 0x0003e20000201400 */
[----:B------:R-:W-:Y:S01]  /*49b0*/  FFMA.FTZ R26, R190, -UR4, R26 ;  /* 0x80000004be1a7c23 */ /* 0x000fe2000801001a */
[C---:B------:R-:W-:Y:S01]  /*49c0*/  @!P0 IADD3 R165, -R0.reuse, -0x18, RZ ;  /* 0xffffffe800a58810 */ /* 0x040fe20007ffe1ff */
[----:B------:R-:W-:Y:S02]  /*49d0*/  FFMA.FTZ R27, R189, -UR4, R27 ;  /* 0x80000004bd1b7c23 */ /* 0x000fe4000801001b */
[----:B------:R-:W-:Y:S01]  /*49e0*/  FFMA.FTZ R24, R185, -UR4, R24 ;  /* 0x80000004b9187c23 */ /* 0x000fe20008010018 */
[C---:B----4-:R-:W-:Y:S01]  /*49f0*/  IADD3 R167, R0.reuse, -0x28, RZ ;  /* 0xffffffd800a77810 */ /* 0x050fe20007ffe0ff */
[----:B------:R-:W-:Y:S02]  /*4a00*/  FFMA.FTZ R25, R187, -UR4, R25 ;  /* 0x80000004bb197c23 */ /* 0x000fe40008010019 */
[----:B------:R-:W-:Y:S01]  /*4a10*/  FFMA.FTZ R30, R185, -UR4, R30 ;  /* 0x80000004b91e7c23 */ /* 0x000fe2000801001e */
[----:B------:R4:W2:Y:S01]  /*4a20*/  I2F R177, R165 ;  /* 0x000000a500b17306 */ /* 0x0008a20000201400 */
[----:B------:R-:W-:Y:S01]  /*4a30*/  FFMA.FTZ R31, R187, -UR4, R31 ;  /* 0x80000004bb1f7c23 */ /* 0x000fe2000801001f */
[----:B------:R-:W-:Y:S01]  /*4a40*/  ISETP.GE.AND P0, PT, R167, RZ, PT ;  /* 0x000000ffa700720c */ /* 0x000fe20003f06270 */
[----:B------:R-:W-:Y:S01]  /*4a50*/  FFMA.FTZ R28, R193, -UR4, R28 ;  /* 0x80000004c11c7c23 */ /* 0x000fe2000801001c */
[----:B------:R-:W-:Y:S01]  /*4a60*/  @!P1 IADD3 R170, -R0, -0x10, RZ ;  /* 0xfffffff000aa9810 */ /* 0x000fe20007ffe1ff */
[----:B------:R-:W-:Y:S02]  /*4a70*/  FFMA.FTZ R29, R188, -UR4, R29 ;  /* 0x80000004bc1d7c23 */ /* 0x000fe4000801001d */
[----:B------:R-:W-:Y:S02]  /*4a80*/  FFMA.FTZ R34, R195, -UR4, R34 ;  /* 0x80000004c3227c23 */ /* 0x000fe40008010022 */
[----:B------:R-:W-:Y:S01]  /*4a90*/  FFMA.FTZ R35, R194, -UR4, R35 ;  /* 0x80000004c2237c23 */ /* 0x000fe20008010023 */
[----:B------:R-:W-:Y:S01]  /*4aa0*/  I2F R170, R170 ;  /* 0x000000aa00aa7306 */ /* 0x000fe20000201400 */
[----:B------:R-:W-:Y:S02]  /*4ab0*/  FFMA.FTZ R32, R183, -UR4, R32 ;  /* 0x80000004b7207c23 */ /* 0x000fe40008010020 */
[----:B------:R-:W-:Y:S01]  /*4ac0*/  FFMA.FTZ R33, R178, -UR4, R33 ;  /* 0x80000004b2217c23 */ /* 0x000fe20008010021 */
[----:B-1----:R-:W1:Y:S01]  /*4ad0*/  LDSM.16.M88.4 R100, [R149+0x6c00] ;  /* 0x006c00009564783b */ /* 0x002e620000000200 */
[----:B------:R-:W-:Y:S01]  /*4ae0*/  IMAD.MOV.U32 R200, RZ, RZ, R202 ;  /* 0x000000ffffc87224 */ /* 0x000fe200078e00ca */
[C---:B------:R-:W-:Y:S02]  /*4af0*/  @!P0 IADD3 R167, -R0.reuse, 0x28, RZ ;  /* 0x0000002800a78810 */ /* 0x040fe40007ffe1ff */
[----:B------:R-:W-:Y:S04]  /*4b00*/  ISETP.GE.AND P0, PT, R171, RZ, PT ;  /* 0x000000ffab00720c */ /* 0x000fe80003f06270 */
[----:B------:R-:W1:Y:S01]  /*4b10*/  I2F R167, R167 ;  /* 0x000000a700a77306 */ /* 0x000e620000201400 */
[-C--:B--2---:R-:W-:Y:S03]  /*4b20*/  HMMA.16816.F32.BF16 R36, R104, R108.reuse, R36 ;  /* 0x0000006c6824723c */ /* 0x084fe60000041824 */
[C---:B----4-:R-:W-:Y:S04]  /*4b30*/  IADD3 R165, R0.reuse, -0x29, RZ ;  /* 0xffffffd700a57810 */ /* 0x050fe80007ffe0ff */
[----:B------:R-:W-:Y:S01]  /*4b40*/  ISETP.GE.AND P6, PT, R165, RZ, PT ;  /* 0x000000ffa500720c */ /* 0x000fe20003fc6270 */
[C---:B------:R-:W-:Y:S04]  /*4b50*/  HMMA.16816.F32.BF16 R40, R112.reuse, R108, R40 ;  /* 0x0000006c7028723c */ /* 0x040fe80000041828 */
[C---:B------:R-:W-:Y:S02]  /*4b60*/  @!P0 IADD3 R171, -R0.reuse, -0xf, RZ ;  /* 0xfffffff100ab8810 */ /* 0x040fe40007ffe1ff */
[----:B------:R-:W-:Y:S02]  /*4b70*/  PLOP3.LUT P0, PT, PT, PT, UP0, 0x80, 0x0 ;  /* 0x000000000000781c */ /* 0x000fe40003f0f008 */
[-C--:B------:R-:W-:Y:S02]  /*4b80*/  HMMA.16816.F32.BF16 R44, R112, R110.reuse, R44 ;  /* 0x0000006e702c723c */ /* 0x080fe4000004182c */
[----:B------:R-:W-:Y:S02]  /*4b90*/  I2F R171, R171 ;  /* 0x000000ab00ab7306 */ /* 0x000fe40000201400 */
[----:B------:R-:W-:Y:S04]  /*4ba0*/  @!P6 IADD3 R165, -R0, 0x29, RZ ;  /* 0x0000002900a5e810 */ /* 0x000fe80007ffe1ff */
[----:B------:R-:W-:Y:S01]  /*4bb0*/  FFMA.FTZ R38, R183, -UR4, R38 ;  /* 0x80000004b7267c23 */ /* 0x000fe20008010026 */
[C---:B------:R-:W-:Y:S03]  /*4bc0*/  HMMA.16816.F32.BF16 R48, R104.reuse, R110, R48 ;  /* 0x0000006e6830723c */ /* 0x040fe60000041830 */
[----:B------:R-:W2:Y:S01]  /*4bd0*/  I2F R165, R165 ;  /* 0x000000a500a57306 */ /* 0x000ea20000201400 */
[----:B------:R-:W-:Y:S02]  /*4be0*/  FFMA.FTZ R39, R178, -UR4, R39 ;  /* 0x80000004b2277c23 */ /* 0x000fe40008010027 */
[----:B------:R-:W-:Y:S02]  /*4bf0*/  FFMA.FTZ R36, R186, -UR4, R36 ;  /* 0x80000004ba247c23 */ /* 0x000fe40008010024 */
[----:B------:R-:W-:Y:S01]  /*4c00*/  FFMA.FTZ R37, R181, -UR4, R37 ;  /* 0x80000004b5257c23 */ /* 0x000fe20008010025 */
[-C--:B-1----:R-:W-:Y:S03]  /*4c10*/  HMMA.16816.F32.BF16 R52, R104, R100.reuse, R52 ;  /* 0x000000646834723c */ /* 0x082fe60000041834 */
[----:B------:R-:W-:Y:S02]  /*4c20*/  FFMA.FTZ R42, R193, -UR4, R42 ;  /* 0x80000004c12a7c23 */ /* 0x000fe4000801002a */
[----:B------:R-:W-:Y:S02]  /*4c30*/  FFMA.FTZ R43, R188, -UR4, R43 ;  /* 0x80000004bc2b7c23 */ /* 0x000fe4000801002b */
[C---:B---3--:R-:W-:Y:S01]  /*4c40*/  FFMA.FTZ R40, R176.reuse, -UR4, R40 ;  /* 0x80000004b0287c23 */ /* 0x048fe20008010028 */
[C---:B------:R-:W-:Y:S04]  /*4c50*/  HMMA.16816.F32.BF16 R56, R112.reuse, R100, R56 ;  /* 0x000000647038723c */ /* 0x040fe80000041838 */
[C---:B------:R-:W-:Y:S02]  /*4c60*/  FFMA.FTZ R41, R175.reuse, -UR4, R41 ;  /* 0x80000004af297c23 */ /* 0x040fe40008010029 */
[----:B------:R-:W-:Y:S02]  /*4c70*/  FFMA.FTZ R46, R176, -UR4, R46 ;  /* 0x80000004b02e7c23 */ /* 0x000fe4000801002e */
[----:B------:R-:W-:Y:S01]  /*4c80*/  FFMA.FTZ R47, R175, -UR4, R47 ;  /* 0x80000004af2f7c23 */ /* 0x000fe2000801002f */
[-C--:B------:R-:W-:Y:S03]  /*4c90*/  HMMA.16816.F32.BF16 R60, R112, R102.reuse, R60 ;  /* 0x00000066703c723c */ /* 0x080fe6000004183c */
[----:B------:R-:W-:Y:S02]  /*4ca0*/  FFMA.FTZ R44, R177, -UR4, R44 ;  /* 0x80000004b12c7c23 */ /* 0x000fe4000801002c */
[----:B------:R-:W-:Y:S02]  /*4cb0*/  FFMA.FTZ R45, R174, -UR4, R45 ;  /* 0x80000004ae2d7c23 */ /* 0x000fe4000801002d */
[----:B------:R-:W-:Y:S01]  /*4cc0*/  FFMA.FTZ R50, R186, -UR4, R50 ;  /* 0x80000004ba327c23 */ /* 0x000fe20008010032 */
[----:B------:R-:W-:Y:S04]  /*4cd0*/  HMMA.16816.F32.BF16 R64, R104, R102, R64 ;  /* 0x000000666840723c */ /* 0x000fe80000041840 */
[----:B------:R-:W-:Y:S02]  /*4ce0*/  FFMA.FTZ R51, R181, -UR4, R51 ;  /* 0x80000004b5337c23 */ /* 0x000fe40008010033 */
[----:B------:R-:W-:Y:S02]  /*4cf0*/  FFMA.FTZ R48, R167, -UR4, R48 ;  /* 0x80000004a7307c23 */ /* 0x000fe40008010030 */
[----:B--2---:R-:W-:Y:S04]  /*4d00*/  FFMA.FTZ R49, R165, -UR4, R49 ;  /* 0x80000004a5317c23 */ /* 0x004fe80008010031 */
[----:B------:R-:W-:Y:S02]  /*4d10*/  FFMA.FTZ R54, R167, -UR4, R54 ;  /* 0x80000004a7367c23 */ /* 0x000fe40008010036 */
        /* <DEDUP_REMOVED lines=14> */
[----:B------:R-:W-:Y:S01]  /*4e00*/  FFMA.FTZ R65, R173, -UR4, R65 ;  /* 0x80000004ad417c23 */ /* 0x000fe20008010041 */
[----:B------:R-:W-:-:S05]  /*4e10*/  @!P0 BRA `(.L_x_244) ;  /* 0x000000a000008947 */ /* 0x000fca0003800000 */
[----:B------:R-:W-:Y:S02]  /*4e20*/  UIADD3 UR10, UR14, UR10, -UR5 ;  /* 0x0000000a0e0a7290 */ /* 0x000fe4000fffe805 */
[----:B------:R-:W-:Y:S04]  /*4e30*/  UIADD3 UR9, UR6, 0x80, URZ ;  /* 0x0000008006097890 */ /* 0x000fe8000fffe03f */
[----:B------:R-:W-:Y:S02]  /*4e40*/  UISETP.GE.AND UP0, UPT, UR9, UR10, UPT ;  /* 0x0000000a0900728c */ /* 0x000fe4000bf06270 */
[----:B------:R-:W-:Y:S04]  /*4e50*/  UIADD3 UR9, UR11, 0x80, URZ ;  /* 0x000000800b097890 */ /* 0x000fe8000fffe03f */
[----:B------:R-:W-:Y:S02]  /*4e60*/  PLOP3.LUT P1, PT, PT, PT, UP0, 0x80, 0x0 ;  /* 0x000000000000781c */ /* 0x000fe40003f2f008 */
[----:B------:R-:W-:Y:S01]  /*4e70*/  IMAD.U32 R0, RZ, RZ, UR9 ;  /* 0x00000009ff007e24 */ /* 0x000fe2000f8e00ff */
[----:B------:R-:W-:Y:S04]  /*4e80*/  UMOV UR9, UR14 ;  /* 0x0000000e00097c82 */ /* 0x000fe80008000000 */
[----:B------:R-:W-:Y:S11]  /*4e90*/  ISETP.LT.AND P0, PT, R0, UR5, PT ;  /* 0x0000000500007c0c */ /* 0x000ff6000bf01270 */
[----:B------:R-:W-:Y:S02]  /*4ea0*/  @!UPT UIADD3 URZ, URZ, URZ, URZ ;  /* 0x0000003f3f3ff290 */ /* 0x000fe4000fffe03f */
[----:B------:R-:W-:-:S05]  /*4eb0*/  @!P1 BRA P0, `(.L_x_245) ;  /* 0x00000e8000009947 */ /* 0x000fca0000000000 */
.L_x_244:
[----:B------:R-:W-:Y:S01]  /*4ec0*/  IADD3 R0, R244, UR6, RZ ;  /* 0x00000006f4007c10 */ /* 0x000fe2000fffe0ff */
[----:B------:R-:W-:Y:S01]  /*4ed0*/  UIADD3 UR6, -UR9, UR5, -UR8 ;  /* 0x0000000509067290 */ /* 0x000fe2000fffe908 */
[----:B------:R-:W-:Y:S01]  /*4ee0*/  IADD3 R165, R166, 0x1, RZ ;  /* 0x00000001a6a57810 */ /* 0x000fe20007ffe0ff */
[----:B------:R-:W-:Y:S01]  /*4ef0*/  ULDC UR10, c[0x0][0x2e8] ;  /* 0x0000ba00000a7ab9 */ /* 0x000fe20000000800 */
[C---:B------:R-:W-:Y:S01]  /*4f00*/  IADD3 R102, R0.reuse, 0x8, RZ ;  /* 0x0000000800667810 */ /* 0x040fe20007ffe0ff */
[----:B------:R-:W-:Y:S01]  /*4f10*/  UMOV UR14, UR9 ;  /* 0x00000009000e7c82 */ /* 0x000fe20008000000 */
[C---:B------:R-:W-:Y:S02]  /*4f20*/  IADD3 R101, R0.reuse, 0x40, RZ ;  /* 0x0000004000657810 */ /* 0x040fe40007ffe0ff */
[C---:B------:R-:W-:Y:S02]  /*4f30*/  IADD3 R100, R0.reuse, 0x48, RZ ;  /* 0x0000004800647810 */ /* 0x040fe40007ffe0ff */
[----:B------:R-:W-:Y:S02]  /*4f40*/  IADD3 R103, R0, UR6, RZ ;  /* 0x0000000600677c10 */ /* 0x000fe4000fffe0ff */
[----:B------:R-:W-:Y:S02]  /*4f50*/  IADD3 R170, R102, UR6, RZ ;  /* 0x0000000666aa7c10 */ /* 0x000fe4000fffe0ff */
[C---:B------:R-:W-:Y:S02]  /*4f60*/  IADD3 R172, R101.reuse, UR6, RZ ;  /* 0x0000000665ac7c10 */ /* 0x040fe4000fffe0ff */
[----:B------:R-:W-:Y:S01]  /*4f70*/  IADD3 R173, R100, UR6, RZ ;  /* 0x0000000664ad7c10 */ /* 0x000fe2000fffe0ff */
[----:B------:R-:W-:Y:S01]  /*4f80*/  UIADD3 UR6, UR5, 0x1, -UR8 ;  /* 0x0000000105067890 */ /* 0x000fe2000fffe808 */
[C---:B------:R-:W-:Y:S02]  /*4f90*/  IADD3 R115, R166.reuse, 0x8, RZ ;  /* 0x00000008a6737810 */ /* 0x040fe40007ffe0ff */
[C---:B------:R-:W-:Y:S01]  /*4fa0*/  IADD3 R114, R166.reuse, 0x9, RZ ;  /* 0x00000009a6727810 */ /* 0x040fe20007ffe0ff */
[----:B------:R-:W-:Y:S01]  /*4fb0*/  UIADD3 UR6, UR6, UR10, URZ ;  /* 0x0000000a06067290 */ /* 0x000fe2000fffe03f */
[C---:B------:R-:W-:Y:S02]  /*4fc0*/  IADD3 R113, R166.reuse, 0x10, RZ ;  /* 0x00000010a6717810 */ /* 0x040fe40007ffe0ff */
[C---:B------:R-:W-:Y:S02]  /*4fd0*/  IADD3 R112, R166.reuse, 0x11, RZ ;  /* 0x00000011a6707810 */ /* 0x040fe40007ffe0ff */
[----:B------:R-:W-:Y:S02]  /*4fe0*/  IADD3 R111, R166, 0x18, RZ ;  /* 0x00000018a66f7810 */ /* 0x000fe40007ffe0ff */
[----:B------:R-:W-:Y:S02]  /*4ff0*/  IADD3 R167, R0, UR6, RZ ;  /* 0x0000000600a77c10 */ /* 0x000fe4000fffe0ff */
[----:B------:R-:W-:Y:S02]  /*5000*/  IMNMX R0, RZ, R103, !PT ;  /* 0x00000067ff007217 */ /* 0x000fe40007800200 */
[----:B------:R-:W-:Y:S02]  /*5010*/  IADD3 R169, R101, UR6, RZ ;  /* 0x0000000665a97c10 */ /* 0x000fe4000fffe0ff */
[----:B------:R-:W-:Y:S02]  /*5020*/  IMNMX R101, R167, UR5, PT ;  /* 0x00000005a7657c17 */ /* 0x000fe4000b800200 */
[-C--:B------:R-:W-:Y:S02]  /*5030*/  ISETP.GE.AND P6, PT, R166, R0.reuse, PT ;  /* 0x00000000a600720c */ /* 0x080fe40003fc6270 */
[-C--:B------:R-:W-:Y:S02]  /*5040*/  ISETP.GE.AND P5, PT, R165, R0.reuse, PT ;  /* 0x00000000a500720c */ /* 0x080fe40003fa6270 */
[-C--:B------:R-:W-:Y:S02]  /*5050*/  ISETP.GE.AND P4, PT, R115, R0.reuse, PT ;  /* 0x000000007300720c */ /* 0x080fe40003f86270 */
[-C--:B------:R-:W-:Y:S02]  /*5060*/  ISETP.GE.AND P3, PT, R114, R0.reuse, PT ;  /* 0x000000007200720c */ /* 0x080fe40003f66270 */
[C---:B------:R-:W-:Y:S02]  /*5070*/  IADD3 R110, R166.reuse, 0x19, RZ ;  /* 0x00000019a66e7810 */ /* 0x040fe40007ffe0ff */
[C---:B------:R-:W-:Y:S02]  /*5080*/  IADD3 R109, R166.reuse, 0x20, RZ ;  /* 0x00000020a66d7810 */ /* 0x040fe40007ffe0ff */
[C---:B------:R-:W-:Y:S02]  /*5090*/  IADD3 R108, R166.reuse, 0x21, RZ ;  /* 0x00000021a66c7810 */ /* 0x040fe40007ffe0ff */
[C---:B------:R-:W-:Y:S02]  /*50a0*/  IADD3 R107, R166.reuse, 0x28, RZ ;  /* 0x00000028a66b7810 */ /* 0x040fe40007ffe0ff */
[-C--:B------:R-:W-:Y:S02]  /*50b0*/  ISETP.GE.OR P6, PT, R166, R101.reuse, !P6 ;  /* 0x00000065a600720c */ /* 0x080fe400077c6670 */
[-C--:B------:R-:W-:Y:S02]  /*50c0*/  ISETP.GE.OR P5, PT, R165, R101.reuse, !P5 ;  /* 0x00000065a500720c */ /* 0x080fe40006fa6670 */
[-C--:B------:R-:W-:Y:S02]  /*50d0*/  ISETP.GE.OR P4, PT, R115, R101.reuse, !P4 ;  /* 0x000000657300720c */ /* 0x080fe40006786670 */
[-C--:B------:R-:W-:Y:S02]  /*50e0*/  ISETP.GE.OR P3, PT, R114, R101.reuse, !P3 ;  /* 0x000000657200720c */ /* 0x080fe40005f66670 */
        /* <DEDUP_REMOVED lines=45> */
[----:B------:R-:W-:Y:S02]  /*53c0*/  ISETP.GE.OR P5, PT, R102, R101, !P5 ;  /* 0x000000656600720c */ /* 0x000fe40006fa6670 */
        /* <DEDUP_REMOVED lines=72> */
[----:B------:R-:W-:Y:S02]  /*5850*/  IMNMX R100, RZ, R173, !PT ;  /* 0x000000adff647217 */ /* 0x000fe40007800200 */
        /* <DEDUP_REMOVED lines=78> */
.L_x_245:
        /* <DEDUP_REMOVED lines=406> */
.L_x_246:
        /* <DEDUP_REMOVED lines=148> */
.L_x_247:
        /* <DEDUP_REMOVED lines=285> */
.L_x_249:
        /* <DEDUP_REMOVED lines=19> */
.L_x_250:
        /* <DEDUP_REMOVED lines=43> */
.L_x_252:
[----:B--2---:R-:W-:Y:S05]  /*9590*/  BSYNC B0 ;  /* 0x0000000000007941 */ /* 0x004fea0003800000 */
.L_x_251:
        /* <DEDUP_REMOVED lines=14> */
.L_x_254:
[----:B------:R-:W-:Y:S05]  /*9680*/  BSYNC B0 ;  /* 0x0000000000007941 */ /* 0x000fea0003800000 */
.L_x_253:
        /* <DEDUP_REMOVED lines=25> */
.L_x_256:
[----:B------:R-:W-:Y:S05]  /*9820*/  BSYNC B0 ;  /* 0x0000000000007941 */ /* 0x000fea0003800000 */
.L_x_255:
        /* <DEDUP_REMOVED lines=11> */
.L_x_227:
[----:B------:R-:W-:Y:S05]  /*98e0*/  BSYNC B1 ;  /* 0x0000000000017941 */ /* 0x000fea0003800000 */
.L_x_213:
        /* <DEDUP_REMOVED lines=11> */
.L_x_257:
[----:B------:R-:W-:Y:S05]  /*99a0*/  EXIT ;  /* 0x000000000000794d */ /* 0x000fea0003800000 */
.L_x_259:
        /* <DEDUP_REMOVED lines=13> */
.L_x_1330:


//--------------------- .text._ZN5flash27flash_bwd_convert_dq_kernelI23Flash_bwd_kernel_traitsILi32ELi128ELi128ELi8ELi4ELi4ELi4ELb1ELb0EN7cutlass10bfloat16_tE19Flash_kernel_traitsILi32ELi128ELi128ELi8ES3_EEEEvNS_16Flash_bwd_paramsEi --------------------------
	.section	.text._ZN5flash27flash_bwd_convert_dq_kernelI23Flash_bwd_kernel_traitsILi32ELi128ELi128ELi8ELi4ELi4ELi4ELb1ELb0EN7cutlass10bfloat16_tE19Flash_kernel_traitsILi32ELi128ELi128ELi8ES3_EEEEvNS_16Flash_bwd_paramsEi,"ax",@progbits
	.sectioninfo	@"SHI_REGISTERS=48"
	.align	128
        .global         _ZN5flash27flash_bwd_convert_dq_kernelI23Flash_bwd_kernel_traitsILi32ELi128ELi128ELi8ELi4ELi4ELi4ELb1ELb0EN7cutlass10bfloat16_tE19Flash_kernel_traitsILi32ELi128ELi128ELi8ES3_EEEEvNS_16Flash_bwd_paramsEi
        .type           _ZN5flash27flash_bwd_convert_dq_kernelI23Flash_bwd_kernel_traitsILi32ELi128ELi128ELi8ELi4ELi4ELi4ELb1ELb0EN7cutlass10bfloat16_tE19Flash_kernel_traitsILi32ELi128ELi128ELi8ES3_EEEEvNS_16Flash_bwd_paramsEi,@function
        .size           _ZN5flash27flash_bwd_convert_dq_kernelI23Flash_bwd_kernel_traitsILi32ELi128ELi128ELi8ELi4ELi4ELi4ELb1ELb0EN7cutlass10bfloat16_tE19Flash_kernel_traitsILi32ELi128ELi128ELi8ES3_EEEEvNS_16Flash_bwd_paramsEi,(.L_x_1331 - _ZN5flash27flash_bwd_convert_dq_kernelI23Flash_bwd_kernel_traitsILi32ELi128ELi128ELi8ELi4ELi4ELi4ELb1ELb0EN7cutlass10bfloat16_tE19Flash_kernel_traitsILi32ELi128ELi128ELi8ES3_EEEEvNS_16Flash_bwd_paramsEi)
        .other          _ZN5flash27flash_bwd_convert_dq_kernelI23Flash_bwd_kernel_traitsILi32ELi128ELi128ELi8ELi4ELi4ELi4ELb1ELb0EN7cutlass10bfloat16_tE19Flash_kernel_traitsILi32ELi128ELi128ELi8ES3_EEEEvNS_16Flash_bwd_paramsEi,@"STO_CUDA_ENTRY STV_DEFAULT"
_ZN5flash27flash_bwd_convert_dq_kernelI23Flash_bwd_kernel_traitsILi32ELi128ELi128ELi8ELi4ELi4ELi4ELb1ELb0EN7cutlass10bfloat16_tE19Flash_kernel_traitsILi32ELi128ELi128ELi8ES3_EEEEvNS_16Flash_bwd_paramsEi:
.text._ZN5flash27flash_bwd_convert_dq_kernelI23Flash_bwd_kernel_traitsILi32ELi128ELi128ELi8ELi4ELi4ELi4ELb1ELb0EN7cutlass10bfloat16_tE19Flash_kernel_traitsILi32ELi128ELi128ELi8ES3_EEEEvNS_16Flash_bwd_paramsEi:
[----:B------:R-:W-:Y:S02]  /*0000*/  MOV R1, c[0x0][0x28] ;  /* 0x00000a0000017a02 */ /* 0x000fe40000000f00 */
[----:B------:R-:W0:Y:S01]  /*0010*/  S2R R9, SR_CTAID.Y ;  /* 0x0000000000097919 */ /* 0x000e220000002600 */
[----:B------:R-:W-:Y:S01]  /*0020*/  ISETP.NE.U32.AND P0, PT, RZ, c[0x0][0x240], PT ;  /* 0x00009000ff007a0c */ /* 0x000fe20003f05070 */
[----:B------:R-:W-:Y:S01]  /*0030*/  HFMA2.MMA R4, -RZ, RZ, 0, 2.384185791015625e-07 ;  /* 0x00000004ff047435 */ /* 0x000fe200000001ff */
[----:B------:R-:W-:Y:S01]  /*0040*/  MOV R13, 0xffffffff ;  /* 0xffffffff000d7802 */ /* 0x000fe20000000f00 */
[----:B------:R-:W-:Y:S01]  /*0050*/  ULDC.64 UR4, c[0x0][0x118] ;  /* 0x0000460000047ab9 */ /* 0x000fe20000000a00 */
[----:B------:R-:W-:-:S07]  /*0060*/  ISETP.NE.AND.EX P0, PT, RZ, c[0x0][0x244], PT, P0 ;  /* 0x00009100ff007a0c */ /* 0x000fce0003f05300 */
[----:B0-----:R-:W-:-:S06]  /*0070*/  IMAD.WIDE R4, R9, R4, c[0x0][0x240] ;  /* 0x0000900009047625 */ /* 0x001fcc00078e0204 */
[----:B------:R-:W2:Y:S04]  /*0080*/  @P0 LDG.E R13, [R4.64] ;  /* 0x00000004040d0981 */ /* 0x000ea8000c1e1900 */
[----:B------:R-:W2:Y:S04]  /*0090*/  @P0 LDG.E R2, [R4.64+0x4] ;  /* 0x0000040404020981 */ /* 0x000ea8000c1e1900 */
[----:B------:R-:W0:Y:S01]  /*00a0*/  S2R R0, SR_CTAID.X ;  /* 0x0000000000007919 */ /* 0x000e220000002500 */
[----:B--2---:R-:W-:Y:S02]  /*00b0*/  @P0 IADD3 R3, R2, -R13, RZ ;  /* 0x8000000d02030210 */ /* 0x004fe40007ffe0ff */
[----:B0-----:R-:W-:-:S02]  /*00c0*/  SHF.L.U32 R2, R0, 0x7, RZ ;  /* 0x0000000700027819 */ /* 0x001fc400000006ff */
[----:B------:R-:W-:-:S04]  /*00d0*/  @!P0 MOV R3, c[0x0][0x214] ;  /* 0x0000850000038a02 */ /* 0x000fc80000000f00 */
[----:B------:R-:W-:-:S13]  /*00e0*/  ISETP.GT.AND P1, PT, R3, R2, PT ;  /* 0x000000020300720c */ /* 0x000fda0003f24270 */
[----:B------:R-:W-:Y:S05]  /*00f0*/  @!P1 EXIT ;  /* 0x000000000000994d */ /* 0x000fea0003800000 */
[----:B------:R-:W-:Y:S01]  /*0100*/  ISETP.NE.AND P1, PT, R13, -0x1, PT ;  /* 0xffffffff0d00780c */ /* 0x000fe20003f25270 */
[----:B------:R-:W0:Y:S01]  /*0110*/  S2R R7, SR_TID.X ;  /* 0x0000000000077919 */ /* 0x000e220000002100 */
[----:B------:R-:W-:Y:S01]  /*0120*/  MOV R16, c[0x0][0x1c0] ;  /* 0x0000700000107a02 */ /* 0x000fe20000000f00 */
[----:B------:R-:W-:Y:S01]  /*0130*/  IMAD.WIDE R20, R9, c[0x0][0x224], RZ ;  /* 0x0000890009147a25 */ /* 0x000fe200078e02ff */
[----:B------:R-:W-:Y:S01]  /*0140*/  MOV R22, c[0x0][0x22c] ;  /* 0x00008b0000167a02 */ /* 0x000fe20000000f00 */
[----:B------:R-:W-:Y:S01]  /*0150*/  CS2R R34, SRZ ;  /* 0x0000000000227805 */ /* 0x000fe2000001ff00 */
[----:B------:R-:W-:Y:S01]  /*0160*/  SHF.R.S32.HI R5, RZ, 0x1f, R16 ;  /* 0x0000001fff057819 */ /* 0x000fe20000011410 */
[----:B------:R-:W-:Y:S01]  /*0170*/  IMAD R8, R21, c[0x0][0x1c0], RZ ;  /* 0x0000700015087a24 */ /* 0x000fe200078e02ff */
[----:B------:R-:W-:Y:S01]  /*0180*/  MOV R23, RZ ;  /* 0x000000ff00177202 */ /* 0x000fe20000000f00 */
[----:B------:R-:W-:Y:S01]  /*0190*/  IMAD.WIDE R14, R9, 0x80, RZ ;  /* 0x00000080090e7825 */ /* 0x000fe200078e02ff */
[----:B------:R-:W-:Y:S01]  /*01a0*/  CS2R R32, SRZ ;  /* 0x0000000000207805 */ /* 0x000fe2000001ff00 */
[----:B------:R-:W-:Y:S01]  /*01b0*/  CS2R R30, SRZ ;  /* 0x00000000001e7805 */ /* 0x000fe2000001ff00 */
[----:B------:R-:W-:Y:S01]  /*01c0*/  CS2R R36, SRZ ;  /* 0x0000000000247805 */ /* 0x000fe2000001ff00 */
[----:B------:R-:W-:Y:S01]  /*01d0*/  @P1 IMAD.WIDE.U32 R10, R13, c[0x0][0x398], RZ ;  /* 0x0000e6000d0a1a25 */ /* 0x000fe200078e00ff */
[----:B------:R-:W-:Y:S01]  /*01e0*/  SEL R19, R14, RZ, P0 ;  /* 0x000000ff0e137207 */ /* 0x000fe20000000000 */
[----:B------:R-:W-:Y:S01]  /*01f0*/  CS2R R38, SRZ ;  /* 0x0000000000267805 */ /* 0x000fe2000001ff00 */
[----:B------:R-:W-:Y:S01]  /*0200*/  SEL R14, R15, RZ, P0 ;  /* 0x000000ff0f0e7207 */ /* 0x000fe20000000000 */
[----:B------:R-:W-:Y:S01]  /*0210*/  @P1 IMAD R4, R13, c[0x0][0x39c], R11 ;  /* 0x0000e7000d041a24 */ /* 0x000fe200078e020b */
[----:B------:R-:W-:Y:S01]  /*0220*/  @P1 MOV R6, R10 ;  /* 0x0000000a00061202 */ /* 0x000fe20000000f00 */
[C---:B------:R-:W-:Y:S01]  /*0230*/  IMAD R11, R20.reuse, R5, R8 ;  /* 0x00000005140b7224 */ /* 0x040fe200078e0208 */
[----:B------:R-:W-:Y:S01]  /*0240*/  @!P1 MOV R13, 0xffffffff ;  /* 0xffffffff000d9802 */ /* 0x000fe20000000f00 */
[----:B------:R-:W-:Y:S01]  /*0250*/  IMAD.WIDE.U32 R20, R20, c[0x0][0x1c0], RZ ;  /* 0x0000700014147a25 */ /* 0x000fe200078e00ff */
[----:B------:R-:W1:Y:S01]  /*0260*/  S2R R5, SR_CTAID.Z ;  /* 0x0000000000057919 */ /* 0x000e620000002700 */
[----:B------:R-:W-:-:S02]  /*0270*/  SHF.R.S32.HI R15, RZ, 0x1f, R22 ;  /* 0x0000001fff0f7819 */ /* 0x000fc40000011416 */
[----:B0-----:R-:W-:Y:S02]  /*0280*/  SHF.R.S32.HI R8, RZ, 0x1f, R7 ;  /* 0x0000001fff087819 */ /* 0x001fe40000011407 */
[----:B------:R-:W-:Y:S01]  /*0290*/  IADD3 R12, R21, R11, RZ ;  /* 0x0000000b150c7210 */ /* 0x000fe20007ffe0ff */
[----:B------:R-:W-:Y:S01]  /*02a0*/  IMAD.WIDE R10, R16, c[0x0][0x22c], RZ ;  /* 0x00008b00100a7a25 */ /* 0x000fe200078e02ff */
[----:B------:R-:W-:Y:S02]  /*02b0*/  LEA.HI R25, R8, R7, RZ, 0x5 ;  /* 0x0000000708197211 */ /* 0x000fe400078f28ff */
[----:B------:R-:W-:Y:S01]  /*02c0*/  MOV R40, RZ ;  /* 0x000000ff00287202 */ /* 0x000fe20000000f00 */
[----:B------:R-:W-:Y:S01]  /*02d0*/  IMAD R18, R12, c[0x0][0x22c], RZ ;  /* 0x00008b000c127a24 */ /* 0x000fe200078e02ff */
[--C-:B------:R-:W-:Y:S01]  /*02e0*/  SHF.R.S32.HI R27, RZ, 0x5, R25.reuse ;  /* 0x00000005ff1b7819 */ /* 0x100fe20000011419 */
[----:B------:R-:W-:Y:S01]  /*02f0*/  IMAD R21, R11, R13, RZ ;  /* 0x0000000d0b157224 */ /* 0x000fe200078e02ff */
[----:B------:R-:W-:Y:S01]  /*0300*/  SHF.R.S32.HI R26, RZ, 0x1f, R25 ;  /* 0x0000001fff1a7819 */ /* 0x000fe20000011419 */
[----:B------:R-:W-:-:S03]  /*0310*/  IMAD.WIDE.U32 R16, R20, c[0x0][0x22c], RZ ;  /* 0x00008b0014107a25 */ /* 0x000fc600078e00ff */
[----:B------:R-:W-:Y:S01]  /*0320*/  LEA.HI R26, R26, R27, RZ, 0x2 ;  /* 0x0000001b1a1a7211 */ /* 0x000fe200078f10ff */
[----:B------:R-:W-:Y:S01]  /*0330*/  IMAD R15, R15, R20, R18 ;  /* 0x000000140f0f7224 */ /* 0x000fe200078e0212 */
[----:B------:R-:W-:Y:S01]  /*0340*/  LEA.HI R20, R8, R7, RZ, 0x3 ;  /* 0x0000000708147211 */ /* 0x000fe200078f18ff */
[----:B------:R-:W-:Y:S01]  /*0350*/  IMAD.WIDE.U32 R12, R10, R13, RZ ;  /* 0x0000000d0a0c7225 */ /* 0x000fe200078e00ff */
[----:B------:R-:W-:Y:S02]  /*0360*/  LOP3.LUT R26, R26, 0x7ffffc, RZ, 0xc0, !PT ;  /* 0x007ffffc1a1a7812 */ /* 0x000fe400078ec0ff */
[----:B------:R-:W-:Y:S01]  /*0370*/  IADD3 R15, R17, R15, RZ ;  /* 0x0000000f110f7210 */ /* 0x000fe20007ffe0ff */
[----:B------:R-:W-:Y:S01]  /*0380*/  IMAD R21, R10, R23, R21 ;  /* 0x000000170a157224 */ /* 0x000fe200078e0215 */
[CC--:B------:R-:W-:Y:S02]  /*0390*/  LEA.HI R23, R8.reuse, R7.reuse, RZ, 0x2 ;  /* 0x0000000708177211 */ /* 0x0c0fe400078f10ff */
[----:B------:R-:W-:Y:S01]  /*03a0*/  LEA.HI R17, R8, R7, RZ, 0x7 ;  /* 0x0000000708117211 */ /* 0x000fe200078f38ff */
[----:B------:R-:W-:Y:S01]  /*03b0*/  @P1 IMAD.IADD R15, R13, 0x1, R21 ;  /* 0x000000010d0f1824 */ /* 0x000fe200078e0215 */
[--C-:B------:R-:W-:Y:S01]  /*03c0*/  SHF.R.S32.HI R13, RZ, 0x1f, R23.reuse ;  /* 0x0000001fff0d7819 */ /* 0x100fe20000011417 */
[----:B-1----:R-:W-:Y:S01]  /*03d0*/  IMAD R21, R5, c[0x0][0x22c], RZ ;  /* 0x00008b0005157a24 */ /* 0x002fe200078e02ff */
[----:B------:R-:W-:-:S02]  /*03e0*/  SHF.R.S32.HI R8, RZ, 0x2, R23 ;  /* 0x00000002ff087819 */ /* 0x000fc40000011417 */
[----:B------:R-:W-:Y:S02]  /*03f0*/  SEL R18, R16, R12, !P1 ;  /* 0x0000000c10127207 */ /* 0x000fe40004800000 */
[----:B------:R-:W-:Y:S02]  /*0400*/  LEA.HI R24, R13, R8, RZ, 0x3 ;  /* 0x000000080d187211 */ /* 0x000fe400078f18ff */
[----:B------:R-:W-:Y:S02]  /*0410*/  LOP3.LUT R16, R23, 0xfffffffc, RZ, 0xc0, !PT ;  /* 0xfffffffc17107812 */ /* 0x000fe400078ec0ff */
[----:B------:R-:W-:Y:S02]  /*0420*/  LOP3.LUT R12, R25, 0xffffffe0, RZ, 0xc0, !PT ;  /* 0xffffffe0190c7812 */ /* 0x000fe400078ec0ff */
[----:B------:R-:W-:Y:S02]  /*0430*/  IADD3 R13, P0, R2, R19, RZ ;  /* 0x00000013020d7210 */ /* 0x000fe40007f1e0ff */
[----:B------:R-:W-:-:S02]  /*0440*/  LOP3.LUT R19, R24, 0xfffffff8, RZ, 0xc0, !PT ;  /* 0xfffffff818137812 */ /* 0x000fc400078ec0ff */
[-C--:B------:R-:W-:Y:S02]  /*0450*/  IADD3 R16, -R16, R7.reuse, RZ ;  /* 0x0000000710107210 */ /* 0x080fe40007ffe1ff */
[----:B------:R-:W-:Y:S01]  /*0460*/  IADD3 R28, -R12, R7, RZ ;  /* 0x000000070c1c7210 */ /* 0x000fe20007ffe1ff */
[----:B------:R-:W-:Y:S01]  /*0470*/  IMAD R12, R22, c[0x0][0x1c0], RZ ;  /* 0x00007000160c7a24 */ /* 0x000fe200078e02ff */
[----:B------:R-:W-:Y:S02]  /*0480*/  SHF.R.S32.HI R7, RZ, 0x1f, R2 ;  /* 0x0000001fff077819 */ /* 0x000fe40000011402 */
[----:B------:R-:W-:Y:S02]  /*0490*/  LEA.HI R24, R23, R8, RZ, 0x1 ;  /* 0x0000000817187211 */ /* 0x000fe400078f08ff */
[----:B------:R-:W-:Y:S02]  /*04a0*/  IADD3 R23, R8, -R19, RZ ;  /* 0x8000001308177210 */ /* 0x000fe40007ffe0ff */
[----:B------:R-:W-:-:S02]  /*04b0*/  IADD3.X R29, R7, R14, RZ, P0, !PT ;  /* 0x0000000e071d7210 */ /* 0x000fc400007fe4ff */
[----:B------:R-:W-:Y:S02]  /*04c0*/  LOP3.LUT R19, R24, 0x7fffffe, RZ, 0xc0, !PT ;  /* 0x07fffffe18137812 */ /* 0x000fe400078ec0ff */
[----:B------:R-:W-:Y:S01]  /*04d0*/  IADD3 R14, P0, R21, R18, RZ ;  /* 0x00000012150e7210 */ /* 0x000fe20007f1e0ff */
[----:B------:R-:W-:Y:S01]  /*04e0*/  IMAD R29, R29, R10, RZ ;  /* 0x0000000a1d1d7224 */ /* 0x000fe200078e02ff */
[----:B------:R-:W-:Y:S02]  /*04f0*/  LEA.HI R24, R23, R23, RZ, 0x1 ;  /* 0x0000001717187211 */ /* 0x000fe400078f08ff */
[----:B------:R-:W-:Y:S02]  /*0500*/  IADD3 R25, R27, -R26, RZ ;  /* 0x8000001a1b197210 */ /* 0x000fe40007ffe0ff */
[----:B------:R-:W-:Y:S02]  /*0510*/  LOP3.LUT R26, R24, 0x7fffffe, RZ, 0xc0, !PT ;  /* 0x07fffffe181a7812 */ /* 0x000fe400078ec0ff */
[----:B------:R-:W-:-:S02]  /*0520*/  LEA.HI.X.SX32 R15, R21, R15, 0x1, P0 ;  /* 0x0000000f150f7211 */ /* 0x000fc400000f0eff */
[----:B------:R-:W-:Y:S02]  /*0530*/  @!P1 SHF.R.S32.HI R22, RZ, 0x1f, R9 ;  /* 0x0000001fff169819 */ /* 0x000fe40000011409 */
[----:B------:R-:W-:Y:S01]  /*0540*/  IADD3 R21, R23, -R26, RZ ;  /* 0x8000001a17157210 */ /* 0x000fe20007ffe0ff */
[-C--:B------:R-:W-:Y:S01]  /*0550*/  IMAD R23, R11, R13.reuse, R29 ;  /* 0x0000000d0b177224 */ /* 0x080fe200078e021d */
[----:B------:R-:W-:Y:S01]  /*0560*/  SHF.R.S32.HI R20, RZ, 0x3, R20 ;  /* 0x00000003ff147819 */ /* 0x000fe20000011414 */
[----:B------:R-:W-:Y:S01]  /*0570*/  IMAD.WIDE.U32 R14, R10, R13, R14 ;  /* 0x0000000d0a0e7225 */ /* 0x000fe200078e000e */
[----:B------:R-:W-:Y:S02]  /*0580*/  SHF.R.S32.HI R13, RZ, 0x1, R24 ;  /* 0x00000001ff0d7819 */ /* 0x000fe40000011418 */
[----:B------:R-:W-:Y:S01]  /*0590*/  SHF.L.U32 R10, R20, 0x6, RZ ;  /* 0x00000006140a7819 */ /* 0x000fe200000006ff */
[----:B------:R-:W-:Y:S01]  /*05a0*/  @!P1 IMAD R22, R22, c[0x0][0x380], RZ ;  /* 0x0000e00016169a24 */ /* 0x000fe200078e02ff */
[----:B------:R-:W-:-:S02]  /*05b0*/  SHF.L.U32 R20, R13, 0x6, RZ ;  /* 0x000000060d147819 */ /* 0x000fc400000006ff */
[----:B------:R-:W-:Y:S01]  /*05c0*/  LEA R24, R25, R16, 0x8 ;  /* 0x0000001019187211 */ /* 0x000fe200078e40ff */
[C---:B------:R-:W-:Y:S01]  /*05d0*/  @!P1 IMAD R29, R9.reuse, c[0x0][0x384], R22 ;  /* 0x0000e100091d9a24 */ /* 0x040fe200078e0216 */
[----:B------:R-:W-:Y:S01]  /*05e0*/  IADD3 R18, R8, -R19, RZ ;  /* 0x8000001308127210 */ /* 0x000fe20007ffe0ff */
[----:B------:R-:W-:Y:S01]  /*05f0*/  IMAD R19, R12, R27, R28 ;  /* 0x0000001b0c137224 */ /* 0x000fe200078e021c */
[----:B------:R-:W-:Y:S01]  /*0600*/  LOP3.LUT R25, R10, 0xc0, RZ, 0xc0, !PT ;  /* 0x000000c00a197812 */ /* 0x000fe200078ec0ff */
[----:B------:R-:W-:Y:S01]  /*0610*/  @!P1 IMAD.WIDE.U32 R10, R9, c[0x0][0x380], RZ ;  /* 0x0000e000090a9a25 */ /* 0x000fe200078e00ff */
[----:B------:R-:W-:Y:S02]  /*0620*/  SHF.L.U32 R16, R16, 0x3, RZ ;  /* 0x0000000310107819 */ /* 0x000fe400000006ff */
[----:B------:R-:W-:Y:S01]  /*0630*/  SHF.R.U32.HI R9, RZ, 0x4, R17 ;  /* 0x00000004ff097819 */ /* 0x000fe20000011611 */
[----:B------:R-:W-:Y:S01]  /*0640*/  @!P1 IMAD.MOV.U32 R6, RZ, RZ, R10 ;  /* 0x000000ffff069224 */ /* 0x000fe200078e000a */
[----:B------:R-:W-:-:S02]  /*0650*/  LOP3.LUT R20, R20, 0xc0, RZ, 0xc0, !PT ;  /* 0x000000c014147812 */ /* 0x000fc400078ec0ff */
[----:B------:R-:W-:Y:S02]  /*0660*/  LEA R18, R27, R18, 0x3 ;  /* 0x000000121b127211 */ /* 0x000fe400078e18ff */
[----:B------:R-:W-:Y:S02]  /*0670*/  LOP3.LUT R22, R25, 0x18, R16, 0xf8, !PT ;  /* 0x0000001819167812 */ /* 0x000fe400078ef810 */
[----:B------:R-:W-:Y:S02]  /*0680*/  SHF.R.U32.HI R25, RZ, 0x3, R25 ;  /* 0x00000003ff197819 */ /* 0x000fe40000011619 */
[----:B------:R-:W-:Y:S02]  /*0690*/  SHF.R.S32.HI R26, RZ, 0x1f, R19 ;  /* 0x0000001fff1a7819 */ /* 0x000fe40000011413 */
[----:B------:R-:W-:Y:S02]  /*06a0*/  LOP3.LUT R9, R20, 0x8, R9, 0xf8, !PT ;  /* 0x0000000814097812 */ /* 0x000fe400078ef809 */
[----:B------:R-:W-:-:S02]  /*06b0*/  IADD3 R27, P0, R19, R14, RZ ;  /* 0x0000000e131b7210 */ /* 0x000fc40007f1e0ff */
[----:B------:R-:W-:Y:S02]  /*06c0*/  SHF.R.U32.HI R20, RZ, 0x3, R20 ;  /* 0x00000003ff147819 */ /* 0x000fe40000011614 */
[----:B------:R-:W-:Y:S02]  /*06d0*/  LOP3.LUT R25, R22, R25, RZ, 0x3c, !PT ;  /* 0x0000001916197212 */ /* 0x000fe400078e3cff */
[----:B------:R-:W-:Y:S02]  /*06e0*/  IADD3.X R26, R26, R15, R23, P0, !PT ;  /* 0x0000000f1a1a7210 */ /* 0x000fe400007fe417 */
[----:B------:R-:W-:Y:S02]  /*06f0*/  LOP3.LUT R9, R9, R20, RZ, 0x3c, !PT ;  /* 0x0000001409097212 */ /* 0x000fe400078e3cff */
[----:B------:R-:W-:Y:S02]  /*0700*/  LEA R19, P0, R27, c[0x0][0x350], 0x2 ;  /* 0x0000d4001b137a11 */ /* 0x000fe400078010ff */
[----:B------:R-:W-:-:S02]  /*0710*/  MOV R20, c[0x0][0x3e0] ;  /* 0x0000f80000147a02 */ /* 0x000fc40000000f00 */
[----:B------:R-:W-:Y:S02]  /*0720*/  LEA R14, R18, R25, 0x5 ;  /* 0x00000019120e7211 */ /* 0x000fe400078e28ff */
[----:B------:R-:W-:Y:S02]  /*0730*/  LEA.HI.X R18, R27, c[0x0][0x354], R26, 0x2, P0 ;  /* 0x0000d5001b127a11 */ /* 0x000fe400000f141a */
[----:B------:R-:W-:Y:S02]  /*0740*/  ISETP.GE.AND P0, PT, R20, 0x1, PT ;  /* 0x000000011400780c */ /* 0x000fe40003f06270 */
[----:B------:R-:W-:Y:S02]  /*0750*/  LEA R24, R21, R24, 0x4 ;  /* 0x0000001815187211 */ /* 0x000fe400078e20ff */
[----:B------:R-:W-:Y:S02]  /*0760*/  @!P1 IADD3 R4, R11, R29, RZ ;  /* 0x0000001d0b049210 */ /* 0x000fe40007ffe0ff */
[----:B------:R-:W-:Y:S01]  /*0770*/  LEA R15, R24, R9, 0x1 ;  /* 0x00000009180f7211 */ /* 0x000fe200078e08ff */
[----:B------:R-:W-:Y:S01]  /*0780*/  CS2R R28, SRZ ;  /* 0x00000000001c7805 */ /* 0x000fe2000001ff00 */
[----:B------:R-:W-:-:S02]  /*0790*/  MOV R27, RZ ;  /* 0x000000ff001b7202 */ /* 0x000fc40000000f00 */
[----:B------:R-:W-:Y:S02]  /*07a0*/  MOV R25, RZ ;  /* 0x000000ff00197202 */ /* 0x000fe40000000f00 */
[----:B------:R-:W-:Y:S02]  /*07b0*/  MOV R11, RZ ;  /* 0x000000ff000b7202 */ /* 0x000fe40000000f00 */
[----:B------:R-:W-:Y:S02]  /*07c0*/  SHF.R.S32.HI R9, RZ, 0x1f, R5 ;  /* 0x0000001fff097819 */ /* 0x000fe40000011405 */
[----:B------:R-:W-:Y:S01]  /*07d0*/  SHF.R.S32.HI R10, RZ, 0x1f, R8 ;  /* 0x0000001fff0a7819 */ /* 0x000fe20000011408 */
[----:B------:R-:W-:Y:S05]  /*07e0*/  @!P0 BRA `(.L_x_260) ;  /* 0x00000b6000008947 */ /* 0x000fea0003800000 */
[----:B------:R-:W-:Y:S01]  /*07f0*/  ISETP.NE.AND P1, PT, R20, 0x1, PT ;  /* 0x000000011400780c */ /* 0x000fe20003f25270 */
[----:B------:R-:W-:Y:S01]  /*0800*/  HFMA2.MMA R21, -RZ, RZ, 0, 5.9604644775390625e-08 ;  /* 0x00000001ff157435 */ /* 0x000fe200000001ff */
[----:B------:R-:W-:Y:S01]  /*0810*/  MOV R24, R19 ;  /* 0x0000001300187202 */ /* 0x000fe20000000f00 */
[----:B------:R-:W-:Y:S01]  /*0820*/  IMAD.MOV.U32 R34, RZ, RZ, RZ ;  /* 0x000000ffff227224 */ /* 0x000fe200078e00ff */
[----:B------:R-:W-:-:S07]  /*0830*/  MOV R19, R18 ;  /* 0x0000001200137202 */ /* 0x000fce0000000f00 */
[----:B------:R-:W-:Y:S02]  /*0840*/  LOP3.LUT P0, RZ, R21, c[0x0][0x3e0], RZ, 0xc0, !PT ;  /* 0x0000f80015ff7a12 */ /* 0x000fe4000780c0ff */
[----:B------:R-:W-:Y:S01]  /*0850*/  SHF.L.U32 R21, R12, 0x3, RZ ;  /* 0x000000030c157819 */ /* 0x000fe200000006ff */
[----:B------:R-:W-:Y:S07]  /*0860*/  @!P1 BRA `(.L_x_261) ;  /* 0x000007c000009947 */ /* 0x000fee0003800000 */
[----:B------:R-:W-:Y:S01]  /*0870*/  MOV R22, c[0x0][0x3d8] ;  /* 0x0000f60000167a02 */ /* 0x000fe20000000f00 */
[----:B------:R-:W-:Y:S01]  /*0880*/  CS2R R34, SRZ ;  /* 0x0000000000227805 */ /* 0x000fe2000001ff00 */
[----:B------:R-:W-:Y:S01]  /*0890*/  MOV R11, 0x1 ;  /* 0x00000001000b7802 */ /* 0x000fe20000000f00 */
[----:B------:R-:W-:Y:S01]  /*08a0*/  CS2R R32, SRZ ;  /* 0x0000000000207805 */ /* 0x000fe2000001ff00 */
[----:B------:R-:W-:Y:S01]  /*08b0*/  LOP3.LUT R18, R20, 0x1, RZ, 0xc0, !PT ;  /* 0x0000000114127812 */ /* 0x000fe200078ec0ff */
[----:B------:R-:W-:Y:S01]  /*08c0*/  CS2R R30, SRZ ;  /* 0x00000000001e7805 */ /* 0x000fe2000001ff00 */
[----:B------:R-:W-:Y:S01]  /*08d0*/  SHF.R.S32.HI R26, RZ, 0x1f, R21 ;  /* 0x0000001fff1a7819 */ /* 0x000fe20000011415 */
[----:B------:R-:W-:Y:S01]  /*08e0*/  CS2R R28, SRZ ;  /* 0x00000000001c7805 */ /* 0x000fe2000001ff00 */
[C---:B------:R-:W-:Y:S01]  /*08f0*/  SHF.L.U64.HI R20, R22.reuse, R11, c[0x0][0x3dc] ;  /* 0x0000f70016147619 */ /* 0x040fe2000001020b */
[----:B------:R-:W-:Y:S01]  /*0900*/  CS2R R36, SRZ ;  /* 0x0000000000247805 */ /* 0x000fe2000001ff00 */
[----:B------:R-:W-:Y:S01]  /*0910*/  SHF.L.U32 R23, R22, 0x1, RZ ;  /* 0x0000000116177819 */ /* 0x000fe200000006ff */
[----:B------:R-:W-:Y:S01]  /*0920*/  CS2R R38, SRZ ;  /* 0x0000000000267805 */ /* 0x000fe2000001ff00 */
[----:B------:R-:W-:-:S02]  /*0930*/  MOV R27, RZ ;  /* 0x000000ff001b7202 */ /* 0x000fc40000000f00 */
[----:B------:R-:W-:Y:S02]  /*0940*/  MOV R25, RZ ;  /* 0x000000ff00197202 */ /* 0x000fe40000000f00 */
[----:B------:R-:W-:Y:S02]  /*0950*/  MOV R40, RZ ;  /* 0x000000ff00287202 */ /* 0x000fe40000000f00 */
[----:B------:R-:W-:Y:S02]  /*0960*/  MOV R11, RZ ;  /* 0x000000ff000b7202 */ /* 0x000fe40000000f00 */
[----:B------:R-:W-:Y:S02]  /*0970*/  IADD3 R18, -R18, c[0x0][0x3e0], RZ ;  /* 0x0000f80012127a10 */ /* 0x000fe40007ffe1ff */
[----:B------:R-:W-:Y:S02]  /*0980*/  SHF.L.U64.HI R26, R21, 0x2, R26 ;  /* 0x00000002151a7819 */ /* 0x000fe4000001021a */
[----:B------:R-:W-:-:S02]  /*0990*/  SHF.L.U64.HI R20, R23, 0x2, R20 ;  /* 0x0000000217147819 */ /* 0x000fc40000010214 */
.L_x_262:
[----:B------:R-:W-:-:S04]  /*09a0*/  LEA R42, P1, R21, R24, 0x2 ;  /* 0x00000018152a7211 */ /* 0x000fc800078210ff */
[----:B------:R-:W-:-:S05]  /*09b0*/  IADD3.X R43, R19, R26, RZ, P1, !PT ;  /* 0x0000001a132b7210 */ /* 0x000fca0000ffe4ff */
[----:B------:R0:W2:Y:S02]  /*09c0*/  LDG.E R41, [R42.64] ;  /* 0x000000042a297981 */ /* 0x0000a4000c1e1900 */
[----:B0-----:R-:W-:-:S05]  /*09d0*/  IMAD.WIDE R42, R12, 0x20, R42 ;  /* 0x000000200c2a7825 */ /* 0x001fca00078e022a */
[----:B------:R0:W3:Y:S02]  /*09e0*/  LDG.E R44, [R42.64] ;  /* 0x000000042a2c7981 */ /* 0x0000e4000c1e1900 */
[----:B0-----:R-:W-:-:S04]  /*09f0*/  IMAD.WIDE R42, R12, 0x20, R42 ;  /* 0x000000200c2a7825 */ /* 0x001fc800078e022a */
[----:B--2---:R-:W-:Y:S02]  /*0a00*/  FADD.FTZ R40, R41, R40 ;  /* 0x0000002829287221 */ /* 0x004fe40000010000 */
[----:B------:R0:W2:Y:S01]  /*0a10*/  LDG.E R41, [R42.64] ;  /* 0x000000042a297981 */ /* 0x0000a2000c1e1900 */
[----:B---3--:R-:W-:Y:S02]  /*0a20*/  FADD.FTZ R39, R44, R39 ;  /* 0x000000272c277221 */ /* 0x008fe40000010000 */
[----:B------:R-:W-:-:S05]  /*0a30*/  IMAD.WIDE R44, R12, 0x20, R42 ;  /* 0x000000200c2c7825 */ /* 0x000fca00078e022a */
[----:B0-----:R0:W3:Y:S02]  /*0a40*/  LDG.E R42, [R44.64] ;  /* 0x000000042c2a7981 */ /* 0x0010e4000c1e1900 */
[----:B0-----:R-:W-:-:S04]  /*0a50*/  IMAD.WIDE R44, R12, 0x20, R44 ;  /* 0x000000200c2c7825 */ /* 0x001fc800078e022c */
[----:B--2---:R-:W-:Y:S02]  /*0a60*/  FADD.FTZ R38, R41, R38 ;  /* 0x0000002629267221 */ /* 0x004fe40000010000 */
[----:B------:R0:W2:Y:S02]  /*0a70*/  LDG.E R41, [R44.64] ;  /* 0x000000042c297981 */ /* 0x0000a4000c1e1900 */
[----:B0-----:R-:W-:-:S04]  /*0a80*/  IMAD.WIDE R44, R12, 0x20, R44 ;  /* 0x000000200c2c7825 */ /* 0x001fc800078e022c */
[----:B---3--:R-:W-:Y:S02]  /*0a90*/  FADD.FTZ R37, R42, R37 ;  /* 0x000000252a257221 */ /* 0x008fe40000010000 */
        /* <DEDUP_REMOVED lines=27> */
[----:B------:R0:W2:Y:S02]  /*0c50*/  LDG.E R41, [R44.64] ;  /* 0x000000042c297981 */ /* 0x0000a4000c1e1900 */
[----:B0-----:R-:W-:Y:S02]  /*0c60*/  MOV R44, R24 ;  /* 0x00000018002c7202 */ /* 0x001fe40000000f00 */
[----:B------:R-:W-:-:S05]  /*0c70*/  MOV R45, R19 ;  /* 0x00000013002d7202 */ /* 0x000fca0000000f00 */
[----:B------:R-:W4:Y:S01]  /*0c80*/  LDG.E R44, [R44.64] ;  /* 0x000000042c2c7981 */ /* 0x000f22000c1e1900 */
[----:B---3--:R-:W-:Y:S01]  /*0c90*/  FADD.FTZ R33, R42, R33 ;  /* 0x000000212a217221 */ /* 0x008fe20000010000 */
[----:B------:R-:W-:Y:S01]  /*0ca0*/  LEA R42, P1, R22, R24, 0x2 ;  /* 0x00000018162a7211 */ /* 0x000fe200078210ff */
[----:B--2---:R-:W-:Y:S02]  /*0cb0*/  FADD.FTZ R34, R41, R34 ;  /* 0x0000002229227221 */ /* 0x004fe40000010000 */
[----:B------:R-:W-:-:S05]  /*0cc0*/  IMAD.MOV.U32 R41, RZ, RZ, c[0x0][0x3dc] ;  /* 0x0000f700ff297624 */ /* 0x000fca00078e00ff */
[----:B------:R-:W-:Y:S01]  /*0cd0*/  LEA.HI.X R43, R22, R19, R41, 0x2, P1 ;  /* 0x00000013162b7211 */ /* 0x000fe200008f1429 */
[----:B----4-:R-:W-:-:S04]  /*0ce0*/  FADD.FTZ R11, R44, R11 ;  /* 0x0000000b2c0b7221 */ /* 0x010fc80000010000 */
[----:B------:R0:W2:Y:S02]  /*0cf0*/  LDG.E R44, [R42.64] ;  /* 0x000000042a2c7981 */ /* 0x0000a4000c1e1900 */
[----:B0-----:R-:W-:-:S05]  /*0d00*/  IMAD.WIDE R42, R21, 0x4, R42 ;  /* 0x00000004152a7825 */ /* 0x001fca00078e022a */
[----:B------:R0:W3:Y:S01]  /*0d10*/  LDG.E R41, [R42.64] ;  /* 0x000000042a297981 */ /* 0x0000e2000c1e1900 */
[----:B--2---:R-:W-:Y:S02]  /*0d20*/  FADD.FTZ R11, R11, R44 ;  /* 0x0000002c0b0b7221 */ /* 0x004fe40000010000 */
[----:B------:R-:W-:-:S05]  /*0d30*/  IMAD.WIDE R44, R21, 0x4, R42 ;  /* 0x00000004152c7825 */ /* 0x000fca00078e022a */
[----:B0-----:R0:W2:Y:S02]  /*0d40*/  LDG.E R42, [R44.64] ;  /* 0x000000042c2a7981 */ /* 0x0010a4000c1e1900 */
[----:B0-----:R-:W-:-:S04]  /*0d50*/  IMAD.WIDE R44, R21, 0x4, R44 ;  /* 0x00000004152c7825 */ /* 0x001fc800078e022c */
[----:B---3--:R-:W-:Y:S02]  /*0d60*/  FADD.FTZ R40, R40, R41 ;  /* 0x0000002928287221 */ /* 0x008fe40000010000 */
[----:B------:R0:W3:Y:S02]  /*0d70*/  LDG.E R41, [R44.64] ;  /* 0x000000042c297981 */ /* 0x0000e4000c1e1900 */
[----:B0-----:R-:W-:-:S04]  /*0d80*/  IMAD.WIDE R44, R21, 0x4, R44 ;  /* 0x00000004152c7825 */ /* 0x001fc800078e022c */
[----:B--2---:R-:W-:Y:S02]  /*0d90*/  FADD.FTZ R39, R39, R42 ;  /* 0x0000002a27277221 */ /* 0x004fe40000010000 */
[----:B------:R0:W2:Y:S02]  /*0da0*/  LDG.E R42, [R44.64] ;  /* 0x000000042c2a7981 */ /* 0x0000a4000c1e1900 */
[----:B0-----:R-:W-:-:S04]  /*0db0*/  IMAD.WIDE R44, R21, 0x4, R44 ;  /* 0x00000004152c7825 */ /* 0x001fc800078e022c */
[----:B---3--:R-:W-:Y:S02]  /*0dc0*/  FADD.FTZ R38, R38, R41 ;  /* 0x0000002926267221 */ /* 0x008fe40000010000 */
[----:B------:R-:W3:Y:S01]  /*0dd0*/  LDG.E R41, [R44.64] ;  /* 0x000000042c297981 */ /* 0x000ee2000c1e1900 */
[----:B--2---:R-:W-:Y:S02]  /*0de0*/  FADD.FTZ R37, R37, R42 ;  /* 0x0000002a25257221 */ /* 0x004fe40000010000 */
[----:B------:R-:W-:-:S04]  /*0df0*/  IMAD.WIDE R42, R21, 0x4, R44 ;  /* 0x00000004152a7825 */ /* 0x000fc800078e022c */
[----:B---3--:R-:W-:Y:S02]  /*0e00*/  FADD.FTZ R36, R36, R41 ;  /* 0x0000002924247221 */ /* 0x008fe40000010000 */
[----:B------:R0:W2:Y:S02]  /*0e10*/  LDG.E R41, [R42.64] ;  /* 0x000000042a297981 */ /* 0x0000a4000c1e1900 */
[----:B0-----:R-:W-:-:S05]  /*0e20*/  IMAD.WIDE R42, R21, 0x4, R42 ;  /* 0x00000004152a7825 */ /* 0x001fca00078e022a */
[----:B------:R0:W3:Y:S02]  /*0e30*/  LDG.E R44, [R42.64] ;  /* 0x000000042a2c7981 */ /* 0x0000e4000c1e1900 */
[----:B0-----:R-:W-:-:S04]  /*0e40*/  IMAD.WIDE R42, R21, 0x4, R42 ;  /* 0x00000004152a7825 */ /* 0x001fc800078e022a */
[----:B---3--:R-:W-:Y:S02]  /*0e50*/  FADD.FTZ R25, R25, R44 ;  /* 0x0000002c19197221 */ /* 0x008fe40000010000 */
[----:B------:R0:W3:Y:S01]  /*0e60*/  LDG.E R44, [R42.64] ;  /* 0x000000042a2c7981 */ /* 0x0000e2000c1e1900 */
[----:B--2---:R-:W-:Y:S02]  /*0e70*/  FADD.FTZ R35, R35, R41 ;  /* 0x0000002923237221 */ /* 0x004fe40000010000 */
[----:B0-----:R-:W-:-:S05]  /*0e80*/  IMAD.WIDE R42, R21, 0x4, R42 ;  /* 0x00000004152a7825 */ /* 0x001fca00078e022a */
        /* <DEDUP_REMOVED lines=14> */
[----:B------:R-:W-:-:S06]  /*0f70*/  IMAD.WIDE R42, R21, 0x4, R44 ;  /* 0x00000004152a7825 */ /* 0x000fcc00078e022c */
[----:B0-----:R-:W-:Y:S02]  /*0f80*/  IMAD.WIDE R44, R21, 0x4, R42 ;  /* 0x00000004152c7825 */ /* 0x001fe400078e022a */
[----:B------:R-:W3:Y:S02]  /*0f90*/  LDG.E R42, [R42.64] ;  /* 0x000000042a2a7981 */ /* 0x000ee4000c1e1900 */
[----:B--2---:R-:W-:Y:S02]  /*0fa0*/  FADD.FTZ R32, R32, R41 ;  /* 0x0000002920207221 */ /* 0x004fe40000010000 */
[----:B------:R-:W2:Y:S01]  /*0fb0*/  LDG.E R41, [R44.64] ;  /* 0x000000042c297981 */ /* 0x000ea2000c1e1900 */
[----:B------:R-:W-:-:S04]  /*0fc0*/  IADD3 R18, R18, -0x2, RZ ;  /* 0xfffffffe12127810 */ /* 0x000fc80007ffe0ff */
[----:B------:R-:W-:Y:S02]  /*0fd0*/  ISETP.NE.AND P1, PT, R18, RZ, PT ;  /* 0x000000ff1200720c */ /* 0x000fe40003f25270 */
[----:B------:R-:W-:-:S04]  /*0fe0*/  LEA R24, P2, R23, R24, 0x2 ;  /* 0x0000001817187211 */ /* 0x000fc800078410ff */
[----:B------:R-:W-:Y:S01]  /*0ff0*/  IADD3.X R19, R19, R20, RZ, P2, !PT ;  /* 0x0000001413137210 */ /* 0x000fe200017fe4ff */
[----:B---3--:R-:W-:Y:S02]  /*1000*/  FADD.FTZ R33, R33, R42 ;  /* 0x0000002a21217221 */ /* 0x008fe40000010000 */
[----:B--2---:R-:W-:-:S04]  /*1010*/  FADD.FTZ R34, R34, R41 ;  /* 0x0000002922227221 */ /* 0x004fc80000010000 */
[----:B------:R-:W-:Y:S05]  /*1020*/  @P1 BRA `(.L_x_262) ;  /* 0xfffff97000001947 */ /* 0x000fea000383ffff */
.L_x_261:
[----:B------:R-:W-:Y:S02]  /*1030*/  MOV R22, R24 ;  /* 0x0000001800167202 */ /* 0x000fe40000000f00 */
[----:B------:R-:W-:Y:S01]  /*1040*/  MOV R23, R19 ;  /* 0x0000001300177202 */ /* 0x000fe20000000f00 */
[----:B------:R-:W-:Y:S05]  /*1050*/  @!P0 BRA `(.L_x_260) ;  /* 0x000002f000008947 */ /* 0x000fea0003800000 */
[----:B------:R0:W2:Y:S01]  /*1060*/  LDG.E R20, [R22.64] ;  /* 0x0000000416147981 */ /* 0x0000a2000c1e1900 */
[----:B------:R-:W-:-:S05]  /*1070*/  IMAD.WIDE R42, R21, 0x4, R22 ;  /* 0x00000004152a7825 */ /* 0x000fca00078e0216 */
[----:B0-----:R0:W3:Y:S02]  /*1080*/  LDG.E R23, [R42.64] ;  /* 0x000000042a177981 */ /* 0x0010e4000c1e1900 */
[----:B0-----:R-:W-:-:S05]  /*1090*/  IMAD.WIDE R42, R12, 0x20, R42 ;  /* 0x000000200c2a7825 */ /* 0x001fca00078e022a */
[----:B------:R0:W4:Y:S01]  /*10a0*/  LDG.E R26, [R42.64] ;  /* 0x000000042a1a7981 */ /* 0x000122000c1e1900 */
[----:B------:R-:W-:-:S05]  /*10b0*/  IMAD.WIDE R18, R12, 0x20, R42 ;  /* 0x000000200c127825 */ /* 0x000fca00078e022a */
[----:B------:R1:W5:Y:S01]  /*10c0*/  LDG.E R41, [R18.64] ;  /* 0x0000000412297981 */ /* 0x000362000c1e1900 */
[----:B------:R-:W-:-:S05]  /*10d0*/  IMAD.WIDE R44, R12, 0x20, R18 ;  /* 0x000000200c2c7825 */ /* 0x000fca00078e0212 */
[----:B-1----:R1:W5:Y:S02]  /*10e0*/  LDG.E R18, [R44.64] ;  /* 0x000000042c127981 */ /* 0x002364000c1e1900 */
[----:B-1----:R-:W-:-:S05]  /*10f0*/  IMAD.WIDE R44, R12, 0x20, R44 ;  /* 0x000000200c2c7825 */ /* 0x002fca00078e022c */
[----:B------:R1:W5:Y:S01]  /*1100*/  LDG.E R19, [R44.64] ;  /* 0x000000042c137981 */ /* 0x000362000c1e1900 */
[----:B0-----:R-:W-:-:S05]  /*1110*/  IMAD.WIDE R42, R12, 0x20, R44 ;  /* 0x000000200c2a7825 */ /* 0x001fca00078e022c */
[----:B------:R0:W5:Y:S01]  /*1120*/  LDG.E R24, [R42.64] ;  /* 0x000000042a187981 */ /* 0x000162000c1e1900 */
[----:B-1----:R-:W-:-:S06]  /*1130*/  IMAD.WIDE R44, R12, 0x20, R42 ;  /* 0x000000200c2c7825 */ /* 0x002fcc00078e022a */
[C---:B0-----:R-:W-:Y:S02]  /*1140*/  IMAD.WIDE R42, R12.reuse, 0x20, R44 ;  /* 0x000000200c2a7825 */ /* 0x041fe400078e022c */
[----:B------:R0:W5:Y:S02]  /*1150*/  LDG.E R44, [R44.64] ;  /* 0x000000042c2c7981 */ /* 0x000164000c1e1900 */
[----:B--2---:R-:W-:Y:S02]  /*1160*/  FADD.FTZ R11, R11, R20 ;  /* 0x000000140b0b7221 */ /* 0x004fe40000010000 */
[----:B------:R-:W-:Y:S02]  /*1170*/  IMAD.WIDE R20, R12, 0x20, R42 ;  /* 0x000000200c147825 */ /* 0x000fe400078e022a */
[----:B------:R1:W2:Y:S02]  /*1180*/  LDG.E R42, [R42.64] ;  /* 0x000000042a2a7981 */ /* 0x0002a4000c1e1900 */
[----:B---3--:R-:W-:-:S02]  /*1190*/  FADD.FTZ R40, R40, R23 ;  /* 0x0000001728287221 */ /* 0x008fc40000010000 */
[C---:B------:R-:W-:Y:S01]  /*11a0*/  IMAD.WIDE R22, R12.reuse, 0x20, R20 ;  /* 0x000000200c167825 */ /* 0x040fe200078e0214 */
[----:B-1----:R1:W3:Y:S05]  /*11b0*/  LDG.E R43, [R20.64] ;  /* 0x00000004142b7981 */ /* 0x0022ea000c1e1900 */
[----:B-1----:R-:W-:-:S04]  /*11c0*/  IMAD.WIDE R20, R12, 0x20, R22 ;  /* 0x000000200c147825 */ /* 0x002fc800078e0216 */
[----:B----4-:R-:W-:Y:S02]  /*11d0*/  FADD.FTZ R39, R39, R26 ;  /* 0x0000001a27277221 */ /* 0x010fe40000010000 */
[----:B------:R1:W4:Y:S01]  /*11e0*/  LDG.E R26, [R22.64] ;  /* 0x00000004161a7981 */ /* 0x000322000c1e1900 */
[----:B-----5:R-:W-:-:S03]  /*11f0*/  FADD.FTZ R38, R38, R41 ;  /* 0x0000002926267221 */ /* 0x020fc60000010000 */
[----:B------:R5:W4:Y:S01]  /*1200*/  LDG.E R41, [R20.64] ;  /* 0x0000000414297981 */ /* 0x000b22000c1e1900 */
[----:B-1----:R-:W-:-:S06]  /*1210*/  IMAD.WIDE R22, R12, 0x20, R20 ;  /* 0x000000200c167825 */ /* 0x002fcc00078e0214 */
[----:B-----5:R-:W-:Y:S02]  /*1220*/  IMAD.WIDE R20, R12, 0x20, R22 ;  /* 0x000000200c147825 */ /* 0x020fe400078e0216 */
[----:B------:R-:W5:Y:S02]  /*1230*/  LDG.E R22, [R22.64] ;  /* 0x0000000416167981 */ /* 0x000f64000c1e1900 */
[----:B------:R-:W-:Y:S02]  /*1240*/  FADD.FTZ R37, R37, R18 ;  /* 0x0000001225257221 */ /* 0x000fe40000010000 */
[----:B0-----:R0:W5:Y:S01]  /*1250*/  LDG.E R45, [R20.64] ;  /* 0x00000004142d7981 */ /* 0x001162000c1e1900 */
[----:B------:R-:W-:Y:S02]  /*1260*/  FADD.FTZ R36, R36, R19 ;  /* 0x0000001324247221 */ /* 0x000fe40000010000 */
[----:B------:R-:W-:-:S06]  /*1270*/  IMAD.WIDE R18, R12, 0x20, R20 ;  /* 0x000000200c127825 */ /* 0x000fcc00078e0214 */
[----:B0-----:R-:W-:Y:S02]  /*1280*/  IMAD.WIDE R20, R12, 0x20, R18 ;  /* 0x000000200c147825 */ /* 0x001fe400078e0212 */
[----:B------:R-:W5:Y:S04]  /*1290*/  LDG.E R18, [R18.64] ;  /* 0x0000000412127981 */ /* 0x000f68000c1e1900 */
[----:B------:R-:W5:Y:S01]  /*12a0*/  LDG.E R12, [R20.64] ;  /* 0x00000004140c7981 */ /* 0x000f62000c1e1900 */
[----:B------:R-:W-:Y:S02]  /*12b0*/  FADD.FTZ R35, R35, R24 ;  /* 0x0000001823237221 */ /* 0x000fe40000010000 */
[----:B------:R-:W-:Y:S02]  /*12c0*/  FADD.FTZ R25, R25, R44 ;  /* 0x0000002c19197221 */ /* 0x000fe40000010000 */
[----:B--2---:R-:W-:-:S02]  /*12d0*/  FADD.FTZ R27, R27, R42 ;  /* 0x0000002a1b1b7221 */ /* 0x004fc40000010000 */
[----:B---3--:R-:W-:Y:S02]  /*12e0*/  FADD.FTZ R28, R28, R43 ;  /* 0x0000002b1c1c7221 */ /* 0x008fe40000010000 */
[----:B----4-:R-:W-:Y:S02]  /*12f0*/  FADD.FTZ R29, R29, R26 ;  /* 0x0000001a1d1d7221 */ /* 0x010fe40000010000 */
[----:B------:R-:W-:Y:S02]  /*1300*/  FADD.FTZ R30, R30, R41 ;  /* 0x000000291e1e7221 */ /* 0x000fe40000010000 */
[----:B-----5:R-:W-:Y:S02]  /*1310*/  FADD.FTZ R31, R31, R22 ;  /* 0x000000161f1f7221 */ /* 0x020fe40000010000 */
[----:B------:R-:W-:Y:S02]  /*1320*/  FADD.FTZ R32, R32, R45 ;  /* 0x0000002d20207221 */ /* 0x000fe40000010000 */
[----:B------:R-:W-:-:S02]  /*1330*/  FADD.FTZ R33, R33, R18 ;  /* 0x0000001221217221 */ /* 0x000fc40000010000 */
[----:B------:R-:W-:Y:S02]  /*1340*/  FADD.FTZ R34, R34, R12 ;  /* 0x0000000c22227221 */ /* 0x000fe40000010000 */
.L_x_260:
[----:B------:R-:W-:Y:S01]  /*1350*/  LOP3.LUT P0, RZ, R13, 0x2, RZ, 0xc0, !PT ;  /* 0x000000020dff7812 */ /* 0x000fe2000780c0ff */
[----:B------:R-:W-:Y:S01]  /*1360*/  FMUL.FTZ R11, R11, c[0x0][0x2e0] ;  /* 0x0000b8000b0b7a20 */ /* 0x000fe20000410000 */
[----:B------:R-:W-:Y:S01]  /*1370*/  SHF.L.U32 R20, R15, 0x1, RZ ;  /* 0x000000010f147819 */ /* 0x000fe200000006ff */
[----:B------:R-:W-:Y:S01]  /*1380*/  FMUL.FTZ R40, R40, c[0x0][0x2e0] ;  /* 0x0000b80028287a20 */ /* 0x000fe20000410000 */
[----:B------:R-:W-:Y:S01]  /*1390*/  SHF.L.U32 R23, R14, 0x1, RZ ;  /* 0x000000010e177819 */ /* 0x000fe200000006ff */
[----:B------:R-:W-:Y:S01]  /*13a0*/  FMUL.FTZ R39, R39, c[0x0][0x2e0] ;  /* 0x0000b80027277a20 */ /* 0x000fe20000410000 */
[----:B------:R-:W-:Y:S01]  /*13b0*/  IADD3 R22, R20, 0x20, RZ ;  /* 0x0000002014167810 */ /* 0x000fe20007ffe0ff */
[----:B------:R-:W-:Y:S01]  /*13c0*/  FMUL.FTZ R38, R38, c[0x0][0x2e0] ;  /* 0x0000b80026267a20 */ /* 0x000fe20000410000 */
[----:B------:R-:W-:Y:S01]  /*13d0*/  F2FP.BF16.PACK_AB R11, R40, R11 ;  /* 0x0000000b280b723e */ /* 0x000fe200000010ff */
[----:B------:R-:W-:Y:S01]  /*13e0*/  FMUL.FTZ R27, R27, c[0x0][0x2e0] ;  /* 0x0000b8001b1b7a20 */ /* 0x000fe20000410000 */
[--C-:B------:R-:W-:Y:S01]  /*13f0*/  SHF.R.S32.HI R17, RZ, 0x1f, R16.reuse ;  /* 0x0000001fff117819 */ /* 0x100fe20000011410 */
[----:B------:R-:W-:Y:S01]  /*1400*/  FMUL.FTZ R28, R28, c[0x0][0x2e0] ;  /* 0x0000b8001c1c7a20 */ /* 0x000fe20000410000 */
[----:B------:R-:W-:Y:S01]  /*1410*/  F2FP.BF16.PACK_AB R38, R38, R39 ;  /* 0x000000272626723e */ /* 0x000fe200000010ff */
[----:B------:R-:W-:Y:S01]  /*1420*/  FMUL.FTZ R29, R29, c[0x0][0x2e0] ;  /* 0x0000b8001d1d7a20 */ /* 0x000fe20000410000 */
[----:B------:R-:W-:Y:S01]  /*1430*/  @P0 IADD3 R22, R20, -0x20, RZ ;  /* 0xffffffe014160810 */ /* 0x000fe20007ffe0ff */
[----:B------:R-:W-:Y:S01]  /*1440*/  FMUL.FTZ R30, R30, c[0x0][0x2e0] ;  /* 0x0000b8001e1e7a20 */ /* 0x000fe20000410000 */
[----:B------:R-:W-:Y:S01]  /*1450*/  F2FP.BF16.PACK_AB R27, R28, R27 ;  /* 0x0000001b1c1b723e */ /* 0x000fe200000010ff */
[----:B------:R-:W-:Y:S01]  /*1460*/  FMUL.FTZ R37, R37, c[0x0][0x2e0] ;  /* 0x0000b80025257a20 */ /* 0x000fe20000410000 */
[----:B------:R-:W-:Y:S01]  /*1470*/  STS [R20], R11 ;  /* 0x0000000b14007388 */ /* 0x000fe20000000800 */
[----:B------:R-:W-:Y:S01]  /*1480*/  FMUL.FTZ R36, R36, c[0x0][0x2e0] ;  /* 0x0000b80024247a20 */ /* 0x000fe20000410000 */
[----:B------:R-:W-:Y:S01]  /*1490*/  F2FP.BF16.PACK_AB R29, R30, R29 ;  /* 0x0000001d1e1d723e */ /* 0x000fe200000010ff */
[----:B------:R-:W-:Y:S01]  /*14a0*/  FMUL.FTZ R35, R35, c[0x0][0x2e0] ;  /* 0x0000b80023237a20 */ /* 0x000fe20000410000 */
[----:B------:R-:W-:Y:S01]  /*14b0*/  STS [R20+0x200], R38 ;  /* 0x0002002614007388 */ /* 0x000fe20000000800 */
        /* <DEDUP_REMOVED lines=10> */
[----:B------:R-:W-:Y:S01]  /*1560*/  IMAD R7, R7, c[0x0][0x398], RZ ;  /* 0x0000e60007077a24 */ /* 0x000fe200078e02ff */
[----:B------:R-:W-:Y:S01]  /*1570*/  STS [R20+0x1000], R36 ;  /* 0x0010002414007388 */ /* 0x000fe20000000800 */
[----:B------:R-:W-:Y:S01]  /*1580*/  IMAD.WIDE.U32 R18, R2, c[0x0][0x398], R16 ;  /* 0x0000e60002127a25 */ /* 0x000fe200078e0010 */
[----:B------:R-:W-:Y:S01]  /*1590*/  F2FP.BF16.PACK_AB R33, R34, R33 ;  /* 0x000000212221723e */ /* 0x000fe200000010ff */
[----:B------:R-:W-:Y:S01]  /*15a0*/  BSSY B0, `(.L_x_263) ;  /* 0x000001c000007945 */ /* 0x000fe20003800000 */
[----:B------:R0:W-:Y:S01]  /*15b0*/  STS [R20+0x1200], R35 ;  /* 0x0012002314007388 */ /* 0x0001e20000000800 */
[----:B------:R-:W-:Y:S01]  /*15c0*/  IMAD R7, R2, c[0x0][0x39c], R7 ;  /* 0x0000e70002077a24 */ /* 0x000fe200078e0207 */
[----:B------:R-:W-:Y:S01]  /*15d0*/  IADD3 R6, P1, R6, R18, RZ ;  /* 0x0000001206067210 */ /* 0x000fe20007f3e0ff */
[----:B------:R-:W-:Y:S01]  /*15e0*/  IMAD R3, R0, -0x80, R3 ;  /* 0xffffff8000037824 */ /* 0x000fe200078e0203 */
[----:B------:R1:W-:Y:S01]  /*15f0*/  STS [R22+0x1000], R31 ;  /* 0x0010001f16007388 */ /* 0x0003e20000000800 */
[----:B------:R-:W-:Y:S01]  /*1600*/  ISETP.GE.AND P0, PT, R16, c[0x0][0x220], PT ;  /* 0x0000880010007a0c */ /* 0x000fe20003f06270 */
[----:B------:R-:W-:Y:S01]  /*1610*/  IMAD R2, R9, c[0x0][0x3b0], RZ ;  /* 0x0000ec0009027a24 */ /* 0x000fe200078e02ff */
[----:B------:R-:W-:Y:S01]  /*1620*/  IADD3 R0, R8, 0x40, RZ ;  /* 0x0000004008007810 */ /* 0x000fe20007ffe0ff */
[----:B------:R1:W-:Y:S01]  /*1630*/  STS [R22+0x1200], R33 ;  /* 0x0012002116007388 */ /* 0x0003e20000000800 */
[----:B------:R-:W-:Y:S01]  /*1640*/  IADD3.X R7, R4, R19, R7, P1, !PT ;  /* 0x0000001304077210 */ /* 0x000fe20000ffe407 */
[----:B------:R-:W-:-:S02]  /*1650*/  IMAD R17, R5, c[0x0][0x3b4], R2 ;  /* 0x0000ed0005117a24 */ /* 0x000fc400078e0202 */
[----:B------:R-:W-:Y:S01]  /*1660*/  BAR.SYNC.DEFER_BLOCKING 0x0 ;  /* 0x0000000000007b1d */ /* 0x000fe20000010000 */
[-C--:B------:R-:W-:Y:S01]  /*1670*/  ISETP.GE.OR P1, PT, R0, R3.reuse, P0 ;  /* 0x000000030000720c */ /* 0x080fe20000726670 */
[----:B0-----:R-:W-:Y:S01]  /*1680*/  IMAD.WIDE.U32 R20, R5, c[0x0][0x3b0], R6 ;  /* 0x0000ec0005147a25 */ /* 0x001fe200078e0006 */
[----:B------:R-:W-:-:S04]  /*1690*/  ISETP.GE.OR P0, PT, R8, R3, P0 ;  /* 0x000000030800720c */ /* 0x000fc80000706670 */
[----:B------:R-:W-:Y:S01]  /*16a0*/  IADD3 R17, R21, R17, RZ ;  /* 0x0000001115117210 */ /* 0x000fe20007ffe0ff */
[----:B------:R1:W0:Y:S08]  /*16b0*/  LDS.128 R12, [R23+0x1000] ;  /* 0x00100000170c7984 */ /* 0x0002300000000c00 */
[----:B------:R-:W-:Y:S05]  /*16c0*/  @P0 BRA `(.L_x_264) ;  /* 0x0000009000000947 */ /* 0x000fea0003800000 */
[----:B------:R-:W2:Y:S01]  /*16d0*/  LDS.128 R4, [R23] ;  /* 0x0000000017047984 */ /* 0x000ea20000000c00 */
[----:B------:R-:W-:Y:S01]  /*16e0*/  MOV R16, R20 ;  /* 0x0000001400107202 */ /* 0x000fe20000000f00 */
[----:B------:R-:W-:-:S04]  /*16f0*/  IMAD R9, R10, c[0x0][0x398], RZ ;  /* 0x0000e6000a097a24 */ /* 0x000fc800078e02ff */
[----:B------:R-:W-:-:S04]  /*1700*/  IMAD.WIDE.U32 R2, R8, c[0x0][0x398], R16 ;  /* 0x0000e60008027a25 */ /* 0x000fc800078e0010 */
[----:B------:R-:W-:Y:S01]  /*1710*/  IMAD R9, R8, c[0x0][0x39c], R9 ;  /* 0x0000e70008097a24 */ /* 0x000fe200078e0209 */
[----:B------:R-:W-:-:S04]  /*1720*/  LEA R18, P0, R2, c[0x0][0x338], 0x1 ;  /* 0x0000ce0002127a11 */ /* 0x000fc800078008ff */
[----:B------:R-:W-:-:S04]  /*1730*/  IADD3 R3, R3, R9, RZ ;  /* 0x0000000903037210 */ /* 0x000fc80007ffe0ff */
[----:B------:R-:W-:-:S05]  /*1740*/  LEA.HI.X R19, R2, c[0x0][0x33c], R3, 0x1, P0 ;  /* 0x0000cf0002137a11 */ /* 0x000fca00000f0c03 */
[----:B--2---:R2:W-:Y:S02]  /*1750*/  STG.E.128 [R18.64], R4 ;  /* 0x0000000412007986 */ /* 0x0045e4000c101d04 */
.L_x_264:
[----:B------:R-:W-:Y:S05]  /*1760*/  BSYNC B0 ;  /* 0x0000000000007941 */ /* 0x000fea0003800000 */
.L_x_263:
[----:B------:R-:W-:Y:S05]  /*1770*/  @P1 EXIT ;  /* 0x000000000000194d */ /* 0x000fea0003800000 */
[----:B--2---:R-:W-:Y:S02]  /*1780*/  IADD3 R5, P0, R8, 0x40, RZ ;  /* 0x0000004008057810 */ /* 0x004fe40007f1e0ff */
[----:B------:R-:W-:Y:S02]  /*1790*/  MOV R2, R20 ;  /* 0x0000001400027202 */ /* 0x000fe40000000f00 */
[----:B------:R-:W-:Y:S02]  /*17a0*/  IADD3.X R10, RZ, R10, RZ, P0, !PT ;  /* 0x0000000aff0a7210 */ /* 0x000fe400007fe4ff */
[----:B------:R-:W-:-:S03]  /*17b0*/  MOV R3, R17 ;  /* 0x0000001100037202 */ /* 0x000fc60000000f00 */
[----:B------:R-:W-:Y:S02]  /*17c0*/  IMAD R10, R10, c[0x0][0x398], RZ ;  /* 0x0000e6000a0a7a24 */ /* 0x000fe400078e02ff */
[----:B------:R-:W-:-:S04]  /*17d0*/  IMAD.WIDE.U32 R2, R5, c[0x0][0x398], R2 ;  /* 0x0000e60005027a25 */ /* 0x000fc800078e0002 */
[----:B------:R-:W-:Y:S01]  /*17e0*/  IMAD R5, R5, c[0x0][0x39c], R10 ;  /* 0x0000e70005057a24 */ /* 0x000fe200078e020a */
[----:B------:R-:W-:-:S04]  /*17f0*/  LEA R4, P0, R2, c[0x0][0x338], 0x1 ;  /* 0x0000ce0002047a11 */ /* 0x000fc800078008ff */
[----:B------:R-:W-:-:S04]  /*1800*/  IADD3 R3, R3, R5, RZ ;  /* 0x0000000503037210 */ /* 0x000fc80007ffe0ff */
[----:B------:R-:W-:-:S05]  /*1810*/  LEA.HI.X R5, R2, c[0x0][0x33c], R3, 0x1, P0 ;  /* 0x0000cf0002057a11 */ /* 0x000fca00000f0c03 */
[----:B0-----:R-:W-:Y:S01]  /*1820*/  STG.E.128 [R4.64], R12 ;  /* 0x0000000c04007986 */ /* 0x001fe2000c101d04 */
[----:B------:R-:W-:Y:S05]  /*1830*/  EXIT ;  /* 0x000000000000794d */ /* 0x000fea0003800000 */
.L_x_265:
        /* <DEDUP_REMOVED lines=12> */
.L_x_1331:


//--------------------- .text._ZN5flash44flash_bwd_dq_dk_dv_loop_seqk_parallel_kernelI23Flash_bwd_kernel_traitsILi32ELi128ELi128ELi8ELi4ELi4ELi4ELb1ELb0EN7cutlass10bfloat16_tE19Flash_kernel_traitsILi32ELi128ELi128ELi8ES3_EELb1ELb0ELb0ELb0ELb0ELb1ELb0EEEvNS_16Flash_bwd_paramsE --------------------------
	.section	.text._ZN5flash44flash_bwd_dq_dk_dv_loop_seqk_parallel_kernelI23Flash_bwd_kernel_traitsILi32ELi128ELi128ELi8ELi4ELi4ELi4ELb1ELb0EN7cutlass10bfloat16_tE19Flash_kernel_traitsILi32ELi128ELi128ELi8ES3_EELb1ELb0ELb0ELb0ELb0ELb1ELb0EEEvNS_16Flash_bwd_paramsE,"ax",@progbits
	.sectioninfo	@"SHI_REGISTERS=255"
	.align	128
        .global         _ZN5flash44flash_bwd_dq_dk_dv_loop_seqk_parallel_kernelI23Flash_bwd_kernel_traitsILi32ELi128ELi128ELi8ELi4ELi4ELi4ELb1ELb0EN7cutlass10bfloat16_tE19Flash_kernel_traitsILi32ELi128ELi128ELi8ES3_EELb1ELb0ELb0ELb0ELb0ELb1ELb0EEEvNS_16Flash_bwd_paramsE
        .type           _ZN5flash44flash_bwd_dq_dk_dv_loop_seqk_parallel_kernelI23Flash_bwd_kernel_traitsILi32ELi128ELi128ELi8ELi4ELi4ELi4ELb1ELb0EN7cutlass10bfloat16_tE19Flash_kernel_traitsILi32ELi128ELi128ELi8ES3_EELb1ELb0ELb0ELb0ELb0ELb1ELb0EEEvNS_16Flash_bwd_paramsE,@function
        .size           _ZN5flash44flash_bwd_dq_dk_dv_loop_seqk_parallel_kernelI23Flash_bwd_kernel_traitsILi32ELi128ELi128ELi8ELi4ELi4ELi4ELb1ELb0EN7cutlass10bfloat16_tE19Flash_kernel_traitsILi32ELi128ELi128ELi8ES3_EELb1ELb0ELb0ELb0ELb0ELb1ELb0EEEvNS_16Flash_bwd_paramsE,(.L_x_1332 - _ZN5flash44flash_bwd_dq_dk_dv_loop_seqk_parallel_kernelI23Flash_bwd_kernel_traitsILi32ELi128ELi128ELi8ELi4ELi4ELi4ELb1ELb0EN7cutlass10bfloat16_tE19Flash_kernel_traitsILi32ELi128ELi128ELi8ES3_EELb1ELb0ELb0ELb0ELb0ELb1ELb0EEEvNS_16Flash_bwd_paramsE)
        .other          _ZN5flash44flash_bwd_dq_dk_dv_loop_seqk_parallel_kernelI23Flash_bwd_kernel_traitsILi32ELi128ELi128ELi8ELi4ELi4ELi4ELb1ELb0EN7cutlass10bfloat16_tE19Flash_kernel_traitsILi32ELi128ELi128ELi8ES3_EELb1ELb0ELb0ELb0ELb0ELb1ELb0EEEvNS_16Flash_bwd_paramsE,@"STO_CUDA_ENTRY STV_DEFAULT"
_ZN5flash44flash_bwd_dq_dk_dv_loop_seqk_parallel_kernelI23Flash_bwd_kernel_traitsILi32ELi128ELi128ELi8ELi4ELi4ELi4ELb1ELb0EN7cutlass10bfloat16_tE19Flash_kernel_traitsILi32ELi128ELi128ELi8ES3_EELb1ELb0ELb0ELb0ELb0ELb1ELb0EEEvNS_16Flash_bwd_paramsE:
.text._ZN5flash44flash_bwd_dq_dk_dv_loop_seqk_parallel_kernelI23Flash_bwd_kernel_traitsILi32ELi128ELi128ELi8ELi4ELi4ELi4ELb1ELb0EN7cutlass10bfloat16_tE19Flash_kernel_traitsILi32ELi128ELi128ELi8ES3_EELb1ELb0ELb0ELb0ELb0ELb1ELb0EEEvNS_16Flash_bwd_paramsE:
        /* <DEDUP_REMOVED lines=23> */
[----:B------:R-:W-:Y:S01]  /*0170*/  IMAD.U32 R13, RZ, RZ, UR4 ;  /* 0x00000004ff0d7e24 */ /* 0x000fe2000f8e00ff */
[----:B------:R-:W-:Y:S02]  /*0180*/  ULDC.U8 UR8, c[0x0][0x328] ;  /* 0x0000ca0000087ab9 */ /* 0x000fe40000000000 */
[----:B------:R-:W-:Y:S02]  /*0190*/  UISETP.NE.AND UP2, UPT, UR8, URZ, UPT ;  /* 0x0000003f0800728c */ /* 0x000fe4000bf45270 */
[----:B------:R4:W-:Y:S01]  /*01a0*/  STL [R1+0x28], R13 ;  /* 0x0000280d01007387 */ /* 0x0009e20000100800 */
[----:B------:R-:W-:Y:S02]  /*01b0*/  ULDC UR7, c[0x0][0x1c0] ;  /* 0x0000700000077ab9 */ /* 0x000fe40000000800 */
[----:B------:R-:W-:Y:S02]  /*01c0*/  ULDC.U8 UR9, c[0x0][0x3d0] ;  /* 0x0000f40000097ab9 */ /* 0x000fe40000000000 */
[----:B------:R-:W-:Y:S01]  /*01d0*/  ULDC UR16, c[0x0][0x214] ;  /* 0x0000850000107ab9 */ /* 0x000fe20000000800 */
[----:B-1----:R-:W-:Y:S01]  /*01e0*/  SHF.R.S32.HI R0, RZ, 0x1f, R10 ;  /* 0x0000001fff007819 */ /* 0x002fe2000001140a */
[----:B------:R-:W-:-:S02]  /*01f0*/  ULDC UR18, c[0x0][0x224] ;  /* 0x0000890000127ab9 */ /* 0x000fc40000000800 */
[----:B--2---:R-:W-:Y:S01]  /*0200*/  UIMAD UR19, UR52, UR58, URZ ;  /* 0x0000003a341372a4 */ /* 0x004fe2000f8e023f */
[CC--:B------:R-:W-:Y:S01]  /*0210*/  LEA.HI R2, R0.reuse, R10.reuse, RZ, 0x2 ;  /* 0x0000000a00027211 */ /* 0x0c0fe200078f10ff */
[----:B------:R-:W-:Y:S01]  /*0220*/  ULOP3.LUT UR4, UR52, UR13, URZ, 0x3c, !UPT ;  /* 0x0000000d34047292 */ /* 0x000fe2000f8e3c3f */
[CC--:B------:R-:W-:Y:S01]  /*0230*/  LEA.HI R9, R0.reuse, R10.reuse, RZ, 0x5 ;  /* 0x0000000a00097211 */ /* 0x0c0fe200078f28ff */
[----:B------:R-:W-:Y:S01]  /*0240*/  UISETP.NE.AND UP3, UPT, UR9, URZ, UPT ;  /* 0x0000003f0900728c */ /* 0x000fe2000bf65270 */
[CC--:B------:R-:W-:Y:S01]  /*0250*/  LEA.HI R6, R0.reuse, R10.reuse, RZ, 0x4 ;  /* 0x0000000a00067211 */ /* 0x0c0fe200078f20ff */
[----:B------:R-:W-:Y:S01]  /*0260*/  ULDC UR20, c[0x0][0x224] ;  /* 0x0000890000147ab9 */ /* 0x000fe20000000800 */
[CC--:B------:R-:W-:Y:S01]  /*0270*/  LEA.HI R145, R0.reuse, R10.reuse, RZ, 0x3 ;  /* 0x0000000a00917211 */ /* 0x0c0fe200078f18ff */
[----:B---3--:R-:W-:Y:S01]  /*0280*/  USHF.L.U32 UR8, UR45, 0x7, URZ ;  /* 0x000000072d087899 */ /* 0x008fe2000800063f */
[----:B------:R-:W-:Y:S01]  /*0290*/  LEA.HI R248, R0, R10, RZ, 0x7 ;  /* 0x0000000a00f87211 */ /* 0x000fe200078f38ff */
[----:B------:R-:W-:Y:S01]  /*02a0*/  UIMAD UR5, UR45, UR7, UR52 ;  /* 0x000000072d0572a4 */ /* 0x000fe2000f8e0234 */
[----:B------:R-:W-:Y:S01]  /*02b0*/  LOP3.LUT R0, R2, 0xfffffffc, RZ, 0xc0, !PT ;  /* 0xfffffffc02007812 */ /* 0x000fe200078ec0ff */
[----:B------:R-:W-:Y:S01]  /*02c0*/  USHF.R.S32.HI UR7, URZ, 0x1f, UR52 ;  /* 0x0000001f3f077899 */ /* 0x000fe20008011434 */
[----:B------:R-:W-:Y:S01]  /*02d0*/  LOP3.LUT R3, R9, 0xffffffe0, RZ, 0xc0, !PT ;  /* 0xffffffe009037812 */ /* 0x000fe200078ec0ff */
[----:B------:R-:W-:Y:S01]  /*02e0*/  @UP2 UIMAD UR9, UR45, UR16, URZ ;  /* 0x000000102d0922a4 */ /* 0x000fe2000f8e023f */
[----:B------:R-:W-:Y:S01]  /*02f0*/  LOP3.LUT R8, R6, 0xfffffff0, RZ, 0xc0, !PT ;  /* 0xfffffff006087812 */ /* 0x000fe200078ec0ff */
[C---:B------:R-:W-:Y:S01]  /*0300*/  IMAD.IADD R12, R10.reuse, 0x1, -R0 ;  /* 0x000000010a0c7824 */ /* 0x040fe200078e0a00 */
[----:B------:R-:W-:Y:S01]  /*0310*/  LOP3.LUT R4, R145, 0xfffffff8, RZ, 0xc0, !PT ;  /* 0xfffffff891047812 */ /* 0x000fe200078ec0ff */
[C---:B------:R-:W-:Y:S01]  /*0320*/  IMAD.IADD R3, R10.reuse, 0x1, -R3 ;  /* 0x000000010a037824 */ /* 0x040fe200078e0a03 */
[----:B------:R-:W-:Y:S01]  /*0330*/  SHF.R.S32.HI R0, RZ, 0x2, R2 ;  /* 0x00000002ff007819 */ /* 0x000fe20000011402 */
[C---:B------:R-:W-:Y:S01]  /*0340*/  IMAD.IADD R8, R10.reuse, 0x1, -R8 ;  /* 0x000000010a087824 */ /* 0x040fe200078e0a08 */
[----:B------:R-:W-:Y:S01]  /*0350*/  SHF.R.S32.HI R248, RZ, 0x7, R248 ;  /* 0x00000007fff87819 */ /* 0x000fe200000114f8 */
[----:B------:R-:W-:Y:S01]  /*0360*/  IMAD.IADD R10, R10, 0x1, -R4 ;  /* 0x000000010a0a7824 */ /* 0x000fe200078e0a04 */
[----:B------:R-:W-:Y:S01]  /*0370*/  SHF.R.S32.HI R4, RZ, 0x1f, R2 ;  /* 0x0000001fff047819 */ /* 0x000fe20000011402 */
[----:B------:R-:W-:Y:S01]  /*0380*/  USHF.R.S32.HI UR6, URZ, 0x1f, UR20 ;  /* 0x0000001f3f067899 */ /* 0x000fe20008011414 */
[-C--:B------:R-:W-:Y:S01]  /*0390*/  LEA.HI R5, R2, R0.reuse, RZ, 0x1 ;  /* 0x0000000002057211 */ /* 0x080fe200078f08ff */
[----:B------:R-:W-:Y:S01]  /*03a0*/  ULDC UR15, c[0x0][0x1c0] ;  /* 0x00007000000f7ab9 */ /* 0x000fe20000000800 */
[----:B------:R-:W-:Y:S01]  /*03b0*/  LEA.HI R2, R4, R0, RZ, 0x3 ;  /* 0x0000000004027211 */ /* 0x000fe200078f18ff */
[----:B------:R-:W-:Y:S01]  /*03c0*/  ULDC UR50, c[0x0][0x1c0] ;  /* 0x0000700000327ab9 */ /* 0x000fe20000000800 */
[----:B------:R-:W-:Y:S01]  /*03d0*/  LOP3.LUT R4, R5, 0x7fffffe, RZ, 0xc0, !PT ;  /* 0x07fffffe05047812 */ /* 0x000fe200078ec0ff */
[----:B------:R-:W-:Y:S01]  /*03e0*/  UIMAD.WIDE UR50, UR58, UR50, URZ ;  /* 0x000000323a3272a5 */ /* 0x000fe2000f8e023f */
[----:B------:R-:W-:Y:S01]  /*03f0*/  LOP3.LUT R2, R2, 0xfffffff8, RZ, 0xc0, !PT ;  /* 0xfffffff802027812 */ /* 0x000fe200078ec0ff */
[----:B------:R-:W-:Y:S01]  /*0400*/  UIMAD.WIDE.U32 UR60, UR45, UR20, URZ ;  /* 0x000000142d3c72a5 */ /* 0x000fe2000f8e003f */
[----:B------:R-:W-:Y:S01]  /*0410*/  SHF.R.S32.HI R5, RZ, 0x1f, R3 ;  /* 0x0000001fff057819 */ /* 0x000fe20000011403 */
[C---:B------:R-:W-:Y:S01]  /*0420*/  IMAD.IADD R11, R0.reuse, 0x1, -R4 ;  /* 0x00000001000b7824 */ /* 0x040fe200078e0a04 */
[----:B------:R-:W-:Y:S01]  /*0430*/  SHF.R.S32.HI R4, RZ, 0x1f, R9 ;  /* 0x0000001fff047819 */ /* 0x000fe20000011409 */
[----:B------:R-:W-:Y:S01]  /*0440*/  IMAD.IADD R7, R0, 0x1, -R2 ;  /* 0x0000000100077824 */ /* 0x000fe200078e0a02 */
[----:B------:R-:W-:Y:S01]  /*0450*/  SHF.R.S32.HI R0, RZ, 0x4, R6 ;  /* 0x00000004ff007819 */ /* 0x000fe20000011406 */
[----:B------:R-:W-:Y:S01]  /*0460*/  ULDC UR12, c[0x0][0x1c0] ;  /* 0x00007000000c7ab9 */ /* 0x000fe20000000800 */
[----:B------:R-:W-:Y:S01]  /*0470*/  LEA.HI R245, R5, R3, RZ, 0x2 ;  /* 0x0000000305f57211 */ /* 0x000fe200078f10ff */
[----:B------:R-:W-:Y:S01]  /*0480*/  UIMAD UR58, UR58, UR12, URZ ;  /* 0x0000000c3a3a72a4 */ /* 0x000fe2000f8e023f */
[----:B------:R-:W-:Y:S01]  /*0490*/  SHF.R.S32.HI R3, RZ, 0x3, R145 ;  /* 0x00000003ff037819 */ /* 0x000fe20000011491 */
[----:B------:R-:W-:Y:S01]  /*04a0*/  ULDC UR17, c[0x0][0x1c0] ;  /* 0x0000700000117ab9 */ /* 0x000fe20000000800 */
[----:B------:R-:W-:Y:S01]  /*04b0*/  LEA.HI R2, R6, R0, RZ, 0x1 ;  /* 0x0000000006027211 */ /* 0x000fe200078f08ff */
[----:B------:R-:W-:Y:S01]  /*04c0*/  USHF.L.U32 UR59, UR58, 0x7, URZ ;  /* 0x000000073a3b7899 */ /* 0x000fe2000800063f */
[----:B------:R-:W-:Y:S01]  /*04d0*/  SHF.R.S32.HI R5, RZ, 0x5, R9 ;  /* 0x00000005ff057819 */ /* 0x000fe20000011409 */
[----:B------:R-:W-:Y:S01]  /*04e0*/  IMAD.SHL.U32 R6, R3, 0x40, RZ ;  /* 0x0000004003067824 */ /* 0x000fe200078e00ff */
[----:B------:R-:W-:Y:S01]  /*04f0*/  LOP3.LUT R3, R2, 0xfffffffe, RZ, 0xc0, !PT ;  /* 0xfffffffe02037812 */ /* 0x000fe200078ec0ff */
[----:B------:R-:W-:Y:S01]  /*0500*/  ULDC.64 UR10, c[0x0][0x118] ;  /* 0x00004600000a7ab9 */ /* 0x000fe20000000a00 */
[C---:B------:R-:W-:Y:S01]  /*0510*/  LOP3.LUT P5, RZ, R7.reuse, 0x2, RZ, 0xc0, !PT ;  /* 0x0000000207ff7812 */ /* 0x040fe200078ac0ff */
[----:B------:R-:W-:Y:S01]  /*0520*/  UIMAD.WIDE.U32 UR56, UR50, UR60, URZ ;  /* 0x0000003c323872a5 */ /* 0x000fe2000f8e003f */
[----:B------:R-:W-:Y:S01]  /*0530*/  LOP3.LUT R2, R6, 0xc0, RZ, 0xc0, !PT ;  /* 0x000000c006027812 */ /* 0x000fe200078ec0ff */
[----:B------:R-:W-:Y:S01]  /*0540*/  IMAD.SHL.U32 R6, R12, 0x8, RZ ;  /* 0x000000080c067824 */ /* 0x000fe200078e00ff */
[----:B------:R-:W-:Y:S01]  /*0550*/  LOP3.LUT P4, RZ, R7, 0x4, RZ, 0xc0, !PT ;  /* 0x0000000407ff7812 */ /* 0x000fe2000788c0ff */
[----:B----4-:R-:W-:Y:S01]  /*0560*/  IMAD.IADD R13, R0, 0x1, -R3 ;  /* 0x00000001000d7824 */ /* 0x010fe200078e0a03 */
[----:B------:R-:W-:Y:S01]  /*0570*/  LEA.HI R0, R4, R5, RZ, 0x2 ;  /* 0x0000000504007211 */ /* 0x000fe200078f10ff */
[----:B------:R-:W-:Y:S01]  /*0580*/  USHF.L.U32 UR32, UR58, 0x3, URZ ;  /* 0x000000033a207899 */ /* 0x000fe2000800063f */
[----:B------:R-:W-:Y:S01]  /*0590*/  LOP3.LUT R3, R2, 0x18, R6, 0xf8, !PT ;  /* 0x0000001802037812 */ /* 0x000fe200078ef806 */
[----:B------:R-:W-:Y:S01]  /*05a0*/  IMAD.U32 R6, RZ, RZ, UR7 ;  /* 0x00000007ff067e24 */ /* 0x000fe2000f8e00ff */
[----:B------:R-:W-:Y:S01]  /*05b0*/  LOP3.LUT R0, R0, 0xfffffffc, RZ, 0xc0, !PT ;  /* 0xfffffffc00007812 */ /* 0x000fe200078ec0ff */
[----:B------:R-:W-:Y:S01]  /*05c0*/  USHF.R.S32.HI UR7, URZ, 0x1f, UR45 ;  /* 0x0000001f3f077899 */ /* 0x000fe2000801142d */
[----:B------:R-:W-:Y:S01]  /*05d0*/  SHF.R.U32.HI R2, RZ, 0x3, R2 ;  /* 0x00000003ff027819 */ /* 0x000fe20000011602 */
[----:B------:R-:W-:Y:S01]  /*05e0*/  IMAD.SHL.U32 R6, R12, 0x2, RZ ;  /* 0x000000020c067824 */ /* 0x000fe200078e00ff */
[----:B------:R-:W-:Y:S01]  /*05f0*/  SEL R228, R153, 0xffffffe0, !P5 ;  /* 0xffffffe099e47807 */ /* 0x000fe20006800000 */
[----:B------:R-:W-:Y:S01]  /*0600*/  IMAD.IADD R251, R5, 0x1, -R0 ;  /* 0x0000000105fb7824 */ /* 0x000fe200078e0a00 */
[----:B------:R-:W-:Y:S01]  /*0610*/  LOP3.LUT R2, R3, R2, RZ, 0x3c, !PT ;  /* 0x0000000203027212 */ /* 0x000fe200078e3cff */
[----:B------:R-:W-:Y:S01]  /*0620*/  IMAD R0, R5, 0x8, R11 ;  /* 0x0000000805007824 */ /* 0x000fe200078e020b */
[----:B------:R-:W-:Y:S01]  /*0630*/  LEA.HI R5, R10, R10, RZ, 0x1 ;  /* 0x0000000a0a057211 */ /* 0x000fe200078f08ff */
[----:B------:R-:W-:Y:S01]  /*0640*/  IMAD R232, R248, 0x2000, R6 ;  /* 0x00002000f8e87824 */ /* 0x000fe200078e0206 */
[----:B------:R-:W-:Y:S01]  /*0650*/  SHF.R.S32.HI R11, RZ, 0x1f, R8 ;  /* 0x0000001fff0b7819 */ /* 0x000fe20000011408 */
[----:B------:R-:W-:Y:S01]  /*0660*/  IMAD.U32 R250, R0, 0x20, R2 ;  /* 0x0000002000fa7824 */ /* 0x000fe200078e0002 */
[----:B------:R-:W-:Y:S01]  /*0670*/  LOP3.LUT R0, R5, 0x7fffffe, RZ, 0xc0, !PT ;  /* 0x07fffffe05007812 */ /* 0x000fe200078ec0ff */
[----:B------:R-:W-:Y:S01]  /*0680*/  IMAD.U32 R2, RZ, RZ, UR19 ;  /* 0x00000013ff027e24 */ /* 0x000fe2000f8e00ff */
[----:B------:R-:W-:Y:S01]  /*0690*/  LEA.HI R11, R11, R8, RZ, 0x3 ;  /* 0x000000080b0b7211 */ /* 0x000fe200078f18ff */
[----:B------:R-:W-:-:S02]  /*06a0*/  USHF.L.U32 UR31, UR58, 0x4, URZ ;  /* 0x000000043a1f7899 */ /* 0x000fc4000800063f */
[----:B------:R-:W-:Y:S01]  /*06b0*/  IMAD.IADD R3, R10, 0x1, -R0 ;  /* 0x000000010a037824 */ /* 0x000fe200078e0a00 */
[----:B------:R1:W-:Y:S01]  /*06c0*/  STL [R1+0x24], R2 ;  /* 0x0000240201007387 */ /* 0x0003e20000100800 */
[----:B------:R-:W-:Y:S01]  /*06d0*/  LEA.HI R0, R8, R8, RZ, 0x1 ;  /* 0x0000000808007211 */ /* 0x000fe200078f08ff */
[----:B------:R-:W-:Y:S02]  /*06e0*/  UIMAD UR30, UR58, 0x18, URZ ;  /* 0x000000183a1e78a4 */ /* 0x000fe4000f8e023f */
[----:B------:R-:W-:Y:S01]  /*06f0*/  USHF.L.U32 UR29, UR58, 0x5, URZ ;  /* 0x000000053a1d7899 */ /* 0x000fe2000800063f */
[----:B------:R-:W-:Y:S01]  /*0700*/  SHF.R.S32.HI R4, RZ, 0x1, R0 ;  /* 0x00000001ff047819 */ /* 0x000fe20000011400 */
[----:B------:R-:W-:Y:S02]  /*0710*/  UIMAD UR28, UR58, 0x28, URZ ;  /* 0x000000283a1c78a4 */ /* 0x000fe4000f8e023f */
[----:B------:R-:W-:Y:S02]  /*0720*/  UIMAD UR27, UR58, 0x30, URZ ;  /* 0x000000303a1b78a4 */ /* 0x000fe4000f8e023f */
[----:B------:R-:W-:-:S02]  /*0730*/  UIMAD UR26, UR58, 0x38, URZ ;  /* 0x000000383a1a78a4 */ /* 0x000fc4000f8e023f */
[----:B------:R-:W-:Y:S02]  /*0740*/  USHF.L.U32 UR25, UR58, 0x6, URZ ;  /* 0x000000063a197899 */ /* 0x000fe4000800063f */
[----:B------:R-:W-:Y:S02]  /*0750*/  UIMAD UR24, UR58, 0x48, URZ ;  /* 0x000000483a1878a4 */ /* 0x000fe4000f8e023f */
[----:B------:R-:W-:Y:S02]  /*0760*/  UIMAD UR23, UR58, 0x50, URZ ;  /* 0x000000503a1778a4 */ /* 0x000fe4000f8e023f */
[----:B------:R-:W-:Y:S02]  /*0770*/  UIMAD UR22, UR58, 0x58, URZ ;  /* 0x000000583a1678a4 */ /* 0x000fe4000f8e023f */
[----:B------:R-:W-:Y:S02]  /*0780*/  UIMAD UR21, UR58, 0x60, URZ ;  /* 0x000000603a1578a4 */ /* 0x000fe4000f8e023f */
[----:B------:R-:W-:-:S02]  /*0790*/  UIMAD UR20, UR58, 0x68, URZ ;  /* 0x000000683a1478a4 */ /* 0x000fc4000f8e023f */
[----:B------:R-:W-:Y:S01]  /*07a0*/  UMOV UR55, 0xffffe000 ;  /* 0xffffe00000377882 */ /* 0x000fe20000000000 */
[----:B-1----:R-:W-:Y:S01]  /*07b0*/  IMAD.U32 R2, RZ, RZ, UR4 ;  /* 0x00000004ff027e24 */ /* 0x002fe2000f8e00ff */
[----:B------:R-:W-:-:S04]  /*07c0*/  UIMAD UR4, UR45, UR15, UR52 ;  /* 0x0000000f2d0472a4 */ /* 0x000fc8000f8e0234 */
[----:B------:R1:W-:Y:S01]  /*07d0*/  STL [R1+0x20], R2 ;  /* 0x0000200201007387 */ /* 0x0003e20000100800 */
[----:B------:R-:W-:Y:S01]  /*07e0*/  USHF.L.U32 UR4, UR4, 0x5, URZ ;  /* 0x0000000504047899 */ /* 0x000fe2000800063f */
[----:B-1----:R-:W-:-:S04]  /*07f0*/  IMAD R2, R248, 0x8, R13 ;  /* 0x00000008f8027824 */ /* 0x002fc800078e020d */
[----:B------:R-:W-:Y:S01]  /*0800*/  IMAD R17, R2, 0x8, R3 ;  /* 0x0000000802117824 */ /* 0x000fe200078e0203 */
[----:B------:R-:W-:Y:S02]  /*0810*/  LOP3.LUT R3, R0, 0x7fffffe, RZ, 0xc0, !PT ;  /* 0x07fffffe00037812 */ /* 0x000fe400078ec0ff */
[----:B------:R-:W-:Y:S02]  /*0820*/  LOP3.LUT R2, R11, 0xfffffff8, RZ, 0xc0, !PT ;  /* 0xfffffff80b027812 */ /* 0x000fe400078ec0ff */
[----:B------:R-:W-:Y:S01]  /*0830*/  SHF.R.S32.HI R0, RZ, 0x1f, R0 ;  /* 0x0000001fff007819 */ /* 0x000fe20000011400 */
[----:B------:R-:W-:Y:S02]  /*0840*/  IMAD.IADD R16, R8, 0x1, -R3 ;  /* 0x0000000108107824 */ /* 0x000fe400078e0a03 */
[----:B------:R-:W-:Y:S01]  /*0850*/  IMAD.U32 R3, RZ, RZ, UR8 ;  /* 0x00000008ff037e24 */ /* 0x000fe2000f8e00ff */
[----:B------:R-:W-:Y:S01]  /*0860*/  LEA.HI R0, R0, R4, RZ, 0x2 ;  /* 0x0000000400007211 */ /* 0x000fe200078f10ff */
[----:B------:R-:W-:Y:S01]  /*0870*/  IMAD.IADD R15, R8, 0x1, -R2 ;  /* 0x00000001080f7824 */ /* 0x000fe200078e0a02 */
[----:B------:R-:W-:Y:S01]  /*0880*/  USHF.R.S32.HI UR8, URZ, 0x1f, UR52 ;  /* 0x0000001f3f087899 */ /* 0x000fe20008011434 */
[----:B------:R-:W-:Y:S01]  /*0890*/  LOP3.LUT R2, R7, 0x1, RZ, 0xc0, !PT ;  /* 0x0000000107027812 */ /* 0x000fe200078ec0ff */
[----:B------:R-:W-:Y:S01]  /*08a0*/  IMAD.U32 R3, RZ, RZ, UR7 ;  /* 0x00000007ff037e24 */ /* 0x000fe2000f8e00ff */
[----:B------:R-:W-:-:S02]  /*08b0*/  LOP3.LUT R0, R0, 0xfffffffc, RZ, 0xc0, !PT ;  /* 0xfffffffc00007812 */ /* 0x000fc400078ec0ff */
[----:B------:R-:W-:Y:S01]  /*08c0*/  ISETP.NE.U32.AND P6, PT, R2, 0x1, PT ;  /* 0x000000010200780c */ /* 0x000fe20003fc5070 */
[----:B------:R-:W-:Y:S02]  /*08d0*/  IMAD.U32 R2, RZ, RZ, UR8 ;  /* 0x00000008ff027e24 */ /* 0x000fe4000f8e00ff */
[----:B------:R-:W-:Y:S01]  /*08e0*/  IMAD.SHL.U32 R2, R10, 0x40, RZ ;  /* 0x000000400a027824 */ /* 0x000fe200078e00ff */
[----:B------:R-:W-:Y:S01]  /*08f0*/  LEA.HI R10, R7, R7, RZ, 0x1 ;  /* 0x00000007070a7211 */ /* 0x000fe200078f08ff */
[----:B------:R-:W-:Y:S01]  /*0900*/  IMAD.IADD R14, R4, 0x1, -R0 ;  /* 0x00000001040e7824 */ /* 0x000fe200078e0a00 */
[----:B------:R-:W-:Y:S01]  /*0910*/  SEL R226, R226, 0x10, !P6 ;  /* 0x00000010e2e27807 */ /* 0x000fe20007000000 */
[----:B------:R-:W-:Y:S01]  /*0920*/  IMAD.U32 R0, RZ, RZ, UR7 ;  /* 0x00000007ff007e24 */ /* 0x000fe2000f8e00ff */
[----:B------:R-:W-:Y:S01]  /*0930*/  SHF.R.S32.HI R0, RZ, 0x1, R5 ;  /* 0x00000001ff007819 */ /* 0x000fe20000011405 */
[----:B------:R-:W-:Y:S01]  /*0940*/  IMAD.U32 R3, RZ, RZ, UR8 ;  /* 0x00000008ff037e24 */ /* 0x000fe2000f8e00ff */
[----:B------:R-:W-:Y:S01]  /*0950*/  LOP3.LUT R8, R2, 0x1c0, RZ, 0xc0, !PT ;  /* 0x000001c002087812 */ /* 0x000fe200078ec0ff */
[C---:B------:R-:W-:Y:S01]  /*0960*/  IMAD.SHL.U32 R4, R251.reuse, 0x400, RZ ;  /* 0x00000400fb047824 */ /* 0x040fe200078e00ff */
[----:B------:R-:W-:Y:S01]  /*0970*/  LOP3.LUT R2, R10, 0x3fffffe, RZ, 0xc0, !PT ;  /* 0x03fffffe0a027812 */ /* 0x000fe200078ec0ff */
[C---:B------:R-:W-:Y:S01]  /*0980*/  IMAD.SHL.U32 R9, R0.reuse, 0x40, RZ ;  /* 0x0000004000097824 */ /* 0x040fe200078e00ff */
[----:B------:R-:W-:Y:S01]  /*0990*/  LOP3.LUT P0, RZ, R0, 0x2, RZ, 0xc0, !PT ;  /* 0x0000000200ff7812 */ /* 0x000fe2000780c0ff */
[----:B------:R-:W-:Y:S01]  /*09a0*/  IMAD.SHL.U32 R0, R251, 0x10, RZ ;  /* 0x00000010fb007824 */ /* 0x000fe200078e00ff */
[----:B------:R-:W-:Y:S01]  /*09b0*/  SHF.R.S32.HI R5, RZ, 0x3, R11 ;  /* 0x00000003ff057819 */ /* 0x000fe2000001140b */
[C---:B------:R-:W-:Y:S01]  /*09c0*/  IMAD.IADD R12, R7.reuse, 0x1, -R2 ;  /* 0x00000001070c7824 */ /* 0x040fe200078e0a02 */
[----:B------:R-:W-:Y:S01]  /*09d0*/  UIMAD UR8, UR5, UR18, URZ ;  /* 0x00000012050872a4 */ /* 0x000fe2000f8e023f */
[----:B------:R-:W-:Y:S01]  /*09e0*/  IMAD.SHL.U32 R2, R7, 0x40, RZ ;  /* 0x0000004007027824 */ /* 0x000fe200078e00ff */
[----:B------:R-:W-:Y:S01]  /*09f0*/  LEA.HI.SX32 R245, R245, R0, 0x1e ;  /* 0x00000000f5f57211 */ /* 0x000fe200078ff2ff */
[----:B------:R-:W-:Y:S01]  /*0a00*/  IMAD R147, R5, 0x200, R4 ;  /* 0x0000020005937824 */ /* 0x000fe200078e0204 */
[----:B------:R-:W-:Y:S01]  /*0a10*/  LOP3.LUT R3, R8, 0x30, R0, 0xf8, !PT ;  /* 0x0000003008037812 */ /* 0x000fe200078ef800 */
[----:B------:R-:W-:Y:S01]  /*0a20*/  UIMAD UR5, UR6, UR45, URZ ;  /* 0x0000002d060572a4 */ /* 0x000fe2000f8e023f */
[----:B------:R-:W-:Y:S01]  /*0a30*/  LOP3.LUT R0, R9, 0xc0, RZ, 0xc0, !PT ;  /* 0x000000c009007812 */ /* 0x000fe200078ec0ff */
[----:B------:R-:W-:Y:S01]  /*0a40*/  IMAD R16, R5, 0x8, R16 ;  /* 0x0000000805107824 */ /* 0x000fe200078e0210 */
[----:B------:R-:W-:Y:S01]  /*0a50*/  LOP3.LUT R2, R2, 0x1c0, RZ, 0xc0, !PT ;  /* 0x000001c002027812 */ /* 0x000fe200078ec0ff */
[----:B------:R-:W-:Y:S01]  /*0a60*/  @!UP2 UIMAD UR7, UR45, UR17, UR52 ;  /* 0x000000112d07a2a4 */ /* 0x000fe2000f8e0234 */
[--C-:B------:R-:W-:Y:S01]  /*0a70*/  LOP3.LUT R3, R3, 0x8, R145.reuse, 0xf8, !PT ;  /* 0x0000000803037812 */ /* 0x100fe200078ef891 */
[----:B------:R-:W-:Y:S01]  /*0a80*/  UIMAD UR18, UR58, 0x78, URZ ;  /* 0x000000783a1278a4 */ /* 0x000fe2000f8e023f */
[----:B------:R-:W-:Y:S01]  /*0a90*/  LOP3.LUT R145, R0, 0x8, R145, 0xf8, !PT ;  /* 0x0000000800917812 */ /* 0x000fe200078ef891 */
[----:B------:R-:W-:Y:S01]  /*0aa0*/  @!UP2 UIMAD UR6, UR7, UR16, URZ ;  /* 0x000000100706a2a4 */ /* 0x000fe2000f8e023f */
[----:B------:R-:W-:Y:S01]  /*0ab0*/  SHF.R.U32.HI R0, RZ, 0x3, R0 ;  /* 0x00000003ff007819 */ /* 0x000fe20000011600 */
[----:B------:R-:W-:Y:S01]  /*0ac0*/  UIADD3 UR17, -UR59, URZ, URZ ;  /* 0x0000003f3b117290 */ /* 0x000fe2000fffe13f */
[----:B------:R-:W-:-:S02]  /*0ad0*/  LEA.HI R2, R2, R2, RZ, 0x1d ;  /* 0x0000000202027211 */ /* 0x000fc400078fe8ff */
[----:B------:R-:W-:Y:S01]  /*0ae0*/  LOP3.LUT R145, R145, R0, RZ, 0x3c, !PT ;  /* 0x0000000091917212 */ /* 0x000fe200078e3cff */
[----:B------:R-:W-:Y:S01]  /*0af0*/  IMAD.U32 R0, RZ, RZ, UR9 ;  /* 0x00000009ff007e24 */ /* 0x000fe2000f8e00ff */
[----:B------:R-:W-:Y:S01]  /*0b00*/  IADD3 R232, R2, R232, R4 ;  /* 0x000000e802e87210 */ /* 0x000fe20007ffe004 */
[----:B------:R-:W-:Y:S01]  /*0b10*/  IMAD.U32 R4, RZ, RZ, UR8 ;  /* 0x00000008ff047e24 */ /* 0x000fe2000f8e00ff */
[----:B------:R-:W-:Y:S01]  /*0b20*/  SHF.R.U32.HI R2, RZ, 0x3, R8 ;  /* 0x00000003ff027819 */ /* 0x000fe20000011608 */
[----:B------:R-:W-:Y:S01]  /*0b30*/  IMAD.U32 R145, R17, 0x20, R145 ;  /* 0x0000002011917824 */ /* 0x000fe200078e0091 */
[----:B------:R1:W-:Y:S01]  /*0b40*/  STL [R1+0x1c], R0 ;  /* 0x00001c0001007387 */ /* 0x0003e20000100800 */
[----:B------:R-:W-:Y:S01]  /*0b50*/  IMAD.SHL.U32 R232, R232, 0x2, RZ ;  /* 0x00000002e8e87824 */ /* 0x000fe200078e00ff */
[----:B------:R-:W-:Y:S01]  /*0b60*/  LOP3.LUT R5, R3, R2, RZ, 0x3c, !PT ;  /* 0x0000000203057212 */ /* 0x000fe200078e3cff */
[----:B------:R-:W-:Y:S01]  /*0b70*/  IMAD.SHL.U32 R145, R145, 0x2, RZ ;  /* 0x0000000291917824 */ /* 0x000fe200078e00ff */
[----:B------:R2:W-:Y:S01]  /*0b80*/  STL [R1+0x18], R4 ;  /* 0x0000180401007387 */ /* 0x0005e20000100800 */
[----:B------:R-:W-:Y:S01]  /*0b90*/  SEL R146, R153, 0xffffffe0, !P0 ;  /* 0xffffffe099927807 */ /* 0x000fe20004000000 */
[C---:B------:R-:W-:Y:S01]  /*0ba0*/  IMAD.IADD R231, R232.reuse, 0x1, R226 ;  /* 0x00000001e8e77824 */ /* 0x040fe200078e02e2 */
[C---:B------:R-:W-:Y:S01]  /*0bb0*/  IADD3 R227, R232.reuse, 0x40, RZ ;  /* 0x00000040e8e37810 */ /* 0x040fe20007ffe0ff */
[C-C-:B------:R-:W-:Y:S01]  /*0bc0*/  IMAD.IADD R233, R232.reuse, 0x1, R228.reuse ;  /* 0x00000001e8e97824 */ /* 0x140fe200078e02e4 */
[----:B------:R-:W-:Y:S01]  /*0bd0*/  @P4 IADD3 R227, R232, -0x40, RZ ;  /* 0xffffffc0e8e34810 */ /* 0x000fe20007ffe0ff */
[----:B------:R-:W-:-:S02]  /*0be0*/  IMAD.IADD R230, R231, 0x1, R228 ;  /* 0x00000001e7e67824 */ /* 0x000fc400078e02e4 */
[----:B------:R-:W-:Y:S02]  /*0bf0*/  IMAD.IADD R146, R145, 0x1, R146 ;  /* 0x0000000191927824 */ /* 0x000fe400078e0292 */
[--C-:B------:R-:W-:Y:S02]  /*0c00*/  IMAD.IADD R226, R226, 0x1, R227.reuse ;  /* 0x00000001e2e27824 */ /* 0x100fe400078e02e3 */
[C---:B------:R-:W-:Y:S02]  /*0c10*/  IMAD.IADD R229, R228.reuse, 0x1, R227 ;  /* 0x00000001e4e57824 */ /* 0x040fe400078e02e3 */
[----:B------:R-:W-:Y:S02]  /*0c20*/  IMAD.IADD R228, R228, 0x1, R226 ;  /* 0x00000001e4e47824 */ /* 0x000fe400078e02e2 */
[----:B-1----:R-:W-:Y:S02]  /*0c30*/  IMAD R0, R251, 0x200, R6 ;  /* 0x00000200fb007824 */ /* 0x002fe400078e0206 */
[----:B--2---:R-:W-:Y:S01]  /*0c40*/  IMAD.U32 R4, RZ, RZ, UR5 ;  /* 0x00000005ff047e24 */ /* 0x004fe2000f8e00ff */
[----:B------:R-:W-:Y:S01]  /*0c50*/  UIMAD UR5, UR51, UR60, URZ ;  /* 0x0000003c330572a4 */ /* 0x000fe2000f8e023f */
[----:B------:R-:W-:-:S02]  /*0c60*/  IMAD R12, R12, 0x20, R0 ;  /* 0x000000200c0c7824 */ /* 0x000fc400078e0200 */
[----:B------:R-:W-:Y:S01]  /*0c70*/  IMAD.U32 R0, RZ, RZ, UR4 ;  /* 0x00000004ff007e24 */ /* 0x000fe2000f8e00ff */
[----:B------:R1:W-:Y:S01]  /*0c80*/  STL [R1+0x14], R4 ;  /* 0x0000140401007387 */ /* 0x0003e20000100800 */
[----:B------:R-:W-:Y:S01]  /*0c90*/  USHF.R.S32.HI UR4, URZ, 0x1f, UR4 ;  /* 0x0000001f3f047899 */ /* 0x000fe20008011404 */
[----:B------:R-:W-:Y:S01]  /*0ca0*/  IMAD.U32 R2, RZ, RZ, UR5 ;  /* 0x00000005ff027e24 */ /* 0x000fe2000f8e00ff */
[----:B------:R-:W-:Y:S01]  /*0cb0*/  USHF.R.S32.HI UR5, URZ, 0x1f, UR19 ;  /* 0x0000001f3f057899 */ /* 0x000fe20008011413 */
[----:B------:R2:W-:Y:S01]  /*0cc0*/  STL [R1+0x8], R0 ;  /* 0x0000080001007387 */ /* 0x0005e20000100800 */
[----:B------:R-:W-:-:S04]  /*0cd0*/  UIMAD UR19, UR58, 0x70, URZ ;  /* 0x000000703a1378a4 */ /* 0x000fc8000f8e023f */
[----:B------:R-:W-:Y:S01]  /*0ce0*/  IMAD.U32 R2, RZ, RZ, UR5 ;  /* 0x00000005ff027e24 */ /* 0x000fe2000f8e00ff */
[----:B------:R-:W-:-:S04]  /*0cf0*/  USHF.R.S32.HI UR5, URZ, 0x1f, UR59 ;  /* 0x0000001f3f057899 */ /* 0x000fc8000801143b */
[----:B------:R3:W-:Y:S01]  /*0d00*/  STL [R1+0x10], R2 ;  /* 0x0000100201007387 */ /* 0x0007e20000100800 */
[----:B-1----:R-:W-:Y:S01]  /*0d10*/  IMAD.SHL.U32 R4, R13, 0x10, RZ ;  /* 0x000000100d047824 */ /* 0x002fe200078e00ff */
[----:B--2---:R-:W-:-:S04]  /*0d20*/  SHF.R.S32.HI R0, RZ, 0x1, R10 ;  /* 0x00000001ff007819 */ /* 0x004fc8000001140a */
[C---:B------:R-:W-:Y:S01]  /*0d30*/  LOP3.LUT P3, RZ, R0.reuse, 0x2, RZ, 0xc0, !PT ;  /* 0x0000000200ff7812 */ /* 0x040fe2000786c0ff */
[----:B------:R-:W-:-:S03]  /*0d40*/  IMAD.SHL.U32 R0, R0, 0x40, RZ ;  /* 0x0000004000007824 */ /* 0x000fc600078e00ff */
[----:B------:R-:W-:Y:S01]  /*0d50*/  R2P PR, R15, 0x6 ;  /* 0x000000060f007804 */ /* 0x000fe20000000000 */
[----:B---3--:R-:W-:Y:S01]  /*0d60*/  IMAD.SHL.U32 R2, R248, 0x8, RZ ;  /* 0x00000008f8027824 */ /* 0x008fe200078e00ff */
[----:B------:R-:W-:-:S03]  /*0d70*/  LOP3.LUT R0, R0, 0xc0, RZ, 0xc0, !PT ;  /* 0x000000c000007812 */ /* 0x000fc600078ec0ff */
[----:B------:R-:W-:Y:S02]  /*0d80*/  SEL R148, R148, 0xffffffc0, !P2 ;  /* 0xffffffc094947807 */ /* 0x000fe40005000000 */
[----:B------:R-:W-:Y:S02]  /*0d90*/  LOP3.LUT R2, R2, 0x8, RZ, 0xc0, !PT ;  /* 0x0000000802027812 */ /* 0x000fe400078ec0ff */
[----:B------:R-:W-:Y:S02]  /*0da0*/  SHF.R.U32.HI R3, RZ, 0x3, R0 ;  /* 0x00000003ff037819 */ /* 0x000fe40000011600 */
[----:B------:R-:W-:Y:S02]  /*0db0*/  LOP3.LUT R7, R2, 0x10, R4, 0xf8, !PT ;  /* 0x0000001002077812 */ /* 0x000fe400078ef804 */
[----:B------:R-:W-:Y:S01]  /*0dc0*/  LOP3.LUT R8, R3, R0, R2, 0x1e, !PT ;  /* 0x0000000003087212 */ /* 0x000fe200078e1e02 */
[----:B------:R-:W-:Y:S01]  /*0dd0*/  IMAD.SHL.U32 R0, R15, 0x40, RZ ;  /* 0x000000400f007824 */ /* 0x000fe200078e00ff */
[C---:B------:R-:W-:Y:S01]  /*0de0*/  LOP3.LUT P0, RZ, R14.reuse, 0x2, RZ, 0xc0, !PT ;  /* 0x000000020eff7812 */ /* 0x040fe2000780c0ff */
[----:B------:R-:W-:-:S02]  /*0df0*/  IMAD.SHL.U32 R2, R14, 0x40, RZ ;  /* 0x000000400e027824 */ /* 0x000fc400078e00ff */
[C---:B------:R-:W-:Y:S01]  /*0e00*/  IMAD R3, R13.reuse, 0x200, R5 ;  /* 0x000002000d037824 */ /* 0x040fe200078e0205 */
[----:B------:R-:W-:Y:S01]  /*0e10*/  LOP3.LUT R0, R0, 0x1c0, RZ, 0xc0, !PT ;  /* 0x000001c000007812 */ /* 0x000fe200078ec0ff */
[----:B------:R-:W-:Y:S01]  /*0e20*/  IMAD.SHL.U32 R5, R13, 0x8, RZ ;  /* 0x000000080d057824 */ /* 0x000fe200078e00ff */
[----:B------:R-:W-:Y:S01]  /*0e30*/  LOP3.LUT R2, R2, 0xc0, RZ, 0xc0, !PT ;  /* 0x000000c002027812 */ /* 0x000fe200078ec0ff */
[----:B------:R-:W-:Y:S01]  /*0e40*/  IMAD.IADD R8, R8, 0x1, R12 ;  /* 0x0000000108087824 */ /* 0x000fe200078e020c */
[----:B------:R-:W-:Y:S02]  /*0e50*/  SHF.R.U32.HI R6, RZ, 0x3, R0 ;  /* 0x00000003ff067819 */ /* 0x000fe40000011600 */
[----:B------:R-:W-:Y:S02]  /*0e60*/  LOP3.LUT R5, R5, 0x8, RZ, 0xc0, !PT ;  /* 0x0000000805057812 */ /* 0x000fe400078ec0ff */
[----:B------:R-:W-:Y:S02]  /*0e70*/  SHF.R.U32.HI R4, RZ, 0x3, R2 ;  /* 0x00000003ff047819 */ /* 0x000fe40000011602 */
[--C-:B------:R-:W-:Y:S01]  /*0e80*/  LOP3.LUT R6, R6, R0, R5.reuse, 0x1e, !PT ;  /* 0x0000000006067212 */ /* 0x100fe200078e1e05 */
[----:B------:R-:W-:Y:S01]  /*0e90*/  IMAD.SHL.U32 R0, R16, 0x20, RZ ;  /* 0x0000002010007824 */ /* 0x000fe200078e00ff */
[----:B------:R-:W-:-:S02]  /*0ea0*/  LOP3.LUT R5, R4, R2, R5, 0x1e, !PT ;  /* 0x0000000204057212 */ /* 0x000fc400078e1e05 */
[----:B------:R-:W-:Y:S01]  /*0eb0*/  LOP3.LUT R2, R4, R7, R2, 0x1e, !PT ;  /* 0x0000000704027212 */ /* 0x000fe200078e1e02 */
[----:B------:R-:W-:Y:S01]  /*0ec0*/  IMAD R158, R251, 0x200, R0 ;  /* 0x00000200fb9e7824 */ /* 0x000fe200078e0200 */
[----:B------:R-:W-:Y:S01]  /*0ed0*/  LEA R252, R8, 0x6000, 0x1 ;  /* 0x0000600008fc7811 */ /* 0x000fe200078e08ff */
[----:B------:R-:W-:Y:S01]  /*0ee0*/  IMAD.IADD R147, R147, 0x1, R6 ;  /* 0x0000000193937824 */ /* 0x000fe200078e0206 */
[----:B------:R-:W-:Y:S01]  /*0ef0*/  SEL R153, R153, 0xffffffe0, !P0 ;  /* 0xffffffe099997807 */ /* 0x000fe20004000000 */
[----:B------:R-:W-:Y:S02]  /*0f00*/  IMAD.IADD R152, R0, 0x1, R2 ;  /* 0x0000000100987824 */ /* 0x000fe400078e0202 */
[----:B------:R-:W-:Y:S01]  /*0f10*/  IMAD.U32 R2, RZ, RZ, UR6 ;  /* 0x00000006ff027e24 */ /* 0x000fe2000f8e00ff */
[----:B------:R-:W-:Y:S01]  /*0f20*/  LEA R147, R147, 0x8000, 0x1 ;  /* 0x0000800093937811 */ /* 0x000fe200078e08ff */
[----:B------:R-:W-:Y:S02]  /*0f30*/  IMAD.U32 R0, RZ, RZ, UR5 ;  /* 0x00000005ff007e24 */ /* 0x000fe4000f8e00ff */
[----:B------:R-:W-:Y:S01]  /*0f40*/  IMAD.U32 R0, RZ, RZ, UR4 ;  /* 0x00000004ff007e24 */ /* 0x000fe2000f8e00ff */
[----:B------:R1:W-:Y:S01]  /*0f50*/  STL [R1+0xc], R2 ;  /* 0x00000c0201007387 */ /* 0x0003e20000100800 */
[C---:B------:R-:W-:Y:S01]  /*0f60*/  IADD3 R154, R147.reuse, 0x20, RZ ;  /* 0x00000020939a7810 */ /* 0x040fe20007ffe0ff */
[C---:B------:R-:W-:Y:S01]  /*0f70*/  IMAD.IADD R149, R147.reuse, 0x1, R148 ;  /* 0x0000000193957824 */ /* 0x040fe200078e0294 */
[----:B------:R-:W-:Y:S01]  /*0f80*/  @P1 IADD3 R154, R147, -0x20, RZ ;  /* 0xffffffe0939a1810 */ /* 0x000fe20007ffe0ff */
[----:B------:R2:W-:Y:S01]  /*0f90*/  STL [R1+0x4], R0 ;  /* 0x0000040001007387 */ /* 0x0005e20000100800 */
[----:B------:R-:W-:-:S02]  /*0fa0*/  IMAD.IADD R158, R158, 0x1, R5 ;  /* 0x000000019e9e7824 */ /* 0x000fc400078e0205 */
[----:B------:R-:W-:Y:S01]  /*0fb0*/  IADD3 R157, R154, 0x2000, RZ ;  /* 0x000020009a9d7810 */ /* 0x000fe20007ffe0ff */
[----:B------:R-:W-:Y:S01]  /*0fc0*/  IMAD.IADD R148, R148, 0x1, R154 ;  /* 0x0000000194947824 */ /* 0x000fe200078e029a */
[C---:B------:R-:W-:Y:S02]  /*0fd0*/  IADD3 R156, R154.reuse, 0x4000, RZ ;  /* 0x000040009a9c7810 */ /* 0x040fe40007ffe0ff */
[----:B------:R-:W-:Y:S01]  /*0fe0*/  IADD3 R155, R154, 0x6000, RZ ;  /* 0x000060009a9b7810 */ /* 0x000fe20007ffe0ff */
[----:B-1----:R-:W-:Y:S01]  /*0ff0*/  IMAD.SHL.U32 R2, R3, 0x2, RZ ;  /* 0x0000000203027824 */ /* 0x002fe200078e00ff */
[C---:B--2---:R-:W-:Y:S02]  /*1000*/  IADD3 R0, R252.reuse, 0x20, RZ ;  /* 0x00000020fc007810 */ /* 0x044fe40007ffe0ff */
[----:B------:R-:W-:-:S05]  /*1010*/  @P3 IADD3 R0, R252, -0x20, RZ ;  /* 0xffffffe0fc003810 */ /* 0x000fca0007ffe0ff */
[----:B------:R1:W-:Y:S02]  /*1020*/  STL [R1], R0 ;  /* 0x0000000001007387 */ /* 0x0003e40000100800 */
.L_x_294:
        /* <DEDUP_REMOVED lines=8> */
[----:B------:R-:W-:-:S03]  /*10b0*/  UISETP.NE.AND UP5, UPT, UR4, URZ, UPT ;  /* 0x0000003f0400728c */ /* 0x000fc6000bfa5270 */
        /* <DEDUP_REMOVED lines=44> */
.L_x_266:
        /* <DEDUP_REMOVED lines=30> */
[----:B------:R-:W-:Y:S02]  /*1560*/  UISETP.NE.AND UP0, UPT, UR36, -0x1, UPT ;  /* 0xffffffff2400788c */ /* 0x000fe4000bf05270 */
[----:B------:R-:W-:Y:S02]  /*1570*/  @UP1 UIADD3 UR49, UR9, UR5, URZ ;  /* 0x0000000509311290 */ /* 0x000fe4000fffe03f */
[----:B------:R-:W-:-:S02]  /*1580*/  UIADD3 UR5, UR42, 0x7f, URZ ;  /* 0x0000007f2a057890 */ /* 0x000fc4000fffe03f */
[----:B------:R-:W-:Y:S01]  /*1590*/  USEL UR54, UR12, UR8, !UP1 ;  /* 0x000000080c367287 */ /* 0x000fe2000c800000 */
[----:B------:R-:W-:Y:S01]  /*15a0*/  PLOP3.LUT P0, PT, PT, PT, UP0, 0x80, 0x0 ;  /* 0x000000000000781c */ /* 0x000fe20003f0f008 */
[----:B------:R-:W-:Y:S02]  /*15b0*/  USHF.R.S32.HI UR7, URZ, 0x1f, UR5 ;  /* 0x0000001f3f077899 */ /* 0x000fe40008011405 */
[----:B------:R-:W-:Y:S02]  /*15c0*/  ULDC.64 UR12, c[0x0][0x198] ;  /* 0x00006600000c7ab9 */ /* 0x000fe40000000a00 */
[----:B------:R-:W-:Y:S02]  /*15d0*/  ULEA.HI UR46, UR7, UR5, URZ, 0x7 ;  /* 0x00000005072e7291 */ /* 0x000fe4000f8f383f */
[----:B------:R-:W-:-:S04]  /*15e0*/  @UP0 UIADD3 UR5, UR33, UR36, URZ ;  /* 0x0000002421050290 */ /* 0x000fc8000fffe03f */
[----:B------:R-:W-:-:S04]  /*15f0*/  @UP0 UIMAD.WIDE.U32 UR8, UR5, UR12, URZ ;  /* 0x0000000c050802a5 */ /* 0x000fc8000f8e003f */
[----:B------:R-:W-:Y:S02]  /*1600*/  @UP0 UIMAD UR48, UR5, UR13, UR9 ;  /* 0x0000000d053002a4 */ /* 0x000fe4000f8e0209 */
[----:B------:R-:W-:Y:S02]  /*1610*/  ULOP3.LUT UR5, UR46, 0xffffff80, URZ, 0xc0, !UPT ;  /* 0xffffff802e057892 */ /* 0x000fe4000f8ec03f */
[----:B------:R-:W-:Y:S02]  /*1620*/  @UP0 UMOV UR47, UR8 ;  /* 0x00000008002f0c82 */ /* 0x000fe40008000000 */
        /* <DEDUP_REMOVED lines=15> */
.L_x_268:
        /* <DEDUP_REMOVED lines=18> */
.L_x_269:
        /* <DEDUP_REMOVED lines=21> */
[----:B--2---:R-:W-:-:S05]  /*1990*/  UIMAD UR7, UR53, UR16, UR34 ;  /* 0x00000010350772a4 */ /* 0x004fca000f8e0222 */
[----:B------:R-:W1:Y:S01]  /*19a0*/  S2UR UR16, SR_CTAID.X ;  /* 0x00000000001079c3 */ /* 0x000e620000002500 */
[----:B------:R-:W-:-:S04]  /*19b0*/  UIADD3 UR7, UR61, UR7, URZ ;  /* 0x000000073d077290 */ /* 0x000fc8000fffe03f */
[----:B------:R-:W-:-:S04]  /*19c0*/  UIMAD UR7, UR50, UR7, UR15 ;  /* 0x00000007320772a4 */ /* 0x000fc8000f8e020f */
[----:B------:R-:W-:Y:S02]  /*19d0*/  UIADD3 UR15, UR57, UR7, URZ ;  /* 0x00000007390f7290 */ /* 0x000fe4000fffe03f */
[----:B------:R-:W-:-:S04]  /*19e0*/  UIMAD UR7, UR51, UR4, URZ ;  /* 0x00000004330772a4 */ /* 0x000fc8000f8e023f */
[----:B------:R-:W-:Y:S02]  /*19f0*/  @UP1 UIADD3 UR15, UR9, UR7, URZ ;  /* 0x00000007090f1290 */ /* 0x000fe4000fffe03f */
[----:B-1----:R-:W-:-:S04]  /*1a00*/  UIMAD.WIDE.U32 UR8, UR16, UR12, URZ ;  /* 0x0000000c100872a5 */ /* 0x002fc8000f8e003f */
[----:B------:R-:W-:Y:S01]  /*1a10*/  UIMAD UR16, UR16, UR13, UR9 ;  /* 0x0000000d101072a4 */ /* 0x000fe2000f8e0209 */
[----:B---3--:R1:W2:Y:S02]  /*1a20*/  R2UR UR13, R4 ;  /* 0x00000000040d73c2 */ /* 0x0082a400000e0000 */
[----:B-1----:R-:W1:Y:S08]  /*1a30*/  I2F.RP R4, R7 ;  /* 0x0000000700047306 */ /* 0x002e700000209400 */
[----:B-1----:R-:W1:Y:S01]  /*1a40*/  MUFU.RCP R4, R4 ;  /* 0x0000000400047308 */ /* 0x002e620000001000 */
[----:B------:R-:W-:Y:S01]  /*1a50*/  USHF.L.U32 UR34, UR45, 0x7, URZ ;  /* 0x000000072d227899 */ /* 0x000fe2000800063f */
[----:B-1----:R-:W-:-:S06]  /*1a60*/  IADD3 R4, R4, 0xffffffe, RZ ;  /* 0x0ffffffe04047810 */ /* 0x002fcc0007ffe0ff */
[----:B------:R1:W3:Y:S01]  /*1a70*/  F2I.FTZ.U32.TRUNC.NTZ R5, R4 ;  /* 0x0000000400057305 */ /* 0x0002e2000021f000 */
[----:B------:R-:W-:Y:S02]  /*1a80*/  USEL UR35, UR8, URZ, UP3 ;  /* 0x0000003f08237287 */ /* 0x000fe40009800000 */
[----:B------:R-:W-:Y:S02]  /*1a90*/  USEL UR8, UR34, URZ, UP6 ;  /* 0x0000003f22087287 */ /* 0x000fe4000b000000 */
[----:B------:R-:W-:Y:S01]  /*1aa0*/  USHF.L.U64.HI UR7, UR45, 0x7, UR53 ;  /* 0x000000072d077899 */ /* 0x000fe20008010235 */
[----:B----4-:R4:W2:Y:S01]  /*1ab0*/  R2UR UR53, R3 ;  /* 0x00000000033573c2 */ /* 0x0108a200000e0000 */
[----:B-1----:R-:W-:Y:S01]  /*1ac0*/  IMAD.MOV.U32 R4, RZ, RZ, RZ ;  /* 0x000000ffff047224 */ /* 0x002fe200078e00ff */
[----:B----4-:R-:W-:Y:S01]  /*1ad0*/  IABS R3, UR52 ;  /* 0x0000003400037c13 */ /* 0x010fe20008000000 */
[----:B------:R-:W-:Y:S02]  /*1ae0*/  USEL UR7, UR7, URZ, UP6 ;  /* 0x0000003f07077287 */ /* 0x000fe4000b000000 */
[----:B------:R-:W-:-:S04]  /*1af0*/  UIADD3 UR8, UP0, UR5, UR8, URZ ;  /* 0x0000000805087290 */ /* 0x000fc8000ff1e03f */
[----:B------:R-:W-:Y:S02]  /*1b00*/  UIADD3.X UR9, UR41, UR7, URZ, UP0, !UPT ;  /* 0x0000000729097290 */ /* 0x000fe400087fe43f */
[----:B------:R-:W-:Y:S01]  /*1b10*/  UIMAD UR7, UR51, UR8, URZ ;  /* 0x00000008330772a4 */ /* 0x000fe2000f8e023f */
[----:B------:R-:W-:-:S03]  /*1b20*/  ISETP.NE.AND P1, PT, RZ, c[0x0][0x1c8], PT ;  /* 0x00007200ff007a0c */ /* 0x000fc60003f25270 */
[----:B------:R-:W-:Y:S02]  /*1b30*/  UIMAD UR12, UR50, UR9, UR7 ;  /* 0x00000009320c72a4 */ /* 0x000fe4000f8e0207 */
[----:B--2---:R-:W-:Y:S02]  /*1b40*/  @UP2 USEL UR7, UR53, UR4, !UP1 ;  /* 0x0000000435072287 */ /* 0x004fe4000c800000 */
        /* <DEDUP_REMOVED lines=21> */
[----:B------:R-:W-:-:S05]  /*1ca0*/  UIADD3 UR7, UR9, UR12, URZ ;  /* 0x0000000c09077290 */ /* 0x000fca000fffe03f */
[----:B-1----:R-:W-:Y:S02]  /*1cb0*/  @!UP2 UMOV UR13, UR34 ;  /* 0x00000022000dac82 */ /* 0x002fe40008000000 */
[----:B------:R-:W-:Y:S01]  /*1cc0*/  USHF.R.S32.HI UR34, URZ, 0x1f, UR37 ;  /* 0x0000001f3f227899 */ /* 0x000fe20008011425 */
[----:B------:R-:W-:Y:S02]  /*1cd0*/  SHF.R.S32.HI R20, RZ, 0x1f, R6 ;  /* 0x0000001fff147819 */ /* 0x000fe40000011406 */
        /* <DEDUP_REMOVED lines=8> */
.L_x_270:
[----:B------:R-:W2:Y:S02]  /*1d60*/  LDL R0, [R1+0x18] ;  /* 0x0000180001007983 */ /* 0x000ea40000100800 */
[----:B--2---:R1:W2:Y:S01]  /*1d70*/  R2UR UR4, R0 ;  /* 0x00000000000473c2 */ /* 0x0042a200000e0000 */
[----:B------:R-:W-:-:S07]  /*1d80*/  DEPBAR.LE SB1, 0x0, {2} ;  /* 0x000090040000791a */ /* 0x000fce0000000000 */
.L_x_271:
[----:B------:R-:W2:Y:S04]  /*1d90*/  LDL R3, [R1+0x24] ;  /* 0x0000240001037983 */ /* 0x000ea80000100800 */
[----:B------:R-:W3:Y:S01]  /*1da0*/  LDL R0, [R1+0x10] ;  /* 0x0000100001007983 */ /* 0x000ee20000100800 */
[----:B------:R-:W-:Y:S01]  /*1db0*/  USHF.R.S32.HI UR53, URZ, 0x1f, UR59 ;  /* 0x0000001f3f357899 */ /* 0x000fe2000801143b */
[----:B------:R-:W-:Y:S01]  /*1dc0*/  BSSY B1, `(.L_x_267) ;  /* 0x0000837000017945 */ /* 0x000fe20003800000 */
[----:B------:R-:W-:Y:S01]  /*1dd0*/  UIADD3 UR4, UR5, UR4, URZ ;  /* 0x0000000405047290 */ /* 0x000fe2000fffe03f */
[----:B------:R-:W1:Y:S02]  /*1de0*/  S2R R19, SR_TID.X ;  /* 0x0000000000137919 */ /* 0x000e640000002100 */
[----:B-1----:R-:W-:-:S04]  /*1df0*/  SHF.R.S32.HI R12, RZ, 0x1f, R19 ;  /* 0x0000001fff0c7819 */ /* 0x002fc80000011413 */
[----:B------:R-:W-:Y:S01]  /*1e00*/  LEA.HI R4, R12, R19, RZ, 0x2 ;  /* 0x000000130c047211 */ /* 0x000fe200078f10ff */
[----:B--2---:R1:W2:Y:S08]  /*1e10*/  R2UR UR12, R3 ;  /* 0x00000000030c73c2 */ /* 0x0042b000000e0000 */
[----:B---3--:R3:W4:Y:S01]  /*1e20*/  R2UR UR9, R0 ;  /* 0x00000000000973c2 */ /* 0x00872200000e0000 */
[----:B-1----:R-:W-:Y:S01]  /*1e30*/  SHF.R.S32.HI R3, RZ, 0x2, R4 ;  /* 0x00000002ff037819 */ /* 0x002fe20000011404 */
[----:B--2---:R-:W-:Y:S01]  /*1e40*/  UIADD3 UR8, UP5, UP4, UR8, UR59, UR12 ;  /* 0x0000003b08087290 */ /* 0x004fe2000fcbe00c */
[----:B------:R-:W-:Y:S01]  /*1e50*/  LOP3.LUT R4, R4, 0xfffffffc, RZ, 0xc0, !PT ;  /* 0xfffffffc04047812 */ /* 0x000fe200078ec0ff */
[----:B------:R-:W-:Y:S01]  /*1e60*/  USHF.R.S32.HI UR12, URZ, 0x1f, UR52 ;  /* 0x0000001f3f0c7899 */ /* 0x000fe20008011434 */
[----:B------:R-:W-:Y:S01]  /*1e70*/  SHF.R.S32.HI R21, RZ, 0x1f, R3 ;  /* 0x0000001fff157819 */ /* 0x000fe20000011403 */
[----:B------:R-:W-:-:S02]  /*1e80*/  UIADD3 UR35, UP1, UP0, UR35, UR8, UR38 ;  /* 0x0000000823237290 */ /* 0x000fc4000f83e026 */
[----:B------:R-:W-:Y:S01]  /*1e90*/  IMAD.IADD R4, R19, 0x1, -R4 ;  /* 0x0000000113047824 */ /* 0x000fe200078e0a04 */
[----:B---3--:R-:W-:Y:S01]  /*1ea0*/  IADD3 R0, P0, R3, UR5, RZ ;  /* 0x0000000503007c10 */ /* 0x008fe2000ff1e0ff */
[----:B----4-:R-:W-:Y:S02]  /*1eb0*/  UIADD3.X UR7, UR7, UR53, UR9, UP5, UP4 ;  /* 0x0000003507077290 */ /* 0x010fe4000afe8409 */
[----:B------:R-:W-:Y:S01]  /*1ec0*/  IMAD.SHL.U32 R4, R4, 0x8, RZ ;  /* 0x0000000804047824 */ /* 0x000fe200078e00ff */
[----:B------:R-:W-:Y:S01]  /*1ed0*/  IADD3.X R7, R21, UR41, RZ, P0, !PT ;  /* 0x0000002915077c10 */ /* 0x000fe200087fe4ff */
[----:B------:R-:W-:Y:S02]  /*1ee0*/  ULDC.64 UR8, c[0x0][0x1a8] ;  /* 0x00006a0000087ab9 */ /* 0x000fe40000000a00 */
[----:B------:R-:W-:Y:S01]  /*1ef0*/  UIADD3.X UR16, UR16, UR7, UR15, UP1, UP0 ;  /* 0x0000000710107290 */ /* 0x000fe20008fe040f */
[----:B------:R-:W-:Y:S01]  /*1f00*/  SHF.R.S32.HI R5, RZ, 0x1f, R4 ;  /* 0x0000001fff057819 */ /* 0x000fe20000011404 */
[----:B------:R-:W-:Y:S01]  /*1f10*/  IMAD R7, R7, c[0x0][0x190], RZ ;  /* 0x0000640007077a24 */ /* 0x000fe200078e02ff */
[----:B------:R-:W-:-:S02]  /*1f20*/  UIMAD UR7, UR12, UR8, URZ ;  /* 0x000000080c0772a4 */ /* 0x000fc4000f8e023f */
[----:B------:R-:W-:Y:S01]  /*1f30*/  UISETP.GE.AND UP0, UPT, UR42, 0x1, UPT ;  /* 0x000000012a00788c */ /* 0x000fe2000bf06270 */
[C---:B------:R-:W-:Y:S01]  /*1f40*/  IMAD.WIDE.U32 R8, R0.reuse, c[0x0][0x190], R4 ;  /* 0x0000640000087a25 */ /* 0x040fe200078e0004 */
[----:B------:R-:W-:Y:S02]  /*1f50*/  UIMAD UR15, UR52, UR9, UR7 ;  /* 0x00000009340f72a4 */ /* 0x000fe4000f8e0207 */
[----:B------:R-:W-:Y:S01]  /*1f60*/  UMOV UR53, 0x4 ;  /* 0x0000000400357882 */ /* 0x000fe20000000000 */
[----:B------:R-:W-:Y:S01]  /*1f70*/  IMAD R0, R0, c[0x0][0x194], R7 ;  /* 0x0000650000007a24 */ /* 0x000fe200078e0207 */
[----:B------:R-:W-:Y:S01]  /*1f80*/  IADD3 R10, P0, R8, UR54, RZ ;  /* 0x00000036080a7c10 */ /* 0x000fe2000ff1e0ff */
[----:B------:R-:W-:Y:S01]  /*1f90*/  ULDC.64 UR8, c[0x0][0x378] ;  /* 0x0000de0000087ab9 */ /* 0x000fe20000000a00 */
[----:B------:R-:W-:Y:S01]  /*1fa0*/  IADD3 R8, P1, R4, UR39, RZ ;  /* 0x0000002704087c10 */ /* 0x000fe2000ff3e0ff */
[----:B------:R-:W-:Y:S01]  /*1fb0*/  UIMAD UR7, UR12, UR8, URZ ;  /* 0x000000080c0772a4 */ /* 0x000fe2000f8e023f */
[----:B------:R-:W-:Y:S01]  /*1fc0*/  IADD3.X R11, R9, UR49, R0, P0, !PT ;  /* 0x00000031090b7c10 */ /* 0x000fe200087fe400 */
[----:B------:R-:W-:Y:S01]  /*1fd0*/  ULDC.64 UR38, c[0x0][0x200] ;  /* 0x0000800000267ab9 */ /* 0x000fe20000000a00 */
[----:B------:R-:W-:Y:S01]  /*1fe0*/  LEA.HI R0, R12, R19, RZ, 0x5 ;  /* 0x000000130c007211 */ /* 0x000fe200078f28ff */
[----:B------:R-:W-:Y:S01]  /*1ff0*/  UIMAD UR12, UR52, UR9, UR7 ;  /* 0x00000009340c72a4 */ /* 0x000fe2000f8e0207 */
[----:B------:R-:W-:-:S02]  /*2000*/  IADD3.X R9, R5, UR40, RZ, P1, !PT ;  /* 0x0000002805097c10 */ /* 0x000fc40008ffe4ff */
[----:B------:R-:W-:Y:S01]  /*2010*/  LOP3.LUT R7, R0, 0xffffffe0, RZ, 0xc0, !PT ;  /* 0xffffffe000077812 */ /* 0x000fe200078ec0ff */
[----:B------:R-:W-:Y:S01]  /*2020*/  ULDC.64 UR8, c[0x0][0x370] ;  /* 0x0000dc0000087ab9 */ /* 0x000fe20000000a00 */
[----:B------:R-:W-:Y:S01]  /*2030*/  SHF.R.S32.HI R0, RZ, 0x5, R0 ;  /* 0x00000005ff007819 */ /* 0x000fe20000011400 */
[----:B------:R-:W-:Y:S02]  /*2040*/  UIMAD UR7, UR41, UR8, URZ ;  /* 0x00000008290772a4 */ /* 0x000fe4000f8e023f */
[----:B------:R-:W-:Y:S02]  /*2050*/  IMAD.IADD R19, R19, 0x1, -R7 ;  /* 0x0000000113137824 */ /* 0x000fe400078e0a07 */
[----:B------:R-:W-:Y:S01]  /*2060*/  IMAD.U32 R7, RZ, RZ, UR5 ;  /* 0x00000005ff077e24 */ /* 0x000fe2000f8e00ff */
[----:B------:R-:W-:Y:S01]  /*2070*/  UIMAD UR7, UR5, UR9, UR7 ;  /* 0x00000009050772a4 */ /* 0x000fe2000f8e0207 */
[----:B------:R-:W-:Y:S01]  /*2080*/  IMAD R0, R0, UR58, R19 ;  /* 0x0000003a00007c24 */ /* 0x000fe2000f8e0213 */
[----:B------:R-:W-:Y:S01]  /*2090*/  UIADD3 UR5, UR5, UR13, URZ ;  /* 0x0000000d05057290 */ /* 0x000fe2000fffe03f */
[----:B------:R-:W-:Y:S01]  /*20a0*/  IMAD.WIDE.U32 R8, R7, c[0x0][0x370], R8 ;  /* 0x0000dc0007087a25 */ /* 0x000fe200078e0008 */
[----:B------:R-:W-:-:S02]  /*20b0*/  ULDC.64 UR8, c[0x0][0x3c8] ;  /* 0x0000f20000087ab9 */ /* 0x000fc40000000a00 */
[C---:B------:R-:W-:Y:S01]  /*20c0*/  IADD3 R16, P0, R0.reuse, UR35, RZ ;  /* 0x0000002300107c10 */ /* 0x040fe2000ff1e0ff */
[----:B------:R-:W-:Y:S01]  /*20d0*/  UIMAD.WIDE UR38, UR5, UR53, UR38 ;  /* 0x00000035052672a5 */ /* 0x000fe2000f8e0226 */
[----:B------:R-:W-:Y:S01]  /*20e0*/  IADD3 R9, R9, UR7, RZ ;  /* 0x0000000709097c10 */ /* 0x000fe2000fffe0ff */
[----:B------:R-:W-:Y:S01]  /*20f0*/  ULEA.HI.SX32 UR35, UR46, 0xffffffff, 0x19 ;  /* 0xffffffff2e237891 */ /* 0x000fe2000f8fca3f */
[----:B------:R-:W-:Y:S01]  /*2100*/  LEA.HI.X.SX32 R17, R0, UR16, 0x1, P0 ;  /* 0x0000001000117c11 */ /* 0x000fe200080f0eff */
[----:B------:R-:W-:Y:S01]  /*2110*/  IMAD.U32 R0, RZ, RZ, UR52 ;  /* 0x00000034ff007e24 */ /* 0x000fe2000f8e00ff */
[----:B------:R-:W-:Y:S01]  /*2120*/  LEA R239, P0, R16, c[0x0][0x350], 0x2 ;  /* 0x0000d40010ef7a11 */ /* 0x000fe200078010ff */
[----:B------:R-:W-:Y:S02]  /*2130*/  UIMAD.WIDE UR4, UR4, UR53, UR8 ;  /* 0x00000035040472a5 */ /* 0x000fe4000f8e0208 */
[----:B------:R-:W-:Y:S01]  /*2140*/  IMAD.WIDE.U32 R8, R0, c[0x0][0x378], R8 ;  /* 0x0000de0000087a25 */ /* 0x000fe200078e0008 */
[----:B------:R-:W-:-:S02]  /*2150*/  LEA.HI.X R238, R16, c[0x0][0x354], R17, 0x2, P0 ;  /* 0x0000d50010ee7a11 */ /* 0x000fc400000f1411 */
[----:B------:R-:W-:Y:S01]  /*2160*/  PLOP3.LUT P0, PT, PT, PT, UP0, 0x80, 0x0 ;  /* 0x000000000000781c */ /* 0x000fe20003f0f008 */
[----:B------:R-:W-:Y:S01]  /*2170*/  IMAD.WIDE.U32 R10, R0, c[0x0][0x1a8], R10 ;  /* 0x00006a00000a7a25 */ /* 0x000fe200078e000a */
[----:B------:R-:W-:-:S03]  /*2180*/  IADD3 R9, R9, UR12, RZ ;  /* 0x0000000c09097c10 */ /* 0x000fc6000fffe0ff */
        /* <DEDUP_REMOVED lines=9> */
[----:B------:R-:W-:Y:S05]  /*2220*/  @!P0 BRA `(.L_x_272) ;  /* 0x0000770000008947 */ /* 0x000fea0003800000 */
[----:B------:R-:W2:Y:S01]  /*2230*/  LDL R18, [R1+0x4] ;  /* 0x0000040001127983 */ /* 0x000ea20000100800 */
[----:B------:R-:W-:Y:S02]  /*2240*/  ULDC.64 UR8, c[0x0][0x1a0] ;  /* 0x0000680000087ab9 */ /* 0x000fe40000000a00 */
[----:B------:R-:W-:Y:S01]  /*2250*/  UIMAD UR7, UR34, UR8, URZ ;  /* 0x00000008220772a4 */ /* 0x000fe2000f8e023f */
[----:B------:R-:W3:Y:S01]  /*2260*/  LDL R22, [R1+0x8] ;  /* 0x0000080001167983 */ /* 0x000ee20000100800 */
[----:B------:R-:W-:Y:S02]  /*2270*/  ULDC.64 UR12, c[0x0][0x198] ;  /* 0x00006600000c7ab9 */ /* 0x000fe40000000a00 */
[----:B------:R-:W-:Y:S02]  /*2280*/  UIMAD UR7, UR37, UR9, UR7 ;  /* 0x00000009250772a4 */ /* 0x000fe4000f8e0207 */
[----:B------:R-:W-:Y:S01]  /*2290*/  UIMAD UR12, UR34, UR12, URZ ;  /* 0x0000000c220c72a4 */ /* 0x000fe2000f8e023f */
[----:B------:R-:W-:-:S03]  /*22a0*/  IMAD.U32 R0, RZ, RZ, UR37 ;  /* 0x00000025ff007e24 */ /* 0x000fc6000f8e00ff */
[----:B------:R-:W-:Y:S01]  /*22b0*/  IMAD.U32 R7, RZ, RZ, UR7 ;  /* 0x00000007ff077e24 */ /* 0x000fe2000f8e00ff */
[----:B------:R-:W-:Y:S01]  /*22c0*/  UIMAD UR7, UR37, UR13, UR12 ;  /* 0x0000000d250772a4 */ /* 0x000fe2000f8e020c */
[C-C-:B------:R-:W-:Y:S01]  /*22d0*/  IMAD.WIDE.U32 R8, R0.reuse, c[0x0][0x1a0], R4.reuse ;  /* 0x0000680000087a25 */ /* 0x140fe200078e0004 */
[----:B------:R-:W-:Y:S02]  /*22e0*/  UMOV UR16, UR4 ;  /* 0x0000000400107c82 */ /* 0x000fe40008000000 */
[----:B------:R-:W-:Y:S01]  /*22f0*/  UIADD3 UR4, UR37, 0x80, URZ ;  /* 0x0000008025047890 */ /* 0x000fe2000fffe03f */
[----:B------:R-:W-:-:S04]  /*2300*/  IMAD.WIDE.U32 R4, R0, c[0x0][0x198], R4 ;  /* 0x0000660000047a25 */ /* 0x000fc800078e0004 */
[----:B------:R-:W-:Y:S01]  /*2310*/  IMAD.U32 R0, RZ, RZ, UR7 ;  /* 0x00000007ff007e24 */ /* 0x000fe2000f8e00ff */
[----:B------:R-:W-:Y:S02]  /*2320*/  UMOV UR7, UR35 ;  /* 0x0000002300077c82 */ /* 0x000fe40008000000 */
[----:B------:R-:W-:Y:S02]  /*2330*/  UISETP.GE.AND UP1, UPT, UR4, UR6, UPT ;  /* 0x000000060400728c */ /* 0x000fe4000bf26270 */
[----:B------:R-:W-:Y:S01]  /*2340*/  ULEA.HI UR4, UR7, UR7, URZ, 0x1 ;  /* 0x0000000707047291 */ /* 0x000fe2000f8f083f */
[----:B------:R-:W-:-:S03]  /*2350*/  IADD3 R8, P0, R8, UR43, RZ ;  /* 0x0000002b08087c10 */ /* 0x000fc6000ff1e0ff */
[----:B------:R-:W-:Y:S01]  /*2360*/  ULOP3.LUT UR4, UR4, 0xfffffffe, URZ, 0xc0, !UPT ;  /* 0xfffffffe04047892 */ /* 0x000fe2000f8ec03f */
[----:B------:R-:W-:-:S03]  /*2370*/  IADD3.X R9, R9, UR44, R7, P0, !PT ;  /* 0x0000002c09097c10 */ /* 0x000fc600087fe407 */
[----:B------:R-:W-:Y:S01]  /*2380*/  UIADD3 UR4, UR7, -UR4, URZ ;  /* 0x8000000407047290 */ /* 0x000fe2000fffe03f */
[----:B------:R-:W-:-:S03]  /*2390*/  IADD3 R16, P0, R4, UR47, RZ ;  /* 0x0000002f04107c10 */ /* 0x000fc6000ff1e0ff */
[----:B------:R-:W-:Y:S01]  /*23a0*/  UISETP.NE.AND UP0, UPT, UR4, 0x1, UPT ;  /* 0x000000010400788c */ /* 0x000fe2000bf05270 */
[----:B------:R-:W-:Y:S01]  /*23b0*/  IADD3.X R17, R5, UR48, R0, P0, !PT ;  /* 0x0000003005117c10 */ /* 0x000fe200087fe400 */
[----:B------:R-:W-:Y:S01]  /*23c0*/  UIMAD UR4, UR14, -0x80, UR6 ;  /* 0xffffff800e0478a4 */ /* 0x000fe2000f8e0206 */
[----:B------:R-:W-:-:S05]  /*23d0*/  IADD3 R0, R3, 0x40, RZ ;  /* 0x0000004003007810 */ /* 0x000fca0007ffe0ff */
[----:B------:R-:W-:Y:S02]  /*23e0*/  ISETP.GE.AND P4, PT, R3, UR4, PT ;  /* 0x0000000403007c0c */ /* 0x000fe4000bf86270 */
[----:B------:R-:W-:Y:S01]  /*23f0*/  ISETP.GE.AND P3, PT, R0, UR4, PT ;  /* 0x0000000400007c0c */ /* 0x000fe2000bf66270 */
[----:B------:R-:W-:Y:S01]  /*2400*/  UIMAD UR4, UR7, -0x80, UR42 ;  /* 0xffffff80070478a4 */ /* 0x000fe2000f8e022a */
[----:B------:R-:W-:-:S05]  /*2410*/  MOV R4, 0x80 ;  /* 0x0000008000047802 */ /* 0x000fca0000000f00 */
[----:B------:R-:W-:Y:S01]  /*2420*/  ISETP.GE.AND P2, PT, R0, UR4, PT ;  /* 0x0000000400007c0c */ /* 0x000fe2000bf46270 */
[----:B------:R-:W-:Y:S02]  /*2430*/  IMAD.MOV.U32 R236, RZ, RZ, R14 ;  /* 0x000000ffffec7224 */ /* 0x000fe400078e000e */
[----:B------:R-:W-:Y:S02]  /*2440*/  IMAD.MOV.U32 R237, RZ, RZ, R15 ;  /* 0x000000ffffed7224 */ /* 0x000fe400078e000f */
[----:B------:R-:W-:-:S04]  /*2450*/  IMAD.WIDE.U32 R14, R4, c[0x0][0x190], RZ ;  /* 0x00006400040e7a25 */ /* 0x000fc800078e00ff */
[----:B------:R-:W-:-:S04]  /*2460*/  IMAD R11, R4, c[0x0][0x194], RZ ;  /* 0x00006500040b7a24 */ /* 0x000fc800078e02ff */
[----:B------:R-:W-:Y:S01]  /*2470*/  @!P2 IADD3 R14, P0, R236, R14, RZ ;  /* 0x0000000eec0ea210 */ /* 0x000fe20007f1e0ff */
[----:B------:R-:W-:Y:S01]  /*2480*/  IMAD R0, R20, c[0x0][0x1b8], RZ ;  /* 0x00006e0014007a24 */ /* 0x000fe200078e02ff */
[----:B------:R-:W-:Y:S02]  /*2490*/  MOV R234, R12 ;  /* 0x0000000c00ea7202 */ /* 0x000fe40000000f00 */
[----:B------:R-:W-:Y:S01]  /*24a0*/  @!P2 IADD3.X R15, R237, R15, R11, P0, !PT ;  /* 0x0000000fed0fa210 */ /* 0x000fe200007fe40b */
[----:B------:R-:W-:Y:S01]  /*24b0*/  IMAD.MOV.U32 R235, RZ, RZ, R13 ;  /* 0x000000ffffeb7224 */ /* 0x000fe200078e000d */
[----:B------:R-:W-:Y:S01]  /*24c0*/  PLOP3.LUT P0, PT, PT, PT, UP3, 0x80, 0x0 ;  /* 0x000000000000781c */ /* 0x000fe20003f0f038 */
[----:B------:R-:W-:-:S04]  /*24d0*/  IMAD.WIDE.U32 R12, R4, c[0x0][0x370], RZ ;  /* 0x0000dc00040c7a25 */ /* 0x000fc800078e00ff */
[----:B------:R-:W-:Y:S01]  /*24e0*/  IMAD R10, R6, c[0x0][0x1bc], R0 ;  /* 0x00006f00060a7a24 */ /* 0x000fe200078e0200 */
[----:B------:R-:W-:Y:S01]  /*24f0*/  @!P3 IADD3 R0, P5, R3, 0x40, RZ ;  /* 0x000000400300b810 */ /* 0x000fe20007fbe0ff */
[----:B------:R-:W-:Y:S01]  /*2500*/  @!P4 IMAD R7, R21, c[0x0][0x1a0], RZ ;  /* 0x000068001507ca24 */ /* 0x000fe200078e02ff */
[----:B------:R-:W-:-:S05]  /*2510*/  @!P2 IADD3 R12, P1, R234, R12, RZ ;  /* 0x0000000cea0ca210 */ /* 0x000fca0007f3e0ff */
[----:B------:R-:W-:Y:S01]  /*2520*/  @P0 BAR.SYNC.DEFER_BLOCKING 0x0 ;  /* 0x0000000000000b1d */ /* 0x000fe20000010000 */
[----:B------:R-:W-:-:S04]  /*2530*/  IADD3 R11, R245, 0x8, RZ ;  /* 0x00000008f50b7810 */ /* 0x000fc80007ffe0ff */
[----:B------:R-:W-:Y:S02]  /*2540*/  ISETP.GE.AND P6, PT, R11, UR4, PT ;  /* 0x000000040b007c0c */ /* 0x000fe4000bfc6270 */
[----:B------:R-:W-:Y:S01]  /*2550*/  PLOP3.LUT P0, PT, PT, PT, UP0, 0x80, 0x0 ;  /* 0x000000000000781c */ /* 0x000fe20003f0f008 */
[----:B------:R-:W-:Y:S01]  /*2560*/  UMOV UR12, UR38 ;  /* 0x00000026000c7c82 */ /* 0x000fe20008000000 */
[----:B------:R-:W-:Y:S01]  /*2570*/  MOV R243, 0x7f800000 ;  /* 0x7f80000000f37802 */ /* 0x000fe20000000f00 */
[----:B------:R-:W-:Y:S01]  /*2580*/  UMOV UR13, UR39 ;  /* 0x00000027000d7c82 */ /* 0x000fe20008000000 */
[----:B------:R-:W-:Y:S01]  /*2590*/  IMAD.MOV.U32 R244, RZ, RZ, 0x7f800000 ;  /* 0x7f800000fff47424 */ /* 0x000fe200078e00ff */
[----:B------:R-:W-:Y:S01]  /*25a0*/  MOV R241, 0x7f800000 ;  /* 0x7f80000000f17802 */ /* 0x000fe20000000f00 */
[----:B------:R-:W-:Y:S01]  /*25b0*/  IMAD.MOV.U32 R242, RZ, RZ, 0x7f800000 ;  /* 0x7f800000fff27424 */ /* 0x000fe200078e00ff */
[----:B--2---:R1:W2:Y:S02]  /*25c0*/  R2UR UR40, R18 ;  /* 0x00000000122873c2 */ /* 0x0042a400000e0000 */
[----:B-1----:R-:W-:-:S02]  /*25d0*/  IMAD R18, R4, c[0x0][0x374], RZ ;  /* 0x0000dd0004127a24 */ /* 0x002fc400078e02ff */
[----:B------:R-:W-:-:S04]  /*25e0*/  IMAD.WIDE.U32 R4, R6, c[0x0][0x1b8], R8 ;  /* 0x00006e0006047a25 */ /* 0x000fc800078e0008 */
[----:B------:R-:W-:Y:S02]  /*25f0*/  IMAD.IADD R5, R5, 0x1, R10 ;  /* 0x0000000105057824 */ /* 0x000fe400078e020a */
[C---:B------:R-:W-:Y:S01]  /*2600*/  @!P4 IMAD R10, R3.reuse, c[0x0][0x1a4], R7 ;  /* 0x00006900030aca24 */ /* 0x040fe200078e0207 */
[----:B------:R-:W-:Y:S01]  /*2610*/  @!P3 IADD3.X R7, RZ, R21, RZ, P5, !PT ;  /* 0x00000015ff07b210 */ /* 0x000fe20002ffe4ff */
[----:B------:R-:W-:Y:S01]  /*2620*/  @!P4 IMAD.WIDE.U32 R8, R3, c[0x0][0x1a0], R4 ;  /* 0x000068000308ca25 */ /* 0x000fe200078e0004 */
[----:B------:R-:W-:-:S03]  /*2630*/  @!P2 IADD3.X R13, R235, R13, R18, P1, !PT ;  /* 0x0000000deb0da210 */ /* 0x000fc60000ffe412 */
[----:B------:R-:W-:Y:S02]  /*2640*/  @!P3 IMAD R7, R7, c[0x0][0x1a0], RZ ;  /* 0x000068000707ba24 */ /* 0x000fe400078e02ff */
[----:B------:R-:W-:Y:S01]  /*2650*/  @!P4 IMAD.IADD R9, R9, 0x1, R10 ;  /* 0x000000010909c824 */ /* 0x000fe200078e020a */
[----:B------:R-:W-:Y:S01]  /*2660*/  @!P4 LEA R10, P1, R8, c[0x0][0x170], 0x1 ;  /* 0x00005c00080aca11 */ /* 0x000fe200078208ff */
[C---:B------:R-:W-:Y:S02]  /*2670*/  @!P3 IMAD R18, R0.reuse, c[0x0][0x1a4], R7 ;  /* 0x000069000012ba24 */ /* 0x040fe400078e0207 */
[----:B------:R-:W-:Y:S01]  /*2680*/  @!P3 IMAD.WIDE.U32 R4, R0, c[0x0][0x1a0], R4 ;  /* 0x000068000004ba25 */ /* 0x000fe200078e0004 */
[----:B------:R-:W-:-:S04]  /*2690*/  @!P4 LEA.HI.X R11, R8, c[0x0][0x174], R9, 0x1, P1 ;  /* 0x00005d00080bca11 */ /* 0x000fc800008f0c09 */
[----:B------:R-:W-:Y:S02]  /*26a0*/  @!P3 IADD3 R5, R5, R18, RZ ;  /* 0x000000120505b210 */ /* 0x000fe40007ffe0ff */
[----:B------:R-:W-:Y:S01]  /*26b0*/  @!P3 LEA R8, P1, R4, c[0x0][0x170], 0x1 ;  /* 0x00005c000408ba11 */ /* 0x000fe200078208ff */
[----:B------:R-:W-:-:S03]  /*26c0*/  IMAD R7, R20, c[0x0][0x1b0], RZ ;  /* 0x00006c0014077a24 */ /* 0x000fc600078e02ff */
[----:B------:R-:W-:Y:S02]  /*26d0*/  @!P3 LEA.HI.X R9, R4, c[0x0][0x174], R5, 0x1, P1 ;  /* 0x00005d000409ba11 */ /* 0x000fe400008f0c05 */
[C---:B------:R-:W-:Y:S02]  /*26e0*/  IADD3 R4, R250.reuse, 0x1000, RZ ;  /* 0x00001000fa047810 */ /* 0x040fe40007ffe0ff */
[----:B------:R-:W-:Y:S01]  /*26f0*/  ISETP.GE.AND P1, PT, R3, UR4, PT ;  /* 0x0000000403007c0c */ /* 0x000fe2000bf26270 */
[----:B------:R-:W-:Y:S01]  /*2700*/  IMAD.SHL.U32 R0, R250, 0x2, RZ ;  /* 0x00000002fa007824 */ /* 0x000fe200078e00ff */
[----:B------:R-:W-:Y:S01]  /*2710*/  SEL R4, R4, R250, !P0 ;  /* 0x000000fa04047207 */ /* 0x000fe20004000000 */
[C---:B------:R-:W-:Y:S02]  /*2720*/  IMAD R18, R6.reuse, c[0x0][0x1b4], R7 ;  /* 0x00006d0006127a24 */ /* 0x040fe400078e0207 */
[----:B------:R-:W-:Y:S01]  /*2730*/  IMAD.WIDE.U32 R6, R6, c[0x0][0x1b0], R16 ;  /* 0x00006c0006067a25 */ /* 0x000fe200078e0010 */
[----:B------:R-:W-:Y:S03]  /*2740*/  @P4 STS [R0+0x8000], RZ ;  /* 0x008000ff00004388 */ /* 0x000fe60000000800 */
[----:B------:R-:W-:Y:S01]  /*2750*/  IMAD.SHL.U32 R240, R4, 0x2, RZ ;  /* 0x0000000204f07824 */ /* 0x000fe200078e00ff */
[----:B------:R-:W-:Y:S01]  /*2760*/  @P4 STS [R0+0x8004], RZ ;  /* 0x008004ff00004388 */ /* 0x000fe20000000800 */
[----:B------:R-:W-:Y:S01]  /*2770*/  @!P4 MOV R4, R6 ;  /* 0x000000060004c202 */ /* 0x000fe20000000f00 */
[----:B------:R-:W-:-:S02]  /*2780*/  IMAD.IADD R5, R7, 0x1, R18 ;  /* 0x0000000107057824 */ /* 0x000fc400078e0212 */
        /* <DEDUP_REMOVED lines=12> */
[----:B------:R-:W-:Y:S01]  /*2850*/  @P1 STS [R0+0x4004], RZ ;  /* 0x004004ff00001388 */ /* 0x000fe20000000800 */
[----:B-1----:R-:W-:-:S03]  /*2860*/  @!P4 IMAD R10, R21, c[0x0][0x198], RZ ;  /* 0x00006600150aca24 */ /* 0x002fc600078e02ff */
[----:B------:R-:W-:Y:S01]  /*2870*/  @P1 STS.64 [R0+0x4008], RZ ;  /* 0x004008ff00001388 */ /* 0x000fe20000000a00 */
[----:B------:R-:W-:-:S03]  /*2880*/  @!P4 IMAD R7, R3, c[0x0][0x19c], R10 ;  /* 0x000067000307ca24 */ /* 0x000fc600078e020a */
[----:B------:R-:W-:Y:S01]  /*2890*/  @!PT LDS RZ, [RZ] ;  /* 0x00000000fffff984 */ /* 0x000fe20000000800 */
[----:B------:R-:W-:Y:S01]  /*28a0*/  @!PT LDS RZ, [RZ] ;  /* 0x00000000fffff984 */ /* 0x000fe20000000800 */
[----:B------:R-:W-:Y:S01]  /*28b0*/  @!PT LDS RZ, [RZ] ;  /* 0x00000000fffff984 */ /* 0x000fe20000000800 */
[----:B------:R1:W-:Y:S01]  /*28c0*/  @!P1 LDGSTS.E.BYPASS.LTC128B.128 [R0+0x4000], [R234.64] ;  /* 0x04000000ea009fae */ /* 0x0003e2000b901d4a */
[----:B----4-:R-:W-:-:S03]  /*28d0*/  @!P4 IMAD.WIDE.U32 R8, R3, c[0x0][0x198], R4 ;  /* 0x000066000308ca25 */ /* 0x010fc600078e0004 */
[----:B------:R-:W-:Y:S01]  /*28e0*/  @P2 STS.128 [R0+0x5000], RZ ;  /* 0x005000ff00002388 */ /* 0x000fe20000000c00 */
[----:B------:R-:W-:Y:S01]  /*28f0*/  IADD3 R4, R245, 0x40, RZ ;  /* 0x00000040f5047810 */ /* 0x000fe20007ffe0ff */
[----:B------:R-:W-:Y:S02]  /*2900*/  @!P4 IMAD.IADD R7, R9, 0x1, R7 ;  /* 0x000000010907c824 */ /* 0x000fe400078e0207 */
[----:B------:R-:W-:Y:S01]  /*2910*/  @!PT LDS RZ, [RZ] ;  /* 0x00000000fffff984 */ /* 0x000fe20000000800 */
[----:B------:R-:W-:Y:S01]  /*2920*/  @!PT LDS RZ, [RZ] ;  /* 0x00000000fffff984 */ /* 0x000fe20000000800 */
[----:B------:R-:W-:Y:S01]  /*2930*/  @!PT LDS RZ, [RZ] ;  /* 0x00000000fffff984 */ /* 0x000fe20000000800 */
[----:B------:R1:W-:Y:S01]  /*2940*/  @!P2 LDGSTS.E.BYPASS.LTC128B.128 [R0+0x5000], [R12.64] ;  /* 0x050000000c00afae */ /* 0x0003e2000b901d4a */
[----:B------:R-:W-:-:S03]  /*2950*/  @!P4 LEA R10, P5, R8, c[0x0][0x168], 0x1 ;  /* 0x00005a00080aca11 */ /* 0x000fc600078a08ff */
[----:B------:R-:W-:Y:S04]  /*2960*/  @P1 STS [R240], RZ ;  /* 0x000000fff0001388 */ /* 0x000fe80000000800 */
        /* <DEDUP_REMOVED lines=8> */
[----:B------:R-:W-:Y:S02]  /*29f0*/  @!P4 LEA.HI.X R11, R8, c[0x0][0x16c], R7, 0x1, P5 ;  /* 0x00005b00080bca11 */ /* 0x000fe400028f0c07 */
[----:B------:R-:W-:Y:S01]  /*2a00*/  ISETP.GE.AND P5, PT, R4, UR4, PT ;  /* 0x0000000404007c0c */ /* 0x000fe2000bfa6270 */
[----:B------:R-:W-:-:S04]  /*2a10*/  @!P3 IMAD.X R4, RZ, RZ, R21, P1 ;  /* 0x000000ffff04b224 */ /* 0x000fc800008e0615 */
[----:B------:R-:W-:Y:S01]  /*2a20*/  @!P3 IMAD R7, R4, c[0x0][0x198], RZ ;  /* 0x000066000407ba24 */ /* 0x000fe200078e02ff */
[----:B------:R-:W-:Y:S01]  /*2a30*/  @!P3 MOV R4, R6 ;  /* 0x000000060004b202 */ /* 0x000fe20000000f00 */
[----:B------:R-:W-:Y:S02]  /*2a40*/  @P2 STS [R240+0x1000], RZ ;  /* 0x001000fff0002388 */ /* 0x000fe40000000800 */
[C---:B------:R-:W-:Y:S02]  /*2a50*/  @!P3 IMAD R6, R3.reuse, c[0x0][0x19c], R7 ;  /* 0x000067000306ba24 */ /* 0x040fe400078e0207 */
[----:B------:R-:W-:Y:S01]  /*2a60*/  @!P3 IMAD.WIDE.U32 R4, R3, c[0x0][0x198], R4 ;  /* 0x000066000304ba25 */ /* 0x000fe200078e0004 */
[----:B------:R-:W-:Y:S04]  /*2a70*/  @P2 STS [R240+0x1004], RZ ;  /* 0x001004fff0002388 */ /* 0x000fe80000000800 */
[----:B------:R-:W-:Y:S01]  /*2a80*/  @P2 STS [R240+0x1008], RZ ;  /* 0x001008fff0002388 */ /* 0x000fe20000000800 */
[----:B------:R-:W-:-:S03]  /*2a90*/  @!P3 IMAD.IADD R3, R5, 0x1, R6 ;  /* 0x000000010503b824 */ /* 0x000fc600078e0206 */
[----:B------:R-:W-:Y:S04]  /*2aa0*/  @P2 STS [R240+0x100c], RZ ;  /* 0x00100cfff0002388 */ /* 0x000fe80000000800 */
[----:B------:R-:W-:Y:S01]  /*2ab0*/  @!PT LDS RZ, [RZ] ;  /* 0x00000000fffff984 */ /* 0x000fe20000000800 */
[----:B------:R-:W-:Y:S01]  /*2ac0*/  @!PT LDS RZ, [RZ] ;  /* 0x00000000fffff984 */ /* 0x000fe20000000800 */
[----:B------:R-:W-:Y:S01]  /*2ad0*/  @!PT LDS RZ, [RZ] ;  /* 0x00000000fffff984 */ /* 0x000fe20000000800 */
[----:B------:R4:W-:Y:S04]  /*2ae0*/  @!P2 LDGSTS.E.BYPASS.LTC128B.128 [R240+0x1000], [R14.64] ;  /* 0x010000000ef0afae */ /* 0x0009e8000b901d4a */
[----:B------:R-:W-:Y:S04]  /*2af0*/  @P4 STS [R0+0x6000], RZ ;  /* 0x006000ff00004388 */ /* 0x000fe80000000800 */
[----:B------:R-:W-:Y:S04]  /*2b00*/  @P4 STS [R0+0x6004], RZ ;  /* 0x006004ff00004388 */ /* 0x000fe80000000800 */
[----:B------:R-:W-:Y:S04]  /*2b10*/  @P4 STS.64 [R0+0x6008], RZ ;  /* 0x006008ff00004388 */ /* 0x000fe80000000a00 */
[----:B------:R-:W-:Y:S01]  /*2b20*/  @!PT LDS RZ, [RZ] ;  /* 0x00000000fffff984 */ /* 0x000fe20000000800 */
[----:B------:R-:W-:Y:S01]  /*2b30*/  @!PT LDS RZ, [RZ] ;  /* 0x00000000fffff984 */ /* 0x000fe20000000800 */
[----:B------:R-:W-:Y:S01]  /*2b40*/  @!PT LDS RZ, [RZ] ;  /* 0x00000000fffff984 */ /* 0x000fe20000000800 */
[----:B------:R1:W-:Y:S01]  /*2b50*/  @!P4 LDGSTS.E.BYPASS.LTC128B.128 [R0+0x6000], [R10.64] ;  /* 0x060000000a00cfae */ /* 0x0003e2000b901d4a */
[----:B------:R-:W-:-:S04]  /*2b60*/  @!P3 LEA R6, P4, R4, c[0x0][0x168], 0x1 ;  /* 0x00005a000406ba11 */ /* 0x000fc800078808ff */
[----:B------:R-:W-:Y:S01]  /*2b70*/  @!P3 LEA.HI.X R7, R4, c[0x0][0x16c], R3, 0x1, P4 ;  /* 0x00005b000407ba11 */ /* 0x000fe200020f0c03 */
[----:B------:R1:W-:Y:S01]  /*2b80*/  @P3 STS.128 [R0+0x7000], RZ ;  /* 0x007000ff00003388 */ /* 0x0003e20000000c00 */
[----:B------:R-:W-:-:S03]  /*2b90*/  IADD3 R8, R245, 0x48, RZ ;  /* 0x00000048f5087810 */ /* 0x000fc60007ffe0ff */
[----:B------:R-:W-:Y:S01]  /*2ba0*/  @!PT LDS RZ, [RZ] ;  /* 0x00000000fffff984 */ /* 0x000fe20000000800 */
[----:B------:R-:W-:Y:S01]  /*2bb0*/  @!PT LDS RZ, [RZ] ;  /* 0x00000000fffff984 */ /* 0x000fe20000000800 */
[----:B------:R-:W-:Y:S01]  /*2bc0*/  @!PT LDS RZ, [RZ] ;  /* 0x00000000fffff984 */ /* 0x000fe20000000800 */
[----:B------:R1:W-:Y:S04]  /*2bd0*/  @!P3 LDGSTS.E.BYPASS.LTC128B.128 [R0+0x7000], [R6.64] ;  /* 0x070000000600bfae */ /* 0x0003e8000b901d4a */
[----:B------:R-:W0:Y:S01]  /*2be0*/  LDGDEPBAR ;  /* 0x00000000000079af */ /* 0x000e220000000000 */
[----:B------:R-:W-:Y:S02]  /*2bf0*/  ISETP.GE.AND P1, PT, R8, UR4, PT ;  /* 0x0000000408007c0c */ /* 0x000fe4000bf26270 */
[----:B------:R-:W-:Y:S01]  /*2c00*/  ISETP.GE.AND P2, PT, R245, UR4, PT ;  /* 0x00000004f5007c0c */ /* 0x000fe2000bf46270 */
[----:B------:R-:W-:-:S04]  /*2c10*/  IMAD.MOV.U32 R4, RZ, RZ, 0x4 ;  /* 0x00000004ff047424 */ /* 0x000fc800078e00ff */
[----:B------:R-:W-:-:S05]  /*2c20*/  IMAD.WIDE R4, R245, R4, UR12 ;  /* 0x0000000cf5047e25 */ /* 0x000fca000f8e0204 */
[----:B------:R2:W5:Y:S04]  /*2c30*/  @!P6 LDG.E R244, [R4.64+0x20] ;  /* 0x0000200a04f4e981 */ /* 0x000568000c1e1900 */
[----:B------:R2:W5:Y:S04]  /*2c40*/  @!P2 LDG.E R243, [R4.64] ;  /* 0x0000000a04f3a981 */ /* 0x000568000c1e1900 */
[----:B------:R2:W5:Y:S01]  /*2c50*/  @!P5 LDG.E R241, [R4.64+0x100] ;  /* 0x0001000a04f1d981 */ /* 0x000562000c1e1900 */
[----:B-1----:R-:W-:Y:S01]  /*2c60*/  IMAD.MOV.U32 R6, RZ, RZ, 0x4 ;  /* 0x00000004ff067424 */ /* 0x002fe200078e00ff */
[----:B------:R-:W-:-:S04]  /*2c70*/  DEPBAR.LE SB0, 0x1 ;  /* 0x000080400000791a */ /* 0x000fc80000000000 */
[----:B------:R-:W-:-:S05]  /*2c80*/  @!P1 IMAD.WIDE R6, R8, R6, UR12 ;  /* 0x0000000c08069e25 */ /* 0x000fca000f8e0206 */
[----:B------:R1:W5:Y:S04]  /*2c90*/  @!P1 LDG.E R242, [R6.64] ;  /* 0x0000000a06f29981 */ /* 0x000368000c1e1900 */
[----:B------:R-:W-:Y:S01]  /*2ca0*/  BAR.SYNC.DEFER_BLOCKING 0x0 ;  /* 0x0000000000007b1d */ /* 0x000fe20000010000 */
[----:B-1----:R-:W-:Y:S01]  /*2cb0*/  IMAD.MOV.U32 R6, RZ, RZ, c[0x0][0x308] ;  /* 0x0000c200ff067624 */ /* 0x002fe200078e00ff */
[----:B------:R-:W-:-:S04]  /*2cc0*/  MOV R7, c[0x0][0x30c] ;  /* 0x0000c30000077a02 */ /* 0x000fc80000000f00 */
[----:B---3--:R-:W1:Y:S01]  /*2cd0*/  R2UR UR41, R22 ;  /* 0x00000000162973c2 */ /* 0x008e6200000e0000 */
[----:B------:R4:W3:Y:S04]  /*2ce0*/  LDSM.16.M88.4 R112, [R145+0x8000] ;  /* 0x008000009170783b */ /* 0x0008e80000000200 */
[----:B--2---:R2:W1:Y:S04]  /*2cf0*/  LDG.E.64 R4, [R6.64+0x8] ;  /* 0x0000080a06047981 */ /* 0x004468000c1e1b00 */
[----:B------:R4:W1:Y:S04]  /*2d00*/  LDSM.16.M88.4 R116, [R145+0x8400] ;  /* 0x008400009174783b */ /* 0x0008680000000200 */
[----:B------:R4:W1:Y:S04]  /*2d10*/  LDSM.16.M88.4 R120, [R145+0x8800] ;  /* 0x008800009178783b */ /* 0x0008680000000200 */
[----:B------:R4:W1:Y:S04]  /*2d20*/  LDSM.16.M88.4 R124, [R145+0x8c00] ;  /* 0x008c0000917c783b */ /* 0x0008680000000200 */
[----:B------:R4:W1:Y:S04]  /*2d30*/  LDSM.16.M88.4 R128, [R146+0x8000] ;  /* 0x008000009280783b */ /* 0x0008680000000200 */
[----:B------:R4:W1:Y:S04]  /*2d40*/  LDSM.16.M88.4 R132, [R146+0x8400] ;  /* 0x008400009284783b */ /* 0x0008680000000200 */
[----:B------:R4:W1:Y:S04]  /*2d50*/  LDSM.16.M88.4 R136, [R146+0x8800] ;  /* 0x008800009288783b */ /* 0x0008680000000200 */
[----:B--2---:R-:W2:Y:S04]  /*2d60*/  LDG.E.64 R6, [R6.64] ;  /* 0x0000000a06067981 */ /* 0x004ea8000c1e1b00 */
[----:B------:R4:W1:Y:S01]  /*2d70*/  LDSM.16.M88.4 R140, [R146+0x8c00] ;  /* 0x008c0000928c783b */ /* 0x0008620000000200 */
[----:B------:R-:W-:-:S02]  /*2d80*/  SHF.R.S32.HI R0, RZ, 0x1f, R19 ;  /* 0x0000001fff007819 */ /* 0x000fc40000011413 */
[C---:B------:R-:W-:Y:S02]  /*2d90*/  IADD3 R3, R158.reuse, 0x1000, RZ ;  /* 0x000010009e037810 */ /* 0x040fe40007ffe0ff */
[----:B------:R-:W-:Y:S02]  /*2da0*/  SHF.L.U32 R150, R158, 0x1, RZ ;  /* 0x000000019e967819 */ /* 0x000fe400000006ff */
[----:B------:R-:W-:Y:S01]  /*2db0*/  SEL R3, R3, R158, !P0 ;  /* 0x0000009e03037207 */ /* 0x000fe20004000000 */
[----:B------:R-:W-:Y:S01]  /*2dc0*/  CS2R R94, SRZ ;  /* 0x00000000005e7805 */ /* 0x000fe2000001ff00 */
[----:B------:R-:W-:Y:S01]  /*2dd0*/  CS2R R92, SRZ ;  /* 0x00000000005c7805 */ /* 0x000fe2000001ff00 */
[----:B------:R-:W-:Y:S01]  /*2de0*/  CS2R R98, SRZ ;  /* 0x0000000000627805 */ /* 0x000fe2000001ff00 */
[----:B------:R-:W-:Y:S01]  /*2df0*/  CS2R R96, SRZ ;  /* 0x0000000000607805 */ /* 0x000fe2000001ff00 */
[----:B------:R-:W-:Y:S01]  /*2e00*/  IMAD.SHL.U32 R144, R3, 0x2, RZ ;  /* 0x0000000203907824 */ /* 0x000fe200078e00ff */
        /* <DEDUP_REMOVED lines=13> */
[----:B------:R-:W-:Y:S01]  /*2ee0*/  UMOV UR15, UR5 ;  /* 0x00000005000f7c82 */ /* 0x000fe20008000000 */
[----:B-1----:R-:W-:-:S04]  /*2ef0*/  IADD3 R246, P2, P1, R4, UR41, R19 ;  /* 0x0000002904f67c10 */ /* 0x002fc8000f95e013 */
[----:B------:R-:W-:Y:S02]  /*2f00*/  IADD3.X R249, R5, UR40, R0, P2, P1 ;  /* 0x0000002805f97c10 */ /* 0x000fe400097e2400 */
[----:B------:R-:W-:-:S04]  /*2f10*/  IADD3 R0, R152, 0x1000, RZ ;  /* 0x0000100098007810 */ /* 0x000fc80007ffe0ff */
[----:B------:R-:W-:Y:S01]  /*2f20*/  SEL R0, R0, R152, !P0 ;  /* 0x0000009800007207 */ /* 0x000fe20004000000 */
[----:B--2---:R4:W1:Y:S08]  /*2f30*/  R2UR UR8, R7 ;  /* 0x00000000070873c2 */ /* 0x00487000000e0000 */
[----:B------:R4:W2:Y:S01]  /*2f40*/  R2UR UR9, R6 ;  /* 0x00000000060973c2 */ /* 0x0008a200000e0000 */
[----:B------:R-:W-:-:S02]  /*2f50*/  IMAD.SHL.U32 R3, R0, 0x2, RZ ;  /* 0x0000000200037824 */ /* 0x000fc400078e00ff */
[----:B---3--:R-:W-:-:S05]  /*2f60*/  IMAD.WIDE.U32 R246, R246, -0x2daee0ad, RZ ;  /* 0xd2511f53f6f67825 */ /* 0x008fca00078e00ff */
.L_x_275:
[----:B------:R-:W-:Y:S01]  /*2f70*/  PLOP3.LUT P0, PT, PT, PT, UP1, 0x80, 0x0 ;  /* 0x000000000000781c */ /* 0x000fe20003f0f018 */
[----:B------:R-:W-:Y:S01]  /*2f80*/  IMAD.U32 R0, RZ, RZ, UR14 ;  /* 0x0000000eff007e24 */ /* 0x000fe2000f8e00ff */
[----:B------:R-:W-:Y:S01]  /*2f90*/  PLOP3.LUT P1, PT, PT, PT, UP1, 0x80, 0x0 ;  /* 0x000000000000781c */ /* 0x000fe20003f2f018 */
[----:B----4-:R-:W-:Y:S01]  /*2fa0*/  IMAD.U32 R6, RZ, RZ, UR7 ;  /* 0x00000007ff067e24 */ /* 0x010fe2000f8e00ff */
[----:B------:R-:W-:Y:S01]  /*2fb0*/  PLOP3.LUT P3, PT, PT, PT, UP1, 0x80, 0x0 ;  /* 0x000000000000781c */ /* 0x000fe20003f6f018 */
[----:B------:R-:W-:Y:S01]  /*2fc0*/  IMAD R0, R0, 0x2, R248 ;  /* 0x0000000200007824 */ /* 0x000fe200078e02f8 */
[----:B------:R-:W-:Y:S01]  /*2fd0*/  PLOP3.LUT P2, PT, PT, PT, UP1, 0x80, 0x0 ;  /* 0x000000000000781c */ /* 0x000fe20003f4f018 */
[----:B------:R-:W-:Y:S01]  /*2fe0*/  IMAD R6, R6, 0x8, R251 ;  /* 0x0000000806067824 */ /* 0x000fe200078e02fb */
[----:B------:R-:W-:Y:S01]  /*2ff0*/  PLOP3.LUT P5, PT, PT, PT, UP1, 0x80, 0x0 ;  /* 0x000000000000781c */ /* 0x000fe20003faf018 */
[----:B------:R-:W-:Y:S01]  /*3000*/  IMAD.SHL.U32 R0, R0, 0x2, RZ ;  /* 0x0000000200007824 */ /* 0x000fe200078e00ff */
[----:B------:R-:W-:Y:S01]  /*3010*/  PLOP3.LUT P4, PT, PT, PT, UP1, 0x80, 0x0 ;  /* 0x000000000000781c */ /* 0x000fe20003f8f018 */
[----:B------:R-:W0:Y:S01]  /*3020*/  LDGDEPBAR ;  /* 0x00000000000079af */ /* 0x000e220000000000 */
[C---:B------:R-:W-:Y:S01]  /*3030*/  IADD3 R5, R6.reuse, 0x4, RZ ;  /* 0x0000000406057810 */ /* 0x040fe20007ffe0ff */
[----:B------:R-:W-:Y:S01]  /*3040*/  IMAD.WIDE.U32 R6, R6, -0x326172a9, RZ ;  /* 0xcd9e8d5706067825 */ /* 0x000fe200078e00ff */
[----:B------:R-:W-:Y:S01]  /*3050*/  IADD3 R4, R0, 0x1, RZ ;  /* 0x0000000100047810 */ /* 0x000fe20007ffe0ff */
[----:B-1----:R-:W-:Y:S01]  /*3060*/  UIADD3 UR4, UR8, -0x4498517b, URZ ;  /* 0xbb67ae8508047890 */ /* 0x002fe2000fffe03f */
[C---:B------:R-:W-:Y:S01]  /*3070*/  LOP3.LUT R8, R247.reuse, UR8, R0, 0x96, !PT ;  /* 0x00000008f7087c12 */ /* 0x040fe2000f8e9600 */
[----:B------:R-:W-:Y:S01]  /*3080*/  UISETP.GE.AND UP4, UPT, UR7, 0x1, UPT ;  /* 0x000000010700788c */ /* 0x000fe2000bf86270 */
[----:B------:R-:W-:Y:S01]  /*3090*/  LOP3.LUT R0, R247, UR8, R4, 0x96, !PT ;  /* 0x00000008f7007c12 */ /* 0x000fe2000f8e9604 */
[----:B------:R-:W-:Y:S01]  /*30a0*/  IMAD.WIDE.U32 R4, R5, -0x326172a9, RZ ;  /* 0xcd9e8d5705047825 */ /* 0x000fe200078e00ff */
[----:B-----5:R-:W-:Y:S01]  /*30b0*/  FSETP.NEU.FTZ.AND P6, PT, R242, -INF , PT ;  /* 0xff800000f200780b */ /* 0x020fe20003fdd000 */
[----:B------:R-:W1:Y:S01]  /*30c0*/  @P0 S2R R159, SR_TID.X ;  /* 0x00000000009f0919 */ /* 0x000e620000002100 */
[----:B------:R-:W-:Y:S01]  /*30d0*/  LOP3.LUT R12, R246, UR4, RZ, 0x3c, !PT ;  /* 0x00000004f60c7c12 */ /* 0x000fe2000f8e3cff */
[----:B------:R-:W-:Y:S01]  /*30e0*/  IMAD.WIDE.U32 R20, R0, -0x326172a9, RZ ;  /* 0xcd9e8d5700147825 */ /* 0x000fe200078e00ff */
[----:B--2---:R-:W-:Y:S01]  /*30f0*/  LOP3.LUT R0, R249, UR9, RZ, 0x3c, !PT ;  /* 0x00000009f9007c12 */ /* 0x004fe2000f8e3cff */
[----:B------:R-:W-:Y:S01]  /*3100*/  UIADD3 UR4, UR9, -0x61c88647, URZ ;  /* 0x9e3779b909047890 */ /* 0x000fe2000fffe03f */
[----:B------:R-:W-:Y:S01]  /*3110*/  PLOP3.LUT P0, PT, PT, PT, UP1, 0x80, 0x0 ;  /* 0x000000000000781c */ /* 0x000fe20003f0f018 */
[----:B------:R-:W-:Y:S01]  /*3120*/  IMAD.WIDE.U32 R22, R8, -0x326172a9, RZ ;  /* 0xcd9e8d5708167825 */ /* 0x000fe200078e00ff */
[-C--:B------:R-:W-:Y:S02]  /*3130*/  LOP3.LUT R10, R7, R0.reuse, RZ, 0x3c, !PT ;  /* 0x00000000070a7212 */ /* 0x080fe400078e3cff */
[----:B------:R-:W-:Y:S02]  /*3140*/  LOP3.LUT R8, R5, R0, RZ, 0x3c, !PT ;  /* 0x0000000005087212 */ /* 0x000fe400078e3cff */
[C---:B------:R-:W-:Y:S01]  /*3150*/  LOP3.LUT R18, R23.reuse, UR4, R6, 0x96, !PT ;  /* 0x0000000417127c12 */ /* 0x040fe2000f8e9606 */
[----:B------:R-:W-:Y:S01]  /*3160*/  IMAD.WIDE.U32 R10, R10, -0x2daee0ad, RZ ;  /* 0xd2511f530a0a7825 */ /* 0x000fe200078e00ff */
[----:B------:R-:W-:Y:S02]  /*3170*/  LOP3.LUT R14, R23, UR4, R4, 0x96, !PT ;  /* 0x00000004170e7c12 */ /* 0x000fe4000f8e9604 */
[C---:B------:R-:W-:Y:S01]  /*3180*/  LOP3.LUT R16, R21.reuse, UR4, R6, 0x96, !PT ;  /* 0x0000000415107c12 */ /* 0x040fe2000f8e9606 */
[----:B------:R-:W-:Y:S01]  /*3190*/  IMAD.WIDE.U32 R8, R8, -0x2daee0ad, RZ ;  /* 0xd2511f5308087825 */ /* 0x000fe200078e00ff */
[----:B------:R-:W-:Y:S01]  /*31a0*/  LOP3.LUT R13, R21, UR4, R4, 0x96, !PT ;  /* 0x00000004150d7c12 */ /* 0x000fe2000f8e9604 */
[----:B------:R-:W-:Y:S01]  /*31b0*/  UIADD3 UR4, UR9, 0x3c6ef372, URZ ;  /* 0x3c6ef37209047890 */ /* 0x000fe2000fffe03f */
[----:B------:R-:W-:Y:S01]  /*31c0*/  LOP3.LUT R6, R12, R11, RZ, 0x3c, !PT ;  /* 0x0000000b0c067212 */ /* 0x000fe200078e3cff */
[----:B------:R-:W-:Y:S01]  /*31d0*/  IMAD.WIDE.U32 R18, R18, -0x2daee0ad, RZ ;  /* 0xd2511f5312127825 */ /* 0x000fe200078e00ff */
[----:B------:R-:W-:Y:S03]  /*31e0*/  LOP3.LUT R4, R12, R9, RZ, 0x3c, !PT ;  /* 0x000000090c047212 */ /* 0x000fe600078e3cff */
[----:B------:R-:W-:Y:S01]  /*31f0*/  IMAD.WIDE.U32 R6, R6, -0x326172a9, RZ ;  /* 0xcd9e8d5706067825 */ /* 0x000fe200078e00ff */
[----:B------:R-:W-:Y:S04]  /*3200*/  DEPBAR.LE SB0, 0x0 ;  /* 0x000080000000791a */ /* 0x000fe80000000000 */
[C---:B------:R-:W-:Y:S01]  /*3210*/  LOP3.LUT R26, R7.reuse, UR4, R22, 0x96, !PT ;  /* 0x00000004071a7c12 */ /* 0x040fe2000f8e9616 */
[----:B------:R-:W-:Y:S01]  /*3220*/  IMAD.WIDE.U32 R4, R4, -0x326172a9, RZ ;  /* 0xcd9e8d5704047825 */ /* 0x000fe200078e00ff */
[----:B------:R-:W-:Y:S01]  /*3230*/  LOP3.LUT R24, R7, UR4, R20, 0x96, !PT ;  /* 0x0000000407187c12 */ /* 0x000fe2000f8e9614 */
[----:B------:R-:W-:Y:S02]  /*3240*/  BAR.SYNC.DEFER_BLOCKING 0x0 ;  /* 0x0000000000007b1d */ /* 0x000fe40000010000 */
[----:B------:R-:W-:Y:S01]  /*3250*/  IMAD.WIDE.U32 R16, R16, -0x2daee0ad, RZ ;  /* 0xd2511f5310107825 */ /* 0x000fe200078e00ff */
[C---:B------:R-:W-:Y:S02]  /*3260*/  LOP3.LUT R22, R5.reuse, UR4, R22, 0x96, !PT ;  /* 0x0000000405167c12 */ /* 0x040fe4000f8e9616 */
[----:B------:R-:W-:Y:S01]  /*3270*/  LOP3.LUT R20, R5, UR4, R20, 0x96, !PT ;  /* 0x0000000405147c12 */ /* 0x000fe2000f8e9614 */
[----:B------:R-:W-:Y:S01]  /*3280*/  UIADD3 UR4, UR8, 0x76cf5d0a, URZ ;  /* 0x76cf5d0a08047890 */ /* 0x000fe2000fffe03f */
[----:B------:R-:W-:Y:S04]  /*3290*/  IMAD.WIDE.U32 R14, R14, -0x2daee0ad, RZ ;  /* 0xd2511f530e0e7825 */ /* 0x000fe800078e00ff */
[----:B------:R-:W-:Y:S01]  /*32a0*/  IMAD.WIDE.U32 R12, R13, -0x2daee0ad, RZ ;  /* 0xd2511f530d0c7825 */ /* 0x000fe200078e00ff */
[--C-:B------:R-:W-:Y:S02]  /*32b0*/  LOP3.LUT R0, R19, UR4, R10.reuse, 0x96, !PT ;  /* 0x0000000413007c12 */ /* 0x100fe4000f8e960a */
[----:B------:R-:W-:Y:S01]  /*32c0*/  LOP3.LUT R5, R17, UR4, R10, 0x96, !PT ;  /* 0x0000000411057c12 */ /* 0x000fe2000f8e960a */
[----:B------:R-:W-:Y:S01]  /*32d0*/  IMAD.WIDE.U32 R26, R26, -0x2daee0ad, RZ ;  /* 0xd2511f531a1a7825 */ /* 0x000fe200078e00ff */
[--C-:B------:R-:W-:Y:S02]  /*32e0*/  LOP3.LUT R10, R15, UR4, R8.reuse, 0x96, !PT ;  /* 0x000000040f0a7c12 */ /* 0x100fe4000f8e9608 */
[----:B------:R-:W-:Y:S01]  /*32f0*/  LOP3.LUT R8, R13, UR4, R8, 0x96, !PT ;  /* 0x000000040d087c12 */ /* 0x000fe2000f8e9608 */
[----:B------:R-:W-:Y:S01]  /*3300*/  UIADD3 UR4, UR8, 0x32370b8f, URZ ;  /* 0x32370b8f08047890 */ /* 0x000fe2000fffe03f */
[----:B------:R-:W-:Y:S04]  /*3310*/  IMAD.WIDE.U32 R24, R24, -0x2daee0ad, RZ ;  /* 0xd2511f5318187825 */ /* 0x000fe800078e00ff */
[----:B------:R-:W-:Y:S01]  /*3320*/  IMAD.WIDE.U32 R22, R22, -0x2daee0ad, RZ ;  /* 0xd2511f5316167825 */ /* 0x000fe200078e00ff */
[----:B------:R-:W-:Y:S01]  /*3330*/  LOP3.LUT R34, R27, UR4, R18, 0x96, !PT ;  /* 0x000000041b227c12 */ /* 0x000fe2000f8e9612 */
[----:B------:R-:W-:Y:S01]  /*3340*/  LDSM.16.M88.4 R64, [R144] ;  /* 0x000000009040783b */ /* 0x000fe20000000200 */
[----:B------:R-:W-:Y:S01]  /*3350*/  LOP3.LUT R32, R25, UR4, R16, 0x96, !PT ;  /* 0x0000000419207c12 */ /* 0x000fe2000f8e9610 */
[----:B------:R-:W-:Y:S01]  /*3360*/  IMAD.WIDE.U32 R20, R20, -0x2daee0ad, RZ ;  /* 0xd2511f5314147825 */ /* 0x000fe200078e00ff */
[----:B------:R-:W-:Y:S03]  /*3370*/  LOP3.LUT R30, R23, UR4, R14, 0x96, !PT ;  /* 0x00000004171e7c12 */ /* 0x000fe6000f8e960e */
[----:B------:R-:W-:Y:S01]  /*3380*/  IMAD.WIDE.U32 R34, R34, -0x326172a9, RZ ;  /* 0xcd9e8d5722227825 */ /* 0x000fe200078e00ff */
[----:B------:R-:W-:Y:S01]  /*3390*/  LOP3.LUT R28, R21, UR4, R12, 0x96, !PT ;  /* 0x00000004151c7c12 */ /* 0x000fe2000f8e960c */
[----:B------:R-:W-:Y:S01]  /*33a0*/  UIADD3 UR4, UR9, -0x255992d5, URZ ;  /* 0xdaa66d2b09047890 */ /* 0x000fe2000fffe03f */
[----:B------:R-:W-:Y:S01]  /*33b0*/  LDSM.16.M88.4 R60, [R144+0x1000] ;  /* 0x00100000903c783b */ /* 0x000fe20000000200 */
[----:B------:R-:W-:Y:S04]  /*33c0*/  IMAD.WIDE.U32 R14, R0, -0x326172a9, RZ ;  /* 0xcd9e8d57000e7825 */ /* 0x000fe800078e00ff */
[----:B------:R-:W-:Y:S01]  /*33d0*/  IMAD.WIDE.U32 R12, R5, -0x326172a9, RZ ;  /* 0xcd9e8d57050c7825 */ /* 0x000fe200078e00ff */
[--C-:B------:R-:W-:Y:S02]  /*33e0*/  LOP3.LUT R0, R15, UR4, R6.reuse, 0x96, !PT ;  /* 0x000000040f007c12 */ /* 0x100fe4000f8e9606 */
[----:B------:R-:W-:Y:S01]  /*33f0*/  LDSM.16.M88.4 R48, [R145+0x6800] ;  /* 0x006800009130783b */ /* 0x000fe20000000200 */
[----:B------:R-:W-:Y:S01]  /*3400*/  IMAD.WIDE.U32 R10, R10, -0x326172a9, RZ ;  /* 0xcd9e8d570a0a7825 */ /* 0x000fe200078e00ff */
[----:B------:R-:W-:Y:S03]  /*3410*/  LOP3.LUT R5, R13, UR4, R6, 0x96, !PT ;  /* 0x000000040d057c12 */ /* 0x000fe6000f8e9606 */
[----:B------:R-:W-:Y:S01]  /*3420*/  IMAD.WIDE.U32 R8, R8, -0x326172a9, RZ ;  /* 0xcd9e8d5708087825 */ /* 0x000fe200078e00ff */
[--C-:B------:R-:W-:Y:S02]  /*3430*/  LOP3.LUT R6, R11, UR4, R4.reuse, 0x96, !PT ;  /* 0x000000040b067c12 */ /* 0x100fe4000f8e9604 */
[----:B------:R-:W-:Y:S01]  /*3440*/  LDSM.16.M88.4 R100, [R145+0x6c00] ;  /* 0x006c00009164783b */ /* 0x000fe20000000200 */
[----:B------:R-:W-:Y:S01]  /*3450*/  IMAD.WIDE.U32 R32, R32, -0x326172a9, RZ ;  /* 0xcd9e8d5720207825 */ /* 0x000fe200078e00ff */
[----:B------:R-:W-:Y:S01]  /*3460*/  LOP3.LUT R4, R9, UR4, R4, 0x96, !PT ;  /* 0x0000000409047c12 */ /* 0x000fe2000f8e9604 */
[----:B------:R-:W-:Y:S02]  /*3470*/  UIADD3 UR4, UR9, 0x78dde6e4, URZ ;  /* 0x78dde6e409047890 */ /* 0x000fe4000fffe03f */
[----:B------:R-:W-:Y:S03]  /*3480*/  IMAD.WIDE.U32 R30, R30, -0x326172a9, RZ ;  /* 0xcd9e8d571e1e7825 */ /* 0x000fe600078e00ff */
[----:B------:R-:W-:Y:S01]  /*3490*/  LDSM.16.M88.4 R108, [R146+0x6000] ;  /* 0x00600000926c783b */ /* 0x000fe20000000200 */
[----:B------:R-:W-:Y:S01]  /*34a0*/  LOP3.LUT R18, R35, UR4, R14, 0x96, !PT ;  /* 0x0000000423127c12 */ /* 0x000fe2000f8e960e */
[----:B------:R-:W-:Y:S01]  /*34b0*/  IMAD.WIDE.U32 R28, R28, -0x326172a9, RZ ;  /* 0xcd9e8d571c1c7825 */ /* 0x000fe200078e00ff */
[----:B------:R-:W-:Y:S02]  /*34c0*/  LOP3.LUT R16, R33, UR4, R12, 0x96, !PT ;  /* 0x0000000421107c12 */ /* 0x000fe4000f8e960c */
[----:B------:R-:W-:Y:S01]  /*34d0*/  LOP3.LUT R14, R31, UR4, R10, 0x96, !PT ;  /* 0x000000041f0e7c12 */ /* 0x000fe2000f8e960a */
[----:B------:R-:W-:Y:S01]  /*34e0*/  IMAD.WIDE.U32 R18, R18, -0x2daee0ad, RZ ;  /* 0xd2511f5312127825 */ /* 0x000fe200078e00ff */
[----:B------:R-:W-:Y:S01]  /*34f0*/  LOP3.LUT R12, R29, UR4, R8, 0x96, !PT ;  /* 0x000000041d0c7c12 */ /* 0x000fe2000f8e9608 */
[----:B------:R-:W-:Y:S02]  /*3500*/  UIADD3 UR4, UR8, -0x126145ec, URZ ;  /* 0xed9eba1408047890 */ /* 0x000fe4000fffe03f */
[----:B------:R-:W-:Y:S04]  /*3510*/  IMAD.WIDE.U32 R10, R0, -0x2daee0ad, RZ ;  /* 0xd2511f53000a7825 */ /* 0x000fe800078e00ff */
[----:B------:R-:W-:Y:S01]  /*3520*/  IMAD.WIDE.U32 R8, R5, -0x2daee0ad, RZ ;  /* 0xd2511f5305087825 */ /* 0x000fe200078e00ff */
[----:B------:R-:W-:Y:S03]  /*3530*/  LOP3.LUT R11, R11, UR4, R26, 0x96, !PT ;  /* 0x000000040b0b7c12 */ /* 0x000fe6000f8e961a */
[----:B------:R-:W-:Y:S01]  /*3540*/  IMAD.WIDE.U32 R6, R6, -0x2daee0ad, RZ ;  /* 0xd2511f5306067825 */ /* 0x000fe200078e00ff */
[----:B------:R-:W-:Y:S03]  /*3550*/  LOP3.LUT R9, R9, UR4, R24, 0x96, !PT ;  /* 0x0000000409097c12 */ /* 0x000fe6000f8e9618 */
[----:B------:R-:W-:Y:S01]  /*3560*/  IMAD.WIDE.U32 R4, R4, -0x2daee0ad, RZ ;  /* 0xd2511f5304047825 */ /* 0x000fe200078e00ff */
[----:B------:R-:W-:Y:S03]  /*3570*/  LOP3.LUT R7, R7, UR4, R22, 0x96, !PT ;  /* 0x0000000407077c12 */ /* 0x000fe6000f8e9616 */
[----:B------:R-:W-:Y:S01]  /*3580*/  IMAD.WIDE.U32 R16, R16, -0x2daee0ad, RZ ;  /* 0xd2511f5310107825 */ /* 0x000fe200078e00ff */
[----:B------:R-:W-:Y:S01]  /*3590*/  LOP3.LUT R5, R5, UR4, R20, 0x96, !PT ;  /* 0x0000000405057c12 */ /* 0x000fe2000f8e9614 */
[----:B------:R-:W-:Y:S02]  /*35a0*/  UIADD3 UR4, UR8, -0x56f99767, URZ ;  /* 0xa906689908047890 */ /* 0x000fe4000fffe03f */
[----:B------:R-:W-:Y:S04]  /*35b0*/  IMAD.WIDE.U32 R14, R14, -0x2daee0ad, RZ ;  /* 0xd2511f530e0e7825 */ /* 0x000fe800078e00ff */
[----:B------:R-:W-:Y:S01]  /*35c0*/  LOP3.LUT R164, R19, UR4, R10, 0x96, !PT ;  /* 0x0000000413a47c12 */ /* 0x000fe2000f8e960a */
[----:B------:R-:W-:Y:S01]  /*35d0*/  IMAD.WIDE.U32 R12, R12, -0x2daee0ad, RZ ;  /* 0xd2511f530c0c7825 */ /* 0x000fe200078e00ff */
[----:B------:R-:W-:Y:S02]  /*35e0*/  LOP3.LUT R170, R17, UR4, R8, 0x96, !PT ;  /* 0x0000000411aa7c12 */ /* 0x000fe4000f8e9608 */
[----:B------:R-:W-:Y:S01]  /*35f0*/  LOP3.LUT R176, R15, UR4, R6, 0x96, !PT ;  /* 0x000000040fb07c12 */ /* 0x000fe2000f8e9606 */
[----:B------:R-:W-:Y:S01]  /*3600*/  IMAD.IADD R0, R153, 0x1, R144 ;  /* 0x0000000199007824 */ /* 0x000fe200078e0290 */
[----:B------:R-:W-:Y:S01]  /*3610*/  LOP3.LUT R174, R13, UR4, R4, 0x96, !PT ;  /* 0x000000040dae7c12 */ /* 0x000fe2000f8e9604 */
[----:B------:R-:W-:Y:S01]  /*3620*/  UIADD3 UR4, UR9, 0x1715609d, URZ ;  /* 0x1715609d09047890 */ /* 0x000fe2000fffe03f */
[----:B------:R-:W-:Y:S02]  /*3630*/  IMAD.WIDE.U32 R10, R11, -0x326172a9, RZ ;  /* 0xcd9e8d570b0a7825 */ /* 0x000fe400078e00ff */
[----:B------:R-:W-:Y:S02]  /*3640*/  LDSM.16.M88.4 R104, [R0] ;  /* 0x000000000068783b */ /* 0x000fe40000000200 */
[----:B------:R-:W-:Y:S01]  /*3650*/  IMAD.WIDE.U32 R8, R9, -0x326172a9, RZ ;  /* 0xcd9e8d5709087825 */ /* 0x000fe200078e00ff */
[----:B------:R-:W-:Y:S03]  /*3660*/  LOP3.LUT R166, R11, UR4, R34, 0x96, !PT ;  /* 0x000000040ba67c12 */ /* 0x000fe6000f8e9622 */
[----:B------:R-:W-:Y:S01]  /*3670*/  IMAD.WIDE.U32 R6, R7, -0x326172a9, RZ ;  /* 0xcd9e8d5707067825 */ /* 0x000fe200078e00ff */
[----:B------:R-:W-:Y:S02]  /*3680*/  LOP3.LUT R172, R9, UR4, R32, 0x96, !PT ;  /* 0x0000000409ac7c12 */ /* 0x000fe4000f8e9620 */
[----:B------:R-:W-:Y:S01]  /*3690*/  LDSM.16.M88.4 R32, [R145+0x6400] ;  /* 0x006400009120783b */ /* 0x000fe20000000200 */
        /* <DEDUP_REMOVED lines=8> */
[----:B------:R-:W-:Y:S03]  /*3720*/  LOP3.LUT R188, R175, UR4, R4, 0x96, !PT ;  /* 0x00000004afbc7c12 */ /* 0x000fe6000f8e9604 */
[----:B------:R-:W-:Y:S01]  /*3730*/  IMAD.WIDE.U32 R176, R176, -0x326172a9, RZ ;  /* 0xcd9e8d57b0b07825 */ /* 0x000fe200078e00ff */
[----:B------:R-:W-:Y:S03]  /*3740*/  LOP3.LUT R185, R171, UR4, R8, 0x96, !PT ;  /* 0x00000004abb97c12 */ /* 0x000fe6000f8e9608 */
[----:B------:R-:W-:Y:S01]  /*3750*/  IMAD.WIDE.U32 R166, R166, -0x2daee0ad, RZ ;  /* 0xd2511f53a6a67825 */ /* 0x000fe200078e00ff */
[----:B------:R-:W-:Y:S01]  /*3760*/  LOP3.LUT R161, R177, UR4, R6, 0x96, !PT ;  /* 0x00000004b1a17c12 */ /* 0x000fe2000f8e9606 */
[----:B------:R-:W-:Y:S02]  /*3770*/  UIADD3 UR4, UR8, 0x646e171e, URZ ;  /* 0x646e171e08047890 */ /* 0x000fe4000fffe03f */
[----:B------:R-:W-:Y:S04]  /*3780*/  IMAD.WIDE.U32 R172, R172, -0x2daee0ad, RZ ;  /* 0xd2511f53acac7825 */ /* 0x000fe800078e00ff */
[----:B------:R-:W-:Y:S01]  /*3790*/  LOP3.LUT R179, R167, UR4, R18, 0x96, !PT ;  /* 0x00000004a7b37c12 */ /* 0x000fe2000f8e9612 */
[----:B------:R-:W-:Y:S01]  /*37a0*/  IMAD.WIDE.U32 R162, R162, -0x2daee0ad, RZ ;  /* 0xd2511f53a2a27825 */ /* 0x000fe200078e00ff */
[----:B------:R-:W-:Y:S02]  /*37b0*/  LOP3.LUT R196, R173, UR4, R16, 0x96, !PT ;  /* 0x00000004adc47c12 */ /* 0x000fe4000f8e9610 */
[----:B------:R-:W2:Y:S01]  /*37c0*/  LDSM.16.M88.4 R16, [R145+0x6000] ;  /* 0x006000009110783b */ /* 0x000ea20000000200 */
[----:B------:R-:W-:Y:S01]  /*37d0*/  IMAD.WIDE.U32 R168, R168, -0x2daee0ad, RZ ;  /* 0xd2511f53a8a87825 */ /* 0x000fe200078e00ff */
[----:B------:R-:W-:Y:S04]  /*37e0*/  LOP3.LUT R180, R163, UR4, R14, 0x96, !PT ;  /* 0x00000004a3b47c12 */ /* 0x000fe8000f8e960e */
[----:B------:R-:W-:Y:S01]  /*37f0*/  LOP3.LUT R199, R169, UR4, R12, 0x96, !PT ;  /* 0x00000004a9c77c12 */ /* 0x000fe2000f8e960c */
[----:B------:R-:W-:Y:S01]  /*3800*/  ULDC.U8 UR4, c[0x0][0x2d8] ;  /* 0x0000b60000047ab9 */ /* 0x000fe20000000000 */
[-C--:B--2---:R-:W-:Y:S08]  /*3810*/  HMMA.16816.F32.BF16 R4, R64, R16.reuse, RZ ;  /* 0x000000104004723c */ /* 0x084ff000000418ff */
        /* <DEDUP_REMOVED lines=12> */
[C---:B------:R-:W-:Y:S07]  /*38e0*/  HMMA.16816.F32.BF16 R56, R60.reuse, R100, RZ ;  /* 0x000000643c38723c */ /* 0x040fee00000418ff */
[----:B-1----:R-:W-:Y:S01]  /*38f0*/  @P1 IMAD.SHL.U32 R100, R159, 0x2, RZ ;  /* 0x000000029f641824 */ /* 0x002fe200078e00ff */
[----:B------:R-:W-:Y:S01]  /*3900*/  PLOP3.LUT P1, PT, PT, PT, UP1, 0x80, 0x0 ;  /* 0x000000000000781c */ /* 0x000fe20003f2f018 */
[-C--:B------:R-:W-:Y:S03]  /*3910*/  HMMA.16816.F32.BF16 R60, R60, R102.reuse, RZ ;  /* 0x000000663c3c723c */ /* 0x080fe600000418ff */
[----:B------:R-:W-:Y:S01]  /*3920*/  @P3 LOP3.LUT R160, R100, 0x6, RZ, 0xc0, !PT ;  /* 0x0000000664a03812 */ /* 0x000fe200078ec0ff */
[----:B------:R-:W-:Y:S01]  /*3930*/  IMAD.U32 R159, RZ, RZ, UR14 ;  /* 0x0000000eff9f7e24 */ /* 0x000fe2000f8e00ff */
[C---:B------:R-:W-:Y:S03]  /*3940*/  FSETP.NEU.FTZ.AND P3, PT, R243.reuse, -INF , PT ;  /* 0xff800000f300780b */ /* 0x040fe60003f7d000 */
[----:B------:R-:W-:Y:S01]  /*3950*/  HMMA.16816.F32.BF16 R64, R64, R102, RZ ;  /* 0x000000664040723c */ /* 0x000fe200000418ff */
[----:B------:R1:W2:Y:S07]  /*3960*/  LDSM.16.M88.4 R100, [R0+0x1000] ;  /* 0x001000000064783b */ /* 0x0002ae0000000200 */
[-C--:B------:R-:W-:Y:S01]  /*3970*/  HMMA.16816.F32.BF16 R4, R104, R108.reuse, R4 ;  /* 0x0000006c6804723c */ /* 0x080fe20000041804 */
[----:B-1----:R-:W-:Y:S01]  /*3980*/  @P2 IMAD R0, R248, 0x40, R160 ;  /* 0x00000040f8002824 */ /* 0x002fe200078e02a0 */
[----:B------:R-:W-:Y:S02]  /*3990*/  PLOP3.LUT P2, PT, PT, PT, UP1, 0x80, 0x0 ;  /* 0x000000000000781c */ /* 0x000fe40003f4f018 */
[----:B------:R-:W-:Y:S02]  /*39a0*/  FMUL.FTZ R160, R243, 1.4426950216293334961 ;  /* 0x3fb8aa3bf3a07820 */ /* 0x000fe40000410000 */
[----:B------:R-:W-:Y:S01]  /*39b0*/  @P0 IMAD R159, R159, 0x80, R0 ;  /* 0x000000809f9f0824 */ /* 0x000fe200078e0200 */
[----:B------:R-:W-:Y:S02]  /*39c0*/  PLOP3.LUT P0, PT, PT, PT, UP1, 0x80, 0x0 ;  /* 0x000000000000781c */ /* 0x000fe40003f0f018 */
[----:B------:R-:W-:Y:S02]  /*39d0*/  FSEL R160, R160, RZ, P3 ;  /* 0x000000ffa0a07208 */ /* 0x000fe40001800000 */
[C---:B------:R-:W-:Y:S02]  /*39e0*/  @P1 ISETP.GE.AND P1, PT, R159.reuse, UR6, PT ;  /* 0x000000069f001c0c */ /* 0x040fe4000bf26270 */
[----:B------:R-:W-:Y:S02]  /*39f0*/  FSETP.NEU.FTZ.AND P3, PT, R244, -INF , PT ;  /* 0xff800000f400780b */ /* 0x000fe40003f7d000 */
[----:B------:R-:W-:Y:S02]  /*3a00*/  @P2 IADD3 R0, R159, 0x1, RZ ;  /* 0x000000019f002810 */ /* 0x000fe40007ffe0ff */
[----:B------:R-:W-:Y:S01]  /*3a10*/  PLOP3.LUT P2, PT, PT, PT, UP1, 0x80, 0x0 ;  /* 0x000000000000781c */ /* 0x000fe20003f4f018 */
[C---:B--2---:R-:W-:Y:S01]  /*3a20*/  HMMA.16816.F32.BF16 R8, R100.reuse, R108, R8 ;  /* 0x0000006c6408723c */ /* 0x044fe20000041808 */
[----:B------:R-:W-:Y:S01]  /*3a30*/  @P5 ISETP.GE.AND P5, PT, R0, UR6, PT ;  /* 0x0000000600005c0c */ /* 0x000fe2000bfa6270 */
[----:B------:R-:W-:Y:S04]  /*3a40*/  FMUL.FTZ R0, R244, 1.4426950216293334961 ;  /* 0x3fb8aa3bf4007820 */ /* 0x000fe80000410000 */
[----:B------:R-:W-:Y:S02]  /*3a50*/  @P0 FSEL R4, R4, -INF , !P1 ;  /* 0xff80000004040808 */ /* 0x000fe40004800000 */
[----:B------:R-:W-:Y:S01]  /*3a60*/  PLOP3.LUT P0, PT, PT, PT, UP1, 0x80, 0x0 ;  /* 0x000000000000781c */ /* 0x000fe20003f0f018 */
[-C--:B------:R-:W-:Y:S03]  /*3a70*/  HMMA.16816.F32.BF16 R12, R100, R110.reuse, R12 ;  /* 0x0000006e640c723c */ /* 0x080fe6000004180c */
[----:B------:R-:W-:Y:S02]  /*3a80*/  FSEL R109, R0, RZ, P3 ;  /* 0x000000ff006d7208 */ /* 0x000fe40001800000 */
[----:B------:R-:W-:Y:S01]  /*3a90*/  PLOP3.LUT P3, PT, PT, PT, UP1, 0x80, 0x0 ;  /* 0x000000000000781c */ /* 0x000fe20003f6f018 */
[--C-:B------:R-:W-:Y:S01]  /*3aa0*/  FFMA.FTZ R4, R4, c[0x0][0x23c], -R160.reuse ;  /* 0x00008f0004047a23 */ /* 0x100fe200000108a0 */
[----:B------:R-:W-:Y:S01]  /*3ab0*/  @P2 FSEL R5, R5, -INF , !P5 ;  /* 0xff80000005052808 */ /* 0x000fe20006800000 */
[----:B------:R-:W-:Y:S01]  /*3ac0*/  FMUL.FTZ R108, R241, 1.4426950216293334961 ;  /* 0x3fb8aa3bf16c7820 */ /* 0x000fe20000410000 */
[----:B------:R-:W-:Y:S01]  /*3ad0*/  PLOP3.LUT P2, PT, PT, PT, UP1, 0x80, 0x0 ;  /* 0x000000000000781c */ /* 0x000fe20003f4f018 */
[----:B------:R-:W-:Y:S01]  /*3ae0*/  MUFU.EX2 R215, R4 ;  /* 0x0000000400d77308 */ /* 0x000fe20000000800 */
[C---:B------:R-:W-:Y:S01]  /*3af0*/  HMMA.16816.F32.BF16 R16, R104.reuse, R110, R16 ;  /* 0x0000006e6810723c */ /* 0x040fe20000041810 */
[----:B------:R-:W-:Y:S01]  /*3b00*/  @P0 FSEL R6, R6, -INF , !P1 ;  /* 0xff80000006060808 */ /* 0x000fe20004800000 */
[----:B------:R-:W-:Y:S01]  /*3b10*/  FFMA.FTZ R5, R5, c[0x0][0x23c], -R160 ;  /* 0x00008f0005057a23 */ /* 0x000fe200000108a0 */
[----:B------:R-:W-:Y:S01]  /*3b20*/  PLOP3.LUT P0, PT, PT, PT, UP1, 0x80, 0x0 ;  /* 0x000000000000781c */ /* 0x000fe20003f0f018 */
[----:B------:R-:W-:Y:S03]  /*3b30*/  FMUL.FTZ R0, R242, 1.4426950216293334961 ;  /* 0x3fb8aa3bf2007820 */ /* 0x000fe60000410000 */
[----:B------:R-:W-:Y:S01]  /*3b40*/  @P3 FSEL R9, R9, -INF , !P5 ;  /* 0xff80000009093808 */ /* 0x000fe20006800000 */
[--C-:B------:R-:W-:Y:S01]  /*3b50*/  FFMA.FTZ R6, R6, c[0x0][0x23c], -R109.reuse ;  /* 0x00008f0006067a23 */ /* 0x100fe2000001086d */
[----:B------:R-:W-:Y:S01]  /*3b60*/  PLOP3.LUT P3, PT, PT, PT, UP1, 0x80, 0x0 ;  /* 0x000000000000781c */ /* 0x000fe20003f6f018 */
[----:B------:R-:W-:Y:S02]  /*3b70*/  MUFU.EX2 R212, R5 ;  /* 0x0000000500d47308 */ /* 0x000fe40000000800 */
[----:B------:R-:W-:Y:S02]  /*3b80*/  @P2 FSEL R7, R7, -INF , !P5 ;  /* 0xff80000007072808 */ /* 0x000fe40006800000 */
[----:B------:R-:W-:Y:S02]  /*3b90*/  FSETP.NEU.FTZ.AND P2, PT, R241, -INF , PT ;  /* 0xff800000f100780b */ /* 0x000fe40003f5d000 */
[----:B------:R-:W-:Y:S01]  /*3ba0*/  FSEL R0, R0, RZ, P6 ;  /* 0x000000ff00007208 */ /* 0x000fe20003000000 */
[--C-:B------:R-:W-:Y:S01]  /*3bb0*/  FFMA.FTZ R7, R7, c[0x0][0x23c], -R109.reuse ;  /* 0x00008f0007077a23 */ /* 0x100fe2000001086d */
[----:B------:R-:W-:Y:S02]  /*3bc0*/  FSEL R108, R108, RZ, P2 ;  /* 0x000000ff6c6c7208 */ /* 0x000fe40001000000 */
[----:B------:R-:W-:Y:S01]  /*3bd0*/  MUFU.EX2 R217, R6 ;  /* 0x0000000600d97308 */ /* 0x000fe20000000800 */
[----:B------:R-:W-:Y:S02]  /*3be0*/  PLOP3.LUT P2, PT, PT, PT, UP1, 0x80, 0x0 ;  /* 0x000000000000781c */ /* 0x000fe40003f4f018 */
[----:B------:R-:W-:Y:S01]  /*3bf0*/  @P0 FSEL R8, R8, -INF , !P1 ;  /* 0xff80000008080808 */ /* 0x000fe20004800000 */
[--C-:B------:R-:W-:Y:S01]  /*3c00*/  FFMA.FTZ R9, R9, c[0x0][0x23c], -R108.reuse ;  /* 0x00008f0009097a23 */ /* 0x100fe2000001086c */
[----:B------:R-:W-:Y:S02]  /*3c10*/  PLOP3.LUT P0, PT, PT, PT, UP1, 0x80, 0x0 ;  /* 0x000000000000781c */ /* 0x000fe40003f0f018 */
[----:B------:R-:W-:Y:S01]  /*3c20*/  PLOP3.LUT P6, PT, PT, PT, UP1, 0x80, 0x0 ;  /* 0x000000000000781c */ /* 0x000fe20003fcf018 */
[----:B------:R-:W-:Y:S02]  /*3c30*/  FFMA.FTZ R8, R8, c[0x0][0x23c], -R108 ;  /* 0x00008f0008087a23 */ /* 0x000fe4000001086c */
[----:B------:R1:W-:Y:S08]  /*3c40*/  MUFU.EX2 R216, R7 ;  /* 0x0000000700d87308 */ /* 0x0003f00000000800 */
[----:B------:R-:W-:Y:S02]  /*3c50*/  @P0 FSEL R10, R10, -INF , !P1 ;  /* 0xff8000000a0a0808 */ /* 0x000fe40004800000 */
[----:B------:R-:W-:Y:S01]  /*3c60*/  PLOP3.LUT P0, PT, PT, PT, UP1, 0x80, 0x0 ;  /* 0x000000000000781c */ /* 0x000fe20003f0f018 */
[----:B------:R2:W-:Y:S01]  /*3c70*/  MUFU.EX2 R220, R8 ;  /* 0x0000000800dc7308 */ /* 0x0005e20000000800 */
[----:B------:R-:W-:Y:S01]  /*3c80*/  PLOP3.LUT P1, PT, PT, PT, UP1, 0x80, 0x0 ;  /* 0x000000000000781c */ /* 0x000fe20003f2f018 */
[--C-:B------:R-:W-:Y:S08]  /*3c90*/  FFMA.FTZ R10, R10, c[0x0][0x23c], -R0.reuse ;  /* 0x00008f000a0a7a23 */ /* 0x100ff00000010800 */
[----:B------:R-:W-:Y:S02]  /*3ca0*/  MUFU.EX2 R221, R9 ;  /* 0x0000000900dd7308 */ /* 0x000fe40000000800 */
[----:B------:R-:W-:Y:S01]  /*3cb0*/  @P0 FSEL R11, R11, -INF , !P5 ;  /* 0xff8000000b0b0808 */ /* 0x000fe20006800000 */
[----:B-1----:R-:W1:Y:S01]  /*3cc0*/  LDSM.16.M88.4 R4, [R146+0x6400] ;  /* 0x006400009204783b */ /* 0x002e620000000200 */
[----:B------:R-:W-:Y:S02]  /*3cd0*/  PLOP3.LUT P0, PT, PT, PT, UP1, 0x80, 0x0 ;  /* 0x000000000000781c */ /* 0x000fe40003f0f018 */
[----:B------:R-:W-:Y:S01]  /*3ce0*/  PLOP3.LUT P5, PT, PT, PT, UP1, 0x80, 0x0 ;  /* 0x000000000000781c */ /* 0x000fe20003faf018 */
[----:B------:R-:W-:Y:S03]  /*3cf0*/  FFMA.FTZ R11, R11, c[0x0][0x23c], -R0 ;  /* 0x00008f000b0b7a23 */ /* 0x000fe60000010800 */
[----:B------:R-:W-:Y:S01]  /*3d00*/  MUFU.EX2 R225, R10 ;  /* 0x0000000a00e17308 */ /* 0x000fe20000000800 */
[C---:B--2---:R-:W-:Y:S02]  /*3d10*/  @P2 IADD3 R8, R159.reuse, 0x8, RZ ;  /* 0x000000089f082810 */ /* 0x044fe40007ffe0ff */
[----:B------:R-:W-:Y:S02]  /*3d20*/  PLOP3.LUT P2, PT, PT, PT, UP1, 0x80, 0x0 ;  /* 0x000000000000781c */ /* 0x000fe40003f4f018 */
[----:B------:R-:W-:Y:S02]  /*3d30*/  @P4 ISETP.GE.AND P4, PT, R8, UR6, PT ;  /* 0x0000000608004c0c */ /* 0x000fe4000bf86270 */
[----:B------:R-:W-:Y:S03]  /*3d40*/  @P3 IADD3 R8, R159, 0x9, RZ ;  /* 0x000000099f083810 */ /* 0x000fe60007ffe0ff */
[----:B------:R2:W-:Y:S01]  /*3d50*/  MUFU.EX2 R224, R11 ;  /* 0x0000000b00e07308 */ /* 0x0005e20000000800 */
[----:B------:R-:W-:Y:S02]  /*3d60*/  PLOP3.LUT P3, PT, PT, PT, UP1, 0x80, 0x0 ;  /* 0x000000000000781c */ /* 0x000fe40003f6f018 */
[----:B------:R-:W-:Y:S05]  /*3d70*/  @P1 ISETP.GE.AND P1, PT, R8, UR6, PT ;  /* 0x0000000608001c0c */ /* 0x000fea000bf26270 */
[----:B------:R-:W-:Y:S02]  /*3d80*/  @P2 FSEL R12, R12, -INF , !P4 ;  /* 0xff8000000c0c2808 */ /* 0x000fe40006000000 */
[----:B------:R-:W-:Y:S02]  /*3d90*/  PLOP3.LUT P2, PT, PT, PT, UP1, 0x80, 0x0 ;  /* 0x000000000000781c */ /* 0x000fe40003f4f018 */
[----:B------:R-:W-:Y:S01]  /*3da0*/  @P6 FSEL R14, R14, -INF , !P4 ;  /* 0xff8000000e0e6808 */ /* 0x000fe20006000000 */
[----:B------:R-:W-:Y:S03]  /*3db0*/  FFMA.FTZ R12, R12, c[0x0][0x23c], -R108 ;  /* 0x00008f000c0c7a23 */ /* 0x000fe6000001086c */
[----:B------:R-:W-:Y:S02]  /*3dc0*/  @P0 FSEL R13, R13, -INF , !P1 ;  /* 0xff8000000d0d0808 */ /* 0x000fe40004800000 */
[----:B------:R-:W-:Y:S01]  /*3dd0*/  PLOP3.LUT P0, PT, PT, PT, UP1, 0x80, 0x0 ;  /* 0x000000000000781c */ /* 0x000fe20003f0f018 */
[----:B------:R-:W-:Y:S01]  /*3de0*/  FFMA.FTZ R14, R14, c[0x0][0x23c], -R0 ;  /* 0x00008f000e0e7a23 */ /* 0x000fe20000010800 */
[----:B------:R-:W-:Y:S01]  /*3df0*/  PLOP3.LUT P6, PT, PT, PT, UP1, 0x80, 0x0 ;  /* 0x000000000000781c */ /* 0x000fe20003fcf018 */
[----:B------:R-:W-:Y:S01]  /*3e00*/  FFMA.FTZ R13, R13, c[0x0][0x23c], -R108 ;  /* 0x00008f000d0d7a23 */ /* 0x000fe2000001086c */
[----:B------:R-:W-:Y:S01]  /*3e10*/  @P3 FSEL R16, R16, -INF , !P4 ;  /* 0xff80000010103808 */ /* 0x000fe20006000000 */
[-C--:B-1----:R-:W-:Y:S01]  /*3e20*/  HMMA.16816.F32.BF16 R20, R104, R4.reuse, R20 ;  /* 0x000000046814723c */ /* 0x082fe20000041814 */
[----:B------:R-:W-:Y:S01]  /*3e30*/  PLOP3.LUT P3, PT, PT, PT, UP1, 0x80, 0x0 ;  /* 0x000000000000781c */ /* 0x000fe20003f6f018 */
[----:B------:R-:W-:Y:S01]  /*3e40*/  MUFU.EX2 R223, R14 ;  /* 0x0000000e00df7308 */ /* 0x000fe20000000800 */
[----:B------:R-:W-:Y:S01]  /*3e50*/  @P2 FSEL R18, R18, -INF , !P4 ;  /* 0xff80000012122808 */ /* 0x000fe20006000000 */
[----:B------:R-:W-:Y:S01]  /*3e60*/  FFMA.FTZ R16, R16, c[0x0][0x23c], -R160 ;  /* 0x00008f0010107a23 */ /* 0x000fe200000108a0 */
[----:B------:R-:W-:Y:S02]  /*3e70*/  PLOP3.LUT P2, PT, PT, PT, UP1, 0x80, 0x0 ;  /* 0x000000000000781c */ /* 0x000fe40003f4f018 */
[----:B------:R-:W-:Y:S01]  /*3e80*/  PLOP3.LUT P4, PT, PT, PT, UP1, 0x80, 0x0 ;  /* 0x000000000000781c */ /* 0x000fe20003f8f018 */
[C---:B------:R-:W-:Y:S01]  /*3e90*/  HMMA.16816.F32.BF16 R24, R100.reuse, R4, R24 ;  /* 0x000000046418723c */ /* 0x040fe20000041818 */
[----:B------:R-:W-:Y:S02]  /*3ea0*/  @P0 IADD3 R8, R159, 0x10, RZ ;  /* 0x000000109f080810 */ /* 0x000fe40007ffe0ff */
[----:B------:R-:W-:Y:S01]  /*3eb0*/  PLOP3.LUT P0, PT, PT, PT, UP1, 0x80, 0x0 ;  /* 0x000000000000781c */ /* 0x000fe20003f0f018 */
[--C-:B------:R-:W-:Y:S01]  /*3ec0*/  FFMA.FTZ R18, R18, c[0x0][0x23c], -R109.reuse ;  /* 0x00008f0012127a23 */ /* 0x100fe2000001086d */
[----:B------:R-:W-:Y:S01]  /*3ed0*/  @P5 FSEL R15, R15, -INF , !P1 ;  /* 0xff8000000f0f5808 */ /* 0x000fe20004800000 */
[----:B------:R1:W3:Y:S01]  /*3ee0*/  MUFU.EX2 R203, R16 ;  /* 0x0000001000cb7308 */ /* 0x0002e20000000800 */
[----:B------:R-:W-:Y:S01]  /*3ef0*/  @P6 ISETP.GE.AND P6, PT, R8, UR6, PT ;  /* 0x0000000608006c0c */ /* 0x000fe2000bfc6270 */
[-C--:B------:R-:W-:Y:S01]  /*3f00*/  HMMA.16816.F32.BF16 R28, R100, R6.reuse, R28 ;  /* 0x00000006641c723c */ /* 0x080fe2000004181c */
[----:B------:R-:W-:Y:S01]  /*3f10*/  PLOP3.LUT P5, PT, PT, PT, UP1, 0x80, 0x0 ;  /* 0x000000000000781c */ /* 0x000fe20003faf018 */
[----:B--2---:R-:W2:Y:S02]  /*3f20*/  LDSM.16.M88.4 R8, [R146+0x6800] ;  /* 0x006800009208783b */ /* 0x004ea40000000200 */
[----:B------:R-:W-:Y:S01]  /*3f30*/  @P4 FSEL R17, R17, -INF , !P1 ;  /* 0xff80000011114808 */ /* 0x000fe20004800000 */
[----:B------:R-:W-:Y:S01]  /*3f40*/  FFMA.FTZ R15, R15, c[0x0][0x23c], -R0 ;  /* 0x00008f000f0f7a23 */ /* 0x000fe20000010800 */
[----:B------:R-:W-:Y:S02]  /*3f50*/  PLOP3.LUT P4, PT, PT, PT, UP1, 0x80, 0x0 ;  /* 0x000000000000781c */ /* 0x000fe40003f8f018 */
[----:B------:R-:W-:Y:S01]  /*3f60*/  @P0 FSEL R19, R19, -INF , !P1 ;  /* 0xff80000013130808 */ /* 0x000fe20004800000 */
[C---:B------:R-:W-:Y:S01]  /*3f70*/  HMMA.16816.F32.BF16 R32, R104.reuse, R6, R32 ;  /* 0x000000066820723c */ /* 0x040fe20000041820 */
[----:B------:R-:W-:Y:S01]  /*3f80*/  PLOP3.LUT P0, PT, PT, PT, UP1, 0x80, 0x0 ;  /* 0x000000000000781c */ /* 0x000fe20003f0f018 */
[----:B------:R4:W-:Y:S01]  /*3f90*/  MUFU.EX2 R222, R15 ;  /* 0x0000000f00de7308 */ /* 0x0009e20000000800 */
[----:B------:R-:W-:Y:S01]  /*3fa0*/  @P3 IADD3 R4, R159, 0x11, RZ ;  /* 0x000000119f043810 */ /* 0x000fe20007ffe0ff */
[----:B------:R-:W-:Y:S01]  /*3fb0*/  FFMA.FTZ R17, R17, c[0x0][0x23c], -R160 ;  /* 0x00008f0011117a23 */ /* 0x000fe200000108a0 */
[----:B------:R-:W-:Y:S01]  /*3fc0*/  PLOP3.LUT P3, PT, PT, PT, UP1, 0x80, 0x0 ;  /* 0x000000000000781c */ /* 0x000fe20003f6f018 */
[--C-:B------:R-:W-:Y:S01]  /*3fd0*/  FFMA.FTZ R19, R19, c[0x0][0x23c], -R109.reuse ;  /* 0x00008f0013137a23 */ /* 0x100fe2000001086d */
[----:B------:R-:W-:Y:S02]  /*3fe0*/  @P2 ISETP.GE.AND P2, PT, R4, UR6, PT ;  /* 0x0000000604002c0c */ /* 0x000fe4000bf46270 */
[----:B------:R-:W-:Y:S03]  /*3ff0*/  PLOP3.LUT P1, PT, PT, PT, UP1, 0x80, 0x0 ;  /* 0x000000000000781c */ /* 0x000fe60003f2f018 */
[----:B------:R-:W-:Y:S01]  /*4000*/  @P4 FSEL R24, R24, -INF , !P6 ;  /* 0xff80000018184808 */ /* 0x000fe20007000000 */
[----:B------:R3:W-:Y:S01]  /*4010*/  MUFU.EX2 R200, R17 ;  /* 0x0000001100c87308 */ /* 0x0007e20000000800 */
[----:B------:R-:W-:Y:S02]  /*4020*/  @P5 FSEL R20, R20, -INF , !P6 ;  /* 0xff80000014145808 */ /* 0x000fe40007000000 */
[----:B-1----:R-:W-:Y:S01]  /*4030*/  SHF.R.U32.HI R16, RZ, 0x18, R170 ;  /* 0x00000018ff107819 */ /* 0x002fe200000116aa */
[----:B------:R-:W-:Y:S01]  /*4040*/  FFMA.FTZ R24, R24, c[0x0][0x23c], -R108 ;  /* 0x00008f0018187a23 */ /* 0x000fe2000001086c */
[----:B------:R-:W-:Y:S01]  /*4050*/  PLOP3.LUT P5, PT, PT, PT, UP1, 0x80, 0x0 ;  /* 0x000000000000781c */ /* 0x000fe20003faf018 */
[----:B------:R-:W-:Y:S01]  /*4060*/  FFMA.FTZ R20, R20, c[0x0][0x23c], -R160 ;  /* 0x00008f0014147a23 */ /* 0x000fe200000108a0 */
[----:B------:R-:W-:Y:S02]  /*4070*/  PLOP3.LUT P4, PT, PT, PT, UP1, 0x80, 0x0 ;  /* 0x000000000000781c */ /* 0x000fe40003f8f018 */
[----:B------:R-:W-:Y:S01]  /*4080*/  @P0 FSEL R26, R26, -INF , !P6 ;  /* 0xff8000001a1a0808 */ /* 0x000fe20007000000 */
[----:B------:R-:W-:Y:S01]  /*4090*/  MUFU.EX2 R207, R24 ;  /* 0x0000001800cf7308 */ /* 0x000fe20000000800 */
[----:B------:R-:W-:Y:S02]  /*40a0*/  PLOP3.LUT P0, PT, PT, PT, UP1, 0x80, 0x0 ;  /* 0x000000000000781c */ /* 0x000fe40003f0f018 */
[----:B----4-:R-:W-:Y:S01]  /*40b0*/  LOP3.LUT R15, R170, 0xff, RZ, 0xc0, !PT ;  /* 0x000000ffaa0f7812 */ /* 0x010fe200078ec0ff */
[----:B------:R-:W-:Y:S01]  /*40c0*/  FFMA.FTZ R26, R26, c[0x0][0x23c], -R0 ;  /* 0x00008f001a1a7a23 */ /* 0x000fe20000010800 */
[----:B------:R-:W-:Y:S02]  /*40d0*/  @P3 FSEL R22, R22, -INF , !P6 ;  /* 0xff80000016163808 */ /* 0x000fe40007000000 */
[----:B------:R-:W-:Y:S02]  /*40e0*/  PLOP3.LUT P6, PT, PT, PT, UP1, 0x80, 0x0 ;  /* 0x000000000000781c */ /* 0x000fe40003fcf018 */
[----:B------:R-:W-:Y:S01]  /*40f0*/  PLOP3.LUT P3, PT, PT, PT, UP1, 0x80, 0x0 ;  /* 0x000000000000781c */ /* 0x000fe20003f6f018 */
[-C--:B--2---:R-:W-:Y:S01]  /*4100*/  HMMA.16816.F32.BF16 R36, R104, R8.reuse, R36 ;  /* 0x000000086824723c */ /* 0x084fe20000041824 */
[C---:B------:R-:W-:Y:S01]  /*4110*/  @P1 IADD3 R4, R159.reuse, 0x18, RZ ;  /* 0x000000189f041810 */ /* 0x040fe20007ffe0ff */
[--C-:B------:R-:W-:Y:S01]  /*4120*/  FFMA.FTZ R22, R22, c[0x0][0x23c], -R109.reuse ;  /* 0x00008f0016167a23 */ /* 0x100fe2000001086d */
[----:B------:R-:W-:Y:S01]  /*4130*/  PLOP3.LUT P1, PT, PT, PT, UP1, 0x80, 0x0 ;  /* 0x000000000000781c */ /* 0x000fe20003f2f018 */
[----:B------:R-:W-:Y:S01]  /*4140*/  MUFU.EX2 R209, R18 ;  /* 0x0000001200d17308 */ /* 0x000fe20000000800 */
[----:B---3--:R-:W-:Y:S02]  /*4150*/  SHF.R.U32.HI R17, RZ, 0x18, R166 ;  /* 0x00000018ff117819 */ /* 0x008fe400000116a6 */
[----:B------:R-:W-:Y:S01]  /*4160*/  @P5 IADD3 R5, R159, 0x19, RZ ;  /* 0x000000199f055810 */ /* 0x000fe20007ffe0ff */
[C---:B------:R-:W-:Y:S01]  /*4170*/  HMMA.16816.F32.BF16 R40, R100.reuse, R8, R40 ;  /* 0x000000086428723c */ /* 0x040fe20000041828 */
[----:B------:R-:W-:Y:S02]  /*4180*/  PLOP3.LUT P5, PT, PT, PT, UP1, 0x80, 0x0 ;  /* 0x000000000000781c */ /* 0x000fe40003faf018 */
[----:B------:R-:W-:Y:S02]  /*4190*/  @P4 ISETP.GE.AND P4, PT, R4, UR6, PT ;  /* 0x0000000604004c0c */ /* 0x000fe4000bf86270 */
[----:B------:R-:W-:Y:S01]  /*41a0*/  @P6 FSEL R25, R25, -INF , !P2 ;  /* 0xff80000019196808 */ /* 0x000fe20005000000 */
[----:B------:R-:W-:Y:S01]  /*41b0*/  MUFU.EX2 R202, R22 ;  /* 0x0000001600ca7308 */ /* 0x000fe20000000800 */
[----:B------:R-:W-:Y:S01]  /*41c0*/  @P0 FSEL R23, R23, -INF , !P2 ;  /* 0xff80000017170808 */ /* 0x000fe20005000000 */
[-C--:B------:R-:W-:Y:S01]  /*41d0*/  HMMA.16816.F32.BF16 R44, R100, R10.reuse, R44 ;  /* 0x0000000a642c723c */ /* 0x080fe2000004182c */
[----:B------:R-:W-:Y:S02]  /*41e0*/  PLOP3.LUT P0, PT, PT, PT, UP1, 0x80, 0x0 ;  /* 0x000000000000781c */ /* 0x000fe40003f0f018 */
[----:B------:R-:W-:Y:S01]  /*41f0*/  PLOP3.LUT P6, PT, PT, PT, UP1, 0x80, 0x0 ;  /* 0x000000000000781c */ /* 0x000fe20003fcf018 */
[----:B------:R-:W-:Y:S01]  /*4200*/  FFMA.FTZ R25, R25, c[0x0][0x23c], -R108 ;  /* 0x00008f0019197a23 */ /* 0x000fe2000001086c */
[----:B------:R-:W-:Y:S01]  /*4210*/  @P3 FSEL R21, R21, -INF , !P2 ;  /* 0xff80000015153808 */ /* 0x000fe20005000000 */
[--C-:B------:R-:W-:Y:S01]  /*4220*/  FFMA.FTZ R23, R23, c[0x0][0x23c], -R109.reuse ;  /* 0x00008f0017177a23 */ /* 0x100fe2000001086d */
[----:B------:R-:W-:Y:S01]  /*4230*/  PLOP3.LUT P3, PT, PT, PT, UP1, 0x80, 0x0 ;  /* 0x000000000000781c */ /* 0x000fe20003f6f018 */
[C---:B------:R-:W-:Y:S01]  /*4240*/  HMMA.16816.F32.BF16 R48, R104.reuse, R10, R48 ;  /* 0x0000000a6830723c */ /* 0x040fe20000041830 */
[----:B------:R-:W-:Y:S01]  /*4250*/  @P1 FSEL R27, R27, -INF , !P2 ;  /* 0xff8000001b1b1808 */ /* 0x000fe20005000000 */
[----:B------:R1:W-:Y:S01]  /*4260*/  MUFU.EX2 R198, R20 ;  /* 0x0000001400c67308 */ /* 0x0003e20000000800 */
[----:B------:R-:W-:Y:S01]  /*4270*/  PLOP3.LUT P1, PT, PT, PT, UP1, 0x80, 0x0 ;  /* 0x000000000000781c */ /* 0x000fe20003f2f018 */
[----:B------:R-:W-:Y:S01]  /*4280*/  FFMA.FTZ R21, R21, c[0x0][0x23c], -R160 ;  /* 0x00008f0015157a23 */ /* 0x000fe200000108a0 */
[----:B------:R-:W-:Y:S01]  /*4290*/  PLOP3.LUT P2, PT, PT, PT, UP1, 0x80, 0x0 ;  /* 0x000000000000781c */ /* 0x000fe20003f4f018 */
[----:B------:R-:W-:Y:S01]  /*42a0*/  FFMA.FTZ R27, R27, c[0x0][0x23c], -R0 ;  /* 0x00008f001b1b7a23 */ /* 0x000fe20000010800 */
[----:B------:R-:W-:Y:S02]  /*42b0*/  @P0 FSEL R28, R28, -INF , !P4 ;  /* 0xff8000001c1c0808 */ /* 0x000fe40006000000 */
[----:B------:R-:W-:Y:S02]  /*42c0*/  @P5 ISETP.GE.AND P5, PT, R5, UR6, PT ;  /* 0x0000000605005c0c */ /* 0x000fe4000bfa6270 */
[----:B------:R-:W-:Y:S01]  /*42d0*/  PLOP3.LUT P0, PT, PT, PT, UP1, 0x80, 0x0 ;  /* 0x000000000000781c */ /* 0x000fe20003f0f018 */
[----:B------:R-:W-:Y:S01]  /*42e0*/  FFMA.FTZ R28, R28, c[0x0][0x23c], -R108 ;  /* 0x00008f001c1c7a23 */ /* 0x000fe2000001086c */
[----:B------:R-:W-:Y:S01]  /*42f0*/  @P3 IADD3 R4, R159, 0x20, RZ ;  /* 0x000000209f043810 */ /* 0x000fe20007ffe0ff */
[----:B------:R-:W-:Y:S01]  /*4300*/  MUFU.EX2 R201, R23 ;  /* 0x0000001700c97308 */ /* 0x000fe20000000800 */
[----:B------:R-:W-:Y:S02]  /*4310*/  PLOP3.LUT P3, PT, PT, PT, UP1, 0x80, 0x0 ;  /* 0x000000000000781c */ /* 0x000fe40003f6f018 */
[----:B------:R-:W-:Y:S02]  /*4320*/  @P6 FSEL R30, R30, -INF , !P4 ;  /* 0xff8000001e1e6808 */ /* 0x000fe40006000000 */
[----:B------:R-:W-:Y:S02]  /*4330*/  PLOP3.LUT P6, PT, PT, PT, UP1, 0x80, 0x0 ;  /* 0x000000000000781c */ /* 0x000fe40003fcf018 */
[----:B------:R-:W-:Y:S01]  /*4340*/  @P1 FSEL R32, R32, -INF , !P4 ;  /* 0xff80000020201808 */ /* 0x000fe20006000000 */
[----:B------:R-:W-:Y:S01]  /*4350*/  FFMA.FTZ R30, R30, c[0x0][0x23c], -R0 ;  /* 0x00008f001e1e7a23 */ /* 0x000fe20000010800 */
[----:B------:R-:W-:Y:S01]  /*4360*/  PLOP3.LUT P1, PT, PT, PT, UP1, 0x80, 0x0 ;  /* 0x000000000000781c */ /* 0x000fe20003f2f018 */
[----:B------:R2:W3:Y:S01]  /*4370*/  MUFU.EX2 R208, R19 ;  /* 0x0000001300d07308 */ /* 0x0004e20000000800 */
[----:B------:R-:W-:Y:S01]  /*4380*/  @P0 FSEL R29, R29, -INF , !P5 ;  /* 0xff8000001d1d0808 */ /* 0x000fe20006800000 */
[----:B------:R-:W-:Y:S01]  /*4390*/  FFMA.FTZ R32, R32, c[0x0][0x23c], -R160 ;  /* 0x00008f0020207a23 */ /* 0x000fe200000108a0 */
[----:B------:R-:W-:Y:S02]  /*43a0*/  @P2 FSEL R34, R34, -INF , !P4 ;  /* 0xff80000022222808 */ /* 0x000fe40006000000 */
[----:B-1----:R-:W-:Y:S01]  /*43b0*/  LOP3.LUT R20, R170, 0xffff, RZ, 0xc0, !PT ;  /* 0x0000ffffaa147812 */ /* 0x002fe200078ec0ff */
[----:B------:R-:W-:Y:S01]  /*43c0*/  FFMA.FTZ R29, R29, c[0x0][0x23c], -R108 ;  /* 0x00008f001d1d7a23 */ /* 0x000fe2000001086c */
[----:B------:R-:W-:Y:S01]  /*43d0*/  PLOP3.LUT P4, PT, PT, PT, UP1, 0x80, 0x0 ;  /* 0x000000000000781c */ /* 0x000fe20003f8f018 */
[--C-:B------:R-:W-:Y:S01]  /*43e0*/  FFMA.FTZ R34, R34, c[0x0][0x23c], -R109.reuse ;  /* 0x00008f0022227a23 */ /* 0x100fe2000001086d */
[----:B------:R-:W-:Y:S01]  /*43f0*/  PLOP3.LUT P2, PT, PT, PT, UP1, 0x80, 0x0 ;  /* 0x000000000000781c */ /* 0x000fe20003f4f018 */
[----:B------:R-:W-:Y:S01]  /*4400*/  MUFU.EX2 R206, R28 ;  /* 0x0000001c00ce7308 */ /* 0x000fe20000000800 */
[----:B------:R-:W-:Y:S02]  /*4410*/  PLOP3.LUT P0, PT, PT, PT, UP1, 0x80, 0x0 ;  /* 0x000000000000781c */ /* 0x000fe40003f0f018 */
[----:B------:R-:W-:Y:S02]  /*4420*/  @P3 ISETP.GE.AND P3, PT, R4, UR6, PT ;  /* 0x0000000604003c0c */ /* 0x000fe4000bf66270 */
[----:B------:R-:W-:Y:S02]  /*4430*/  @P6 FSEL R31, R31, -INF , !P5 ;  /* 0xff8000001f1f6808 */ /* 0x000fe40006800000 */
[----:B------:R-:W-:Y:S02]  /*4440*/  PLOP3.LUT P6, PT, PT, PT, UP1, 0x80, 0x0 ;  /* 0x000000000000781c */ /* 0x000fe40003fcf018 */
[----:B------:R-:W-:Y:S01]  /*4450*/  @P1 FSEL R33, R33, -INF , !P5 ;  /* 0xff80000021211808 */ /* 0x000fe20006800000 */
[----:B------:R-:W-:Y:S01]  /*4460*/  FFMA.FTZ R31, R31, c[0x0][0x23c], -R0 ;  /* 0x00008f001f1f7a23 */ /* 0x000fe20000010800 */
[----:B------:R-:W-:Y:S01]  /*4470*/  PLOP3.LUT P1, PT, PT, PT, UP1, 0x80, 0x0 ;  /* 0x000000000000781c */ /* 0x000fe20003f2f018 */
[----:B------:R1:W-:Y:S01]  /*4480*/  MUFU.EX2 R197, R21 ;  /* 0x0000001500c57308 */ /* 0x0003e20000000800 */
[----:B------:R-:W-:Y:S01]  /*4490*/  @P4 IADD3 R4, R159, 0x21, RZ ;  /* 0x000000219f044810 */ /* 0x000fe20007ffe0ff */
[--C-:B------:R-:W-:Y:S01]  /*44a0*/  FFMA.FTZ R33, R33, c[0x0][0x23c], -R160.reuse ;  /* 0x00008f0021217a23 */ /* 0x100fe200000108a0 */
[----:B--2---:R-:W-:Y:S02]  /*44b0*/  LOP3.LUT R19, R166, 0xffff, RZ, 0xc0, !PT ;  /* 0x0000ffffa6137812 */ /* 0x004fe400078ec0ff */
[----:B------:R-:W-:Y:S02]  /*44c0*/  PLOP3.LUT P4, PT, PT, PT, UP1, 0x80, 0x0 ;  /* 0x000000000000781c */ /* 0x000fe40003f8f018 */
[----:B------:R-:W-:Y:S02]  /*44d0*/  @P2 FSEL R35, R35, -INF , !P5 ;  /* 0xff80000023232808 */ /* 0x000fe40006800000 */
[----:B------:R-:W-:Y:S01]  /*44e0*/  PLOP3.LUT P2, PT, PT, PT, UP1, 0x80, 0x0 ;  /* 0x000000000000781c */ /* 0x000fe20003f4f018 */
[----:B------:R-:W-:Y:S01]  /*44f0*/  MUFU.EX2 R213, R27 ;  /* 0x0000001b00d57308 */ /* 0x000fe20000000800 */
[----:B------:R-:W-:Y:S01]  /*4500*/  @P0 IADD3 R5, R159, 0x28, RZ ;  /* 0x000000289f050810 */ /* 0x000fe20007ffe0ff */
[--C-:B------:R-:W-:Y:S01]  /*4510*/  FFMA.FTZ R35, R35, c[0x0][0x23c], -R109.reuse ;  /* 0x00008f0023237a23 */ /* 0x100fe2000001086d */
[----:B------:R-:W-:Y:S02]  /*4520*/  PLOP3.LUT P0, PT, PT, PT, UP1, 0x80, 0x0 ;  /* 0x000000000000781c */ /* 0x000fe40003f0f018 */
[----:B------:R-:W-:Y:S02]  /*4530*/  @P6 ISETP.GE.AND P6, PT, R4, UR6, PT ;  /* 0x0000000604006c0c */ /* 0x000fe4000bfc6270 */
[----:B------:R-:W-:Y:S02]  /*4540*/  @P1 FSEL R36, R36, -INF , !P3 ;  /* 0xff80000024241808 */ /* 0x000fe40005800000 */
[----:B------:R-:W-:Y:S01]  /*4550*/  PLOP3.LUT P1, PT, PT, PT, UP1, 0x80, 0x0 ;  /* 0x000000000000781c */ /* 0x000fe20003f2f018 */
[----:B------:R-:W2:Y:S01]  /*4560*/  MUFU.EX2 R218, R13 ;  /* 0x0000000d00da7308 */ /* 0x000ea20000000800 */
[----:B------:R-:W-:Y:S01]  /*4570*/  @P4 ISETP.GE.AND P4, PT, R5, UR6, PT ;  /* 0x0000000605004c0c */ /* 0x000fe2000bf86270 */
[----:B------:R-:W-:Y:S01]  /*4580*/  FFMA.FTZ R36, R36, c[0x0][0x23c], -R160 ;  /* 0x00008f0024247a23 */ /* 0x000fe200000108a0 */
[----:B------:R-:W-:Y:S01]  /*4590*/  @P2 FSEL R40, R40, -INF , !P3 ;  /* 0xff80000028282808 */ /* 0x000fe20005800000 */
[----:B------:R-:W4:Y:S01]  /*45a0*/  LDSM.16.M88.4 R4, [R146+0x6c00] ;  /* 0x006c00009204783b */ /* 0x000f220000000200 */
[----:B------:R-:W-:Y:S02]  /*45b0*/  PLOP3.LUT P5, PT, PT, PT, UP1, 0x80, 0x0 ;  /* 0x000000000000781c */ /* 0x000fe40003faf018 */
[----:B------:R-:W-:Y:S01]  /*45c0*/  PLOP3.LUT P2, PT, PT, PT, UP1, 0x80, 0x0 ;  /* 0x000000000000781c */ /* 0x000fe20003f4f018 */
[----:B------:R-:W-:Y:S01]  /*45d0*/  FFMA.FTZ R40, R40, c[0x0][0x23c], -R108 ;  /* 0x00008f0028287a23 */ /* 0x000fe2000001086c */
[----:B------:R-:W-:Y:S01]  /*45e0*/  @P0 FSEL R42, R42, -INF , !P3 ;  /* 0xff8000002a2a0808 */ /* 0x000fe20005800000 */
[----:B------:R-:W-:Y:S01]  /*45f0*/  MUFU.EX2 R204, R29 ;  /* 0x0000001d00cc7308 */ /* 0x000fe20000000800 */
[----:B-1----:R-:W-:Y:S02]  /*4600*/  SHF.R.U32.HI R21, RZ, 0x10, R170 ;  /* 0x00000010ff157819 */ /* 0x002fe400000116aa */
[----:B------:R-:W-:Y:S01]  /*4610*/  PLOP3.LUT P0, PT, PT, PT, UP1, 0x80, 0x0 ;  /* 0x000000000000781c */ /* 0x000fe20003f0f018 */
[----:B------:R-:W-:Y:S01]  /*4620*/  FFMA.FTZ R42, R42, c[0x0][0x23c], -R0 ;  /* 0x00008f002a2a7a23 */ /* 0x000fe20000010800 */
[----:B------:R-:W-:Y:S02]  /*4630*/  @P1 FSEL R37, R37, -INF , !P6 ;  /* 0xff80000025251808 */ /* 0x000fe40007000000 */
[----:B------:R-:W-:Y:S02]  /*4640*/  PLOP3.LUT P1, PT, PT, PT, UP1, 0x80, 0x0 ;  /* 0x000000000000781c */ /* 0x000fe40003f2f018 */
[----:B------:R-:W-:Y:S01]  /*4650*/  @P5 FSEL R38, R38, -INF , !P3 ;  /* 0xff80000026265808 */ /* 0x000fe20005800000 */
[----:B------:R-:W-:Y:S01]  /*4660*/  FFMA.FTZ R37, R37, c[0x0][0x23c], -R160 ;  /* 0x00008f0025257a23 */ /* 0x000fe200000108a0 */
[----:B------:R-:W-:Y:S01]  /*4670*/  @P2 FSEL R41, R41, -INF , !P6 ;  /* 0xff80000029292808 */ /* 0x000fe20007000000 */
[----:B------:R1:W1:Y:S01]  /*4680*/  MUFU.EX2 R219, R12 ;  /* 0x0000000c00db7308 */ /* 0x0002620000000800 */
[----:B------:R-:W-:Y:S01]  /*4690*/  PLOP3.LUT P3, PT, PT, PT, UP1, 0x80, 0x0 ;  /* 0x000000000000781c */ /* 0x000fe20003f6f018 */
[--C-:B------:R-:W-:Y:S01]  /*46a0*/  FFMA.FTZ R38, R38, c[0x0][0x23c], -R109.reuse ;  /* 0x00008f0026267a23 */ /* 0x100fe2000001086d */
[----:B------:R-:W-:Y:S01]  /*46b0*/  PLOP3.LUT P2, PT, PT, PT, UP1, 0x80, 0x0 ;  /* 0x000000000000781c */ /* 0x000fe20003f4f018 */
[--C-:B------:R-:W-:Y:S01]  /*46c0*/  FFMA.FTZ R41, R41, c[0x0][0x23c], -R108.reuse ;  /* 0x00008f0029297a23 */ /* 0x100fe2000001086c */
[----:B------:R-:W-:Y:S02]  /*46d0*/  @P0 IADD3 R8, R159, 0x29, RZ ;  /* 0x000000299f080810 */ /* 0x000fe40007ffe0ff */
[----:B------:R-:W-:Y:S02]  /*46e0*/  PLOP3.LUT P0, PT, PT, PT, UP1, 0x80, 0x0 ;  /* 0x000000000000781c */ /* 0x000fe40003f0f018 */
[----:B------:R-:W-:Y:S01]  /*46f0*/  PLOP3.LUT P5, PT, PT, PT, UP1, 0x80, 0x0 ;  /* 0x000000000000781c */ /* 0x000fe20003faf018 */
[----:B------:R-:W-:Y:S01]  /*4700*/  MUFU.EX2 R210, R30 ;  /* 0x0000001e00d27308 */ /* 0x000fe20000000800 */
[----:B------:R-:W-:Y:S02]  /*4710*/  @P1 FSEL R44, R44, -INF , !P4 ;  /* 0xff8000002c2c1808 */ /* 0x000fe40006000000 */
[----:B------:R-:W-:Y:S02]  /*4720*/  PLOP3.LUT P1, PT, PT, PT, UP1, 0x80, 0x0 ;  /* 0x000000000000781c */ /* 0x000fe40003f2f018 */
[----:B------:R-:W-:Y:S01]  /*4730*/  @P3 FSEL R43, R43, -INF , !P6 ;  /* 0xff8000002b2b3808 */ /* 0x000fe20007000000 */
[----:B------:R-:W-:Y:S01]  /*4740*/  FFMA.FTZ R44, R44, c[0x0][0x23c], -R108 ;  /* 0x00008f002c2c7a23 */ /* 0x000fe2000001086c */
[----:B------:R-:W-:Y:S02]  /*4750*/  @P2 ISETP.GE.AND P2, PT, R8, UR6, PT ;  /* 0x0000000608002c0c */ /* 0x000fe4000bf46270 */
[----:B------:R-:W-:Y:S01]  /*4760*/  PLOP3.LUT P3, PT, PT, PT, UP1, 0x80, 0x0 ;  /* 0x000000000000781c */ /* 0x000fe20003f6f018 */
[----:B------:R-:W-:Y:S01]  /*4770*/  FFMA.FTZ R43, R43, c[0x0][0x23c], -R0 ;  /* 0x00008f002b2b7a23 */ /* 0x000fe20000010800 */
[----:B------:R-:W-:Y:S01]  /*4780*/  @P0 IADD3 R9, R159, 0x30, RZ ;  /* 0x000000309f090810 */ /* 0x000fe20007ffe0ff */
[-C--:B----4-:R-:W-:Y:S01]  /*4790*/  HMMA.16816.F32.BF16 R52, R104, R4.reuse, R52 ;  /* 0x000000046834723c */ /* 0x090fe20000041834 */
[----:B------:R-:W-:Y:S01]  /*47a0*/  PLOP3.LUT P0, PT, PT, PT, UP1, 0x80, 0x0 ;  /* 0x000000000000781c */ /* 0x000fe20003f0f018 */
[----:B------:R-:W-:Y:S01]  /*47b0*/  MUFU.EX2 R191, R34 ;  /* 0x0000002200bf7308 */ /* 0x000fe20000000800 */
[----:B------:R-:W-:Y:S02]  /*47c0*/  @P5 FSEL R39, R39, -INF , !P6 ;  /* 0xff80000027275808 */ /* 0x000fe40007000000 */
[----:B-1----:R-:W-:Y:S02]  /*47d0*/  LOP3.LUT R12, R166, 0xff, RZ, 0xc0, !PT ;  /* 0x000000ffa60c7812 */ /* 0x002fe400078ec0ff */
[----:B------:R-:W-:Y:S01]  /*47e0*/  @P1 IADD3 R8, R159, 0x31, RZ ;  /* 0x000000319f081810 */ /* 0x000fe20007ffe0ff */
[C---:B------:R-:W-:Y:S01]  /*47f0*/  HMMA.16816.F32.BF16 R56, R100.reuse, R4, R56 ;  /* 0x000000046438723c */ /* 0x040fe20000041838 */
[----:B------:R-:W-:Y:S02]  /*4800*/  SHF.R.U32.HI R166, RZ, 0x10, R166 ;  /* 0x00000010ffa67819 */ /* 0x000fe400000116a6 */
[----:B------:R-:W-:Y:S01]  /*4810*/  PLOP3.LUT P1, PT, PT, PT, UP1, 0x80, 0x0 ;  /* 0x000000000000781c */ /* 0x000fe20003f2f018 */
[--C-:B------:R-:W-:Y:S01]  /*4820*/  FFMA.FTZ R39, R39, c[0x0][0x23c], -R109.reuse ;  /* 0x00008f0027277a23 */ /* 0x100fe2000001086d */
[----:B------:R-:W-:Y:S01]  /*4830*/  @P3 FSEL R50, R50, -INF , !P4 ;  /* 0xff80000032323808 */ /* 0x000fe20006000000 */
[----:B------:R-:W-:Y:S01]  /*4840*/  MUFU.EX2 R211, R31 ;  /* 0x0000001f00d37308 */ /* 0x000fe20000000800 */
[----:B------:R-:W-:Y:S01]  /*4850*/  PLOP3.LUT P3, PT, PT, PT, UP1, 0x80, 0x0 ;  /* 0x000000000000781c */ /* 0x000fe20003f6f018 */
[-C--:B------:R-:W-:Y:S01]  /*4860*/  HMMA.16816.F32.BF16 R60, R100, R6.reuse, R60 ;  /* 0x00000006643c723c */ /* 0x080fe2000004183c */
[----:B------:R-:W-:Y:S02]  /*4870*/  PLOP3.LUT P5, PT, PT, PT, UP1, 0x80, 0x0 ;  /* 0x000000000000781c */ /* 0x000fe40003faf018 */
[----:B------:R-:W-:Y:S01]  /*4880*/  PLOP3.LUT P6, PT, PT, PT, UP1, 0x80, 0x0 ;  /* 0x000000000000781c */ /* 0x000fe20003fcf018 */
[--C-:B------:R-:W-:Y:S01]  /*4890*/  FFMA.FTZ R50, R50, c[0x0][0x23c], -R109.reuse ;  /* 0x00008f0032327a23 */ /* 0x100fe2000001086d */
[----:B------:R-:W-:Y:S02]  /*48a0*/  @P0 FSEL R45, R45, -INF , !P2 ;  /* 0xff8000002d2d0808 */ /* 0x000fe40005000000 */
[----:B------:R-:W-:Y:S01]  /*48b0*/  PLOP3.LUT P0, PT, PT, PT, UP1, 0x80, 0x0 ;  /* 0x000000000000781c */ /* 0x000fe20003f0f018 */
[----:B------:R-:W-:Y:S01]  /*48c0*/  HMMA.16816.F32.BF16 R64, R104, R6, R64 ;  /* 0x000000066840723c */ /* 0x000fe20000041840 */
[----:B------:R-:W-:Y:S01]  /*48d0*/  SHF.R.U32.HI R5, RZ, 0x18, R178 ;  /* 0x00000018ff057819 */ /* 0x000fe200000116b2 */
[----:B------:R-:W-:Y:S02]  /*48e0*/  MUFU.EX2 R187, R35 ;  /* 0x0000002300bb7308 */ /* 0x000fe40000000800 */
[----:B------:R-:W-:Y:S01]  /*48f0*/  @P1 FSEL R47, R47, -INF , !P2 ;  /* 0xff8000002f2f1808 */ /* 0x000fe20005000000 */
[----:B------:R-:W-:Y:S01]  /*4900*/  FFMA.FTZ R45, R45, c[0x0][0x23c], -R108 ;  /* 0x00008f002d2d7a23 */ /* 0x000fe2000001086c */
[----:B------:R-:W-:Y:S02]  /*4910*/  @P3 ISETP.GE.AND P3, PT, R9, UR6, PT ;  /* 0x0000000609003c0c */ /* 0x000fe4000bf66270 */
[----:B------:R-:W-:Y:S01]  /*4920*/  PLOP3.LUT P1, PT, PT, PT, UP1, 0x80, 0x0 ;  /* 0x000000000000781c */ /* 0x000fe20003f2f018 */
[----:B------:R-:W-:Y:S03]  /*4930*/  FFMA.FTZ R47, R47, c[0x0][0x23c], -R0 ;  /* 0x00008f002f2f7a23 */ /* 0x000fe60000010800 */
[----:B------:R-:W-:Y:S01]  /*4940*/  LOP3.LUT R6, R176, 0xffff, RZ, 0xc0, !PT ;  /* 0x0000ffffb0067812 */ /* 0x000fe200078ec0ff */
[----:B------:R-:W-:Y:S01]  /*4950*/  MUFU.EX2 R182, R36 ;  /* 0x0000002400b67308 */ /* 0x000fe20000000800 */
[----:B------:R-:W-:Y:S02]  /*4960*/  @P0 FSEL R49, R49, -INF , !P2 ;  /* 0xff80000031310808 */ /* 0x000fe40005000000 */
[----:B------:R-:W-:Y:S02]  /*4970*/  LOP3.LUT R9, R164, 0xff, RZ, 0xc0, !PT ;  /* 0x000000ffa4097812 */ /* 0x000fe400078ec0ff */
[----:B------:R-:W-:Y:S01]  /*4980*/  PLOP3.LUT P0, PT, PT, PT, UP1, 0x80, 0x0 ;  /* 0x000000000000781c */ /* 0x000fe20003f0f018 */
[----:B------:R-:W-:Y:S01]  /*4990*/  FFMA.FTZ R49, R49, c[0x0][0x23c], -R160 ;  /* 0x00008f0031317a23 */ /* 0x000fe200000108a0 */
[----:B------:R-:W-:Y:S02]  /*49a0*/  @P5 FSEL R46, R46, -INF , !P4 ;  /* 0xff8000002e2e5808 */ /* 0x000fe40006000000 */
[----:B------:R-:W-:Y:S01]  /*49b0*/  PLOP3.LUT P5, PT, PT, PT, UP1, 0x80, 0x0 ;  /* 0x000000000000781c */ /* 0x000fe20003faf018 */
[----:B------:R-:W1:Y:S01]  /*49c0*/  MUFU.EX2 R189, R32 ;  /* 0x0000002000bd7308 */ /* 0x000e620000000800 */
[----:B------:R-:W-:Y:S01]  /*49d0*/  @P6 FSEL R48, R48, -INF , !P4 ;  /* 0xff80000030306808 */ /* 0x000fe20006000000 */
[----:B------:R-:W-:Y:S01]  /*49e0*/  FFMA.FTZ R46, R46, c[0x0][0x23c], -R0 ;  /* 0x00008f002e2e7a23 */ /* 0x000fe20000010800 */
[----:B------:R-:W-:Y:S02]  /*49f0*/  PLOP3.LUT P4, PT, PT, PT, UP1, 0x80, 0x0 ;  /* 0x000000000000781c */ /* 0x000fe40003f8f018 */
[----:B------:R-:W-:Y:S01]  /*4a00*/  @P1 FSEL R51, R51, -INF , !P2 ;  /* 0xff80000033331808 */ /* 0x000fe20005000000 */
[--C-:B------:R-:W-:Y:S01]  /*4a10*/  FFMA.FTZ R48, R48, c[0x0][0x23c], -R160.reuse ;  /* 0x00008f0030307a23 */ /* 0x100fe200000108a0 */
[----:B------:R-:W-:Y:S02]  /*4a20*/  PLOP3.LUT P2, PT, PT, PT, UP1, 0x80, 0x0 ;  /* 0x000000000000781c */ /* 0x000fe40003f4f018 */
[----:B------:R-:W-:Y:S01]  /*4a30*/  PLOP3.LUT P1, PT, PT, PT, UP1, 0x80, 0x0 ;  /* 0x000000000000781c */ /* 0x000fe20003f2f018 */
[--C-:B------:R-:W-:Y:S01]  /*4a40*/  FFMA.FTZ R51, R51, c[0x0][0x23c], -R109.reuse ;  /* 0x00008f0033337a23 */ /* 0x100fe2000001086d */
[----:B------:R-:W-:Y:S01]  /*4a50*/  @P0 FSEL R52, R52, -INF , !P3 ;  /* 0xff80000034340808 */ /* 0x000fe20005800000 */
[----:B------:R-:W-:Y:S01]  /*4a60*/  MUFU.EX2 R181, R37 ;  /* 0x0000002500b57308 */ /* 0x000fe20000000800 */
[----:B------:R-:W-:Y:S02]  /*4a70*/  PLOP3.LUT P0, PT, PT, PT, UP1, 0x80, 0x0 ;  /* 0x000000000000781c */ /* 0x000fe40003f0f018 */
[----:B------:R-:W-:Y:S01]  /*4a80*/  PLOP3.LUT P6, PT, PT, PT, UP1, 0x80, 0x0 ;  /* 0x000000000000781c */ /* 0x000fe20003fcf018 */
[----:B------:R-:W-:Y:S01]  /*4a90*/  FFMA.FTZ R52, R52, c[0x0][0x23c], -R160 ;  /* 0x00008f0034347a23 */ /* 0x000fe200000108a0 */
[----:B------:R-:W-:Y:S02]  /*4aa0*/  @P4 ISETP.GE.AND P4, PT, R8, UR6, PT ;  /* 0x0000000608004c0c */ /* 0x000fe4000bf86270 */
[C---:B------:R-:W-:Y:S02]  /*4ab0*/  @P5 IADD3 R10, R159.reuse, 0x38, RZ ;  /* 0x000000389f0a5810 */ /* 0x040fe40007ffe0ff */
        /* <DEDUP_REMOVED lines=9> */
[----:B------:R-:W-:Y:S01]  /*4b50*/  MUFU.EX2 R184, R38 ;  /* 0x0000002600b87308 */ /* 0x000fe20000000800 */
[----:B------:R-:W-:Y:S01]  /*4b60*/  PLOP3.LUT P0, PT, PT, PT, UP1, 0x80, 0x0 ;  /* 0x000000000000781c */ /* 0x000fe20003f0f018 */
[----:B------:R-:W-:Y:S01]  /*4b70*/  FFMA.FTZ R58, R58, c[0x0][0x23c], -R0 ;  /* 0x00008f003a3a7a23 */ /* 0x000fe20000010800 */
[----:B------:R-:W-:Y:S02]  /*4b80*/  PLOP3.LUT P2, PT, PT, PT, UP1, 0x80, 0x0 ;  /* 0x000000000000781c */ /* 0x000fe40003f4f018 */
[----:B------:R-:W-:Y:S02]  /*4b90*/  @P6 IADD3 R159, R159, 0x39, RZ ;  /* 0x000000399f9f6810 */ /* 0x000fe40007ffe0ff */
[----:B------:R-:W-:Y:S02]  /*4ba0*/  PLOP3.LUT P6, PT, PT, PT, UP1, 0x80, 0x0 ;  /* 0x000000000000781c */ /* 0x000fe40003fcf018 */
[----:B------:R-:W-:Y:S01]  /*4bb0*/  @P5 ISETP.GE.AND P5, PT, R10, UR6, PT ;  /* 0x000000060a005c0c */ /* 0x000fe2000bfa6270 */
[----:B------:R-:W-:Y:S01]  /*4bc0*/  MUFU.EX2 R190, R41 ;  /* 0x0000002900be7308 */ /* 0x000fe20000000800 */
[----:B------:R-:W-:Y:S02]  /*4bd0*/  SHF.R.U32.HI R10, RZ, 0x18, R164 ;  /* 0x00000018ff0a7819 */ /* 0x000fe400000116a4 */
[----:B------:R-:W-:Y:S02]  /*4be0*/  @P1 FSEL R53, R53, -INF , !P4 ;  /* 0xff80000035351808 */ /* 0x000fe40006000000 */
[----:B------:R-:W-:Y:S02]  /*4bf0*/  @P3 FSEL R57, R57, -INF , !P4 ;  /* 0xff80000039393808 */ /* 0x000fe40006000000 */
[----:B------:R-:W-:Y:S01]  /*4c00*/  PLOP3.LUT P1, PT, PT, PT, UP1, 0x80, 0x0 ;  /* 0x000000000000781c */ /* 0x000fe20003f2f018 */
[----:B------:R-:W-:Y:S01]  /*4c10*/  FFMA.FTZ R53, R53, c[0x0][0x23c], -R160 ;  /* 0x00008f0035357a23 */ /* 0x000fe200000108a0 */
[----:B------:R-:W-:Y:S01]  /*4c20*/  @P0 FSEL R59, R59, -INF , !P4 ;  /* 0xff8000003b3b0808 */ /* 0x000fe20006000000 */
[----:B------:R-:W-:Y:S01]  /*4c30*/  FFMA.FTZ R57, R57, c[0x0][0x23c], -R108 ;  /* 0x00008f0039397a23 */ /* 0x000fe2000001086c */
[----:B------:R-:W-:Y:S01]  /*4c40*/  PLOP3.LUT P0, PT, PT, PT, UP1, 0x80, 0x0 ;  /* 0x000000000000781c */ /* 0x000fe20003f0f018 */
[----:B------:R-:W-:Y:S01]  /*4c50*/  MUFU.EX2 R192, R40 ;  /* 0x0000002800c07308 */ /* 0x000fe20000000800 */
[----:B------:R-:W-:Y:S01]  /*4c60*/  @P2 FSEL R55, R55, -INF , !P4 ;  /* 0xff80000037372808 */ /* 0x000fe20006000000 */
[----:B------:R-:W-:Y:S01]  /*4c70*/  FFMA.FTZ R59, R59, c[0x0][0x23c], -R0 ;  /* 0x00008f003b3b7a23 */ /* 0x000fe20000010800 */
[----:B------:R-:W-:Y:S02]  /*4c80*/  ISETP.LE.U32.AND P4, PT, R9, UR4, PT ;  /* 0x0000000409007c0c */ /* 0x000fe4000bf83070 */
[----:B------:R-:W-:Y:S01]  /*4c90*/  PLOP3.LUT P2, PT, PT, PT, UP1, 0x80, 0x0 ;  /* 0x000000000000781c */ /* 0x000fe20003f4f018 */
[--C-:B------:R-:W-:Y:S01]  /*4ca0*/  FFMA.FTZ R55, R55, c[0x0][0x23c], -R109.reuse ;  /* 0x00008f0037377a23 */ /* 0x100fe2000001086d */
[----:B------:R-:W-:Y:S02]  /*4cb0*/  SHF.R.U32.HI R9, RZ, 0x10, R174 ;  /* 0x00000010ff097819 */ /* 0x000fe400000116ae */
[----:B------:R-:W-:Y:S01]  /*4cc0*/  PLOP3.LUT P3, PT, PT, PT, UP1, 0x80, 0x0 ;  /* 0x000000000000781c */ /* 0x000fe20003f6f018 */
[----:B------:R-:W-:Y:S01]  /*4cd0*/  MUFU.EX2 R195, R42 ;  /* 0x0000002a00c37308 */ /* 0x000fe20000000800 */
[----:B------:R-:W-:Y:S02]  /*4ce0*/  @P6 ISETP.GE.AND P6, PT, R159, UR6, PT ;  /* 0x000000069f006c0c */ /* 0x000fe4000bfc6270 */
[----:B------:R-:W-:Y:S02]  /*4cf0*/  @P1 FSEL R60, R60, -INF , !P5 ;  /* 0xff8000003c3c1808 */ /* 0x000fe40006800000 */
[----:B------:R-:W-:Y:S01]  /*4d00*/  PLOP3.LUT P1, PT, PT, PT, UP1, 0x80, 0x0 ;  /* 0x000000000000781c */ /* 0x000fe20003f2f018 */
[----:B------:R-:W-:Y:S01]  /*4d10*/  @!P4 FADD.FTZ R203, -R203, -RZ ;  /* 0x800000ffcbcbc221 */ /* 0x000fe20000010100 */
[----:B------:R-:W-:Y:S01]  /*4d20*/  LOP3.LUT R4, R178, 0xff, RZ, 0xc0, !PT ;  /* 0x000000ffb2047812 */ /* 0x000fe200078ec0ff */
[----:B------:R-:W-:Y:S01]  /*4d30*/  FFMA.FTZ R60, R60, c[0x0][0x23c], -R108 ;  /* 0x00008f003c3c7a23 */ /* 0x000fe2000001086c */
[----:B------:R-:W-:Y:S01]  /*4d40*/  @P0 FSEL R66, R66, -INF , !P5 ;  /* 0xff80000042420808 */ /* 0x000fe20006800000 */
[----:B------:R-:W-:Y:S01]  /*4d50*/  MUFU.EX2 R194, R43 ;  /* 0x0000002b00c27308 */ /* 0x000fe20000000800 */
[----:B------:R-:W-:Y:S02]  /*4d60*/  PLOP3.LUT P0, PT, PT, PT, UP1, 0x80, 0x0 ;  /* 0x000000000000781c */ /* 0x000fe40003f0f018 */
[----:B------:R-:W-:Y:S01]  /*4d70*/  @P2 FSEL R62, R62, -INF , !P5 ;  /* 0xff8000003e3e2808 */ /* 0x000fe20006800000 */
[--C-:B------:R-:W-:Y:S01]  /*4d80*/  FFMA.FTZ R66, R66, c[0x0][0x23c], -R109.reuse ;  /* 0x00008f0042427a23 */ /* 0x100fe2000001086d */
[----:B------:R-:W-:Y:S02]  /*4d90*/  @P3 FSEL R64, R64, -INF , !P5 ;  /* 0xff80000040403808 */ /* 0x000fe40006800000 */
[----:B------:R-:W-:Y:S01]  /*4da0*/  ISETP.LE.U32.AND P3, PT, R10, UR4, PT ;  /* 0x000000040a007c0c */ /* 0x000fe2000bf63070 */
[----:B------:R-:W-:Y:S01]  /*4db0*/  FFMA.FTZ R62, R62, c[0x0][0x23c], -R0 ;  /* 0x00008f003e3e7a23 */ /* 0x000fe20000010800 */
[----:B------:R-:W-:Y:S01]  /*4dc0*/  ISETP.LE.U32.AND P5, PT, R4, UR4, PT ;  /* 0x0000000404007c0c */ /* 0x000fe2000bfa3070 */
[----:B------:R-:W-:Y:S01]  /*4dd0*/  FFMA.FTZ R64, R64, c[0x0][0x23c], -R160 ;  /* 0x00008f0040407a23 */ /* 0x000fe200000108a0 */
[----:B------:R-:W-:Y:S01]  /*4de0*/  LOP3.LUT R4, R178, 0xffff, RZ, 0xc0, !PT ;  /* 0x0000ffffb2047812 */ /* 0x000fe200078ec0ff */
[----:B------:R-:W4:Y:S01]  /*4df0*/  MUFU.EX2 R205, R25 ;  /* 0x0000001900cd7308 */ /* 0x000f220000000800 */
[----:B------:R-:W-:Y:S02]  /*4e00*/  PLOP3.LUT P2, PT, PT, PT, UP1, 0x80, 0x0 ;  /* 0x000000000000781c */ /* 0x000fe40003f4f018 */
[----:B------:R-:W-:Y:S02]  /*4e10*/  SHF.R.U32.HI R4, RZ, 0x8, R4 ;  /* 0x00000008ff047819 */ /* 0x000fe40000011604 */
[----:B------:R-:W-:Y:S02]  /*4e20*/  @P1 FSEL R61, R61, -INF , !P6 ;  /* 0xff8000003d3d1808 */ /* 0x000fe40007000000 */
[----:B------:R-:W-:Y:S01]  /*4e30*/  LOP3.LUT R4, R4, 0xffff, RZ, 0xc0, !PT ;  /* 0x0000ffff04047812 */ /* 0x000fe200078ec0ff */
[----:B---3--:R-:W-:Y:S01]  /*4e40*/  @!P3 FADD.FTZ R208, -R208, -RZ ;  /* 0x800000ffd0d0b221 */ /* 0x008fe20000010100 */
[----:B------:R-:W-:Y:S01]  /*4e50*/  PLOP3.LUT P1, PT, PT, PT, UP1, 0x80, 0x0 ;  /* 0x000000000000781c */ /* 0x000fe20003f2f018 */
[----:B------:R-:W-:Y:S01]  /*4e60*/  FFMA.FTZ R108, R61, c[0x0][0x23c], -R108 ;  /* 0x00008f003d6c7a23 */ /* 0x000fe2000001086c */
[----:B------:R-:W-:Y:S01]  /*4e70*/  SHF.R.U32.HI R178, RZ, 0x10, R178 ;  /* 0x00000010ffb27819 */ /* 0x000fe200000116b2 */
[----:B------:R-:W-:Y:S01]  /*4e80*/  @!P5 FADD.FTZ R215, -R215, -RZ ;  /* 0x800000ffd7d7d221 */ /* 0x000fe20000010100 */
[----:B------:R-:W-:Y:S01]  /*4e90*/  @P0 FSEL R65, R65, -INF , !P6 ;  /* 0xff80000041410808 */ /* 0x000fe20007000000 */
[----:B------:R-:W-:Y:S01]  /*4ea0*/  MUFU.EX2 R193, R46 ;  /* 0x0000002e00c17308 */ /* 0x000fe20000000800 */
[----:B------:R-:W-:Y:S02]  /*4eb0*/  LOP3.LUT R178, R178, 0xff, RZ, 0xc0, !PT ;  /* 0x000000ffb2b27812 */ /* 0x000fe400078ec0ff */
[----:B------:R-:W-:Y:S01]  /*4ec0*/  ISETP.LE.U32.AND P0, PT, R4, UR4, PT ;  /* 0x0000000404007c0c */ /* 0x000fe2000bf03070 */
[----:B------:R-:W-:Y:S01]  /*4ed0*/  FFMA.FTZ R160, R65, c[0x0][0x23c], -R160 ;  /* 0x00008f0041a07a23 */ /* 0x000fe200000108a0 */
[----:B------:R-:W-:Y:S02]  /*4ee0*/  LOP3.LUT R4, R161, 0xffff, RZ, 0xc0, !PT ;  /* 0x0000ffffa1047812 */ /* 0x000fe400078ec0ff */
[----:B------:R-:W-:Y:S02]  /*4ef0*/  @P2 FSEL R63, R63, -INF , !P6 ;  /* 0xff8000003f3f2808 */ /* 0x000fe40007000000 */
[----:B------:R-:W-:Y:S01]  /*4f00*/  LOP3.LUT R10, R172, 0xff, RZ, 0xc0, !PT ;  /* 0x000000ffac0a7812 */ /* 0x000fe200078ec0ff */
[----:B------:R-:W-:Y:S01]  /*4f10*/  MUFU.EX2 R214, R26 ;  /* 0x0000001a00d67308 */ /* 0x000fe20000000800 */
[----:B------:R-:W-:Y:S01]  /*4f20*/  ISETP.LE.U32.AND P2, PT, R5, UR4, PT ;  /* 0x0000000405007c0c */ /* 0x000fe2000bf43070 */
[----:B------:R-:W-:Y:S01]  /*4f30*/  FFMA.FTZ R0, R63, c[0x0][0x23c], -R0 ;  /* 0x00008f003f007a23 */ /* 0x000fe20000010800 */
[----:B------:R-:W-:Y:S02]  /*4f40*/  LOP3.LUT R5, R161, 0xff, RZ, 0xc0, !PT ;  /* 0x000000ffa1057812 */ /* 0x000fe400078ec0ff */
[----:B------:R-:W-:Y:S01]  /*4f50*/  SHF.R.U32.HI R4, RZ, 0x8, R4 ;  /* 0x00000008ff047819 */ /* 0x000fe20000011604 */
[----:B------:R-:W-:Y:S01]  /*4f60*/  @!P0 FADD.FTZ R212, -R212, -RZ ;  /* 0x800000ffd4d48221 */ /* 0x000fe20000010100 */
[----:B------:R-:W-:Y:S02]  /*4f70*/  @P1 FSEL R67, R67, -INF , !P6 ;  /* 0xff80000043431808 */ /* 0x000fe40007000000 */
[----:B------:R-:W-:Y:S01]  /*4f80*/  ISETP.LE.U32.AND P6, PT, R178, UR4, PT ;  /* 0x00000004b2007c0c */ /* 0x000fe2000bfc3070 */
[----:B------:R-:W-:Y:S01]  /*4f90*/  MUFU.EX2 R183, R44 ;  /* 0x0000002c00b77308 */ /* 0x000fe20000000800 */
[----:B------:R-:W-:Y:S01]  /*4fa0*/  ISETP.LE.U32.AND P1, PT, R5, UR4, PT ;  /* 0x0000000405007c0c */ /* 0x000fe2000bf23070 */
[----:B------:R-:W-:Y:S01]  /*4fb0*/  FFMA.FTZ R109, R67, c[0x0][0x23c], -R109 ;  /* 0x00008f00436d7a23 */ /* 0x000fe2000001086d */
[--C-:B------:R-:W-:Y:S01]  /*4fc0*/  SHF.R.U32.HI R5, RZ, 0x18, R161.reuse ;  /* 0x00000018ff057819 */ /* 0x100fe200000116a1 */
[----:B------:R-:W-:Y:S01]  /*4fd0*/  @!P2 FADD.FTZ R216, -R216, -RZ ;  /* 0x800000ffd8d8a221 */ /* 0x000fe20000010100 */
[----:B------:R-:W-:Y:S02]  /*4fe0*/  LOP3.LUT R4, R4, 0xffff, RZ, 0xc0, !PT ;  /* 0x0000ffff04047812 */ /* 0x000fe400078ec0ff */
[----:B------:R-:W-:Y:S02]  /*4ff0*/  SHF.R.U32.HI R161, RZ, 0x10, R161 ;  /* 0x00000010ffa17819 */ /* 0x000fe400000116a1 */
[----:B------:R-:W-:Y:S01]  /*5000*/  ISETP.LE.U32.AND P5, PT, R5, UR4, PT ;  /* 0x0000000405007c0c */ /* 0x000fe2000bfa3070 */
[----:B------:R-:W-:Y:S01]  /*5010*/  MUFU.EX2 R178, R39 ;  /* 0x0000002700b27308 */ /* 0x000fe20000000800 */
[----:B------:R-:W-:Y:S01]  /*5020*/  LOP3.LUT R161, R161, 0xff, RZ, 0xc0, !PT ;  /* 0x000000ffa1a17812 */ /* 0x000fe200078ec0ff */
[----:B------:R-:W-:Y:S01]  /*5030*/  @!P6 FADD.FTZ R217, -R217, -RZ ;  /* 0x800000ffd9d9e221 */ /* 0x000fe20000010100 */
[----:B------:R-:W-:Y:S01]  /*5040*/  ISETP.LE.U32.AND P0, PT, R4, UR4, PT ;  /* 0x0000000404007c0c */ /* 0x000fe2000bf03070 */
[----:B------:R-:W-:Y:S01]  /*5050*/  @!P1 FADD.FTZ R220, -R220, -RZ ;  /* 0x800000ffdcdc9221 */ /* 0x000fe20000010100 */
[----:B------:R-:W-:Y:S02]  /*5060*/  SHF.R.U32.HI R4, RZ, 0x8, R6 ;  /* 0x00000008ff047819 */ /* 0x000fe40000011606 */
[--C-:B------:R-:W-:Y:S02]  /*5070*/  SHF.R.U32.HI R8, RZ, 0x10, R176.reuse ;  /* 0x00000010ff087819 */ /* 0x100fe400000116b0 */
[----:B------:R-:W-:Y:S01]  /*5080*/  LOP3.LUT R4, R4, 0xffff, RZ, 0xc0, !PT ;  /* 0x0000ffff04047812 */ /* 0x000fe200078ec0ff */
[----:B------:R-:W-:Y:S01]  /*5090*/  MUFU.EX2 R171, R53 ;  /* 0x0000003500ab7308 */ /* 0x000fe20000000800 */
[----:B------:R-:W-:Y:S01]  /*50a0*/  LOP3.LUT R7, R176, 0xff, RZ, 0xc0, !PT ;  /* 0x000000ffb0077812 */ /* 0x000fe200078ec0ff */
[----:B------:R-:W-:Y:S01]  /*50b0*/  @!P5 FADD.FTZ R224, -R224, -RZ ;  /* 0x800000ffe0e0d221 */ /* 0x000fe20000010100 */
[----:B------:R-:W-:Y:S02]  /*50c0*/  SHF.R.U32.HI R6, RZ, 0x10, R179 ;  /* 0x00000010ff067819 */ /* 0x000fe400000116b3 */
[----:B------:R-:W-:Y:S01]  /*50d0*/  SHF.R.U32.HI R176, RZ, 0x18, R176 ;  /* 0x00000018ffb07819 */ /* 0x000fe200000116b0 */
[----:B------:R-:W-:Y:S01]  /*50e0*/  @!P0 FADD.FTZ R221, -R221, -RZ ;  /* 0x800000ffdddd8221 */ /* 0x000fe20000010100 */
[----:B------:R-:W-:Y:S02]  /*50f0*/  ISETP.LE.U32.AND P6, PT, R161, UR4, PT ;  /* 0x00000004a1007c0c */ /* 0x000fe4000bfc3070 */
[----:B------:R-:W-:Y:S01]  /*5100*/  LOP3.LUT R5, R8, 0xff, RZ, 0xc0, !PT ;  /* 0x000000ff08057812 */ /* 0x000fe200078ec0ff */
[----:B------:R-:W-:Y:S01]  /*5110*/  MUFU.EX2 R161, R108 ;  /* 0x0000006c00a17308 */ /* 0x000fe20000000800 */
[----:B------:R-:W-:Y:S02]  /*5120*/  ISETP.LE.U32.AND P5, PT, R176, UR4, PT ;  /* 0x00000004b0007c0c */ /* 0x000fe4000bfa3070 */
[----:B------:R-:W-:Y:S02]  /*5130*/  ISETP.LE.U32.AND P0, PT, R5, UR4, PT ;  /* 0x0000000405007c0c */ /* 0x000fe4000bf03070 */
[----:B------:R-:W-:Y:S02]  /*5140*/  LOP3.LUT R14, R164, 0xffff, RZ, 0xc0, !PT ;  /* 0x0000ffffa40e7812 */ /* 0x000fe400078ec0ff */
[----:B------:R-:W-:Y:S02]  /*5150*/  SHF.R.U32.HI R164, RZ, 0x10, R164 ;  /* 0x00000010ffa47819 */ /* 0x000fe400000116a4 */
[----:B------:R-:W-:Y:S01]  /*5160*/  ISETP.LE.U32.AND P1, PT, R4, UR4, PT ;  /* 0x0000000404007c0c */ /* 0x000fe2000bf23070 */
[----:B------:R-:W-:Y:S01]  /*5170*/  MUFU.EX2 R165, R64 ;  /* 0x0000004000a57308 */ /* 0x000fe20000000800 */
[----:B------:R-:W-:Y:S01]  /*5180*/  SHF.R.U32.HI R4, RZ, 0x8, R14 ;  /* 0x00000008ff047819 */ /* 0x000fe2000001160e */
[----:B------:R-:W-:Y:S01]  /*5190*/  @!P6 FADD.FTZ R225, -R225, -RZ ;  /* 0x800000ffe1e1e221 */ /* 0x000fe20000010100 */
[----:B------:R-:W-:Y:S01]  /*51a0*/  LOP3.LUT R5, R164, 0xff, RZ, 0xc0, !PT ;  /* 0x000000ffa4057812 */ /* 0x000fe200078ec0ff */
[----:B------:R-:W-:Y:S01]  /*51b0*/  @!P5 FADD.FTZ R222, -R222, -RZ ;  /* 0x800000ffdeded221 */ /* 0x000fe20000010100 */
[----:B------:R-:W-:Y:S01]  /*51c0*/  LOP3.LUT R4, R4, 0xffff, RZ, 0xc0, !PT ;  /* 0x0000ffff04047812 */ /* 0x000fe200078ec0ff */
[----:B------:R-:W-:Y:S01]  /*51d0*/  @!P0 FADD.FTZ R223, -R223, -RZ ;  /* 0x800000ffdfdf8221 */ /* 0x000fe20000010100 */
[----:B------:R-:W-:Y:S02]  /*51e0*/  ISETP.LE.U32.AND P5, PT, R5, UR4, PT ;  /* 0x0000000405007c0c */ /* 0x000fe4000bfa3070 */
[C---:B------:R-:W-:Y:S01]  /*51f0*/  LOP3.LUT R5, R179.reuse, 0xffff, RZ, 0xc0, !PT ;  /* 0x0000ffffb3057812 */ /* 0x040fe200078ec0ff */
[----:B------:R-:W-:Y:S01]  /*5200*/  MUFU.EX2 R164, R160 ;  /* 0x000000a000a47308 */ /* 0x000fe20000000800 */
[----:B------:R-:W-:Y:S01]  /*5210*/  ISETP.LE.U32.AND P0, PT, R4, UR4, PT ;  /* 0x0000000404007c0c */ /* 0x000fe2000bf03070 */
[----:B--2---:R-:W-:Y:S01]  /*5220*/  @!P1 FADD.FTZ R218, -R218, -RZ ;  /* 0x800000ffdada9221 */ /* 0x004fe20000010100 */
[----:B------:R-:W-:Y:S02]  /*5230*/  LOP3.LUT R4, R179, 0xff, RZ, 0xc0, !PT ;  /* 0x000000ffb3047812 */ /* 0x000fe400078ec0ff */
[----:B------:R-:W-:Y:S02]  /*5240*/  ISETP.LE.U32.AND P2, PT, R7, UR4, PT ;  /* 0x0000000407007c0c */ /* 0x000fe4000bf43070 */
[----:B------:R-:W-:Y:S02]  /*5250*/  ISETP.LE.U32.AND P1, PT, R12, UR4, PT ;  /* 0x000000040c007c0c */ /* 0x000fe4000bf23070 */
[----:B------:R-:W-:Y:S01]  /*5260*/  ISETP.LE.U32.AND P4, PT, R4, UR4, PT ;  /* 0x0000000404007c0c */ /* 0x000fe2000bf83070 */
[----:B------:R-:W-:Y:S01]  /*5270*/  MUFU.EX2 R160, R66 ;  /* 0x0000004200a07308 */ /* 0x000fe20000000800 */
[----:B------:R-:W-:Y:S01]  /*5280*/  LOP3.LUT R12, R172, 0xffff, RZ, 0xc0, !PT ;  /* 0x0000ffffac0c7812 */ /* 0x000fe200078ec0ff */
[----:B------:R-:W-:Y:S01]  /*5290*/  @!P5 FADD.FTZ R209, -R209, -RZ ;  /* 0x800000ffd1d1d221 */ /* 0x000fe20000010100 */
[----:B------:R-:W-:Y:S01]  /*52a0*/  SHF.R.U32.HI R7, RZ, 0x8, R5 ;  /* 0x00000008ff077819 */ /* 0x000fe20000011605 */
[----:B------:R-:W-:Y:S01]  /*52b0*/  @!P0 FADD.FTZ R200, -R200, -RZ ;  /* 0x800000ffc8c88221 */ /* 0x000fe20000010100 */
[----:B------:R-:W-:Y:S02]  /*52c0*/  LOP3.LUT R5, R6, 0xff, RZ, 0xc0, !PT ;  /* 0x000000ff06057812 */ /* 0x000fe400078ec0ff */
[----:B------:R-:W-:Y:S01]  /*52d0*/  LOP3.LUT R4, R7, 0xffff, RZ, 0xc0, !PT ;  /* 0x0000ffff07047812 */ /* 0x000fe200078ec0ff */
[----:B------:R-:W-:Y:S01]  /*52e0*/  @!P2 FADD.FTZ R219, -R219, -RZ ;  /* 0x800000ffdbdba221 */ /* 0x000fe20000010100 */
[----:B------:R-:W-:Y:S01]  /*52f0*/  SHF.R.U32.HI R6, RZ, 0x18, R179 ;  /* 0x00000018ff067819 */ /* 0x000fe200000116b3 */
[----:B-1----:R-:W-:Y:S01]  /*5300*/  @!P1 FADD.FTZ R189, -R189, -RZ ;  /* 0x800000ffbdbd9221 */ /* 0x002fe20000010100 */
[----:B------:R-:W-:Y:S01]  /*5310*/  ISETP.LE.U32.AND P0, PT, R5, UR4, PT ;  /* 0x0000000405007c0c */ /* 0x000fe2000bf03070 */
[----:B------:R-:W-:Y:S01]  /*5320*/  @!P4 FADD.FTZ R198, -R198, -RZ ;  /* 0x800000ffc6c6c221 */ /* 0x000fe20000010100 */
[----:B------:R-:W-:Y:S01]  /*5330*/  LOP3.LUT R5, R180, 0xff, RZ, 0xc0, !PT ;  /* 0x000000ffb4057812 */ /* 0x000fe200078ec0ff */
[----:B------:R-:W-:Y:S01]  /*5340*/  MUFU.EX2 R179, R45 ;  /* 0x0000002d00b37308 */ /* 0x000fe20000000800 */
[----:B------:R-:W-:Y:S02]  /*5350*/  ISETP.LE.U32.AND P5, PT, R4, UR4, PT ;  /* 0x0000000404007c0c */ /* 0x000fe4000bfa3070 */
[----:B------:R-:W-:Y:S02]  /*5360*/  LOP3.LUT R4, R180, 0xffff, RZ, 0xc0, !PT ;  /* 0x0000ffffb4047812 */ /* 0x000fe400078ec0ff */
[----:B------:R-:W-:Y:S02]  /*5370*/  ISETP.LE.U32.AND P4, PT, R5, UR4, PT ;  /* 0x0000000405007c0c */ /* 0x000fe4000bf83070 */
[----:B------:R-:W-:Y:S02]  /*5380*/  SHF.R.U32.HI R5, RZ, 0x10, R180 ;  /* 0x00000010ff057819 */ /* 0x000fe400000116b4 */
[----:B------:R-:W-:Y:S01]  /*5390*/  SHF.R.U32.HI R4, RZ, 0x8, R4 ;  /* 0x00000008ff047819 */ /* 0x000fe20000011604 */
[----:B------:R-:W-:Y:S01]  /*53a0*/  @!P0 FADD.FTZ R202, -R202, -RZ ;  /* 0x800000ffcaca8221 */ /* 0x000fe20000010100 */
[----:B------:R-:W-:Y:S01]  /*53b0*/  ISETP.LE.U32.AND P0, PT, R17, UR4, PT ;  /* 0x0000000411007c0c */ /* 0x000fe2000bf03070 */
[----:B------:R-:W1:Y:S01]  /*53c0*/  MUFU.EX2 R176, R48 ;  /* 0x0000003000b07308 */ /* 0x000e620000000800 */
[----:B------:R-:W-:Y:S01]  /*53d0*/  ISETP.LE.U32.AND P3, PT, R6, UR4, PT ;  /* 0x0000000406007c0c */ /* 0x000fe2000bf63070 */
[----:B------:R-:W-:Y:S01]  /*53e0*/  @!P5 FADD.FTZ R197, -R197, -RZ ;  /* 0x800000ffc5c5d221 */ /* 0x000fe20000010100 */
[----:B------:R-:W-:Y:S02]  /*53f0*/  SHF.R.U32.HI R17, RZ, 0x18, R172 ;  /* 0x00000018ff117819 */ /* 0x000fe400000116ac */
[----:B------:R-:W-:Y:S01]  /*5400*/  LOP3.LUT R4, R4, 0xffff, RZ, 0xc0, !PT ;  /* 0x0000ffff04047812 */ /* 0x000fe200078ec0ff */
[----:B------:R-:W-:Y:S01]  /*5410*/  @!P4 FADD.FTZ R207, -R207, -RZ ;  /* 0x800000ffcfcfc221 */ /* 0x000fe20000010100 */
[----:B------:R-:W-:Y:S02]  /*5420*/  LOP3.LUT R14, R168, 0xff, RZ, 0xc0, !PT ;  /* 0x000000ffa80e7812 */ /* 0x000fe400078ec0ff */
[----:B------:R-:W-:Y:S01]  /*5430*/  LOP3.LUT R11, R162, 0xff, RZ, 0xc0, !PT ;  /* 0x000000ffa20b7812 */ /* 0x000fe200078ec0ff */
[----:B------:R-:W-:Y:S01]  /*5440*/  MUFU.EX2 R167, R57 ;  /* 0x0000003900a77308 */ /* 0x000fe20000000800 */
[----:B------:R-:W-:Y:S01]  /*5450*/  ISETP.LE.U32.AND P5, PT, R4, UR4, PT ;  /* 0x0000000404007c0c */ /* 0x000fe2000bfa3070 */
[----:B------:R-:W-:Y:S01]  /*5460*/  @!P0 FADD.FTZ R187, -R187, -RZ ;  /* 0x800000ffbbbb8221 */ /* 0x000fe20000010100 */
[----:B------:R-:W-:Y:S01]  /*5470*/  ISETP.LE.U32.AND P6, PT, R11, UR4, PT ;  /* 0x000000040b007c0c */ /* 0x000fe2000bfc3070 */
[----:B------:R-:W-:Y:S01]  /*5480*/  @!P3 FADD.FTZ R201, -R201, -RZ ;  /* 0x800000ffc9c9b221 */ /* 0x000fe20000010100 */
[----:B------:R-:W-:Y:S02]  /*5490*/  LOP3.LUT R4, R5, 0xff, RZ, 0xc0, !PT ;  /* 0x000000ff05047812 */ /* 0x000fe400078ec0ff */
[----:B------:R-:W-:Y:S02]  /*54a0*/  SHF.R.U32.HI R11, RZ, 0x18, R174 ;  /* 0x00000018ff0b7819 */ /* 0x000fe400000116ae */
[----:B------:R-:W-:Y:S01]  /*54b0*/  SHF.R.U32.HI R5, RZ, 0x18, R180 ;  /* 0x00000018ff057819 */ /* 0x000fe200000116b4 */
[----:B------:R-:W-:Y:S01]  /*54c0*/  MUFU.EX2 R173, R51 ;  /* 0x0000003300ad7308 */ /* 0x000fe20000000800 */
[----:B------:R-:W-:Y:S02]  /*54d0*/  LOP3.LUT R18, R162, 0xffff, RZ, 0xc0, !PT ;  /* 0x0000ffffa2127812 */ /* 0x000fe400078ec0ff */
[----:B------:R-:W-:Y:S01]  /*54e0*/  ISETP.LE.U32.AND P4, PT, R5, UR4, PT ;  /* 0x0000000405007c0c */ /* 0x000fe2000bf83070 */
[----:B----4-:R-:W-:Y:S01]  /*54f0*/  @!P5 FADD.FTZ R205, -R205, -RZ ;  /* 0x800000ffcdcdd221 */ /* 0x010fe20000010100 */
[----:B------:R-:W-:Y:S01]  /*5500*/  ISETP.LE.U32.AND P5, PT, R15, UR4, PT ;  /* 0x000000040f007c0c */ /* 0x000fe2000bfa3070 */
[----:B------:R-:W-:Y:S01]  /*5510*/  @!P6 FADD.FTZ R206, -R206, -RZ ;  /* 0x800000ffcecee221 */ /* 0x000fe20000010100 */
[----:B------:R-:W-:Y:S02]  /*5520*/  ISETP.LE.U32.AND P3, PT, R4, UR4, PT ;  /* 0x0000000404007c0c */ /* 0x000fe4000bf63070 */
[----:B------:R-:W-:Y:S01]  /*5530*/  LOP3.LUT R15, R168, 0xffff, RZ, 0xc0, !PT ;  /* 0x0000ffffa80f7812 */ /* 0x000fe200078ec0ff */
[----:B------:R-:W-:Y:S01]  /*5540*/  MUFU.EX2 R163, R62 ;  /* 0x0000003e00a37308 */ /* 0x000fe20000000800 */
[----:B------:R-:W-:Y:S02]  /*5550*/  SHF.R.U32.HI R4, RZ, 0x8, R18 ;  /* 0x00000008ff047819 */ /* 0x000fe40000011612 */
[--C-:B------:R-:W-:Y:S02]  /*5560*/  SHF.R.U32.HI R13, RZ, 0x18, R162.reuse ;  /* 0x00000018ff0d7819 */ /* 0x100fe400000116a2 */
[----:B------:R-:W-:Y:S01]  /*5570*/  SHF.R.U32.HI R162, RZ, 0x10, R162 ;  /* 0x00000010ffa27819 */ /* 0x000fe200000116a2 */
[----:B------:R-:W-:Y:S01]  /*5580*/  @!P4 FADD.FTZ R213, -R213, -RZ ;  /* 0x800000ffd5d5c221 */ /* 0x000fe20000010100 */
[----:B------:R-:W-:Y:S01]  /*5590*/  ISETP.LE.U32.AND P2, PT, R13, UR4, PT ;  /* 0x000000040d007c0c */ /* 0x000fe2000bf43070 */
[----:B-1----:R-:W-:Y:S01]  /*55a0*/  @!P5 FADD.FTZ R176, -R176, -RZ ;  /* 0x800000ffb0b0d221 */ /* 0x002fe20000010100 */
[----:B------:R-:W-:Y:S01]  /*55b0*/  LOP3.LUT R4, R4, 0xffff, RZ, 0xc0, !PT ;  /* 0x0000ffff04047812 */ /* 0x000fe200078ec0ff */
[----:B------:R-:W-:Y:S01]  /*55c0*/  @!P3 FADD.FTZ R214, -R214, -RZ ;  /* 0x800000ffd6d6b221 */ /* 0x000fe20000010100 */
[----:B------:R-:W-:Y:S01]  /*55d0*/  SHF.R.U32.HI R13, RZ, 0x10, R168 ;  /* 0x00000010ff0d7819 */ /* 0x000fe200000116a8 */
[----:B------:R-:W1:Y:S01]  /*55e0*/  MUFU.EX2 R180, R47 ;  /* 0x0000002f00b47308 */ /* 0x000e620000000800 */
[----:B------:R-:W-:Y:S02]  /*55f0*/  LOP3.LUT R5, R162, 0xff, RZ, 0xc0, !PT ;  /* 0x000000ffa2057812 */ /* 0x000fe400078ec0ff */
[----:B------:R-:W-:Y:S02]  /*5600*/  ISETP.LE.U32.AND P6, PT, R4, UR4, PT ;  /* 0x0000000404007c0c */ /* 0x000fe4000bfc3070 */
[----:B------:R-:W-:Y:S02]  /*5610*/  SHF.R.U32.HI R4, RZ, 0x8, R19 ;  /* 0x00000008ff047819 */ /* 0x000fe40000011613 */
[----:B------:R-:W-:Y:S01]  /*5620*/  ISETP.LE.U32.AND P4, PT, R5, UR4, PT ;  /* 0x0000000405007c0c */ /* 0x000fe2000bf83070 */
[----:B------:R-:W-:Y:S01]  /*5630*/  @!P2 FADD.FTZ R211, -R211, -RZ ;  /* 0x800000ffd3d3a221 */ /* 0x000fe20000010100 */
[----:B------:R-:W-:Y:S01]  /*5640*/  LOP3.LUT R5, R166, 0xff, RZ, 0xc0, !PT ;  /* 0x000000ffa6057812 */ /* 0x000fe200078ec0ff */
[----:B------:R-:W-:Y:S01]  /*5650*/  MUFU.EX2 R162, R60 ;  /* 0x0000003c00a27308 */ /* 0x000fe20000000800 */
[----:B------:R-:W-:Y:S02]  /*5660*/  LOP3.LUT R4, R4, 0xffff, RZ, 0xc0, !PT ;  /* 0x0000ffff04047812 */ /* 0x000fe400078ec0ff */
[--C-:B------:R-:W-:Y:S02]  /*5670*/  SHF.R.U32.HI R6, RZ, 0x18, R185.reuse ;  /* 0x00000018ff067819 */ /* 0x100fe400000116b9 */
[----:B------:R-:W-:Y:S01]  /*5680*/  LOP3.LUT R8, R174, 0xffff, RZ, 0xc0, !PT ;  /* 0x0000ffffae087812 */ /* 0x000fe200078ec0ff */
[----:B------:R-:W-:Y:S01]  /*5690*/  @!P6 FADD.FTZ R204, -R204, -RZ ;  /* 0x800000ffcccce221 */ /* 0x000fe20000010100 */
[----:B------:R-:W-:Y:S02]  /*56a0*/  ISETP.LE.U32.AND P6, PT, R5, UR4, PT ;  /* 0x0000000405007c0c */ /* 0x000fe4000bfc3070 */
[C---:B------:R-:W-:Y:S01]  /*56b0*/  LOP3.LUT R5, R185.reuse, 0xff, RZ, 0xc0, !PT ;  /* 0x000000ffb9057812 */ /* 0x040fe200078ec0ff */
[----:B------:R-:W-:Y:S01]  /*56c0*/  @!P4 FADD.FTZ R210, -R210, -RZ ;  /* 0x800000ffd2d2c221 */ /* 0x000fe20000010100 */
[----:B------:R-:W-:Y:S01]  /*56d0*/  ISETP.LE.U32.AND P4, PT, R4, UR4, PT ;  /* 0x0000000404007c0c */ /* 0x000fe2000bf83070 */
[----:B------:R-:W-:Y:S01]  /*56e0*/  MUFU.EX2 R169, R55 ;  /* 0x0000003700a97308 */ /* 0x000fe20000000800 */
[----:B------:R-:W-:Y:S02]  /*56f0*/  LOP3.LUT R4, R185, 0xffff, RZ, 0xc0, !PT ;  /* 0x0000ffffb9047812 */ /* 0x000fe400078ec0ff */
[----:B------:R-:W-:Y:S02]  /*5700*/  ISETP.LE.U32.AND P2, PT, R5, UR4, PT ;  /* 0x0000000405007c0c */ /* 0x000fe4000bf43070 */
[----:B------:R-:W-:Y:S02]  /*5710*/  SHF.R.U32.HI R4, RZ, 0x8, R4 ;  /* 0x00000008ff047819 */ /* 0x000fe40000011604 */
[----:B------:R-:W-:Y:S01]  /*5720*/  SHF.R.U32.HI R5, RZ, 0x10, R185 ;  /* 0x00000010ff057819 */ /* 0x000fe200000116b9 */
[----:B------:R-:W-:Y:S01]  /*5730*/  @!P6 FADD.FTZ R191, -R191, -RZ ;  /* 0x800000ffbfbfe221 */ /* 0x000fe20000010100 */
[----:B------:R-:W-:Y:S01]  /*5740*/  LOP3.LUT R4, R4, 0xffff, RZ, 0xc0, !PT ;  /* 0x0000ffff04047812 */ /* 0x000fe200078ec0ff */
[----:B------:R-:W-:Y:S01]  /*5750*/  MUFU.EX2 R175, R49 ;  /* 0x0000003100af7308 */ /* 0x000fe20000000800 */
[----:B------:R-:W-:Y:S01]  /*5760*/  LOP3.LUT R5, R5, 0xff, RZ, 0xc0, !PT ;  /* 0x000000ff05057812 */ /* 0x000fe200078ec0ff */
[----:B------:R-:W-:Y:S01]  /*5770*/  @!P4 FADD.FTZ R186, -R186, -RZ ;  /* 0x800000ffbabac221 */ /* 0x000fe20000010100 */
[----:B------:R-:W-:Y:S02]  /*5780*/  ISETP.LE.U32.AND P6, PT, R4, UR4, PT ;  /* 0x0000000404007c0c */ /* 0x000fe4000bfc3070 */
[----:B------:R-:W-:Y:S01]  /*5790*/  LOP3.LUT R4, R188, 0xffff, RZ, 0xc0, !PT ;  /* 0x0000ffffbc047812 */ /* 0x000fe200078ec0ff */
[----:B------:R-:W-:Y:S01]  /*57a0*/  @!P2 FADD.FTZ R182, -R182, -RZ ;  /* 0x800000ffb6b6a221 */ /* 0x000fe20000010100 */
[----:B------:R-:W-:Y:S02]  /*57b0*/  ISETP.LE.U32.AND P0, PT, R5, UR4, PT ;  /* 0x0000000405007c0c */ /* 0x000fe4000bf03070 */
[----:B------:R-:W-:Y:S01]  /*57c0*/  LOP3.LUT R5, R188, 0xff, RZ, 0xc0, !PT ;  /* 0x000000ffbc057812 */ /* 0x000fe200078ec0ff */
[----:B------:R-:W-:Y:S01]  /*57d0*/  MUFU.EX2 R177, R58 ;  /* 0x0000003a00b17308 */ /* 0x000fe20000000800 */
[----:B------:R-:W-:Y:S02]  /*57e0*/  SHF.R.U32.HI R4, RZ, 0x8, R4 ;  /* 0x00000008ff047819 */ /* 0x000fe40000011604 */
[----:B------:R-:W-:Y:S02]  /*57f0*/  ISETP.LE.U32.AND P2, PT, R5, UR4, PT ;  /* 0x0000000405007c0c */ /* 0x000fe4000bf43070 */
[----:B------:R-:W-:Y:S01]  /*5800*/  ISETP.LE.U32.AND P1, PT, R6, UR4, PT ;  /* 0x0000000406007c0c */ /* 0x000fe2000bf23070 */
[----:B------:R-:W-:Y:S01]  /*5810*/  @!P6 FADD.FTZ R181, -R181, -RZ ;  /* 0x800000ffb5b5e221 */ /* 0x000fe20000010100 */
[----:B------:R-:W-:Y:S02]  /*5820*/  LOP3.LUT R5, R4, 0xffff, RZ, 0xc0, !PT ;  /* 0x0000ffff04057812 */ /* 0x000fe400078ec0ff */
[--C-:B------:R-:W-:Y:S01]  /*5830*/  SHF.R.U32.HI R6, RZ, 0x10, R188.reuse ;  /* 0x00000010ff067819 */ /* 0x100fe200000116bc */
[----:B------:R-:W-:Y:S01]  /*5840*/  @!P0 FADD.FTZ R184, -R184, -RZ ;  /* 0x800000ffb8b88221 */ /* 0x000fe20000010100 */
[----:B------:R-:W-:Y:S01]  /*5850*/  ISETP.LE.U32.AND P6, PT, R5, UR4, PT ;  /* 0x0000000405007c0c */ /* 0x000fe2000bfc3070 */
[----:B------:R-:W-:Y:S01]  /*5860*/  MUFU.EX2 R159, R109 ;  /* 0x0000006d009f7308 */ /* 0x000fe20000000800 */
[----:B------:R-:W-:Y:S02]  /*5870*/  SHF.R.U32.HI R5, RZ, 0x18, R188 ;  /* 0x00000018ff057819 */ /* 0x000fe400000116bc */
[----:B------:R-:W-:Y:S01]  /*5880*/  LOP3.LUT R4, R6, 0xff, RZ, 0xc0, !PT ;  /* 0x000000ff06047812 */ /* 0x000fe200078ec0ff */
[----:B------:R-:W-:Y:S01]  /*5890*/  @!P2 FADD.FTZ R192, -R192, -RZ ;  /* 0x800000ffc0c0a221 */ /* 0x000fe20000010100 */
[----:B------:R-:W-:Y:S01]  /*58a0*/  ISETP.LE.U32.AND P2, PT, R11, UR4, PT ;  /* 0x000000040b007c0c */ /* 0x000fe2000bf43070 */
[----:B------:R-:W-:Y:S01]  /*58b0*/  @!P1 FADD.FTZ R178, -R178, -RZ ;  /* 0x800000ffb2b29221 */ /* 0x000fe20000010100 */
[----:B------:R-:W-:Y:S02]  /*58c0*/  ISETP.LE.U32.AND P0, PT, R4, UR4, PT ;  /* 0x0000000404007c0c */ /* 0x000fe4000bf03070 */
[----:B------:R-:W-:Y:S01]  /*58d0*/  ISETP.LE.U32.AND P1, PT, R5, UR4, PT ;  /* 0x0000000405007c0c */ /* 0x000fe2000bf23070 */
[----:B------:R-:W-:Y:S01]  /*58e0*/  MUFU.EX2 R109, R0 ;  /* 0x00000000006d7308 */ /* 0x000fe20000000800 */
[----:B------:R-:W-:Y:S01]  /*58f0*/  SHF.R.U32.HI R4, RZ, 0x8, R8 ;  /* 0x00000008ff047819 */ /* 0x000fe20000011608 */
[----:B------:R-:W-:Y:S01]  /*5900*/  @!P6 FADD.FTZ R190, -R190, -RZ ;  /* 0x800000ffbebee221 */ /* 0x000fe20000010100 */
[----:B------:R-:W-:Y:S02]  /*5910*/  LOP3.LUT R5, R9, 0xff, RZ, 0xc0, !PT ;  /* 0x000000ff09057812 */ /* 0x000fe400078ec0ff */
[----:B------:R-:W-:Y:S02]  /*5920*/  LOP3.LUT R7, R174, 0xff, RZ, 0xc0, !PT ;  /* 0x000000ffae077812 */ /* 0x000fe400078ec0ff */
[----:B------:R-:W-:Y:S01]  /*5930*/  LOP3.LUT R4, R4, 0xffff, RZ, 0xc0, !PT ;  /* 0x0000ffff04047812 */ /* 0x000fe200078ec0ff */
[----:B-1----:R-:W-:Y:S01]  /*5940*/  @!P2 FADD.FTZ R180, -R180, -RZ ;  /* 0x800000ffb4b4a221 */ /* 0x002fe20000010100 */
[----:B------:R-:W-:Y:S01]  /*5950*/  ISETP.LE.U32.AND P3, PT, R16, UR4, PT ;  /* 0x0000000410007c0c */ /* 0x000fe2000bf63070 */
[----:B------:R-:W-:Y:S01]  /*5960*/  @!P0 FADD.FTZ R195, -R195, -RZ ;  /* 0x800000ffc3c38221 */ /* 0x000fe20000010100 */
[----:B------:R-:W-:Y:S01]  /*5970*/  ISETP.LE.U32.AND P0, PT, R5, UR4, PT ;  /* 0x0000000405007c0c */ /* 0x000fe2000bf03070 */
[----:B------:R-:W-:Y:S01]  /*5980*/  @!P1 FADD.FTZ R194, -R194, -RZ ;  /* 0x800000ffc2c29221 */ /* 0x000fe20000010100 */
[----:B------:R-:W-:Y:S01]  /*5990*/  ISETP.LE.U32.AND P6, PT, R4, UR4, PT ;  /* 0x0000000404007c0c */ /* 0x000fe2000bfc3070 */
[----:B------:R-:W1:Y:S01]  /*59a0*/  MUFU.EX2 R174, R50 ;  /* 0x0000003200ae7308 */ /* 0x000e620000000800 */
[----:B------:R-:W-:Y:S02]  /*59b0*/  LOP3.LUT R4, R21, 0xff, RZ, 0xc0, !PT ;  /* 0x000000ff15047812 */ /* 0x000fe400078ec0ff */
[----:B------:R-:W-:Y:S02]  /*59c0*/  ISETP.LE.U32.AND P4, PT, R7, UR4, PT ;  /* 0x0000000407007c0c */ /* 0x000fe4000bf83070 */
[----:B------:R-:W-:Y:S02]  /*59d0*/  SHF.R.U32.HI R5, RZ, 0x8, R20 ;  /* 0x00000008ff057819 */ /* 0x000fe40000011614 */
[----:B------:R-:W-:Y:S01]  /*59e0*/  ISETP.LE.U32.AND P1, PT, R4, UR4, PT ;  /* 0x0000000404007c0c */ /* 0x000fe2000bf23070 */
[----:B------:R-:W-:Y:S01]  /*59f0*/  @!P3 FADD.FTZ R173, -R173, -RZ ;  /* 0x800000ffadadb221 */ /* 0x000fe20000010100 */
[----:B------:R-:W-:Y:S01]  /*5a00*/  LOP3.LUT R4, R5, 0xffff, RZ, 0xc0, !PT ;  /* 0x0000ffff05047812 */ /* 0x000fe200078ec0ff */
[----:B------:R-:W-:Y:S01]  /*5a10*/  @!P0 FADD.FTZ R193, -R193, -RZ ;  /* 0x800000ffc1c18221 */ /* 0x000fe20000010100 */
[----:B------:R-:W-:Y:S01]  /*5a20*/  SHF.R.U32.HI R18, RZ, 0x10, R172 ;  /* 0x00000010ff127819 */ /* 0x000fe200000116ac */
[----:B------:R-:W-:Y:S01]  /*5a30*/  @!P6 FADD.FTZ R179, -R179, -RZ ;  /* 0x800000ffb3b3e221 */ /* 0x000fe20000010100 */
[----:B------:R-:W-:Y:S01]  /*5a40*/  LOP3.LUT R5, R196, 0xff, RZ, 0xc0, !PT ;  /* 0x000000ffc4057812 */ /* 0x000fe200078ec0ff */
[----:B------:R-:W2:Y:S01]  /*5a50*/  MUFU.EX2 R172, R52 ;  /* 0x0000003400ac7308 */ /* 0x000ea20000000800 */
[----:B------:R-:W-:Y:S01]  /*5a60*/  ISETP.LE.U32.AND P6, PT, R4, UR4, PT ;  /* 0x0000000404007c0c */ /* 0x000fe2000bfc3070 */
[----:B------:R-:W-:Y:S01]  /*5a70*/  @!P4 FADD.FTZ R183, -R183, -RZ ;  /* 0x800000ffb7b7c221 */ /* 0x000fe20000010100 */
[----:B------:R-:W-:Y:S02]  /*5a80*/  ISETP.LE.U32.AND P0, PT, R5, UR4, PT ;  /* 0x0000000405007c0c */ /* 0x000fe4000bf03070 */
[----:B------:R-:W-:Y:S02]  /*5a90*/  SHF.R.U32.HI R4, RZ, 0x18, R196 ;  /* 0x00000018ff047819 */ /* 0x000fe400000116c4 */
[----:B------:R-:W-:Y:S02]  /*5aa0*/  LOP3.LUT R5, R199, 0xff, RZ, 0xc0, !PT ;  /* 0x000000ffc7057812 */ /* 0x000fe400078ec0ff */
[----:B------:R-:W-:Y:S01]  /*5ab0*/  ISETP.LE.U32.AND P2, PT, R4, UR4, PT ;  /* 0x0000000404007c0c */ /* 0x000fe2000bf43070 */
[----:B-1----:R-:W-:Y:S01]  /*5ac0*/  @!P1 FADD.FTZ R174, -R174, -RZ ;  /* 0x800000ffaeae9221 */ /* 0x002fe20000010100 */
[----:B------:R-:W-:Y:S01]  /*5ad0*/  ISETP.LE.U32.AND P5, PT, R5, UR4, PT ;  /* 0x0000000405007c0c */ /* 0x000fe2000bfa3070 */
[----:B------:R-:W1:Y:S01]  /*5ae0*/  MUFU.EX2 R170, R54 ;  /* 0x0000003600aa7308 */ /* 0x000e620000000800 */
[----:B------:R-:W-:Y:S01]  /*5af0*/  LOP3.LUT R4, R196, 0xffff, RZ, 0xc0, !PT ;  /* 0x0000ffffc4047812 */ /* 0x000fe200078ec0ff */
[----:B------:R-:W-:Y:S01]  /*5b00*/  @!P6 FADD.FTZ R175, -R175, -RZ ;  /* 0x800000ffafafe221 */ /* 0x000fe20000010100 */
[----:B------:R-:W-:Y:S02]  /*5b10*/  LOP3.LUT R5, R199, 0xffff, RZ, 0xc0, !PT ;  /* 0x0000ffffc7057812 */ /* 0x000fe400078ec0ff */
[----:B------:R-:W-:Y:S02]  /*5b20*/  SHF.R.U32.HI R4, RZ, 0x8, R4 ;  /* 0x00000008ff047819 */ /* 0x000fe40000011604 */
[----:B------:R-:W-:Y:S02]  /*5b30*/  SHF.R.U32.HI R5, RZ, 0x8, R5 ;  /* 0x00000008ff057819 */ /* 0x000fe40000011605 */
[----:B------:R-:W-:Y:S01]  /*5b40*/  LOP3.LUT R4, R4, 0xffff, RZ, 0xc0, !PT ;  /* 0x0000ffff04047812 */ /* 0x000fe200078ec0ff */
[----:B------:R-:W-:Y:S01]  /*5b50*/  @!P2 FADD.FTZ R169, -R169, -RZ ;  /* 0x800000ffa9a9a221 */ /* 0x000fe20000010100 */
[----:B------:R-:W-:Y:S01]  /*5b60*/  LOP3.LUT R5, R5, 0xffff, RZ, 0xc0, !PT ;  /* 0x0000ffff05057812 */ /* 0x000fe200078ec0ff */
[----:B--2---:R-:W-:Y:S01]  /*5b70*/  @!P0 FADD.FTZ R172, -R172, -RZ ;  /* 0x800000ffacac8221 */ /* 0x004fe20000010100 */
[----:B------:R-:W-:Y:S01]  /*5b80*/  ISETP.LE.U32.AND P6, PT, R4, UR4, PT ;  /* 0x0000000404007c0c */ /* 0x000fe2000bfc3070 */
[----:B------:R-:W2:Y:S01]  /*5b90*/  MUFU.EX2 R166, R59 ;  /* 0x0000003b00a67308 */ /* 0x000ea20000000800 */
[----:B------:R-:W-:Y:S02]  /*5ba0*/  ISETP.LE.U32.AND P3, PT, R5, UR4, PT ;  /* 0x0000000405007c0c */ /* 0x000fe4000bf63070 */
[--C-:B------:R-:W-:Y:S02]  /*5bb0*/  SHF.R.U32.HI R4, RZ, 0x10, R199.reuse ;  /* 0x00000010ff047819 */ /* 0x100fe400000116c7 */
[----:B------:R-:W-:Y:S02]  /*5bc0*/  SHF.R.U32.HI R5, RZ, 0x8, R12 ;  /* 0x00000008ff057819 */ /* 0x000fe4000001160c */
[----:B------:R-:W-:Y:S02]  /*5bd0*/  LOP3.LUT R4, R4, 0xff, RZ, 0xc0, !PT ;  /* 0x000000ff04047812 */ /* 0x000fe400078ec0ff */
[----:B------:R-:W-:Y:S02]  /*5be0*/  ISETP.LE.U32.AND P4, PT, R10, UR4, PT ;  /* 0x000000040a007c0c */ /* 0x000fe4000bf83070 */
[----:B------:R-:W-:Y:S01]  /*5bf0*/  F2FP.RELU.BF16.PACK_AB R7, R212, R215 ;  /* 0x000000d7d407723e */ /* 0x000fe200000018ff */
[----:B------:R-:W-:Y:S01]  /*5c00*/  @!P6 FADD.FTZ R171, -R171, -RZ ;  /* 0x800000ffababe221 */ /* 0x000fe20000010100 */
[----:B------:R-:W-:Y:S01]  /*5c10*/  SHF.R.U32.HI R6, RZ, 0x10, R196 ;  /* 0x00000010ff067819 */ /* 0x000fe200000116c4 */
[----:B------:R-:W-:Y:S01]  /*5c20*/  @!P3 FADD.FTZ R167, -R167, -RZ ;  /* 0x800000ffa7a7b221 */ /* 0x000fe20000010100 */
[----:B------:R-:W-:Y:S01]  /*5c30*/  ISETP.LE.U32.AND P6, PT, R4, UR4, PT ;  /* 0x0000000404007c0c */ /* 0x000fe2000bfc3070 */
[----:B------:R3:W-:Y:S01]  /*5c40*/  STS [R232+0x10000], R7 ;  /* 0x01000007e8007388 */ /* 0x0007e20000000800 */
[----:B------:R-:W-:Y:S02]  /*5c50*/  LOP3.LUT R6, R6, 0xff, RZ, 0xc0, !PT ;  /* 0x000000ff06067812 */ /* 0x000fe400078ec0ff */
[----:B------:R-:W-:Y:S02]  /*5c60*/  LOP3.LUT R4, R5, 0xffff, RZ, 0xc0, !PT ;  /* 0x0000ffff05047812 */ /* 0x000fe400078ec0ff */
[----:B------:R-:W-:Y:S01]  /*5c70*/  ISETP.LE.U32.AND P1, PT, R6, UR4, PT ;  /* 0x0000000406007c0c */ /* 0x000fe2000bf23070 */
[----:B------:R-:W-:Y:S01]  /*5c80*/  @!P4 FADD.FTZ R165, -R165, -RZ ;  /* 0x800000ffa5a5c221 */ /* 0x000fe20000010100 */
[----:B------:R-:W-:Y:S02]  /*5c90*/  LOP3.LUT R5, R18, 0xff, RZ, 0xc0, !PT ;  /* 0x000000ff12057812 */ /* 0x000fe400078ec0ff */
[----:B------:R-:W-:Y:S02]  /*5ca0*/  ISETP.LE.U32.AND P2, PT, R4, UR4, PT ;  /* 0x0000000404007c0c */ /* 0x000fe4000bf43070 */
[----:B------:R-:W-:Y:S01]  /*5cb0*/  F2FP.RELU.BF16.PACK_AB R8, R197, R198 ;  /* 0x000000c6c508723e */ /* 0x000fe200000018ff */
[----:B------:R-:W-:Y:S01]  /*5cc0*/  @!P6 FADD.FTZ R177, -R177, -RZ ;  /* 0x800000ffb1b1e221 */ /* 0x000fe20000010100 */
[----:B------:R-:W-:Y:S02]  /*5cd0*/  SHF.R.U32.HI R4, RZ, 0x18, R199 ;  /* 0x00000018ff047819 */ /* 0x000fe400000116c7 */
[----:B------:R-:W-:Y:S02]  /*5ce0*/  ISETP.LE.U32.AND P6, PT, R5, UR4, PT ;  /* 0x0000000405007c0c */ /* 0x000fe4000bfc3070 */
[----:B------:R-:W-:Y:S01]  /*5cf0*/  ISETP.LE.U32.AND P3, PT, R4, UR4, PT ;  /* 0x0000000404007c0c */ /* 0x000fe2000bf63070 */
[----:B-1----:R-:W-:Y:S01]  /*5d00*/  @!P1 FADD.FTZ R170, -R170, -RZ ;  /* 0x800000ffaaaa9221 */ /* 0x002fe20000010100 */
[----:B------:R-:W-:Y:S02]  /*5d10*/  F2FP.RELU.BF16.PACK_AB R5, R200, R203 ;  /* 0x000000cbc805723e */ /* 0x000fe400000018ff */
[----:B------:R-:W-:Y:S01]  /*5d20*/  SHF.R.U32.HI R4, RZ, 0x8, R15 ;  /* 0x00000008ff047819 */ /* 0x000fe2000001160f */
[----:B------:R-:W-:Y:S01]  /*5d30*/  @!P2 FADD.FTZ R164, -R164, -RZ ;  /* 0x800000ffa4a4a221 */ /* 0x000fe20000010100 */
[----:B------:R-:W-:Y:S02]  /*5d40*/  F2FP.RELU.BF16.PACK_AB R0, R194, R195 ;  /* 0x000000c3c200723e */ /* 0x000fe400000018ff */
[----:B------:R-:W-:Y:S02]  /*5d50*/  LOP3.LUT R6, R13, 0xff, RZ, 0xc0, !PT ;  /* 0x000000ff0d067812 */ /* 0x000fe400078ec0ff */
[----:B------:R-:W-:Y:S01]  /*5d60*/  LOP3.LUT R4, R4, 0xffff, RZ, 0xc0, !PT ;  /* 0x0000ffff04047812 */ /* 0x000fe200078ec0ff */
[----:B------:R-:W-:Y:S01]  /*5d70*/  @!P6 FADD.FTZ R160, -R160, -RZ ;  /* 0x800000ffa0a0e221 */ /* 0x000fe20000010100 */
[----:B------:R-:W-:Y:S01]  /*5d80*/  ISETP.LE.U32.AND P4, PT, R6, UR4, PT ;  /* 0x0000000406007c0c */ /* 0x000fe2000bf83070 */
[----:B--2---:R-:W-:Y:S01]  /*5d90*/  @!P3 FADD.FTZ R166, -R166, -RZ ;  /* 0x800000ffa6a6b221 */ /* 0x004fe20000010100 */
[----:B------:R-:W-:Y:S02]  /*5da0*/  F2FP.RELU.BF16.PACK_AB R6, R216, R217 ;  /* 0x000000d9d806723e */ /* 0x000fe400000018ff */
[----:B------:R-:W-:Y:S02]  /*5db0*/  SHF.R.U32.HI R16, RZ, 0x18, R168 ;  /* 0x00000018ff107819 */ /* 0x000fe400000116a8 */
[----:B------:R-:W-:Y:S01]  /*5dc0*/  ISETP.LE.U32.AND P2, PT, R4, UR4, PT ;  /* 0x0000000404007c0c */ /* 0x000fe2000bf43070 */
[----:B------:R1:W-:Y:S01]  /*5dd0*/  STS [R232+0x10400], R6 ;  /* 0x01040006e8007388 */ /* 0x0003e20000000800 */
[----:B------:R-:W-:Y:S01]  /*5de0*/  ISETP.LE.U32.AND P0, PT, R17, UR4, PT ;  /* 0x0000000411007c0c */ /* 0x000fe2000bf03070 */
[----:B------:R-:W2:Y:S01]  /*5df0*/  MUFU.EX2 R168, R56 ;  /* 0x0000003800a87308 */ /* 0x000ea20000000800 */
[----:B------:R-:W-:Y:S01]  /*5e00*/  F2FP.RELU.BF16.PACK_AB R4, R208, R209 ;  /* 0x000000d1d004723e */ /* 0x000fe200000018ff */
[----:B------:R4:W-:Y:S01]  /*5e10*/  STS [R231+0x10000], R5 ;  /* 0x01000005e7007388 */ /* 0x0009e20000000800 */
[----:B------:R-:W-:Y:S01]  /*5e20*/  ISETP.LE.U32.AND P1, PT, R14, UR4, PT ;  /* 0x000000040e007c0c */ /* 0x000fe2000bf23070 */
[----:B------:R-:W-:Y:S01]  /*5e30*/  @!P4 FADD.FTZ R163, -R163, -RZ ;  /* 0x800000ffa3a3c221 */ /* 0x000fe20000010100 */
[----:B---3--:R-:W-:Y:S01]  /*5e40*/  F2FP.RELU.BF16.PACK_AB R7, R221, R220 ;  /* 0x000000dcdd07723e */ /* 0x008fe200000018ff */
[----:B------:R3:W-:Y:S01]  /*5e50*/  STS [R231+0x10400], R4 ;  /* 0x01040004e7007388 */ /* 0x0007e20000000800 */
[----:B------:R-:W-:Y:S02]  /*5e60*/  FSETP.GE.FTZ.AND P3, PT, R212, RZ, PT ;  /* 0x000000ffd400720b */ /* 0x000fe40003f76000 */
[----:B------:R-:W-:Y:S01]  /*5e70*/  FSETP.GE.FTZ.AND P4, PT, R215, RZ, PT ;  /* 0x000000ffd700720b */ /* 0x000fe20003f96000 */
[----:B------:R3:W-:Y:S01]  /*5e80*/  STS [R232+0x12000], R7 ;  /* 0x01200007e8007388 */ /* 0x0007e20000000800 */
[----:B------:R-:W-:Y:S01]  /*5e90*/  @!P2 FADD.FTZ R161, -R161, -RZ ;  /* 0x800000ffa1a1a221 */ /* 0x000fe20000010100 */
[----:B------:R-:W-:Y:S01]  /*5ea0*/  FSETP.GE.FTZ.AND P2, PT, R203, RZ, PT ;  /* 0x000000ffcb00720b */ /* 0x000fe20003f56000 */
[----:B------:R-:W-:Y:S03]  /*5eb0*/  @!P0 FADD.FTZ R159, -R159, -RZ ;  /* 0x800000ff9f9f8221 */ /* 0x000fe60000010100 */
[----:B------:R-:W-:Y:S01]  /*5ec0*/  @!P1 FADD.FTZ R162, -R162, -RZ ;  /* 0x800000ffa2a29221 */ /* 0x000fe20000010100 */
[----:B------:R-:W-:Y:S02]  /*5ed0*/  FSETP.GE.FTZ.AND P1, PT, R200, RZ, PT ;  /* 0x000000ffc800720b */ /* 0x000fe40003f36000 */
[----:B-1----:R-:W-:Y:S01]  /*5ee0*/  F2FP.RELU.BF16.PACK_AB R6, R224, R225 ;  /* 0x000000e1e006723e */ /* 0x002fe200000018ff */
[----:B--2---:R-:W-:Y:S01]  /*5ef0*/  @!P5 FADD.FTZ R168, -R168, -RZ ;  /* 0x800000ffa8a8d221 */ /* 0x004fe20000010100 */
[----:B------:R-:W-:Y:S02]  /*5f00*/  ISETP.LE.U32.AND P5, PT, R16, UR4, PT ;  /* 0x0000000410007c0c */ /* 0x000fe4000bfa3070 */
[----:B----4-:R-:W-:Y:S01]  /*5f10*/  F2FP.RELU.BF16.PACK_AB R5, R218, R219 ;  /* 0x000000dbda05723e */ /* 0x010fe200000018ff */
[----:B------:R1:W-:Y:S01]  /*5f20*/  STS [R232+0x12400], R6 ;  /* 0x01240006e8007388 */ /* 0x0003e20000000800 */
[----:B---3--:R-:W-:Y:S03]  /*5f30*/  F2FP.RELU.BF16.PACK_AB R4, R222, R223 ;  /* 0x000000dfde04723e */ /* 0x008fe600000018ff */
[----:B------:R2:W-:Y:S01]  /*5f40*/  STS [R231+0x12000], R5 ;  /* 0x01200005e7007388 */ /* 0x0005e20000000800 */
[----:B------:R-:W-:Y:S03]  /*5f50*/  F2FP.RELU.BF16.PACK_AB R7, R201, R202 ;  /* 0x000000cac907723e */ /* 0x000fe600000018ff */
[----:B------:R3:W-:Y:S02]  /*5f60*/  STS [R231+0x12400], R4 ;  /* 0x01240004e7007388 */ /* 0x0007e40000000800 */
[----:B------:R-:W-:Y:S02]  /*5f70*/  @!P5 FADD.FTZ R109, -R109, -RZ ;  /* 0x800000ff6d6dd221 */ /* 0x000fe40000010100 */
[----:B------:R-:W-:Y:S04]  /*5f80*/  STS [R233+0x10000], R8 ;  /* 0x01000008e9007388 */ /* 0x000fe80000000800 */
[----:B------:R4:W-:Y:S01]  /*5f90*/  STS [R233+0x10400], R7 ;  /* 0x01040007e9007388 */ /* 0x0009e20000000800 */
[----:B-1----:R-:W-:Y:S02]  /*5fa0*/  F2FP.RELU.BF16.PACK_AB R6, R205, R207 ;  /* 0x000000cfcd06723e */ /* 0x002fe400000018ff */
[----:B--2---:R-:W-:Y:S02]  /*5fb0*/  F2FP.RELU.BF16.PACK_AB R5, R186, R189 ;  /* 0x000000bdba05723e */ /* 0x004fe400000018ff */
[----:B---3--:R-:W-:Y:S03]  /*5fc0*/  F2FP.RELU.BF16.PACK_AB R4, R187, R191 ;  /* 0x000000bfbb04723e */ /* 0x008fe600000018ff */
[----:B------:R1:W-:Y:S04]  /*5fd0*/  STS [R230+0x10000], R5 ;  /* 0x01000005e6007388 */ /* 0x0003e80000000800 */
[----:B------:R2:W-:Y:S01]  /*5fe0*/  STS [R230+0x10400], R4 ;  /* 0x01040004e6007388 */ /* 0x0005e20000000800 */
[----:B----4-:R-:W-:Y:S03]  /*5ff0*/  F2FP.RELU.BF16.PACK_AB R7, R213, R214 ;  /* 0x000000d6d507723e */ /* 0x010fe600000018ff */
[----:B------:R3:W-:Y:S04]  /*6000*/  STS [R233+0x12000], R6 ;  /* 0x01200006e9007388 */ /* 0x0007e80000000800 */
[----:B------:R4:W-:Y:S01]  /*6010*/  STS [R233+0x12400], R7 ;  /* 0x01240007e9007388 */ /* 0x0009e20000000800 */
[----:B-1----:R-:W-:Y:S02]  /*6020*/  F2FP.RELU.BF16.PACK_AB R5, R211, R210 ;  /* 0x000000d2d305723e */ /* 0x002fe400000018ff */
[----:B--2---:R-:W-:Y:S03]  /*6030*/  F2FP.RELU.BF16.PACK_AB R4, R181, R182 ;  /* 0x000000b6b504723e */ /* 0x004fe600000018ff */
[----:B------:R1:W-:Y:S01]  /*6040*/  STS [R230+0x12400], R5 ;  /* 0x01240005e6007388 */ /* 0x0003e20000000800 */
[----:B---3--:R-:W-:Y:S02]  /*6050*/  F2FP.RELU.BF16.PACK_AB R6, R204, R206 ;  /* 0x000000cecc06723e */ /* 0x008fe400000018ff */
[----:B----4-:R-:W-:Y:S03]  /*6060*/  F2FP.RELU.BF16.PACK_AB R7, R178, R184 ;  /* 0x000000b8b207723e */ /* 0x010fe600000018ff */
[----:B------:R2:W-:Y:S04]  /*6070*/  STS [R230+0x12000], R6 ;  /* 0x01200006e6007388 */ /* 0x0005e80000000800 */
[----:B------:R3:W-:Y:S04]  /*6080*/  STS [R227+0x10000], R4 ;  /* 0x01000004e3007388 */ /* 0x0007e80000000800 */
[----:B------:R4:W-:Y:S01]  /*6090*/  STS [R227+0x10400], R7 ;  /* 0x01040007e3007388 */ /* 0x0009e20000000800 */
[----:B-1----:R-:W-:Y:S05]  /*60a0*/  F2FP.RELU.BF16.PACK_AB R5, R175, R176 ;  /* 0x000000b0af05723e */ /* 0x002fea00000018ff */
[----:B------:R1:W-:Y:S01]  /*60b0*/  STS [R226+0x10000], R5 ;  /* 0x01000005e2007388 */ /* 0x0003e20000000800 */
[----:B--2---:R-:W-:Y:S02]  /*60c0*/  F2FP.RELU.BF16.PACK_AB R6, R190, R192 ;  /* 0x000000c0be06723e */ /* 0x004fe400000018ff */
[----:B---3--:R-:W-:Y:S02]  /*60d0*/  F2FP.RELU.BF16.PACK_AB R4, R173, R174 ;  /* 0x000000aead04723e */ /* 0x008fe400000018ff */
[----:B----4-:R-:W-:Y:S03]  /*60e0*/  F2FP.RELU.BF16.PACK_AB R7, R179, R183 ;  /* 0x000000b7b307723e */ /* 0x010fe600000018ff */
[----:B------:R2:W-:Y:S04]  /*60f0*/  STS [R226+0x10400], R4 ;  /* 0x01040004e2007388 */ /* 0x0005e80000000800 */
[----:B------:R3:W-:Y:S04]  /*6100*/  STS [R227+0x12000], R6 ;  /* 0x01200006e3007388 */ /* 0x0007e80000000800 */
[----:B------:R4:W-:Y:S04]  /*6110*/  STS [R227+0x12400], R0 ;  /* 0x01240000e3007388 */ /* 0x0009e80000000800 */
[----:B------:R4:W-:Y:S01]  /*6120*/  STS [R226+0x12000], R7 ;  /* 0x01200007e2007388 */ /* 0x0009e20000000800 */
[----:B-1----:R-:W-:Y:S02]  /*6130*/  F2FP.RELU.BF16.PACK_AB R5, R171, R172 ;  /* 0x000000acab05723e */ /* 0x002fe400000018ff */
[----:B--2---:R-:W-:Y:S02]  /*6140*/  F2FP.RELU.BF16.PACK_AB R4, R169, R170 ;  /* 0x000000aaa904723e */ /* 0x004fe400000018ff */
[----:B---3--:R-:W-:Y:S02]  /*6150*/  F2FP.RELU.BF16.PACK_AB R6, R180, R193 ;  /* 0x000000c1b406723e */ /* 0x008fe400000018ff */
[----:B----4-:R-:W-:Y:S03]  /*6160*/  F2FP.RELU.BF16.PACK_AB R0, R164, R165 ;  /* 0x000000a5a400723e */ /* 0x010fe600000018ff */
[----:B------:R1:W-:Y:S01]  /*6170*/  STS [R226+0x12400], R6 ;  /* 0x01240006e2007388 */ /* 0x0003e20000000800 */
[----:B------:R-:W-:Y:S03]  /*6180*/  F2FP.RELU.BF16.PACK_AB R7, R167, R168 ;  /* 0x000000a8a707723e */ /* 0x000fe600000018ff */
[----:B------:R2:W-:Y:S04]  /*6190*/  STS [R229+0x10000], R5 ;  /* 0x01000005e5007388 */ /* 0x0005e80000000800 */
[----:B------:R3:W-:Y:S04]  /*61a0*/  STS [R229+0x10400], R4 ;  /* 0x01040004e5007388 */ /* 0x0007e80000000800 */
[----:B------:R4:W-:Y:S01]  /*61b0*/  STS [R228+0x10000], R0 ;  /* 0x01000000e4007388 */ /* 0x0009e20000000800 */
[----:B-1----:R-:W-:Y:S02]  /*61c0*/  F2FP.RELU.BF16.PACK_AB R6, R166, R177 ;  /* 0x000000b1a606723e */ /* 0x002fe400000018ff */
[----:B--2---:R-:W-:Y:S02]  /*61d0*/  F2FP.RELU.BF16.PACK_AB R5, R159, R160 ;  /* 0x000000a09f05723e */ /* 0x004fe400000018ff */
[----:B---3--:R-:W-:Y:S03]  /*61e0*/  F2FP.RELU.BF16.PACK_AB R4, R161, R162 ;  /* 0x000000a2a104723e */ /* 0x008fe600000018ff */
[----:B------:R1:W-:Y:S01]  /*61f0*/  STS [R228+0x10400], R5 ;  /* 0x01040005e4007388 */ /* 0x0003e20000000800 */
[----:B----4-:R-:W-:Y:S03]  /*6200*/  F2FP.RELU.BF16.PACK_AB R0, R109, R163 ;  /* 0x000000a36d00723e */ /* 0x010fe600000018ff */
[----:B------:R-:W-:Y:S04]  /*6210*/  STS [R229+0x12000], R7 ;  /* 0x01200007e5007388 */ /* 0x000fe80000000800 */
[----:B------:R-:W-:Y:S04]  /*6220*/  STS [R229+0x12400], R6 ;  /* 0x01240006e5007388 */ /* 0x000fe80000000800 */
[----:B------:R-:W-:Y:S04]  /*6230*/  STS [R228+0x12400], R0 ;  /* 0x01240000e4007388 */ /* 0x000fe80000000800 */
[----:B------:R2:W-:Y:S04]  /*6240*/  STS [R228+0x12000], R4 ;  /* 0x01200004e4007388 */ /* 0x0005e80000000800 */
[----:B------:R-:W3:Y:S01]  /*6250*/  LDSM.16.M88.4 R64, [R150+0x4000] ;  /* 0x004000009640783b */ /* 0x000ee20000000200 */
[----:B-1----:R-:W-:Y:S07]  /*6260*/  IMAD.U32 R5, RZ, RZ, UR15 ;  /* 0x0000000fff057e24 */ /* 0x002fee000f8e00ff */
[----:B------:R-:W1:Y:S08]  /*6270*/  LDSM.16.M88.4 R60, [R150+0x5000] ;  /* 0x00500000963c783b */ /* 0x000e700000000200 */
[----:B------:R-:W4:Y:S01]  /*6280*/  LDSM.16.M88.4 R100, [R151+0x4000] ;  /* 0x004000009764783b */ /* 0x000f220000000200 */
[----:B--2---:R-:W-:Y:S07]  /*6290*/  IMAD.U32 R4, RZ, RZ, UR16 ;  /* 0x00000010ff047e24 */ /* 0x004fee000f8e00ff */
[----:B------:R-:W4:Y:S01]  /*62a0*/  LDSM.16.M88.4 R104, [R151+0x5000] ;  /* 0x005000009768783b */ /* 0x000f220000000200 */
[C---:B------:R-:W-:Y:S04]  /*62b0*/  LEA R110, P0, R245.reuse, R4, 0x2 ;  /* 0x00000004f56e7211 */ /* 0x040fe800078010ff */
[----:B------:R-:W-:Y:S02]  /*62c0*/  LEA.HI.X.SX32 R111, R245, R5, 0x2, P0 ;  /* 0x00000005f56f7211 */ /* 0x000fe400000f16ff */
[----:B------:R-:W-:Y:S03]  /*62d0*/  FSETP.GE.FTZ.AND P0, PT, R198, RZ, PT ;  /* 0x000000ffc600720b */ /* 0x000fe60003f16000 */
[----:B------:R-:W2:Y:S04]  /*62e0*/  LDG.E R108, [R110.64] ;  /* 0x0000000a6e6c7981 */ /* 0x000ea8000c1e1900 */
[----:B------:R-:W2:Y:S01]  /*62f0*/  LDG.E R0, [R110.64+0x120] ;  /* 0x0001200a6e007981 */ /* 0x000ea2000c1e1900 */
[-C--:B---3--:R-:W-:Y:S08]  /*6300*/  HMMA.16816.F32.BF16 R4, R64, R112.reuse, RZ ;  /* 0x000000704004723c */ /* 0x088ff000000418ff */
[C---:B-1----:R-:W-:Y:S08]  /*6310*/  HMMA.16816.F32.BF16 R8, R60.reuse, R112, RZ ;  /* 0x000000703c08723c */ /* 0x042ff000000418ff */
        /* <DEDUP_REMOVED lines=28> */
[-C--:B------:R-:W-:Y:S01]  /*64e0*/  HMMA.16816.F32.BF16 R60, R104, R142.reuse, R60 ;  /* 0x0000008e683c723c */ /* 0x080fe2000004183c */
[----:B------:R-:W3:Y:S04]  /*64f0*/  LDG.E R105, [R110.64+0x20] ;  /* 0x0000200a6e697981 */ /* 0x000ee8000c1e1900 */
[----:B------:R-:W4:Y:S03]  /*6500*/  LDG.E R104, [R110.64+0x100] ;  /* 0x0001000a6e687981 */ /* 0x000f26000c1e1900 */
[----:B------:R-:W-:Y:S07]  /*6510*/  HMMA.16816.F32.BF16 R64, R100, R142, R64 ;  /* 0x0000008e6440723c */ /* 0x000fee0000041840 */
[C---:B--2---:R-:W-:Y:S02]  /*6520*/  FADD.FTZ R101, -R108.reuse, R4 ;  /* 0x000000046c657221 */ /* 0x044fe40000010100 */
[C---:B------:R-:W-:Y:S03]  /*6530*/  FADD.FTZ R100, -R108.reuse, R5 ;  /* 0x000000056c647221 */ /* 0x040fe60000010100 */
[C---:B------:R-:W-:Y:S02]  /*6540*/  FADD.FTZ R5, -R108.reuse, R17 ;  /* 0x000000116c057221 */ /* 0x040fe40000010100 */
[----:B------:R-:W-:Y:S01]  /*6550*/  FADD.FTZ R4, -R108, R20 ;  /* 0x000000146c047221 */ /* 0x000fe20000010100 */
[-C--:B------:R-:W-:Y:S01]  /*6560*/  FSEL R17, R100, R108.reuse, P3 ;  /* 0x0000006c64117208 */ /* 0x080fe20001800000 */
[C---:B------:R-:W-:Y:S01]  /*6570*/  FADD.FTZ R16, -R108.reuse, R16 ;  /* 0x000000106c107221 */ /* 0x040fe20000010100 */
[-C--:B------:R-:W-:Y:S01]  /*6580*/  FSEL R5, R5, R108.reuse, P1 ;  /* 0x0000006c05057208 */ /* 0x080fe20000800000 */
[----:B------:R-:W-:Y:S01]  /*6590*/  FADD.FTZ R48, -R108, R48 ;  /* 0x000000306c307221 */ /* 0x000fe20000010100 */
[-C--:B------:R-:W-:Y:S01]  /*65a0*/  FSEL R4, R4, R108.reuse, P0 ;  /* 0x0000006c04047208 */ /* 0x080fe20000000000 */
[----:B------:R-:W-:Y:S01]  /*65b0*/  FMUL.FTZ R212, R212, R17 ;  /* 0x00000011d4d47220 */ /* 0x000fe20000410000 */
[----:B------:R-:W-:Y:S01]  /*65c0*/  FSEL R16, R16, R108, P2 ;  /* 0x0000006c10107208 */ /* 0x000fe20001000000 */
[----:B------:R-:W-:Y:S01]  /*65d0*/  FMUL.FTZ R200, R200, R5 ;  /* 0x00000005c8c87220 */ /* 0x000fe20000410000 */
[----:B------:R-:W-:Y:S01]  /*65e0*/  FSETP.GE.FTZ.AND P1, PT, R182, RZ, PT ;  /* 0x000000ffb600720b */ /* 0x000fe20003f36000 */
[----:B------:R-:W-:Y:S01]  /*65f0*/  FMUL.FTZ R198, R198, R4 ;  /* 0x00000004c6c67220 */ /* 0x000fe20000410000 */
[----:B------:R-:W-:Y:S01]  /*6600*/  FSETP.GE.FTZ.AND P0, PT, R181, RZ, PT ;  /* 0x000000ffb500720b */ /* 0x000fe20003f16000 */
[C---:B------:R-:W-:Y:S01]  /*6610*/  FADD.FTZ R5, -R108.reuse, R36 ;  /* 0x000000246c057221 */ /* 0x040fe20000010100 */
[----:B------:R-:W-:Y:S01]  /*6620*/  FSETP.GE.FTZ.AND P3, PT, R189, RZ, PT ;  /* 0x000000ffbd00720b */ /* 0x000fe20003f76000 */
[----:B------:R-:W-:Y:S01]  /*6630*/  FADD.FTZ R4, -R108, R37 ;  /* 0x000000256c047221 */ /* 0x000fe20000010100 */
[----:B------:R-:W-:Y:S01]  /*6640*/  FSETP.GE.FTZ.AND P2, PT, R186, RZ, PT ;  /* 0x000000ffba00720b */ /* 0x000fe20003f56000 */
[----:B------:R-:W-:Y:S01]  /*6650*/  FMUL.FTZ R203, R203, R16 ;  /* 0x00000010cbcb7220 */ /* 0x000fe20000410000 */
[-C--:B------:R-:W-:Y:S01]  /*6660*/  FSEL R5, R5, R108.reuse, P1 ;  /* 0x0000006c05057208 */ /* 0x080fe20000800000 */
[----:B------:R-:W-:Y:S01]  /*6670*/  FADD.FTZ R17, -R108, R32 ;  /* 0x000000206c117221 */ /* 0x000fe20000010100 */
[----:B------:R-:W-:Y:S01]  /*6680*/  FSEL R4, R4, R108, P0 ;  /* 0x0000006c04047208 */ /* 0x000fe20000000000 */
[----:B------:R-:W-:Y:S01]  /*6690*/  FADD.FTZ R16, -R108, R33 ;  /* 0x000000216c107221 */ /* 0x000fe20000010100 */
[----:B------:R-:W-:Y:S01]  /*66a0*/  FSETP.GE.FTZ.AND P1, PT, R176, RZ, PT ;  /* 0x000000ffb000720b */ /* 0x000fe20003f36000 */
[----:B------:R-:W-:Y:S01]  /*66b0*/  FMUL.FTZ R182, R182, R5 ;  /* 0x00000005b6b67220 */ /* 0x000fe20000410000 */
[----:B------:R-:W-:Y:S01]  /*66c0*/  FSETP.GE.FTZ.AND P0, PT, R164, RZ, PT ;  /* 0x000000ffa400720b */ /* 0x000fe20003f16000 */
[----:B------:R-:W-:Y:S01]  /*66d0*/  FMUL.FTZ R181, R181, R4 ;  /* 0x00000004b5b57220 */ /* 0x000fe20000410000 */
[-C--:B------:R-:W-:Y:S01]  /*66e0*/  FSEL R20, R101, R108.reuse, P4 ;  /* 0x0000006c65147208 */ /* 0x080fe20002000000 */
[C---:B------:R-:W-:Y:S01]  /*66f0*/  FADD.FTZ R5, -R108.reuse, R52 ;  /* 0x000000346c057221 */ /* 0x040fe20000010100 */
[-C--:B------:R-:W-:Y:S01]  /*6700*/  FSEL R17, R17, R108.reuse, P3 ;  /* 0x0000006c11117208 */ /* 0x080fe20001800000 */
[----:B------:R-:W-:Y:S01]  /*6710*/  FADD.FTZ R4, -R108, R53 ;  /* 0x000000356c047221 */ /* 0x000fe20000010100 */
[----:B------:R-:W-:Y:S01]  /*6720*/  FSEL R16, R16, R108, P2 ;  /* 0x0000006c10107208 */ /* 0x000fe20001000000 */
[----:B------:R-:W-:Y:S01]  /*6730*/  FMUL.FTZ R215, R215, R20 ;  /* 0x00000014d7d77220 */ /* 0x000fe20000410000 */
[----:B------:R-:W-:Y:S01]  /*6740*/  FSETP.GE.FTZ.AND P2, PT, R172, RZ, PT ;  /* 0x000000ffac00720b */ /* 0x000fe20003f56000 */
[----:B------:R-:W-:Y:S01]  /*6750*/  FADD.FTZ R20, -R108, R21 ;  /* 0x000000156c147221 */ /* 0x000fe20000010100 */
[----:B------:R-:W-:Y:S01]  /*6760*/  FSEL R48, R48, R108, P1 ;  /* 0x0000006c30307208 */ /* 0x000fe20000800000 */
[----:B------:R-:W-:Y:S01]  /*6770*/  FMUL.FTZ R189, R189, R17 ;  /* 0x00000011bdbd7220 */ /* 0x000fe20000410000 */
        /* <DEDUP_REMOVED lines=10> */
[----:B------:R-:W-:Y:S01]  /*6820*/  FSETP.GE.FTZ.AND P1, PT, R165, RZ, PT ;  /* 0x000000ffa500720b */ /* 0x000fe20003f36000 */
[----:B------:R-:W-:Y:S01]  /*6830*/  FADD.FTZ R26, -R0, R26 ;  /* 0x0000001a001a7221 */ /* 0x000fe20000010100 */
[-C--:B------:R-:W-:Y:S01]  /*6840*/  FSEL R20, R20, R108.reuse, P4 ;  /* 0x0000006c14147208 */ /* 0x080fe20002000000 */
[----:B------:R-:W-:Y:S01]  /*6850*/  FADD.FTZ R42, -R0, R42 ;  /* 0x0000002a002a7221 */ /* 0x000fe20000010100 */
[----:B------:R-:W-:Y:S01]  /*6860*/  FSEL R17, R17, R108, P3 ;  /* 0x0000006c11117208 */ /* 0x000fe20001800000 */
[----:B------:R-:W-:Y:S01]  /*6870*/  FMUL.FTZ R48, R176, R48 ;  /* 0x00000030b0307220 */ /* 0x000fe20000410000 */
[----:B------:R-:W-:Y:S01]  /*6880*/  FSEL R16, R16, R108, P1 ;  /* 0x0000006c10107208 */ /* 0x000fe20000800000 */
[----:B------:R-:W-:Y:S01]  /*6890*/  @P0 FADD.FTZ R108, -R108, R65 ;  /* 0x000000416c6c0221 */ /* 0x000fe20000010100 */
[----:B------:R-:W-:Y:S01]  /*68a0*/  FSETP.GE.FTZ.AND P1, PT, R217, RZ, PT ;  /* 0x000000ffd900720b */ /* 0x000fe20003f36000 */
[----:B------:R-:W-:Y:S01]  /*68b0*/  FMUL.FTZ R197, R197, R20 ;  /* 0x00000014c5c57220 */ /* 0x000fe20000410000 */
[----:B------:R-:W-:Y:S01]  /*68c0*/  FSETP.GE.FTZ.AND P0, PT, R216, RZ, PT ;  /* 0x000000ffd800720b */ /* 0x000fe20003f16000 */
[----:B------:R-:W-:Y:S01]  /*68d0*/  FMUL.FTZ R165, R165, R16 ;  /* 0x00000010a5a57220 */ /* 0x000fe20000410000 */
[----:B------:R-:W-:Y:S01]  /*68e0*/  FSETP.GE.FTZ.AND P3, PT, R169, RZ, PT ;  /* 0x000000ffa900720b */ /* 0x000fe20003f76000 */
[----:B------:R-:W-:Y:S01]  /*68f0*/  FMUL.FTZ R175, R175, R17 ;  /* 0x00000011afaf7220 */ /* 0x000fe20000410000 */
[----:B------:R-:W-:Y:S01]  /*6900*/  FSETP.GE.FTZ.AND P2, PT, R160, RZ, PT ;  /* 0x000000ffa000720b */ /* 0x000fe20003f56000 */
[----:B------:R-:W-:Y:S01]  /*6910*/  FMUL.FTZ R108, R164, R108 ;  /* 0x0000006ca46c7220 */ /* 0x000fe20000410000 */
[----:B------:R-:W-:Y:S01]  /*6920*/  FSETP.GE.FTZ.AND P4, PT, R170, RZ, PT ;  /* 0x000000ffaa00720b */ /* 0x000fe20003f96000 */
[C---:B---3--:R-:W-:Y:S02]  /*6930*/  FADD.FTZ R5, -R105.reuse, R6 ;  /* 0x0000000669057221 */ /* 0x048fe40000010100 */
[C---:B------:R-:W-:Y:S02]  /*6940*/  FADD.FTZ R4, -R105.reuse, R7 ;  /* 0x0000000769047221 */ /* 0x040fe40000010100 */
[----:B------:R-:W-:Y:S01]  /*6950*/  FADD.FTZ R18, -R105, R18 ;  /* 0x0000001269127221 */ /* 0x000fe20000010100 */
[-C--:B------:R-:W-:Y:S01]  /*6960*/  FSEL R5, R5, R105.reuse, P1 ;  /* 0x0000006905057208 */ /* 0x080fe20000800000 */
[C---:B------:R-:W-:Y:S01]  /*6970*/  FADD.FTZ R19, -R105.reuse, R19 ;  /* 0x0000001369137221 */ /* 0x040fe20000010100 */
[-C--:B------:R-:W-:Y:S01]  /*6980*/  FSEL R4, R4, R105.reuse, P0 ;  /* 0x0000006904047208 */ /* 0x080fe20000000000 */
[----:B------:R-:W-:Y:S01]  /*6990*/  FADD.FTZ R22, -R105, R22 ;  /* 0x0000001669167221 */ /* 0x000fe20000010100 */
[----:B------:R-:W-:Y:S01]  /*69a0*/  FSETP.GE.FTZ.AND P1, PT, R209, RZ, PT ;  /* 0x000000ffd100720b */ /* 0x000fe20003f36000 */
[C---:B------:R-:W-:Y:S01]  /*69b0*/  FADD.FTZ R23, -R105.reuse, R23 ;  /* 0x0000001769177221 */ /* 0x040fe20000010100 */
[----:B------:R-:W-:Y:S01]  /*69c0*/  FSETP.GE.FTZ.AND P0, PT, R208, RZ, PT ;  /* 0x000000ffd000720b */ /* 0x000fe20003f16000 */
[C---:B------:R-:W-:Y:S01]  /*69d0*/  FADD.FTZ R34, -R105.reuse, R34 ;  /* 0x0000002269227221 */ /* 0x040fe20000010100 */
[-C--:B------:R-:W-:Y:S01]  /*69e0*/  FSEL R18, R18, R105.reuse, P1 ;  /* 0x0000006912127208 */ /* 0x080fe20000800000 */
[----:B------:R-:W-:Y:S01]  /*69f0*/  FADD.FTZ R35, -R105, R35 ;  /* 0x0000002369237221 */ /* 0x000fe20000010100 */
[-C--:B------:R-:W-:Y:S01]  /*6a00*/  FSEL R19, R19, R105.reuse, P0 ;  /* 0x0000006913137208 */ /* 0x080fe20000000000 */
        /* <DEDUP_REMOVED lines=12> */
[C---:B------:R-:W-:Y:S01]  /*6ad0*/  FADD.FTZ R6, -R105.reuse, R55 ;  /* 0x0000003769067221 */ /* 0x040fe20000010100 */
        /* <DEDUP_REMOVED lines=9> */
[----:B----4-:R-:W-:Y:S01]  /*6b70*/  FADD.FTZ R56, -R104, R56 ;  /* 0x0000003868387221 */ /* 0x010fe20000010100 */
[----:B------:R-:W-:Y:S01]  /*6b80*/  FSEL R39, R39, R105, P0 ;  /* 0x0000006927277208 */ /* 0x000fe20000000000 */
[----:B------:R-:W-:Y:S01]  /*6b90*/  FMUL.FTZ R208, R208, R19 ;  /* 0x00000013d0d07220 */ /* 0x000fe20000410000 */
[----:B------:R-:W-:Y:S01]  /*6ba0*/  FSETP.GE.FTZ.AND P1, PT, R174, RZ, PT ;  /* 0x000000ffae00720b */ /* 0x000fe20003f36000 */
[----:B------:R-:W-:Y:S01]  /*6bb0*/  FADD.FTZ R45, -R104, R45 ;  /* 0x0000002d682d7221 */ /* 0x000fe20000010100 */
[----:B------:R-:W-:Y:S01]  /*6bc0*/  FSETP.GE.FTZ.AND P0, PT, R173, RZ, PT ;  /* 0x000000ffad00720b */ /* 0x000fe20003f16000 */
[----:B------:R-:W-:Y:S01]  /*6bd0*/  FMUL.FTZ R209, R209, R18 ;  /* 0x00000012d1d17220 */ /* 0x000fe20000410000 */
[-C--:B------:R-:W-:Y:S01]  /*6be0*/  FSEL R50, R50, R105.reuse, P1 ;  /* 0x0000006932327208 */ /* 0x080fe20000800000 */
[----:B------:R-:W-:Y:S01]  /*6bf0*/  FMUL.FTZ R191, R191, R34 ;  /* 0x00000022bfbf7220 */ /* 0x000fe20000410000 */
[----:B------:R-:W-:Y:S01]  /*6c00*/  FSEL R4, R4, R105, P0 ;  /* 0x0000006904047208 */ /* 0x000fe20000000000 */
[----:B------:R-:W-:Y:S01]  /*6c10*/  FMUL.FTZ R35, R187, R35 ;  /* 0x00000023bb237220 */ /* 0x000fe20000410000 */
        /* <DEDUP_REMOVED lines=10> */
[----:B------:R-:W-:Y:S01]  /*6cc0*/  FSEL R4, R4, R104, P0 ;  /* 0x0000006804047208 */ /* 0x000fe20000000000 */
[----:B------:R-:W-:Y:S01]  /*6cd0*/  FMUL.FTZ R160, R160, R5 ;  /* 0x00000005a0a07220 */ /* 0x000fe20000410000 */
[----:B------:R-:W-:Y:S01]  /*6ce0*/  FSETP.GE.FTZ.AND P2, PT, R218, RZ, PT ;  /* 0x000000ffda00720b */ /* 0x000fe20003f56000 */
[C---:B------:R-:W-:Y:S01]  /*6cf0*/  FADD.FTZ R6, -R104.reuse, R13 ;  /* 0x0000000d68067221 */ /* 0x040fe20000010100 */
[----:B------:R-:W-:Y:S01]  /*6d00*/  FSETP.GE.FTZ.AND P0, PT, R205, RZ, PT ;  /* 0x000000ffcd00720b */ /* 0x000fe20003f16000 */
[----:B------:R-:W-:Y:S01]  /*6d10*/  FADD.FTZ R5, -R104, R24 ;  /* 0x0000001868057221 */ /* 0x000fe20000010100 */
[----:B------:R-:W-:Y:S01]  /*6d20*/  FSETP.GE.FTZ.AND P3, PT, R219, RZ, PT ;  /* 0x000000ffdb00720b */ /* 0x000fe20003f76000 */
[----:B------:R-:W-:Y:S01]  /*6d30*/  @P1 FADD.FTZ R105, -R105, R67 ;  /* 0x0000004369691221 */ /* 0x000fe20000010100 */
[----:B------:R-:W-:Y:S01]  /*6d40*/  FSETP.GE.FTZ.AND P1, PT, R207, RZ, PT ;  /* 0x000000ffcf00720b */ /* 0x000fe20003f36000 */
[----:B------:R-:W-:Y:S01]  /*6d50*/  FMUL.FTZ R23, R220, R4 ;  /* 0x00000004dc177220 */ /* 0x000fe20000410000 */
[-C--:B------:R-:W-:Y:S01]  /*6d60*/  FSEL R6, R6, R104.reuse, P2 ;  /* 0x0000006806067208 */ /* 0x080fe20001000000 */
[----:B------:R-:W-:Y:S01]  /*6d70*/  FADD.FTZ R4, -R104, R25 ;  /* 0x0000001968047221 */ /* 0x000fe20000010100 */
[-C--:B------:R-:W-:Y:S01]  /*6d80*/  FSEL R5, R5, R104.reuse, P1 ;  /* 0x0000006805057208 */ /* 0x080fe20000800000 */
[----:B------:R-:W-:Y:S01]  /*6d90*/  FMUL.FTZ R170, R170, R7 ;  /* 0x00000007aaaa7220 */ /* 0x000fe20000410000 */
[----:B------:R-:W-:Y:S01]  /*6da0*/  FSETP.GE.FTZ.AND P2, PT, R192, RZ, PT ;  /* 0x000000ffc000720b */ /* 0x000fe20003f56000 */
[----:B------:R-:W-:Y:S01]  /*6db0*/  FADD.FTZ R7, -R104, R12 ;  /* 0x0000000c68077221 */ /* 0x000fe20000010100 */
[----:B------:R-:W-:Y:S01]  /*6dc0*/  FSEL R4, R4, R104, P0 ;  /* 0x0000006804047208 */ /* 0x000fe20000000000 */
[----:B------:R-:W-:Y:S01]  /*6dd0*/  FMUL.FTZ R16, R218, R6 ;  /* 0x00000006da107220 */ /* 0x000fe20000410000 */
[----:B------:R-:W-:Y:S01]  /*6de0*/  FSETP.GE.FTZ.AND P1, PT, R190, RZ, PT ;  /* 0x000000ffbe00720b */ /* 0x000fe20003f36000 */
[----:B------:R-:W-:Y:S01]  /*6df0*/  FMUL.FTZ R207, R207, R5 ;  /* 0x00000005cfcf7220 */ /* 0x000fe20000410000 */
[----:B------:R-:W-:Y:S01]  /*6e00*/  FSEL R7, R7, R104, P3 ;  /* 0x0000006807077208 */ /* 0x000fe20001800000 */
[C---:B------:R-:W-:Y:S01]  /*6e10*/  FADD.FTZ R6, -R104.reuse, R40 ;  /* 0x0000002868067221 */ /* 0x040fe20000010100 */
[----:B------:R-:W-:Y:S01]  /*6e20*/  FSETP.GE.FTZ.AND P0, PT, R183, RZ, PT ;  /* 0x000000ffb700720b */ /* 0x000fe20003f16000 */
[----:B------:R-:W-:Y:S01]  /*6e30*/  FADD.FTZ R5, -R104, R41 ;  /* 0x0000002968057221 */ /* 0x000fe20000010100 */
        /* <DEDUP_REMOVED lines=12> */
[----:B------:R-:W-:Y:S01]  /*6f00*/  FSETP.GE.FTZ.AND P3, PT, R204, RZ, PT ;  /* 0x000000ffcc00720b */ /* 0x000fe20003f76000 */
[----:B------:R-:W-:Y:S01]  /*6f10*/  FADD.FTZ R6, -R104, R57 ;  /* 0x0000003968067221 */ /* 0x000fe20000010100 */
[----:B------:R-:W-:Y:S01]  /*6f20*/  FSEL R8, R8, R104, P4 ;  /* 0x0000006808087208 */ /* 0x000fe20002000000 */
[----:B------:R-:W-:Y:S01]  /*6f30*/  FADD.FTZ R5, -R104, R60 ;  /* 0x0000003c68057221 */ /* 0x000fe20000010100 */
[----:B------:R-:W-:Y:S01]  /*6f40*/  FSETP.GE.FTZ.AND P1, PT, R167, RZ, PT ;  /* 0x000000ffa700720b */ /* 0x000fe20003f36000 */
[----:B------:R-:W-:Y:S01]  /*6f50*/  FMUL.FTZ R183, R183, R4 ;  /* 0x00000004b7b77220 */ /* 0x000fe20000410000 */
[----:B------:R-:W-:Y:S01]  /*6f60*/  FSEL R56, R56, R104, P2 ;  /* 0x0000006838387208 */ /* 0x000fe20001000000 */
[----:B------:R-:W-:Y:S01]  /*6f70*/  FADD.FTZ R4, -R0, R10 ;  /* 0x0000000a00047221 */ /* 0x000fe20000010100 */
[----:B------:R-:W-:Y:S01]  /*6f80*/  FSETP.GE.FTZ.AND P2, PT, R162, RZ, PT ;  /* 0x000000ffa200720b */ /* 0x000fe20003f56000 */
[----:B------:R-:W-:Y:S01]  /*6f90*/  FMUL.FTZ R19, R221, R8 ;  /* 0x00000008dd137220 */ /* 0x000fe20000410000 */
[-C--:B------:R-:W-:Y:S01]  /*6fa0*/  FSEL R7, R7, R104.reuse, P3 ;  /* 0x0000006807077208 */ /* 0x080fe20001800000 */
[----:B------:R-:W-:Y:S01]  /*6fb0*/  FADD.FTZ R8, -R104, R28 ;  /* 0x0000001c68087221 */ /* 0x000fe20000010100 */
[-C--:B------:R-:W-:Y:S01]  /*6fc0*/  FSEL R6, R6, R104.reuse, P1 ;  /* 0x0000006806067208 */ /* 0x080fe20000800000 */
[----:B------:R-:W-:Y:S01]  /*6fd0*/  FMUL.FTZ R39, R178, R39 ;  /* 0x00000027b2277220 */ /* 0x000fe20000410000 */
[----:B------:R-:W-:Y:S01]  /*6fe0*/  FSEL R5, R5, R104, P2 ;  /* 0x0000006805057208 */ /* 0x000fe20001000000 */
[----:B------:R-:W-:Y:S01]  /*6ff0*/  FMUL.FTZ R18, R204, R7 ;  /* 0x00000007cc127220 */ /* 0x000fe20000410000 */
[----:B------:R-:W-:Y:S01]  /*7000*/  FSETP.GE.FTZ.AND P1, PT, R225, RZ, PT ;  /* 0x000000ffe100720b */ /* 0x000fe20003f36000 */
[----:B------:R-:W-:Y:S01]  /*7010*/  FADD.FTZ R7, -R0, R15 ;  /* 0x0000000f00077221 */ /* 0x000fe20000010100 */
[----:B------:R-:W-:Y:S01]  /*7020*/  FSETP.GE.FTZ.AND P4, PT, R206, RZ, PT ;  /* 0x000000ffce00720b */ /* 0x000fe20003f96000 */
[----:B------:R-:W-:Y:S01]  /*7030*/  FMUL.FTZ R167, R167, R6 ;  /* 0x00000006a7a77220 */ /* 0x000fe20000410000 */
[----:B------:R-:W-:Y:S01]  /*7040*/  FSETP.GE.FTZ.AND P3, PT, R179, RZ, PT ;  /* 0x000000ffb300720b */ /* 0x000fe20003f76000 */
[----:B------:R-:W-:Y:S01]  /*7050*/  FMUL.FTZ R162, R162, R5 ;  /* 0x00000005a2a27220 */ /* 0x000fe20000410000 */
[----:B------:R-:W-:Y:S01]  /*7060*/  FSEL R4, R4, R0, P1 ;  /* 0x0000000004047208 */ /* 0x000fe20000800000 */
[----:B------:R-:W-:Y:S01]  /*7070*/  FADD.FTZ R6, -R0, R11 ;  /* 0x0000000b00067221 */ /* 0x000fe20000010100 */
[----:B------:R-:W-:Y:S01]  /*7080*/  FSETP.GE.FTZ.AND P2, PT, R222, RZ, PT ;  /* 0x000000ffde00720b */ /* 0x000fe20003f56000 */
[----:B------:R-:W-:Y:S01]  /*7090*/  FADD.FTZ R5, -R0, R14 ;  /* 0x0000000e00057221 */ /* 0x000fe20000010100 */
[----:B------:R-:W-:Y:S01]  /*70a0*/  FSEL R8, R8, R104, P4 ;  /* 0x0000006808087208 */ /* 0x000fe20002000000 */
[----:B------:R-:W-:Y:S01]  /*70b0*/  FMUL.FTZ R14, R225, R4 ;  /* 0x00000004e10e7220 */ /* 0x000fe20000410000 */
[----:B------:R-:W-:Y:S01]  /*70c0*/  FSEL R45, R45, R104, P3 ;  /* 0x000000682d2d7208 */ /* 0x000fe20001800000 */
[----:B------:R-:W-:Y:S01]  /*70d0*/  @P0 FADD.FTZ R104, -R104, R61 ;  /* 0x0000003d68680221 */ /* 0x000fe20000010100 */
[----:B------:R-:W-:Y:S01]  /*70e0*/  FSETP.GE.FTZ.AND P1, PT, R224, RZ, PT ;  /* 0x000000ffe000720b */ /* 0x000fe20003f36000 */
[----:B------:R-:W-:Y:S01]  /*70f0*/  FADD.FTZ R4, -R0, R27 ;  /* 0x0000001b00047221 */ /* 0x000fe20000010100 */
[----:B------:R-:W-:Y:S01]  /*7100*/  FSETP.GE.FTZ.AND P0, PT, R223, RZ, PT ;  /* 0x000000ffdf00720b */ /* 0x000fe20003f16000 */
[----:B------:R-:W-:Y:S01]  /*7110*/  FMUL.FTZ R206, R206, R8 ;  /* 0x00000008cece7220 */ /* 0x000fe20000410000 */
[----:B------:R-:W-:Y:S01]  /*7120*/  FSEL R7, R7, R0, P2 ;  /* 0x0000000007077208 */ /* 0x000fe20001000000 */
[----:B------:R-:W-:Y:S01]  /*7130*/  FMUL.FTZ R50, R174, R50 ;  /* 0x00000032ae327220 */ /* 0x000fe20000410000 */
        /* <DEDUP_REMOVED lines=8> */
[-C--:B------:R-:W-:Y:S01]  /*71c0*/  FSEL R4, R4, R0.reuse, P0 ;  /* 0x0000000004047208 */ /* 0x080fe20000000000 */
[----:B------:R-:W-:Y:S01]  /*71d0*/  FADD.FTZ R6, -R0, R30 ;  /* 0x0000001e00067221 */ /* 0x000fe20000010100 */
[----:B------:R-:W-:Y:S01]  /*71e0*/  FSETP.GE.FTZ.AND P3, PT, R211, RZ, PT ;  /* 0x000000ffd300720b */ /* 0x000fe20003f76000 */
[----:B------:R-:W-:Y:S01]  /*71f0*/  FMUL.FTZ R12, R223, R5 ;  /* 0x00000005df0c7220 */ /* 0x000fe20000410000 */
[----:B------:R-:W-:Y:S01]  /*7200*/  FSEL R5, R26, R0, P1 ;  /* 0x000000001a057208 */ /* 0x000fe20000800000 */
[----:B------:R-:W-:Y:S01]  /*7210*/  FMUL.FTZ R21, R213, R4 ;  /* 0x00000004d5157220 */ /* 0x000fe20000410000 */
[----:B------:R-:W-:Y:S01]  /*7220*/  FSETP.GE.FTZ.AND P0, PT, R210, RZ, PT ;  /* 0x000000ffd200720b */ /* 0x000fe20003f16000 */
[----:B------:R-:W-:Y:S01]  /*7230*/  FADD.FTZ R4, -R0, R46 ;  /* 0x0000002e00047221 */ /* 0x000fe20000010100 */
[-C--:B------:R-:W-:Y:S01]  /*7240*/  FSEL R7, R7, R0.reuse, P3 ;  /* 0x0000000007077208 */ /* 0x080fe20001800000 */
[----:B------:R-:W-:Y:S01]  /*7250*/  FMUL.FTZ R11, R214, R5 ;  /* 0x00000005d60b7220 */ /* 0x000fe20000410000 */
[----:B------:R-:W-:Y:S01]  /*7260*/  FSEL R6, R6, R0, P0 ;  /* 0x0000000006067208 */ /* 0x000fe20000000000 */
[----:B------:R-:W-:Y:S01]  /*7270*/  FADD.FTZ R5, -R0, R43 ;  /* 0x0000002b00057221 */ /* 0x000fe20000010100 */
[----:B------:R-:W-:Y:S01]  /*7280*/  FSETP.GE.FTZ.AND P0, PT, R193, RZ, PT ;  /* 0x000000ffc100720b */ /* 0x000fe20003f16000 */
[----:B------:R-:W-:Y:S01]  /*7290*/  FMUL.FTZ R17, R211, R7 ;  /* 0x00000007d3117220 */ /* 0x000fe20000410000 */
[----:B------:R-:W-:Y:S01]  /*72a0*/  FSETP.GE.FTZ.AND P1, PT, R194, RZ, PT ;  /* 0x000000ffc200720b */ /* 0x000fe20003f36000 */
[----:B------:R-:W-:Y:S01]  /*72b0*/  FADD.FTZ R7, -R0, R47 ;  /* 0x0000002f00077221 */ /* 0x000fe20000010100 */
[----:B------:R-:W-:Y:S01]  /*72c0*/  FSETP.GE.FTZ.AND P2, PT, R195, RZ, PT ;  /* 0x000000ffc300720b */ /* 0x000fe20003f56000 */
[----:B------:R-:W-:Y:S01]  /*72d0*/  FMUL.FTZ R10, R210, R6 ;  /* 0x00000006d20a7220 */ /* 0x000fe20000410000 */
[----:B------:R-:W-:Y:S01]  /*72e0*/  FSEL R4, R4, R0, P0 ;  /* 0x0000000004047208 */ /* 0x000fe20000000000 */
[----:B------:R-:W-:Y:S01]  /*72f0*/  FMUL.FTZ R45, R179, R45 ;  /* 0x0000002db32d7220 */ /* 0x000fe20000410000 */
        /* <DEDUP_REMOVED lines=9> */
[C---:B------:R-:W-:Y:S01]  /*7390*/  FADD.FTZ R5, -R0.reuse, R59 ;  /* 0x0000003b00057221 */ /* 0x040fe20000010100 */
[----:B------:R-:W-:Y:S01]  /*73a0*/  PLOP3.LUT P0, PT, PT, PT, UP4, 0x80, 0x0 ;  /* 0x000000000000781c */ /* 0x000fe20003f0f048 */
[----:B------:R-:W-:Y:S01]  /*73b0*/  FMUL.FTZ R8, R195, R6 ;  /* 0x00000006c3087220 */ /* 0x000fe20000410000 */
[----:B------:R-:W-:Y:S01]  /*73c0*/  FSETP.GE.FTZ.AND P4, PT, R177, RZ, PT ;  /* 0x000000ffb100720b */ /* 0x000fe20003f96000 */
[----:B------:R-:W-:Y:S01]  /*73d0*/  FADD.FTZ R6, -R0, R58 ;  /* 0x0000003a00067221 */ /* 0x000fe20000010100 */
[----:B------:R-:W-:Y:S01]  /*73e0*/  FSETP.GE.FTZ.AND P3, PT, R166, RZ, PT ;  /* 0x000000ffa600720b */ /* 0x000fe20003f76000 */
[----:B------:R-:W-:Y:S01]  /*73f0*/  FMUL.FTZ R104, R161, R104 ;  /* 0x00000068a1687220 */ /* 0x000fe20000410000 */
[----:B------:R-:W-:Y:S01]  /*7400*/  FSETP.GE.FTZ.AND P2, PT, R163, RZ, PT ;  /* 0x000000ffa300720b */ /* 0x000fe20003f56000 */
[----:B------:R-:W-:Y:S01]  /*7410*/  FMUL.FTZ R7, R180, R7 ;  /* 0x00000007b4077220 */ /* 0x000fe20000410000 */
[-C--:B------:R-:W-:Y:S01]  /*7420*/  FSEL R6, R6, R0.reuse, P4 ;  /* 0x0000000006067208 */ /* 0x080fe20002000000 */
[----:B------:R-:W-:Y:S01]  /*7430*/  IMAD.MOV.U32 R54, RZ, RZ, R239 ;  /* 0x000000ffff367224 */ /* 0x000fe200078e00ef */
[-C--:B------:R-:W-:Y:S01]  /*7440*/  FSEL R5, R5, R0.reuse, P3 ;  /* 0x0000000005057208 */ /* 0x080fe20001800000 */
[----:B------:R-:W-:Y:S01]  /*7450*/  IMAD.MOV.U32 R55, RZ, RZ, R238 ;  /* 0x000000ffff377224 */ /* 0x000fe200078e00ee */
[----:B------:R-:W-:Y:S01]  /*7460*/  FSEL R4, R4, R0, P2 ;  /* 0x0000000004047208 */ /* 0x000fe20001000000 */
[----:B------:R-:W-:Y:S02]  /*7470*/  @P1 FADD.FTZ R0, -R0, R63 ;  /* 0x0000003f00001221 */ /* 0x000fe40000010100 */
        /* <DEDUP_REMOVED lines=25> */
.L_x_273:
        /* <DEDUP_REMOVED lines=140> */
.L_x_274:
[----:B------:R-:W-:Y:S01]  /*7ed0*/  LDSM.16.M88.4 R16, [R147] ;  /* 0x000000009310783b */ /* 0x000fe20000000200 */
[----:B-1----:R-:W-:Y:S01]  /*7ee0*/  @P0 IADD3 R4, R245, -0x80, RZ ;  /* 0xffffff80f5040810 */ /* 0x002fe20007ffe0ff */
[----:B------:R-:W-:Y:S01]  /*7ef0*/  IMAD.MOV.U32 R5, RZ, RZ, 0x4 ;  /* 0x00000004ff057424 */ /* 0x000fe200078e00ff */
[----:B------:R-:W-:Y:S01]  /*7f00*/  @UP4 UIADD3 UR5, UP0, UR12, -0x200, URZ ;  /* 0xfffffe000c054890 */ /* 0x000fe2000ff1e03f */
[----:B------:R-:W1:Y:S01]  /*7f10*/  LDSM.16.MT88.4 R20, [R0+0x6000] ;  /* 0x006000000014783b */ /* 0x000e620000004200 */
[----:B------:R-:W-:Y:S02]  /*7f20*/  IMAD.U32 R58, RZ, RZ, UR24 ;  /* 0x00000018ff3a7e24 */ /* 0x000fe4000f8e00ff */
[----:B------:R-:W-:Y:S01]  /*7f30*/  @P0 IMAD.WIDE R52, R4, R5, UR12 ;  /* 0x0000000c04340e25 */ /* 0x000fe2000f8e0205 */
[----:B------:R-:W2:Y:S01]  /*7f40*/  LDSM.16.M88.4 R12, [R147+0x2000] ;  /* 0x00200000930c783b */ /* 0x000ea20000000200 */
[----:B------:R-:W-:Y:S02]  /*7f50*/  @UP4 UIADD3.X UR4, UR13, -0x1, URZ, UP0, !UPT ;  /* 0xffffffff0d044890 */ /* 0x000fe400087fe43f */
[----:B------:R-:W-:Y:S01]  /*7f60*/  IMAD.U32 R57, RZ, RZ, UR23 ;  /* 0x00000017ff397e24 */ /* 0x000fe2000f8e00ff */
[----:B------:R-:W-:Y:S01]  /*7f70*/  LDSM.16.M88.4 R24, [R154] ;  /* 0x000000009a18783b */ /* 0x000fe20000000200 */
[----:B------:R-:W-:Y:S01]  /*7f80*/  IMAD.U32 R56, RZ, RZ, UR22 ;  /* 0x00000016ff387e24 */ /* 0x000fe2000f8e00ff */
[----:B------:R-:W-:Y:S02]  /*7f90*/  @UP4 UMOV UR12, UR5 ;  /* 0x00000005000c4c82 */ /* 0x000fe40008000000 */
[----:B------:R-:W3:Y:S01]  /*7fa0*/  LDSM.16.MT88.4 R28, [R0+0x6400] ;  /* 0x00640000001c783b */ /* 0x000ee20000004200 */
[----:B------:R-:W-:Y:S02]  /*7fb0*/  @UP4 UMOV UR13, UR4 ;  /* 0x00000004000d4c82 */ /* 0x000fe40008000000 */
[----:B------:R-:W-:Y:S01]  /*7fc0*/  ULOP3.LUT UR4, UR7, 0x1, URZ, 0xc0, !UPT ;  /* 0x0000000107047892 */ /* 0x000fe2000f8ec03f */
[----:B------:R-:W4:Y:S03]  /*7fd0*/  LDSM.16.M88.4 R32, [R157] ;  /* 0x000000009d20783b */ /* 0x000f260000000200 */
[----:B------:R-:W-:Y:S01]  /*7fe0*/  UISETP.NE.U32.AND UP0, UPT, UR4, 0x1, UPT ;  /* 0x000000010400788c */ /* 0x000fe2000bf05070 */
[----:B------:R-:W-:Y:S01]  /*7ff0*/  LDSM.16.M88.4 R36, [R149] ;  /* 0x000000009524783b */ /* 0x000fe20000000200 */
[----:B------:R-:W-:Y:S03]  /*8000*/  UIADD3 UR4, UR7, -0x1, URZ ;  /* 0xffffffff07047890 */ /* 0x000fe6000fffe03f */
[----:B------:R-:W3:Y:S04]  /*8010*/  LDSM.16.MT88.4 R40, [R0+0x6800] ;  /* 0x006800000028783b */ /* 0x000ee80000004200 */
[----:B------:R-:W3:Y:S04]  /*8020*/  LDSM.16.M88.4 R44, [R149+0x2000] ;  /* 0x00200000952c783b */ /* 0x000ee80000000200 */
[----:B------:R-:W-:Y:S04]  /*8030*/  LDSM.16.M88.4 R48, [R148+0x2000] ;  /* 0x002000009430783b */ /* 0x000fe80000000200 */
[----:B------:R3:W5:Y:S01]  /*8040*/  @P0 LDG.E R243, [R52.64] ;  /* 0x0000000a34f30981 */ /* 0x000762000c1e1900 */
[-C--:B-1----:R-:W-:Y:S03]  /*8050*/  HMMA.16816.F32.BF16 R4, R16, R20.reuse, RZ ;  /* 0x000000141004723c */ /* 0x082fe600000418ff */
[----:B------:R1:W5:Y:S04]  /*8060*/  @P0 LDG.E R244, [R52.64+0x20] ;  /* 0x0000200a34f40981 */ /* 0x000368000c1e1900 */
[----:B------:R1:W5:Y:S01]  /*8070*/  @P0 LDG.E R241, [R52.64+0x100] ;  /* 0x0001000a34f10981 */ /* 0x000362000c1e1900 */
[C---:B--2---:R-:W-:Y:S03]  /*8080*/  HMMA.16816.F32.BF16 R8, R12.reuse, R20, RZ ;  /* 0x000000140c08723c */ /* 0x044fe600000418ff */
[----:B------:R1:W5:Y:S05]  /*8090*/  @P0 LDG.E R242, [R52.64+0x120] ;  /* 0x0001200a34f20981 */ /* 0x00036a000c1e1900 */
[-C--:B------:R-:W-:Y:S08]  /*80a0*/  HMMA.16816.F32.BF16 R12, R12, R22.reuse, RZ ;  /* 0x000000160c0c723c */ /* 0x080ff000000418ff */
[----:B------:R-:W-:Y:S01]  /*80b0*/  HMMA.16816.F32.BF16 R16, R16, R22, RZ ;  /* 0x000000161010723c */ /* 0x000fe200000418ff */
[----:B------:R-:W-:Y:S07]  /*80c0*/  LDSM.16.M88.4 R20, [R148] ;  /* 0x000000009414783b */ /* 0x000fee0000000200 */
[-C--:B---3--:R-:W-:Y:S01]  /*80d0*/  HMMA.16816.F32.BF16 R4, R24, R28.reuse, R4 ;  /* 0x0000001c1804723c */ /* 0x088fe20000041804 */
[----:B-1----:R-:W-:Y:S03]  /*80e0*/  IMAD.U32 R53, RZ, RZ, UR19 ;  /* 0x00000013ff357e24 */ /* 0x002fe6000f8e00ff */
[----:B------:R-:W-:Y:S04]  /*80f0*/  IMAD.U32 R52, RZ, RZ, UR18 ;  /* 0x00000012ff347e24 */ /* 0x000fe8000f8e00ff */
[C---:B----4-:R-:W-:Y:S08]  /*8100*/  HMMA.16816.F32.BF16 R8, R32.reuse, R28, R8 ;  /* 0x0000001c2008723c */ /* 0x050ff00000041808 */
[-C--:B------:R-:W-:Y:S01]  /*8110*/  HMMA.16816.F32.BF16 R12, R32, R30.reuse, R12 ;  /* 0x0000001e200c723c */ /* 0x080fe2000004180c */
[----:B------:R-:W1:Y:S07]  /*8120*/  LDSM.16.MT88.4 R32, [R0+0x6c00] ;  /* 0x006c00000020783b */ /* 0x000e6e0000004200 */
[----:B------:R-:W-:Y:S01]  /*8130*/  HMMA.16816.F32.BF16 R16, R24, R30, R16 ;  /* 0x0000001e1810723c */ /* 0x000fe20000041810 */
[----:B------:R-:W-:Y:S04]  /*8140*/  LDSM.16.M88.4 R24, [R147+0x4000] ;  /* 0x004000009318783b */ /* 0x000fe80000000200 */
[----:B------:R-:W2:Y:S03]  /*8150*/  LDSM.16.MT88.4 R28, [R0+0x7000] ;  /* 0x00700000001c783b */ /* 0x000ea60000004200 */
[-C--:B------:R-:W-:Y:S08]  /*8160*/  HMMA.16816.F32.BF16 R4, R36, R40.reuse, R4 ;  /* 0x000000282404723c */ /* 0x080ff00000041804 */
[C---:B------:R-:W-:Y:S08]  /*8170*/  HMMA.16816.F32.BF16 R8, R44.reuse, R40, R8 ;  /* 0x000000282c08723c */ /* 0x040ff00000041808 */
[-C--:B------:R-:W-:Y:S01]  /*8180*/  HMMA.16816.F32.BF16 R12, R44, R42.reuse, R12 ;  /* 0x0000002a2c0c723c */ /* 0x080fe2000004180c */
[----:B------:R-:W3:Y:S07]  /*8190*/  LDSM.16.M88.4 R44, [R147+0x6000] ;  /* 0x00600000932c783b */ /* 0x000eee0000000200 */
[----:B------:R-:W-:Y:S01]  /*81a0*/  HMMA.16816.F32.BF16 R16, R36, R42, R16 ;  /* 0x0000002a2410723c */ /* 0x000fe20000041810 */
[----:B------:R-:W-:Y:S04]  /*81b0*/  LDSM.16.M88.4 R36, [R156] ;  /* 0x000000009c24783b */ /* 0x000fe80000000200 */
[----:B------:R-:W4:Y:S03]  /*81c0*/  LDSM.16.MT88.4 R40, [R0+0x7400] ;  /* 0x007400000028783b */ /* 0x000f260000004200 */
[-C--:B-1----:R-:W-:Y:S08]  /*81d0*/  HMMA.16816.F32.BF16 R4, R20, R32.reuse, R4 ;  /* 0x000000201404723c */ /* 0x082ff00000041804 */
[C---:B------:R-:W-:Y:S08]  /*81e0*/  HMMA.16816.F32.BF16 R8, R48.reuse, R32, R8 ;  /* 0x000000203008723c */ /* 0x040ff00000041808 */
[-C--:B------:R-:W-:Y:S01]  /*81f0*/  HMMA.16816.F32.BF16 R12, R48, R34.reuse, R12 ;  /* 0x00000022300c723c */ /* 0x080fe2000004180c */
[----:B------:R-:W1:Y:S07]  /*8200*/  LDSM.16.M88.4 R48, [R155] ;  /* 0x000000009b30783b */ /* 0x000e6e0000000200 */
[----:B------:R-:W-:Y:S01]  /*8210*/  HMMA.16816.F32.BF16 R16, R20, R34, R16 ;  /* 0x000000221410723c */ /* 0x000fe20000041810 */
[----:B------:R-:W-:Y:S04]  /*8220*/  LDSM.16.M88.4 R20, [R149+0x4000] ;  /* 0x004000009514783b */ /* 0x000fe80000000200 */
[----:B------:R-:W1:Y:S03]  /*8230*/  LDSM.16.MT88.4 R32, [R0+0x7800] ;  /* 0x007800000020783b */ /* 0x000e660000004200 */
[-C--:B--2---:R-:W-:Y:S08]  /*8240*/  HMMA.16816.F32.BF16 R4, R24, R28.reuse, R4 ;  /* 0x0000001c1804723c */ /* 0x084ff00000041804 */
[C---:B---3--:R-:W-:Y:S08]  /*8250*/  HMMA.16816.F32.BF16 R8, R44.reuse, R28, R8 ;  /* 0x0000001c2c08723c */ /* 0x048ff00000041808 */
[-C--:B------:R-:W-:Y:S01]  /*8260*/  HMMA.16816.F32.BF16 R12, R44, R30.reuse, R12 ;  /* 0x0000001e2c0c723c */ /* 0x080fe2000004180c */
[----:B------:R-:W2:Y:S07]  /*8270*/  LDSM.16.M88.4 R44, [R149+0x6000] ;  /* 0x00600000952c783b */ /* 0x000eae0000000200 */
[----:B------:R-:W-:Y:S01]  /*8280*/  HMMA.16816.F32.BF16 R16, R24, R30, R16 ;  /* 0x0000001e1810723c */ /* 0x000fe20000041810 */
[----:B------:R3:W-:Y:S04]  /*8290*/  LDSM.16.MT88.4 R28, [R0+0x7c00] ;  /* 0x007c0000001c783b */ /* 0x0007e80000004200 */
[----:B------:R-:W2:Y:S03]  /*82a0*/  LDSM.16.M88.4 R24, [R148+0x4000] ;  /* 0x004000009418783b */ /* 0x000ea60000000200 */
[-C--:B----4-:R-:W-:Y:S08]  /*82b0*/  HMMA.16816.F32.BF16 R4, R36, R40.reuse, R4 ;  /* 0x000000282404723c */ /* 0x090ff00000041804 */
[C---:B-1----:R-:W-:Y:S07]  /*82c0*/  HMMA.16816.F32.BF16 R8, R48.reuse, R40, R8 ;  /* 0x000000283008723c */ /* 0x042fee0000041808 */
[----:B------:R-:W-:Y:S01]  /*82d0*/  IMAD.U32 R40, RZ, RZ, UR27 ;  /* 0x0000001bff287e24 */ /* 0x000fe2000f8e00ff */
[-C--:B------:R-:W-:Y:S01]  /*82e0*/  HMMA.16816.F32.BF16 R12, R48, R42.reuse, R12 ;  /* 0x0000002a300c723c */ /* 0x080fe2000004180c */
[----:B------:R-:W1:Y:S03]  /*82f0*/  LDSM.16.M88.4 R48, [R148+0x6000] ;  /* 0x006000009430783b */ /* 0x000e660000000200 */
[----:B---3--:R-:W-:Y:S04]  /*8300*/  IMAD.U32 R0, RZ, RZ, UR17 ;  /* 0x00000011ff007e24 */ /* 0x008fe8000f8e00ff */
[----:B------:R-:W-:Y:S04]  /*8310*/  HMMA.16816.F32.BF16 R16, R36, R42, R16 ;  /* 0x0000002a2410723c */ /* 0x000fe80000041810 */
[----:B------:R-:W-:Y:S01]  /*8320*/  LEA R239, P1, R0, R54, 0x2 ;  /* 0x0000003600ef7211 */ /* 0x000fe200078210ff */
[----:B------:R-:W-:Y:S02]  /*8330*/  IMAD.U32 R0, RZ, RZ, UR32 ;  /* 0x00000020ff007e24 */ /* 0x000fe4000f8e00ff */
[----:B------:R-:W-:Y:S01]  /*8340*/  IMAD.U32 R42, RZ, RZ, UR28 ;  /* 0x0000001cff2a7e24 */ /* 0x000fe2000f8e00ff */
[-C--:B------:R-:W-:Y:S01]  /*8350*/  HMMA.16816.F32.BF16 R4, R20, R32.reuse, R4 ;  /* 0x000000201404723c */ /* 0x080fe20000041804 */
[----:B------:R-:W-:Y:S03]  /*8360*/  IMAD.U32 R38, RZ, RZ, UR26 ;  /* 0x0000001aff267e24 */ /* 0x000fe6000f8e00ff */
[----:B------:R-:W-:Y:S02]  /*8370*/  IMAD.U32 R36, RZ, RZ, UR25 ;  /* 0x00000019ff247e24 */ /* 0x000fe4000f8e00ff */
[----:B------:R-:W-:Y:S02]  /*8380*/  IMAD.U32 R54, RZ, RZ, UR20 ;  /* 0x00000014ff367e24 */ /* 0x000fe4000f8e00ff */
[C---:B--2---:R-:W-:Y:S07]  /*8390*/  HMMA.16816.F32.BF16 R8, R44.reuse, R32, R8 ;  /* 0x000000202c08723c */ /* 0x044fee0000041808 */
[----:B------:R-:W-:Y:S01]  /*83a0*/  IMAD.U32 R32, RZ, RZ, UR23 ;  /* 0x00000017ff207e24 */ /* 0x000fe2000f8e00ff */
[-C--:B------:R-:W-:Y:S01]  /*83b0*/  HMMA.16816.F32.BF16 R12, R44, R34.reuse, R12 ;  /* 0x000000222c0c723c */ /* 0x080fe2000004180c */
[----:B------:R-:W-:Y:S06]  /*83c0*/  IMAD.U32 R33, RZ, RZ, UR18 ;  /* 0x00000012ff217e24 */ /* 0x000fec000f8e00ff */
[----:B------:R-:W-:Y:S01]  /*83d0*/  IMAD.U32 R46, RZ, RZ, UR30 ;  /* 0x0000001eff2e7e24 */ /* 0x000fe2000f8e00ff */
[----:B------:R-:W-:Y:S01]  /*83e0*/  HMMA.16816.F32.BF16 R16, R20, R34, R16 ;  /* 0x000000221410723c */ /* 0x000fe20000041810 */
[----:B------:R-:W-:Y:S06]  /*83f0*/  IMAD.U32 R44, RZ, RZ, UR29 ;  /* 0x0000001dff2c7e24 */ /* 0x000fec000f8e00ff */
[----:B------:R-:W-:Y:S01]  /*8400*/  IMAD.U32 R20, RZ, RZ, UR17 ;  /* 0x00000011ff147e24 */ /* 0x000fe2000f8e00ff */
[-C--:B------:R-:W-:Y:S01]  /*8410*/  HMMA.16816.F32.BF16 R4, R24, R28.reuse, R4 ;  /* 0x0000001c1804723c */ /* 0x080fe20000041804 */
[----:B------:R-:W-:Y:S03]  /*8420*/  IMAD.U32 R22, RZ, RZ, UR31 ;  /* 0x0000001fff167e24 */ /* 0x000fe6000f8e00ff */
[----:B------:R-:W-:Y:S01]  /*8430*/  IMAD.U32 R23, RZ, RZ, UR30 ;  /* 0x0000001eff177e24 */ /* 0x000fe2000f8e00ff */
[----:B------:R-:W-:Y:S01]  /*8440*/  LEA.HI.X.SX32 R238, R20, R55, 0x2, P1 ;  /* 0x0000003714ee7211 */ /* 0x000fe200008f16ff */
[----:B------:R-:W-:Y:S02]  /*8450*/  IMAD.MOV.U32 R20, RZ, RZ, R239 ;  /* 0x000000ffff147224 */ /* 0x000fe400078e00ef */
[C---:B-1----:R-:W-:Y:S01]  /*8460*/  HMMA.16816.F32.BF16 R8, R48.reuse, R28, R8 ;  /* 0x0000001c3008723c */ /* 0x042fe20000041808 */
[----:B------:R-:W-:Y:S03]  /*8470*/  IMAD.U32 R34, RZ, RZ, UR24 ;  /* 0x00000018ff227e24 */ /* 0x000fe6000f8e00ff */
[----:B------:R-:W-:Y:S01]  /*8480*/  IMAD.MOV.U32 R21, RZ, RZ, R238 ;  /* 0x000000ffff157224 */ /* 0x000fe200078e00ee */
[-C--:B------:R-:W-:Y:S01]  /*8490*/  LEA R46, P5, R46, R20.reuse, 0x2 ;  /* 0x000000142e2e7211 */ /* 0x080fe200078a10ff */
[----:B------:R-:W-:Y:S01]  /*84a0*/  IMAD.U32 R35, RZ, RZ, UR25 ;  /* 0x00000019ff237e24 */ /* 0x000fe2000f8e00ff */
[-C--:B------:R-:W-:Y:S01]  /*84b0*/  LEA R44, P4, R44, R20.reuse, 0x2 ;  /* 0x000000142c2c7211 */ /* 0x080fe200078810ff */
[-C--:B------:R-:W-:Y:S01]  /*84c0*/  HMMA.16816.F32.BF16 R12, R48, R30.reuse, R12 ;  /* 0x0000001e300c723c */ /* 0x080fe2000004180c */
[----:B------:R-:W-:Y:S03]  /*84d0*/  IMAD.U32 R28, RZ, RZ, UR21 ;  /* 0x00000015ff1c7e24 */ /* 0x000fe6000f8e00ff */
[-C--:B------:R-:W-:Y:S01]  /*84e0*/  LEA.HI.X.SX32 R47, R23, R21.reuse, 0x2, P5 ;  /* 0x00000015172f7211 */ /* 0x080fe200028f16ff */
[----:B------:R-:W-:Y:S01]  /*84f0*/  IMAD.U32 R29, RZ, RZ, UR19 ;  /* 0x00000013ff1d7e24 */ /* 0x000fe2000f8e00ff */
[-C--:B------:R-:W-:Y:S01]  /*8500*/  LEA R42, P3, R42, R20.reuse, 0x2 ;  /* 0x000000142a2a7211 */ /* 0x080fe200078610ff */
        /* <DEDUP_REMOVED lines=11> */
[----:B------:R-:W-:Y:S01]  /*85c0*/  RED.E.ADD.F32.FTZ.RN.STRONG.GPU [R50.64], R5 ;  /* 0x000000053200798e */ /* 0x000fe2000c10e78a */
[-C--:B------:R-:W-:Y:S01]  /*85d0*/  LEA.HI.X.SX32 R45, R24, R21.reuse, 0x2, P4 ;  /* 0x00000015182d7211 */ /* 0x080fe200020f16ff */
[----:B------:R-:W-:Y:S01]  /*85e0*/  IMAD.U32 R27, RZ, RZ, UR27 ;  /* 0x0000001bff1b7e24 */ /* 0x000fe2000f8e00ff */
[-C--:B------:R-:W-:Y:S01]  /*85f0*/  LEA R40, P2, R40, R20.reuse, 0x2 ;  /* 0x0000001428287211 */ /* 0x080fe200078410ff */
        /* <DEDUP_REMOVED lines=13> */
[-C--:B------:R-:W-:Y:S02]  /*86d0*/  LEA.HI.X.SX32 R37, R35, R21.reuse, 0x2, P0 ;  /* 0x0000001523257211 */ /* 0x080fe400000f16ff */
[-C--:B------:R-:W-:Y:S01]  /*86e0*/  LEA R32, P5, R32, R20.reuse, 0x2 ;  /* 0x0000001420207211 */ /* 0x080fe200078a10ff */
[----:B------:R-:W-:Y:S01]  /*86f0*/  RED.E.ADD.F32.FTZ.RN.STRONG.GPU [R40.64], R10 ;  /* 0x0000000a2800798e */ /* 0x000fe2000c10e78a */
[-C--:B------:R-:W-:Y:S02]  /*8700*/  LEA.HI.X.SX32 R35, R58, R21.reuse, 0x2, P6 ;  /* 0x000000153a237211 */ /* 0x080fe400030f16ff */
[-C--:B------:R-:W-:Y:S01]  /*8710*/  LEA R30, P4, R30, R20.reuse, 0x2 ;  /* 0x000000141e1e7211 */ /* 0x080fe200078810ff */
        /* <DEDUP_REMOVED lines=8> */
[----:B------:R-:W-:Y:S01]  /*87a0*/  LEA R24, P1, R29, R20, 0x2 ;  /* 0x000000141d187211 */ /* 0x000fe200078210ff */
[----:B------:R-:W-:Y:S01]  /*87b0*/  RED.E.ADD.F32.FTZ.RN.STRONG.GPU [R32.64], R18 ;  /* 0x000000122000798e */ /* 0x000fe2000c10e78a */
[-C--:B------:R-:W-:Y:S02]  /*87c0*/  LEA.HI.X.SX32 R29, R55, R21.reuse, 0x2, P3 ;  /* 0x00000015371d7211 */ /* 0x080fe400018f16ff */
[-C--:B------:R-:W-:Y:S01]  /*87d0*/  LEA.HI.X.SX32 R27, R54, R21.reuse, 0x2, P2 ;  /* 0x00000015361b7211 */ /* 0x080fe200010f16ff */
[----:B------:R-:W-:Y:S01]  /*87e0*/  RED.E.ADD.F32.FTZ.RN.STRONG.GPU [R30.64], R19 ;  /* 0x000000131e00798e */ /* 0x000fe2000c10e78a */
[-C--:B------:R-:W-:Y:S02]  /*87f0*/  LEA.HI.X.SX32 R25, R53, R21.reuse, 0x2, P1 ;  /* 0x0000001535197211 */ /* 0x080fe400008f16ff */
[----:B------:R-:W-:Y:S01]  /*8800*/  LEA.HI.X.SX32 R23, R52, R21, 0x2, P0 ;  /* 0x0000001534177211 */ /* 0x000fe200000f16ff */
[----:B------:R-:W-:Y:S01]  /*8810*/  RED.E.ADD.F32.FTZ.RN.STRONG.GPU [R28.64], R12 ;  /* 0x0000000c1c00798e */ /* 0x000fe2000c10e78a */
[----:B------:R-:W-:Y:S01]  /*8820*/  PLOP3.LUT P0, PT, PT, PT, UP0, 0x80, 0x0 ;  /* 0x000000000000781c */ /* 0x000fe20003f0f008 */
[----:B------:R-:W-:Y:S01]  /*8830*/  @UP4 UIADD3 UR16, UP0, UR16, -0x200, URZ ;  /* 0xfffffe0010104890 */ /* 0x000fe2000ff1e03f */
[----:B------:R-:W-:Y:S01]  /*8840*/  ISETP.LT.AND P1, PT, RZ, UR7, PT ;  /* 0x00000007ff007c0c */ /* 0x000fe2000bf21270 */
[----:B------:R-:W-:Y:S01]  /*8850*/  LDSM.16.MT88.4 R4, [R2+0x8000] ;  /* 0x008000000204783b */ /* 0x000fe20000004200 */
[C---:B------:R-:W-:Y:S01]  /*8860*/  IADD3 R0, R3.reuse, -0x2000, RZ ;  /* 0xffffe00003007810 */ /* 0x040fe20007ffe0ff */
[----:B------:R-:W-:Y:S02]  /*8870*/  @UP4 UIADD3.X UR15, UR15, -0x1, URZ, UP0, !UPT ;  /* 0xffffffff0f0f4890 */ /* 0x000fe400087fe43f */
[----:B------:R-:W1:Y:S01]  /*8880*/  LDSM.16.MT88.4 R8, [R3] ;  /* 0x000000000308783b */ /* 0x000e620000004200 */
[----:B------:R-:W-:Y:S03]  /*8890*/  UMOV UR7, UR4 ;  /* 0x0000000400077c82 */ /* 0x000fe60008000000 */
[----:B------:R-:W-:Y:S02]  /*88a0*/  RED.E.ADD.F32.FTZ.RN.STRONG.GPU [R26.64], R13 ;  /* 0x0000000d1a00798e */ /* 0x000fe4000c10e78a */
[----:B------:R-:W-:Y:S02]  /*88b0*/  @P0 IADD3 R0, R3, 0x2000, RZ ;  /* 0x0000200003000810 */ /* 0x000fe40007ffe0ff */
        /* <DEDUP_REMOVED lines=58> */
[----:B------:R-:W-:Y:S06]  /*8c60*/  @!UPT UIADD3 URZ, URZ, URZ, URZ ;  /* 0x0000003f3f3ff290 */ /* 0x000fec000fffe03f */
[----:B------:R-:W2:Y:S01]  /*8c70*/  LDL R60, [R1] ;  /* 0x00000000013c7983 */ /* 0x000ea20000100800 */
[----:B------:R-:W-:Y:S01]  /*8c80*/  FMUL.FTZ R84, R84, c[0x0][0x2e0] ;  /* 0x0000b80054547a20 */ /* 0x000fe20000410000 */
[----:B------:R-:W-:Y:S01]  /*8c90*/  UISETP.NE.AND UP0, UPT, UR36, -0x1, UPT ;  /* 0xffffffff2400788c */ /* 0x000fe2000bf05270 */
[----:B------:R-:W-:Y:S01]  /*8ca0*/  FMUL.FTZ R17, R85, c[0x0][0x2e0] ;  /* 0x0000b80055117a20 */ /* 0x000fe20000410000 */
[----:B------:R-:W-:Y:S01]  /*8cb0*/  ULDC.64 UR8, c[0x0][0x3a0] ;  /* 0x0000e80000087ab9 */ /* 0x000fe20000000a00 */
[----:B------:R-:W-:-:S02]  /*8cc0*/  FMUL.FTZ R86, R86, c[0x0][0x2e0] ;  /* 0x0000b80056567a20 */ /* 0x000fc40000410000 */
[----:B------:R-:W-:Y:S01]  /*8cd0*/  FMUL.FTZ R16, R87, c[0x0][0x2e0] ;  /* 0x0000b80057107a20 */ /* 0x000fe20000410000 */
[----:B------:R-:W-:Y:S01]  /*8ce0*/  F2FP.BF16.PACK_AB R17, R17, R84 ;  /* 0x000000541111723e */ /* 0x000fe200000010ff */
[----:B------:R-:W-:Y:S01]  /*8cf0*/  BAR.SYNC.DEFER_BLOCKING 0x0 ;  /* 0x0000000000007b1d */ /* 0x000fe20000010000 */
[----:B------:R-:W-:Y:S01]  /*8d00*/  FMUL.FTZ R96, R96, c[0x0][0x2e0] ;  /* 0x0000b80060607a20 */ /* 0x000fe20000410000 */
[----:B------:R-:W-:Y:S01]  /*8d10*/  PLOP3.LUT P0, PT, PT, PT, UP0, 0x80, 0x0 ;  /* 0x000000000000781c */ /* 0x000fe20003f0f008 */
[----:B------:R-:W-:Y:S01]  /*8d20*/  FMUL.FTZ R13, R97, c[0x0][0x2e0] ;  /* 0x0000b800610d7a20 */ /* 0x000fe20000410000 */
[----:B------:R-:W-:Y:S01]  /*8d30*/  F2FP.BF16.PACK_AB R16, R16, R86 ;  /* 0x000000561010723e */ /* 0x000fe200000010ff */
[----:B------:R-:W-:Y:S01]  /*8d40*/  FMUL.FTZ R98, R98, c[0x0][0x2e0] ;  /* 0x0000b80062627a20 */ /* 0x000fe20000410000 */
[----:B------:R-:W-:Y:S01]  /*8d50*/  @UP0 UIADD3 UR7, UR33, UR36, URZ ;  /* 0x0000002421070290 */ /* 0x000fe2000fffe03f */
[----:B------:R-:W-:Y:S01]  /*8d60*/  FMUL.FTZ R12, R99, c[0x0][0x2e0] ;  /* 0x0000b800630c7a20 */ /* 0x000fe20000410000 */
[----:B------:R-:W-:Y:S01]  /*8d70*/  F2FP.BF16.PACK_AB R13, R13, R96 ;  /* 0x000000600d0d723e */ /* 0x000fe200000010ff */
[----:B------:R-:W-:Y:S01]  /*8d80*/  FMUL.FTZ R88, R88, c[0x0][0x2e0] ;  /* 0x0000b80058587a20 */ /* 0x000fe20000410000 */
[----:B------:R-:W-:Y:S01]  /*8d90*/  @UP0 UIMAD.WIDE.U32 UR4, UR7, UR8, URZ ;  /* 0x00000008070402a5 */ /* 0x000fe2000f8e003f */
[----:B------:R-:W-:Y:S01]  /*8da0*/  FMUL.FTZ R15, R89, c[0x0][0x2e0] ;  /* 0x0000b800590f7a20 */ /* 0x000fe20000410000 */
[----:B------:R-:W-:Y:S01]  /*8db0*/  F2FP.BF16.PACK_AB R12, R12, R98 ;  /* 0x000000620c0c723e */ /* 0x000fe200000010ff */
[----:B------:R-:W-:Y:S01]  /*8dc0*/  FMUL.FTZ R90, R90, c[0x0][0x2e0] ;  /* 0x0000b8005a5a7a20 */ /* 0x000fe20000410000 */
[----:B------:R-:W-:Y:S01]  /*8dd0*/  @UP0 UIMAD UR16, UR7, UR9, UR5 ;  /* 0x00000009071002a4 */ /* 0x000fe2000f8e0205 */
[----:B------:R-:W-:Y:S01]  /*8de0*/  FMUL.FTZ R14, R91, c[0x0][0x2e0] ;  /* 0x0000b8005b0e7a20 */ /* 0x000fe20000410000 */
[----:B------:R-:W-:Y:S01]  /*8df0*/  F2FP.BF16.PACK_AB R15, R15, R88 ;  /* 0x000000580f0f723e */ /* 0x000fe200000010ff */
[----:B------:R-:W-:Y:S01]  /*8e00*/  FMUL.FTZ R92, R92, c[0x0][0x2e0] ;  /* 0x0000b8005c5c7a20 */ /* 0x000fe20000410000 */
[----:B------:R-:W-:Y:S01]  /*8e10*/  @UP0 UMOV UR15, UR4 ;  /* 0x00000004000f0c82 */ /* 0x000fe20008000000 */
[----:B------:R-:W-:Y:S01]  /*8e20*/  FMUL.FTZ R11, R93, c[0x0][0x2e0] ;  /* 0x0000b8005d0b7a20 */ /* 0x000fe20000410000 */
[----:B------:R-:W-:Y:S01]  /*8e30*/  F2FP.BF16.PACK_AB R14, R14, R90 ;  /* 0x0000005a0e0e723e */ /* 0x000fe200000010ff */
[----:B------:R-:W-:-:S02]  /*8e40*/  FMUL.FTZ R94, R94, c[0x0][0x2e0] ;  /* 0x0000b8005e5e7a20 */ /* 0x000fc40000410000 */
        /* <DEDUP_REMOVED lines=10> */
[----:B------:R-:W-:-:S02]  /*8ef0*/  FMUL.FTZ R80, R80, c[0x0][0x2dc] ;  /* 0x0000b70050507a20 */ /* 0x000fc40000410000 */
[----:B------:R-:W-:Y:S01]  /*8f00*/  FMUL.FTZ R5, R81, c[0x0][0x2dc] ;  /* 0x0000b70051057a20 */ /* 0x000fe20000410000 */
[----:B------:R-:W-:Y:S01]  /*8f10*/  F2FP.BF16.PACK_AB R8, R8, R70 ;  /* 0x000000460808723e */ /* 0x000fe200000010ff */
[----:B------:R-:W-:Y:S02]  /*8f20*/  FMUL.FTZ R82, R82, c[0x0][0x2dc] ;  /* 0x0000b70052527a20 */ /* 0x000fe40000410000 */
[----:B------:R-:W-:Y:S01]  /*8f30*/  FMUL.FTZ R4, R83, c[0x0][0x2dc] ;  /* 0x0000b70053047a20 */ /* 0x000fe20000410000 */
[----:B------:R-:W-:Y:S01]  /*8f40*/  F2FP.BF16.PACK_AB R5, R5, R80 ;  /* 0x000000500505723e */ /* 0x000fe200000010ff */
[----:B------:R-:W-:Y:S02]  /*8f50*/  FMUL.FTZ R72, R72, c[0x0][0x2dc] ;  /* 0x0000b70048487a20 */ /* 0x000fe40000410000 */
        /* <DEDUP_REMOVED lines=10> */
[----:B------:R-:W-:-:S04]  /*9000*/  F2FP.BF16.PACK_AB R3, R3, R76 ;  /* 0x0000004c0303723e */ /* 0x000fc800000010ff */
[----:B------:R-:W-:Y:S01]  /*9010*/  F2FP.BF16.PACK_AB R0, R0, R78 ;  /* 0x0000004e0000723e */ /* 0x000fe200000010ff */
[----:B--2---:R1:W-:Y:S04]  /*9020*/  STS [R60], R13 ;  /* 0x0000000d3c007388 */ /* 0x0043e80000000800 */
        /* <DEDUP_REMOVED lines=27> */
.L_x_276:
        /* <DEDUP_REMOVED lines=19> */
.L_x_277:
        /* <DEDUP_REMOVED lines=44> */
.L_x_279:
[----:B-12---:R-:W-:Y:S05]  /*95d0*/  BSYNC B0 ;  /* 0x0000000000007941 */ /* 0x006fea0003800000 */
.L_x_278:
        /* <DEDUP_REMOVED lines=14> */
.L_x_281:
[----:B------:R-:W-:Y:S05]  /*96c0*/  BSYNC B0 ;  /* 0x0000000000007941 */ /* 0x000fea0003800000 */
.L_x_280:
        /* <DEDUP_REMOVED lines=25> */
.L_x_283:
[----:B------:R-:W-:Y:S05]  /*9860*/  BSYNC B0 ;  /* 0x0000000000007941 */ /* 0x000fea0003800000 */
.L_x_282:
        /* <DEDUP_REMOVED lines=12> */
.L_x_272:
        /* <DEDUP_REMOVED lines=21> */
.L_x_285:
        /* <DEDUP_REMOVED lines=19> */
.L_x_286:
        /* <DEDUP_REMOVED lines=35> */
.L_x_288:
[----:B------:R-:W-:Y:S05]  /*9de0*/  BSYNC B0 ;  /* 0x0000000000007941 */ /* 0x000fea0003800000 */
.L_x_287:
        /* <DEDUP_REMOVED lines=14> */
.L_x_290:
[----:B------:R-:W-:Y:S05]  /*9ed0*/  BSYNC B0 ;  /* 0x0000000000007941 */ /* 0x000fea0003800000 */
.L_x_289:
        /* <DEDUP_REMOVED lines=25> */
.L_x_292:
[----:B------:R-:W-:Y:S05]  /*a070*/  BSYNC B0 ;  /* 0x0000000000007941 */ /* 0x000fea0003800000 */
.L_x_291:
        /* <DEDUP_REMOVED lines=11> */
.L_x_284:
[----:B------:R-:W-:Y:S05]  /*a130*/  BSYNC B1 ;  /* 0x0000000000017941 */ /* 0x000fea0003800000 */
.L_x_267:
        /* <DEDUP_REMOVED lines=11> */
.L_x_293:
[----:B------:R-:W-:Y:S05]  /*a1f0*/  EXIT ;  /* 0x000000000000794d */ /* 0x000fea0003800000 */
.L_x_295:
        /* <DEDUP_REMOVED lines=16> */
.L_x_1332:


//--------------------- .text._ZN5flash44flash_bwd_dq_dk_dv_loop_seqk_parallel_kernelI23Flash_bwd_kernel_traitsILi32ELi128ELi128ELi8ELi4ELi4ELi4ELb1ELb0EN7cutlass10bfloat16_tE19Flash_kernel_traitsILi32ELi128ELi128ELi8ES3_EELb0ELb0ELb0ELb0ELb0ELb1ELb1EEEvNS_16Flash_bwd_paramsE --------------------------
	.section	.text._ZN5flash44flash_bwd_dq_dk_dv_loop_seqk_parallel_kernelI23Flash_bwd_kernel_traitsILi32ELi128ELi128ELi8ELi4ELi4ELi4ELb1ELb0EN7cutlass10bfloat16_tE19Flash_kernel_traitsILi32ELi128ELi128ELi8ES3_EELb0ELb0ELb0ELb0ELb0ELb1ELb1EEEvNS_16Flash_bwd_paramsE,"ax",@progbits
	.sectioninfo	@"SHI_REGISTERS=255"
	.align	128
        .global         _ZN5flash44flash_bwd_dq_dk_dv_loop_seqk_parallel_kernelI23Flash_bwd_kernel_traitsILi32ELi128ELi128ELi8ELi4ELi4ELi4ELb1ELb0EN7cutlass10bfloat16_tE19Flash_kernel_traitsILi32ELi128ELi128ELi8ES3_EELb0ELb0ELb0ELb0ELb0ELb1ELb1EEEvNS_16Flash_bwd_paramsE
        .type           _ZN5flash44flash_bwd_dq_dk_dv_loop_seqk_parallel_kernelI23Flash_bwd_kernel_traitsILi32ELi128ELi128ELi8ELi4ELi4ELi4ELb1ELb0EN7cutlass10bfloat16_tE19Flash_kernel_traitsILi32ELi128ELi128ELi8ES3_EELb0ELb0ELb0ELb0ELb0ELb1ELb1EEEvNS_16Flash_bwd_paramsE,@function
        .size           _ZN5flash44flash_bwd_dq_dk_dv_loop_seqk_parallel_kernelI23Flash_bwd_kernel_traitsILi32ELi128ELi128ELi8ELi4ELi4ELi4ELb1ELb0EN7cutlass10bfloat16_tE19Flash_kernel_traitsILi32ELi128ELi128ELi8ES3_EELb0ELb0ELb0ELb0ELb0ELb1ELb1EEEvNS_16Flash_bwd_paramsE,(.L_x_1333 - _ZN5flash44flash_bwd_dq_dk_dv_loop_seqk_parallel_kernelI23Flash_bwd_kernel_traitsILi32ELi128ELi128ELi8ELi4ELi4ELi4ELb1ELb0EN7cutlass10bfloat16_tE19Flash_kernel_traitsILi32ELi128ELi128ELi8ES3_EELb0ELb0ELb0ELb0ELb0ELb1ELb1EEEvNS_16Flash_bwd_paramsE)
        .other          _ZN5flash44flash_bwd_dq_dk_dv_loop_seqk_parallel_kernelI23Flash_bwd_kernel_traitsILi32ELi128ELi128ELi8ELi4ELi4ELi4ELb1ELb0EN7cutlass10bfloat16_tE19Flash_kernel_traitsILi32ELi128ELi128ELi8ES3_EELb0ELb0ELb0ELb0ELb0ELb1ELb1EEEvNS_16Flash_bwd_paramsE,@"STO_CUDA_ENTRY STV_DEFAULT"
_ZN5flash44flash_bwd_dq_dk_dv_loop_seqk_parallel_kernelI23Flash_bwd_kernel_traitsILi32ELi128ELi128ELi8ELi4ELi4ELi4ELb1ELb0EN7cutlass10bfloat16_tE19Flash_kernel_traitsILi32ELi128ELi128ELi8ES3_EELb0ELb0ELb0ELb0ELb0ELb1ELb1EEEvNS_16Flash_bwd_paramsE:
.text._ZN5flash44flash_bwd_dq_dk_dv_loop_seqk_parallel_kernelI23Flash_bwd_kernel_traitsILi32ELi128ELi128ELi8ELi4ELi4ELi4ELb1ELb0EN7cutlass10bfloat16_tE19Flash_kernel_traitsILi32ELi128ELi128ELi8ES3_EELb0ELb0ELb0ELb0ELb0ELb1ELb1EEEvNS_16Flash_bwd_paramsE:
        /* <DEDUP_REMOVED lines=34> */
[----:B------:R-:W-:Y:S01]  /*0220*/  LEA.HI R21, R10, R20, RZ, 0x3 ;  /* 0x000000140a157211 */ /* 0x000fe200078f18ff */
[----:B------:R-:W-:Y:S01]  /*0230*/  ULDC UR52, c[0x0][0x1c0] ;  /* 0x0000700000347ab9 */ /* 0x000fe20000000800 */
[--C-:B------:R-:W-:Y:S01]  /*0240*/  SHF.R.S32.HI R4, RZ, 0x2, R3.reuse ;  /* 0x00000002ff047819 */ /* 0x100fe20000011403 */
[----:B------:R-:W-:Y:S01]  /*0250*/  ULDC UR12, c[0x0][0x1c0] ;  /* 0x00007000000c7ab9 */ /* 0x000fe20000000800 */
[----:B------:R-:W-:Y:S01]  /*0260*/  SHF.R.S32.HI R0, RZ, 0x1f, R3 ;  /* 0x0000001fff007819 */ /* 0x000fe20000011403 */
[----:B---3--:R-:W-:Y:S01]  /*0270*/  UIMAD UR5, UR5, UR46, URZ ;  /* 0x0000002e050572a4 */ /* 0x008fe2000f8e023f */
[CC--:B------:R-:W-:Y:S01]  /*0280*/  LEA.HI R2, R3.reuse, R4.reuse, RZ, 0x1 ;  /* 0x0000000403027211 */ /* 0x0c0fe200078f08ff */
[----:B------:R-:W-:Y:S01]  /*0290*/  UIMAD.WIDE UR52, UR57, UR52, URZ ;  /* 0x00000034393472a5 */ /* 0x000fe2000f8e023f */
[----:B------:R-:W-:Y:S01]  /*02a0*/  LEA.HI R0, R0, R4, RZ, 0x3 ;  /* 0x0000000400007211 */ /* 0x000fe200078f18ff */
[----:B------:R-:W-:Y:S01]  /*02b0*/  UIMAD.WIDE.U32 UR60, UR46, UR17, URZ ;  /* 0x000000112e3c72a5 */ /* 0x000fe2000f8e003f */
        /* <DEDUP_REMOVED lines=10> */
[----:B------:R-:W-:Y:S01]  /*0360*/  ULDC.U8 UR11, c[0x0][0x3d0] ;  /* 0x0000f400000b7ab9 */ /* 0x000fe20000000000 */
[----:B------:R-:W-:Y:S01]  /*0370*/  IMAD.IADD R9, R20, 0x1, -R2 ;  /* 0x0000000114097824 */ /* 0x000fe200078e0a02 */
[----:B------:R-:W-:Y:S01]  /*0380*/  LOP3.LUT R0, R4, 0xffffffe0, RZ, 0xc0, !PT ;  /* 0xffffffe004007812 */ /* 0x000fe200078ec0ff */
[----:B------:R-:W-:Y:S01]  /*0390*/  ULDC.64 UR6, c[0x0][0x118] ;  /* 0x0000460000067ab9 */ /* 0x000fe20000000a00 */
[----:B------:R-:W-:Y:S01]  /*03a0*/  SHF.R.S32.HI R3, RZ, 0x5, R4 ;  /* 0x00000005ff037819 */ /* 0x000fe20000011404 */
[----:B------:R-:W-:Y:S01]  /*03b0*/  UMOV UR56, 0xffffe000 ;  /* 0xffffe00000387882 */ /* 0x000fe20000000000 */
[----:B------:R-:W-:Y:S01]  /*03c0*/  LOP3.LUT R2, R5, 0xc0, RZ, 0xc0, !PT ;  /* 0x000000c005027812 */ /* 0x000fe200078ec0ff */
[----:B------:R-:W-:Y:S01]  /*03d0*/  IMAD.IADD R0, R20, 0x1, -R0 ;  /* 0x0000000114007824 */ /* 0x000fe200078e0a00 */
[----:B------:R-:W-:Y:S01]  /*03e0*/  SHF.R.S32.HI R4, RZ, 0x1f, R4 ;  /* 0x0000001fff047819 */ /* 0x000fe20000011404 */
[----:B------:R-:W-:Y:S01]  /*03f0*/  IMAD.SHL.U32 R5, R9, 0x8, RZ ;  /* 0x0000000809057824 */ /* 0x000fe200078e00ff */
[----:B------:R-:W-:Y:S01]  /*0400*/  LEA.HI R12, R7, R7, RZ, 0x1 ;  /* 0x00000007070c7211 */ /* 0x000fe200078f08ff */
[----:B------:R-:W-:Y:S01]  /*0410*/  IMAD.SHL.U32 R9, R9, 0x2, RZ ;  /* 0x0000000209097824 */ /* 0x000fe200078e00ff */
[----:B------:R-:W-:Y:S01]  /*0420*/  SHF.R.S32.HI R6, RZ, 0x1f, R0 ;  /* 0x0000001fff067819 */ /* 0x000fe20000011400 */
[----:B------:R-:W-:Y:S01]  /*0430*/  UISETP.NE.AND UP3, UPT, UR11, URZ, UPT ;  /* 0x0000003f0b00728c */ /* 0x000fe2000bf65270 */
[----:B------:R-:W-:Y:S01]  /*0440*/  LEA.HI R4, R4, R3, RZ, 0x2 ;  /* 0x0000000304047211 */ /* 0x000fe200078f10ff */
[----:B------:R-:W-:Y:S01]  /*0450*/  UIMAD.WIDE.U32 UR58, UR52, UR60, URZ ;  /* 0x0000003c343a72a5 */ /* 0x000fe2000f8e003f */
[----:B------:R-:W-:Y:S01]  /*0460*/  LOP3.LUT R5, R2, 0x18, R5, 0xf8, !PT ;  /* 0x0000001802057812 */ /* 0x000fe200078ef805 */
[----:B------:R-:W-:Y:S01]  /*0470*/  USHF.L.U32 UR28, UR57, 0x3, URZ ;  /* 0x00000003391c7899 */ /* 0x000fe2000800063f */
[----:B------:R-:W-:Y:S01]  /*0480*/  SHF.R.U32.HI R2, RZ, 0x3, R2 ;  /* 0x00000003ff027819 */ /* 0x000fe20000011602 */
[----:B------:R-:W-:Y:S01]  /*0490*/  USHF.L.U32 UR27, UR57, 0x4, URZ ;  /* 0x00000004391b7899 */ /* 0x000fe2000800063f */
[----:B------:R-:W-:Y:S01]  /*04a0*/  LEA.HI R18, R6, R0, RZ, 0x2 ;  /* 0x0000000006127211 */ /* 0x000fe200078f10ff */
[----:B------:R-:W-:Y:S01]  /*04b0*/  UIMAD UR26, UR57, 0x18, URZ ;  /* 0x00000018391a78a4 */ /* 0x000fe2000f8e023f */
[----:B------:R-:W-:Y:S01]  /*04c0*/  LOP3.LUT R0, R4, 0xfffffffc, RZ, 0xc0, !PT ;  /* 0xfffffffc04007812 */ /* 0x000fe200078ec0ff */
[----:B------:R-:W-:Y:S01]  /*04d0*/  USHF.L.U32 UR25, UR57, 0x5, URZ ;  /* 0x0000000539197899 */ /* 0x000fe2000800063f */
[----:B------:R-:W-:Y:S01]  /*04e0*/  LOP3.LUT R4, R5, R2, RZ, 0x3c, !PT ;  /* 0x0000000205047212 */ /* 0x000fe200078e3cff */
[----:B------:R-:W-:Y:S01]  /*04f0*/  UIMAD UR24, UR57, 0x28, URZ ;  /* 0x00000028391878a4 */ /* 0x000fe2000f8e023f */
[----:B------:R-:W-:Y:S01]  /*0500*/  LEA.HI R5, R10, R20, RZ, 0x4 ;  /* 0x000000140a057211 */ /* 0x000fe200078f20ff */
[----:B------:R-:W-:Y:S01]  /*0510*/  IMAD.IADD R162, R3, 0x1, -R0 ;  /* 0x0000000103a27824 */ /* 0x000fe200078e0a00 */
[----:B------:R-:W-:Y:S01]  /*0520*/  LOP3.LUT R6, R21, 0xfffffff8, RZ, 0xc0, !PT ;  /* 0xfffffff815067812 */ /* 0x000fe200078ec0ff */
[----:B------:R-:W-:Y:S01]  /*0530*/  IMAD R0, R3, 0x8, R8 ;  /* 0x0000000803007824 */ /* 0x000fe200078e0208 */
[----:B------:R-:W-:Y:S01]  /*0540*/  SHF.R.S32.HI R3, RZ, 0x4, R5 ;  /* 0x00000004ff037819 */ /* 0x000fe20000011405 */
[----:B------:R-:W-:Y:S01]  /*0550*/  UIMAD UR23, UR57, 0x30, URZ ;  /* 0x00000030391778a4 */ /* 0x000fe2000f8e023f */
[----:B------:R-:W-:Y:S01]  /*0560*/  LOP3.LUT P5, RZ, R7, 0x2, RZ, 0xc0, !PT ;  /* 0x0000000207ff7812 */ /* 0x000fe200078ac0ff */
[----:B------:R-:W-:Y:S01]  /*0570*/  IMAD.IADD R6, R20, 0x1, -R6 ;  /* 0x0000000114067824 */ /* 0x000fe200078e0a06 */
[----:B------:R-:W-:Y:S01]  /*0580*/  LEA.HI R2, R5, R3, RZ, 0x1 ;  /* 0x0000000305027211 */ /* 0x000fe200078f08ff */
[----:B------:R-:W-:Y:S01]  /*0590*/  UIMAD UR22, UR57, 0x38, URZ ;  /* 0x00000038391678a4 */ /* 0x000fe2000f8e023f */
[----:B------:R-:W-:Y:S01]  /*05a0*/  LOP3.LUT P4, RZ, R7, 0x4, RZ, 0xc0, !PT ;  /* 0x0000000407ff7812 */ /* 0x000fe2000788c0ff */
[----:B------:R-:W-:Y:S01]  /*05b0*/  USHF.L.U32 UR21, UR57, 0x6, URZ ;  /* 0x0000000639157899 */ /* 0x000fe2000800063f */
[----:B------:R-:W-:Y:S01]  /*05c0*/  LOP3.LUT R2, R2, 0xfffffffe, RZ, 0xc0, !PT ;  /* 0xfffffffe02027812 */ /* 0x000fe200078ec0ff */
[----:B------:R-:W-:Y:S01]  /*05d0*/  UIMAD UR20, UR57, 0x48, URZ ;  /* 0x00000048391478a4 */ /* 0x000fe2000f8e023f */
[----:B------:R-:W-:Y:S01]  /*05e0*/  LEA.HI R8, R6, R6, RZ, 0x1 ;  /* 0x0000000606087211 */ /* 0x000fe200078f08ff */
[----:B------:R-:W-:Y:S01]  /*05f0*/  UIMAD UR19, UR57, 0x50, URZ ;  /* 0x00000050391378a4 */ /* 0x000fe2000f8e023f */
[----:B------:R-:W-:Y:S01]  /*0600*/  SEL R176, R157, 0xffffffe0, !P5 ;  /* 0xffffffe09db07807 */ /* 0x000fe20006800000 */
[----:B------:R-:W-:Y:S01]  /*0610*/  IMAD.IADD R14, R3, 0x1, -R2 ;  /* 0x00000001030e7824 */ /* 0x000fe200078e0a02 */
[----:B------:R-:W-:Y:S01]  /*0620*/  LEA.HI R3, R10, R20, RZ, 0x7 ;  /* 0x000000140a037211 */ /* 0x000fe200078f38ff */
[----:B------:R-:W-:Y:S01]  /*0630*/  IMAD.U32 R2, R0, 0x20, R4 ;  /* 0x0000002000027824 */ /* 0x000fe200078e0004 */
[----:B------:R-:W-:Y:S01]  /*0640*/  LOP3.LUT R0, R5, 0xfffffff0, RZ, 0xc0, !PT ;  /* 0xfffffff005007812 */ /* 0x000fe200078ec0ff */
[----:B------:R-:W-:Y:S01]  /*0650*/  IMAD.U32 R4, RZ, RZ, UR4 ;  /* 0x00000004ff047e24 */ /* 0x000fe2000f8e00ff */
[----:B------:R-:W-:Y:S01]  /*0660*/  SHF.R.S32.HI R10, RZ, 0x7, R3 ;  /* 0x00000007ff0a7819 */ /* 0x000fe20000011403 */
[----:B------:R-:W-:Y:S01]  /*0670*/  UIMAD UR4, UR46, UR9, UR51 ;  /* 0x000000092e0472a4 */ /* 0x000fe2000f8e0233 */
[----:B------:R1:W-:Y:S01]  /*0680*/  STL [R1+0x1c], R2 ;  /* 0x00001c0201007387 */ /* 0x0003e20000100800 */
[----:B------:R-:W-:Y:S01]  /*0690*/  IMAD.IADD R0, R20, 0x1, -R0 ;  /* 0x0000000114007824 */ /* 0x000fe200078e0a00 */
[----:B------:R-:W-:Y:S01]  /*06a0*/  USHF.L.U32 UR9, UR46, 0x7, URZ ;  /* 0x000000072e097899 */ /* 0x000fe2000800063f */
[C---:B------:R-:W-:Y:S01]  /*06b0*/  IMAD R3, R10.reuse, 0x8, R14 ;  /* 0x000000080a037824 */ /* 0x040fe200078e020e */
[----:B------:R2:W-:Y:S01]  /*06c0*/  STL [R1+0x54], R4 ;  /* 0x0000540401007387 */ /* 0x0005e20000100800 */
[----:B------:R-:W-:Y:S01]  /*06d0*/  IMAD R19, R10, 0x2000, R9 ;  /* 0x000020000a137824 */ /* 0x000fe200078e0209 */
[----:B------:R-:W-:Y:S01]  /*06e0*/  SHF.R.S32.HI R11, RZ, 0x1f, R0 ;  /* 0x0000001fff0b7819 */ /* 0x000fe20000011400 */
[----:B------:R-:W-:-:S02]  /*06f0*/  UIMAD UR4, UR4, UR15, URZ ;  /* 0x0000000f040472a4 */ /* 0x000fc4000f8e023f */
[----:B------:R-:W-:Y:S01]  /*0700*/  UIMAD UR18, UR57, 0x58, URZ ;  /* 0x00000058391278a4 */ /* 0x000fe2000f8e023f */
[----:B------:R-:W-:Y:S01]  /*0710*/  LEA.HI R11, R11, R0, RZ, 0x3 ;  /* 0x000000000b0b7211 */ /* 0x000fe200078f18ff */
[----:B------:R-:W-:Y:S02]  /*0720*/  UIMAD UR17, UR57, 0x60, URZ ;  /* 0x00000060391178a4 */ /* 0x000fe4000f8e023f */
[----:B------:R-:W-:Y:S01]  /*0730*/  UIMAD UR15, UR57, 0x70, URZ ;  /* 0x00000070390f78a4 */ /* 0x000fe2000f8e023f */
[----:B-1----:R-:W-:-:S05]  /*0740*/  LOP3.LUT R2, R8, 0x3fffffe, RZ, 0xc0, !PT ;  /* 0x03fffffe08027812 */ /* 0x002fca00078ec0ff */
[----:B--2---:R-:W-:Y:S01]  /*0750*/  IMAD.IADD R4, R6, 0x1, -R2 ;  /* 0x0000000106047824 */ /* 0x004fe200078e0a02 */
[----:B------:R-:W-:-:S03]  /*0760*/  LEA.HI R2, R0, R0, RZ, 0x1 ;  /* 0x0000000000027211 */ /* 0x000fc600078f08ff */
[----:B------:R-:W-:Y:S01]  /*0770*/  IMAD R150, R3, 0x8, R4 ;  /* 0x0000000803967824 */ /* 0x000fe200078e0204 */
[----:B------:R-:W-:Y:S02]  /*0780*/  LOP3.LUT R4, R2, 0x7fffffe, RZ, 0xc0, !PT ;  /* 0x07fffffe02047812 */ /* 0x000fe400078ec0ff */
        /* <DEDUP_REMOVED lines=36> */
[----:B------:R-:W-:Y:S01]  /*09d0*/  LOP3.LUT R0, R6, 0xc0, RZ, 0xc0, !PT ;  /* 0x000000c006007812 */ /* 0x000fe200078ec0ff */
[----:B------:R-:W-:Y:S01]  /*09e0*/  STL [R1+0x28], R18 ;  /* 0x0000281201007387 */ /* 0x000fe20000100800 */
        /* <DEDUP_REMOVED lines=20> */
[----:B------:R-:W-:Y:S01]  /*0b30*/  IADD3 R174, R181, 0x40, RZ ;  /* 0x00000040b5ae7810 */ /* 0x000fe20007ffe0ff */
        /* <DEDUP_REMOVED lines=48> */
[----:B------:R-:W-:Y:S01]  /*0e40*/  IMAD.SHL.U32 R5, R14, 0x8, RZ ;  /* 0x000000080e057824 */ /* 0x000fe200078e00ff */
        /* <DEDUP_REMOVED lines=35> */
.L_x_324:
        /* <DEDUP_REMOVED lines=33> */
[----:B-1----:R-:W5:Y:S01]  /*1290*/  @P2 LDG.E R6, [R6.64+0x4] ;  /* 0x0000042006062981 */ /* 0x002f62000c1e1900 */
        /* <DEDUP_REMOVED lines=20> */
.L_x_296:
        /* <DEDUP_REMOVED lines=58> */
.L_x_298:
        /* <DEDUP_REMOVED lines=18> */
.L_x_299:
        /* <DEDUP_REMOVED lines=83> */
.L_x_300:
[----:B------:R-:W2:Y:S02]  /*1dd0*/  LDL R0, [R1+0x44] ;  /* 0x0000440001007983 */ /* 0x000ea40000100800 */
[----:B--2---:R1:W2:Y:S01]  /*1de0*/  R2UR UR5, R0 ;  /* 0x00000000000573c2 */ /* 0x0042a200000e0000 */
[----:B------:R-:W-:-:S07]  /*1df0*/  DEPBAR.LE SB1, 0x0, {2} ;  /* 0x000090040000791a */ /* 0x000fce0000000000 */
.L_x_301:
        /* <DEDUP_REMOVED lines=77> */
[----:B------:R-:W2:Y:S01]  /*22d0*/  LDL R22, [R1+0x28] ;  /* 0x0000280001167983 */ /* 0x000ea20000100800 */
[----:B------:R-:W-:-:S03]  /*22e0*/  ULDC.64 UR8, c[0x0][0x1a0] ;  /* 0x0000680000087ab9 */ /* 0x000fc60000000a00 */
[----:B------:R-:W3:Y:S01]  /*22f0*/  LDL R23, [R1+0x1c] ;  /* 0x00001c0001177983 */ /* 0x000ee20000100800 */
[----:B------:R-:W-:Y:S02]  /*2300*/  UIMAD UR5, UR39, UR8, URZ ;  /* 0x00000008270572a4 */ /* 0x000fe4000f8e023f */
[----:B------:R-:W-:Y:S02]  /*2310*/  ULDC.64 UR36, c[0x0][0x198] ;  /* 0x0000660000247ab9 */ /* 0x000fe40000000a00 */
[----:B------:R-:W-:-:S06]  /*2320*/  UIMAD UR5, UR38, UR9, UR5 ;  /* 0x00000009260572a4 */ /* 0x000fcc000f8e0205 */
[----:B------:R-:W-:Y:S01]  /*2330*/  IMAD.U32 R7, RZ, RZ, UR5 ;  /* 0x00000005ff077e24 */ /* 0x000fe2000f8e00ff */
[----:B------:R-:W-:Y:S01]  /*2340*/  UIADD3 UR5, UR38, 0x80, URZ ;  /* 0x0000008026057890 */ /* 0x000fe2000fffe03f */
[----:B------:R-:W-:Y:S01]  /*2350*/  IMAD.U32 R0, RZ, RZ, UR38 ;  /* 0x00000026ff007e24 */ /* 0x000fe2000f8e00ff */
[----:B------:R-:W-:Y:S02]  /*2360*/  UIMAD UR36, UR39, UR36, URZ ;  /* 0x00000024272472a4 */ /* 0x000fe4000f8e023f */
[----:B------:R-:W-:Y:S01]  /*2370*/  UISETP.GE.AND UP0, UPT, UR5, UR4, UPT ;  /* 0x000000040500728c */ /* 0x000fe2000bf06270 */
[----:B------:R-:W-:Y:S02]  /*2380*/  IMAD.WIDE.U32 R8, R0, c[0x0][0x1a0], R4 ;  /* 0x0000680000087a25 */ /* 0x000fe400078e0004 */
[----:B------:R-:W-:Y:S02]  /*2390*/  UMOV UR5, UR12 ;  /* 0x0000000c00057c82 */ /* 0x000fe40008000000 */
[----:B------:R-:W-:-:S02]  /*23a0*/  ULEA.HI UR12, UR5, UR5, URZ, 0x1 ;  /* 0x00000005050c7291 */ /* 0x000fc4000f8f083f */
[----:B------:R-:W-:Y:S01]  /*23b0*/  UIMAD UR36, UR38, UR37, UR36 ;  /* 0x00000025262472a4 */ /* 0x000fe2000f8e0224 */
[----:B------:R-:W-:Y:S01]  /*23c0*/  IADD3 R8, P0, R8, UR45, RZ ;  /* 0x0000002d08087c10 */ /* 0x000fe2000ff1e0ff */
[----:B------:R-:W-:Y:S01]  /*23d0*/  ULOP3.LUT UR12, UR12, 0xfffffffe, URZ, 0xc0, !UPT ;  /* 0xfffffffe0c0c7892 */ /* 0x000fe2000f8ec03f */
[----:B------:R-:W-:Y:S02]  /*23e0*/  IMAD.WIDE.U32 R4, R0, c[0x0][0x198], R4 ;  /* 0x0000660000047a25 */ /* 0x000fe400078e0004 */
[----:B------:R-:W-:Y:S01]  /*23f0*/  IADD3.X R9, R9, UR47, R7, P0, !PT ;  /* 0x0000002f09097c10 */ /* 0x000fe200087fe407 */
[----:B------:R-:W-:Y:S01]  /*2400*/  UIADD3 UR12, UR5, -UR12, URZ ;  /* 0x8000000c050c7290 */ /* 0x000fe2000fffe03f */
[----:B------:R-:W-:Y:S01]  /*2410*/  IMAD.U32 R0, RZ, RZ, UR36 ;  /* 0x00000024ff007e24 */ /* 0x000fe2000f8e00ff */
[----:B------:R-:W-:Y:S02]  /*2420*/  IADD3 R16, P0, R4, UR49, RZ ;  /* 0x0000003104107c10 */ /* 0x000fe4000ff1e0ff */
[----:B------:R-:W-:-:S02]  /*2430*/  UISETP.NE.AND UP1, UPT, UR12, 0x1, UPT ;  /* 0x000000010c00788c */ /* 0x000fc4000bf25270 */
[----:B------:R-:W-:Y:S01]  /*2440*/  UIMAD UR12, UR30, -0x80, UR4 ;  /* 0xffffff801e0c78a4 */ /* 0x000fe2000f8e0204 */
[----:B------:R-:W-:Y:S02]  /*2450*/  IADD3.X R17, R5, UR50, R0, P0, !PT ;  /* 0x0000003205117c10 */ /* 0x000fe400087fe400 */
[----:B------:R-:W-:-:S03]  /*2460*/  IADD3 R0, R3, 0x40, RZ ;  /* 0x0000004003007810 */ /* 0x000fc60007ffe0ff */
[----:B------:R-:W-:Y:S02]  /*2470*/  ISETP.GE.AND P4, PT, R3, UR12, PT ;  /* 0x0000000c03007c0c */ /* 0x000fe4000bf86270 */
[----:B------:R-:W-:Y:S01]  /*2480*/  ISETP.GE.AND P3, PT, R0, UR12, PT ;  /* 0x0000000c00007c0c */ /* 0x000fe2000bf66270 */
[----:B------:R-:W-:Y:S01]  /*2490*/  UIMAD UR12, UR5, -0x80, UR44 ;  /* 0xffffff80050c78a4 */ /* 0x000fe2000f8e022c */
[----:B------:R-:W-:-:S05]  /*24a0*/  IMAD.MOV.U32 R18, RZ, RZ, 0x80 ;  /* 0x00000080ff127424 */ /* 0x000fca00078e00ff */
[----:B------:R-:W-:Y:S01]  /*24b0*/  ISETP.GE.AND P2, PT, R0, UR12, PT ;  /* 0x0000000c00007c0c */ /* 0x000fe2000bf46270 */
[----:B------:R-:W-:Y:S01]  /*24c0*/  IMAD.MOV.U32 R185, RZ, RZ, R15 ;  /* 0x000000ffffb97224 */ /* 0x000fe200078e000f */
[----:B------:R-:W-:Y:S01]  /*24d0*/  MOV R182, R12 ;  /* 0x0000000c00b67202 */ /* 0x000fe20000000f00 */
[----:B------:R-:W-:Y:S02]  /*24e0*/  IMAD.MOV.U32 R183, RZ, RZ, R13 ;  /* 0x000000ffffb77224 */ /* 0x000fe400078e000d */
[C---:B------:R-:W-:Y:S02]  /*24f0*/  IMAD R15, R18.reuse, c[0x0][0x374], RZ ;  /* 0x0000dd00120f7a24 */ /* 0x040fe400078e02ff */
[C---:B------:R-:W-:Y:S02]  /*2500*/  IMAD R11, R18.reuse, c[0x0][0x194], RZ ;  /* 0x00006500120b7a24 */ /* 0x040fe400078e02ff */
[----:B------:R-:W-:-:S04]  /*2510*/  IMAD.WIDE.U32 R12, R18, c[0x0][0x370], RZ ;  /* 0x0000dc00120c7a25 */ /* 0x000fc800078e00ff */
[----:B------:R-:W-:Y:S02]  /*2520*/  IMAD.MOV.U32 R184, RZ, RZ, R14 ;  /* 0x000000ffffb87224 */ /* 0x000fe400078e000e */
[----:B------:R-:W-:-:S05]  /*2530*/  IMAD.WIDE.U32 R18, R18, c[0x0][0x190], RZ ;  /* 0x0000640012127a25 */ /* 0x000fca00078e00ff */
[----:B------:R-:W-:Y:S01]  /*2540*/  @!P2 IADD3 R18, P0, R184, R18, RZ ;  /* 0x00000012b812a210 */ /* 0x000fe20007f1e0ff */
[----:B------:R-:W-:-:S03]  /*2550*/  IMAD R0, R20, c[0x0][0x1b8], RZ ;  /* 0x00006e0014007a24 */ /* 0x000fc600078e02ff */
[----:B------:R-:W-:Y:S02]  /*2560*/  @!P2 IADD3.X R19, R185, R19, R11, P0, !PT ;  /* 0x00000013b913a210 */ /* 0x000fe400007fe40b */
[----:B------:R-:W-:Y:S01]  /*2570*/  PLOP3.LUT P0, PT, PT, PT, UP3, 0x80, 0x0 ;  /* 0x000000000000781c */ /* 0x000fe20003f0f038 */
[C---:B------:R-:W-:Y:S01]  /*2580*/  IMAD R10, R6.reuse, c[0x0][0x1bc], R0 ;  /* 0x00006f00060a7a24 */ /* 0x040fe200078e0200 */
[----:B------:R-:W-:Y:S01]  /*2590*/  @!P3 IADD3 R0, P5, R3, 0x40, RZ ;  /* 0x000000400300b810 */ /* 0x000fe20007fbe0ff */
[----:B------:R-:W-:-:S04]  /*25a0*/  IMAD.WIDE.U32 R4, R6, c[0x0][0x1b8], R8 ;  /* 0x00006e0006047a25 */ /* 0x000fc800078e0008 */
[----:B------:R-:W-:Y:S02]  /*25b0*/  @!P4 IMAD R7, R21, c[0x0][0x1a0], RZ ;  /* 0x000068001507ca24 */ /* 0x000fe400078e02ff */
[----:B------:R-:W-:Y:S02]  /*25c0*/  IMAD.IADD R5, R5, 0x1, R10 ;  /* 0x0000000105057824 */ /* 0x000fe400078e020a */
[C---:B------:R-:W-:Y:S02]  /*25d0*/  @!P4 IMAD R11, R3.reuse, c[0x0][0x1a4], R7 ;  /* 0x00006900030bca24 */ /* 0x040fe400078e0207 */
[----:B------:R-:W-:Y:S01]  /*25e0*/  @!P3 IMAD.X R7, RZ, RZ, R21, P5 ;  /* 0x000000ffff07b224 */ /* 0x000fe200028e0615 */
[----:B------:R-:W-:Y:S01]  /*25f0*/  @!P2 IADD3 R14, P1, R182, R12, RZ ;  /* 0x0000000cb60ea210 */ /* 0x000fe20007f3e0ff */
[----:B------:R-:W-:Y:S01]  /*2600*/  @!P4 IMAD.WIDE.U32 R8, R3, c[0x0][0x1a0], R4 ;  /* 0x000068000308ca25 */ /* 0x000fe200078e0004 */
[----:B------:R-:W-:Y:S03]  /*2610*/  @P0 BAR.SYNC.DEFER_BLOCKING 0x0 ;  /* 0x0000000000000b1d */ /* 0x000fe60000010000 */
[----:B------:R-:W-:Y:S01]  /*2620*/  @!P3 IMAD R7, R7, c[0x0][0x1a0], RZ ;  /* 0x000068000707ba24 */ /* 0x000fe200078e02ff */
[----:B------:R-:W-:Y:S01]  /*2630*/  @!P2 IADD3.X R15, R183, R13, R15, P1, !PT ;  /* 0x0000000db70fa210 */ /* 0x000fe20000ffe40f */
[----:B------:R-:W-:Y:S01]  /*2640*/  @!P4 IMAD.IADD R9, R9, 0x1, R11 ;  /* 0x000000010909c824 */ /* 0x000fe200078e020b */
[----:B------:R-:W-:Y:S01]  /*2650*/  @!P4 LEA R12, P1, R8, c[0x0][0x170], 0x1 ;  /* 0x00005c00080cca11 */ /* 0x000fe200078208ff */
[----:B------:R-:W-:-:S02]  /*2660*/  @!P3 IMAD R11, R0, c[0x0][0x1a4], R7 ;  /* 0x00006900000bba24 */ /* 0x000fc400078e0207 */
[----:B------:R-:W-:Y:S01]  /*2670*/  @!P3 IMAD.WIDE.U32 R4, R0, c[0x0][0x1a0], R4 ;  /* 0x000068000004ba25 */ /* 0x000fe200078e0004 */
[----:B------:R-:W-:-:S04]  /*2680*/  @!P4 LEA.HI.X R13, R8, c[0x0][0x174], R9, 0x1, P1 ;  /* 0x00005d00080dca11 */ /* 0x000fc800008f0c09 */
[----:B------:R-:W-:Y:S02]  /*2690*/  @!P3 IADD3 R5, R5, R11, RZ ;  /* 0x0000000b0505b210 */ /* 0x000fe40007ffe0ff */
[----:B------:R-:W-:Y:S01]  /*26a0*/  PLOP3.LUT P0, PT, PT, PT, UP1, 0x80, 0x0 ;  /* 0x000000000000781c */ /* 0x000fe20003f0f018 */
[----:B------:R-:W-:Y:S02]  /*26b0*/  IMAD R7, R20, c[0x0][0x1b0], RZ ;  /* 0x00006c0014077a24 */ /* 0x000fe400078e02ff */
[----:B------:R-:W-:-:S04]  /*26c0*/  IMAD.WIDE.U32 R8, R6, c[0x0][0x1b0], R16 ;  /* 0x00006c0006087a25 */ /* 0x000fc800078e0010 */
[----:B------:R-:W-:Y:S02]  /*26d0*/  IMAD R7, R6, c[0x0][0x1b4], R7 ;  /* 0x00006d0006077a24 */ /* 0x000fe400078e0207 */
[----:B------:R-:W-:Y:S01]  /*26e0*/  @!P4 IMAD R6, R21, c[0x0][0x198], RZ ;  /* 0x000066001506ca24 */ /* 0x000fe200078e02ff */
[----:B------:R-:W-:Y:S01]  /*26f0*/  UMOV UR9, UR10 ;  /* 0x0000000a00097c82 */ /* 0x000fe20008000000 */
[----:B------:R-:W-:Y:S01]  /*2700*/  IMAD.MOV.U32 R20, RZ, RZ, 0x7f800000 ;  /* 0x7f800000ff147424 */ /* 0x000fe200078e00ff */
[----:B------:R-:W-:Y:S01]  /*2710*/  UMOV UR8, UR11 ;  /* 0x0000000b00087c82 */ /* 0x000fe20008000000 */
[----:B------:R-:W-:Y:S01]  /*2720*/  MOV R17, 0x7f800000 ;  /* 0x7f80000000117802 */ /* 0x000fe20000000f00 */
[----:B------:R-:W-:Y:S01]  /*2730*/  IMAD.MOV.U32 R16, RZ, RZ, 0x7f800000 ;  /* 0x7f800000ff107424 */ /* 0x000fe200078e00ff */
[----:B--2---:R-:W-:-:S04]  /*2740*/  IADD3 R10, R22, 0x8, RZ ;  /* 0x00000008160a7810 */ /* 0x004fc80007ffe0ff */
[----:B------:R-:W-:Y:S02]  /*2750*/  ISETP.GE.AND P6, PT, R10, UR12, PT ;  /* 0x0000000c0a007c0c */ /* 0x000fe4000bfc6270 */
[----:B------:R-:W-:-:S04]  /*2760*/  @!P3 LEA R10, P1, R4, c[0x0][0x170], 0x1 ;  /* 0x00005c00040aba11 */ /* 0x000fc800078208ff */
[----:B------:R-:W-:Y:S02]  /*2770*/  @!P3 LEA.HI.X R11, R4, c[0x0][0x174], R5, 0x1, P1 ;  /* 0x00005d00040bba11 */ /* 0x000fe400008f0c05 */
[----:B---3--:R-:W-:Y:S02]  /*2780*/  IADD3 R4, R23, 0x1000, RZ ;  /* 0x0000100017047810 */ /* 0x008fe40007ffe0ff */
[----:B------:R-:W-:Y:S01]  /*2790*/  ISETP.GE.AND P1, PT, R3, UR12, PT ;  /* 0x0000000c03007c0c */ /* 0x000fe2000bf26270 */
[----:B------:R-:W-:Y:S01]  /*27a0*/  IMAD.SHL.U32 R0, R23, 0x2, RZ ;  /* 0x0000000217007824 */ /* 0x000fe200078e00ff */
[----:B------:R-:W-:Y:S01]  /*27b0*/  SEL R4, R4, R23, !P0 ;  /* 0x0000001704047207 */ /* 0x000fe20004000000 */
[----:B------:R-:W-:-:S03]  /*27c0*/  IMAD.IADD R5, R9, 0x1, R7 ;  /* 0x0000000109057824 */ /* 0x000fc600078e0207 */
[----:B------:R-:W-:Y:S01]  /*27d0*/  @P4 STS [R0+0x8000], RZ ;  /* 0x008000ff00004388 */ /* 0x000fe20000000800 */
[----:B------:R-:W-:Y:S02]  /*27e0*/  IMAD.SHL.U32 R209, R4, 0x2, RZ ;  /* 0x0000000204d17824 */ /* 0x000fe400078e00ff */
[----:B------:R-:W-:Y:S01]  /*27f0*/  @!P4 IMAD.MOV.U32 R4, RZ, RZ, R8 ;  /* 0x000000ffff04c224 */ /* 0x000fe200078e0008 */
[----:B------:R-:W-:Y:S04]  /*2800*/  @P4 STS [R0+0x8004], RZ ;  /* 0x008004ff00004388 */ /* 0x000fe80000000800 */
[----:B------:R-:W-:Y:S01]  /*2810*/  @P4 STS.64 [R0+0x8008], RZ ;  /* 0x008008ff00004388 */ /* 0x000fe20000000a00 */
[----:B------:R-:W-:-:S03]  /*2820*/  @!P4 IMAD R9, R3, c[0x0][0x19c], R6 ;  /* 0x000067000309ca24 */ /* 0x000fc600078e0206 */
[----:B------:R-:W-:Y:S01]  /*2830*/  @!PT LDS RZ, [RZ] ;  /* 0x00000000fffff984 */ /* 0x000fe20000000800 */
[----:B------:R-:W-:Y:S01]  /*2840*/  @!PT LDS RZ, [RZ] ;  /* 0x00000000fffff984 */ /* 0x000fe20000000800 */
[----:B------:R-:W-:Y:S01]  /*2850*/  @!PT LDS RZ, [RZ] ;  /* 0x00000000fffff984 */ /* 0x000fe20000000800 */
[----:B------:R1:W-:Y:S01]  /*2860*/  @!P4 LDGSTS.E.BYPASS.LTC128B.128 [R0+0x8000], [R12.64] ;  /* 0x080000000c00cfae */ /* 0x0003e2000b901d60 */
[----:B------:R-:W-:-:S03]  /*2870*/  @!P4 IMAD.WIDE.U32 R6, R3, c[0x0][0x198], R4 ;  /* 0x000066000306ca25 */ /* 0x000fc600078e0004 */
        /* <DEDUP_REMOVED lines=9> */
[----:B------:R-:W-:-:S03]  /*2910*/  @!P4 IMAD.IADD R9, R7, 0x1, R9 ;  /* 0x000000010709c824 */ /* 0x000fc600078e0209 */
        /* <DEDUP_REMOVED lines=8> */
[----:B------:R3:W-:Y:S01]  /*29a0*/  @!P2 LDGSTS.E.BYPASS.LTC128B.128 [R0+0x5000], [R14.64] ;  /* 0x050000000e00afae */ /* 0x0007e2000b901d60 */
[----:B--2---:R-:W-:-:S03]  /*29b0*/  @!P4 LEA R10, P5, R6, c[0x0][0x168], 0x1 ;  /* 0x00005a00060aca11 */ /* 0x004fc600078a08ff */
        /* <DEDUP_REMOVED lines=10> */
[----:B------:R-:W-:Y:S01]  /*2a60*/  @!P3 IADD3.X R6, RZ, R21, RZ, P1, !PT ;  /* 0x00000015ff06b210 */ /* 0x000fe20000ffe4ff */
[----:B------:R-:W-:-:S04]  /*2a70*/  @!P3 IMAD.MOV.U32 R9, RZ, RZ, R5 ;  /* 0x000000ffff09b224 */ /* 0x000fc800078e0005 */
[----:B------:R-:W-:Y:S01]  /*2a80*/  @!P3 IMAD R6, R6, c[0x0][0x198], RZ ;  /* 0x000066000606ba24 */ /* 0x000fe200078e02ff */
[----:B------:R-:W-:Y:S01]  /*2a90*/  IADD3 R3, R22, 0x48, RZ ;  /* 0x0000004816037810 */ /* 0x000fe20007ffe0ff */
[----:B------:R-:W-:Y:S02]  /*2aa0*/  @P2 STS [R209+0x1000], RZ ;  /* 0x001000ffd1002388 */ /* 0x000fe40000000800 */
[C---:B------:R-:W-:Y:S02]  /*2ab0*/  @!P3 IMAD R6, R4.reuse, c[0x0][0x19c], R6 ;  /* 0x000067000406ba24 */ /* 0x040fe400078e0206 */
[----:B------:R-:W-:Y:S01]  /*2ac0*/  @!P3 IMAD.WIDE.U32 R4, R4, c[0x0][0x198], R8 ;  /* 0x000066000404ba25 */ /* 0x000fe200078e0008 */
[----:B------:R-:W-:Y:S04]  /*2ad0*/  @P2 STS [R209+0x1004], RZ ;  /* 0x001004ffd1002388 */ /* 0x000fe80000000800 */
[----:B------:R-:W-:Y:S01]  /*2ae0*/  @P2 STS [R209+0x1008], RZ ;  /* 0x001008ffd1002388 */ /* 0x000fe20000000800 */
[----:B------:R-:W-:-:S03]  /*2af0*/  @!P3 IMAD.IADD R5, R5, 0x1, R6 ;  /* 0x000000010505b824 */ /* 0x000fc600078e0206 */
[----:B------:R-:W-:Y:S01]  /*2b00*/  @P2 STS [R209+0x100c], RZ ;  /* 0x00100cffd1002388 */ /* 0x000fe20000000800 */
[----:B------:R-:W-:-:S03]  /*2b10*/  ISETP.GE.AND P1, PT, R3, UR12, PT ;  /* 0x0000000c03007c0c */ /* 0x000fc6000bf26270 */
        /* <DEDUP_REMOVED lines=11> */
[----:B------:R-:W-:-:S02]  /*2bd0*/  @!P3 LEA R6, P4, R4, c[0x0][0x168], 0x1 ;  /* 0x00005a000406ba11 */ /* 0x000fc400078808ff */
[----:B-1----:R-:W-:Y:S02]  /*2be0*/  IADD3 R12, R22, 0x40, RZ ;  /* 0x00000040160c7810 */ /* 0x002fe40007ffe0ff */
[----:B------:R-:W-:Y:S01]  /*2bf0*/  @!P3 LEA.HI.X R7, R4, c[0x0][0x16c], R5, 0x1, P4 ;  /* 0x00005b000407ba11 */ /* 0x000fe200020f0c05 */
[C---:B------:R-:W-:Y:S01]  /*2c00*/  IMAD.SHL.U32 R4, R22.reuse, 0x4, RZ ;  /* 0x0000000416047824 */ /* 0x040fe200078e00ff */
[----:B------:R-:W-:Y:S02]  /*2c10*/  ISETP.GE.AND P2, PT, R22, UR12, PT ;  /* 0x0000000c16007c0c */ /* 0x000fe4000bf46270 */
[----:B------:R-:W-:Y:S02]  /*2c20*/  SHF.R.S32.HI R8, RZ, 0x1f, R22 ;  /* 0x0000001fff087819 */ /* 0x000fe40000011416 */
[----:B------:R-:W-:Y:S01]  /*2c30*/  ISETP.GE.AND P5, PT, R12, UR12, PT ;  /* 0x0000000c0c007c0c */ /* 0x000fe2000bfa6270 */
[----:B------:R3:W-:Y:S01]  /*2c40*/  @P3 STS.128 [R0+0x7000], RZ ;  /* 0x007000ff00003388 */ /* 0x0007e20000000c00 */
[----:B------:R-:W-:-:S02]  /*2c50*/  IADD3 R4, P4, R4, UR9, RZ ;  /* 0x0000000904047c10 */ /* 0x000fc4000ff9e0ff */
[----:B------:R-:W-:Y:S01]  /*2c60*/  SHF.L.U64.HI R5, R22, 0x2, R8 ;  /* 0x0000000216057819 */ /* 0x000fe20000010208 */
[----:B------:R-:W-:Y:S01]  /*2c70*/  @!PT LDS RZ, [RZ] ;  /* 0x00000000fffff984 */ /* 0x000fe20000000800 */
[----:B------:R-:W-:Y:S01]  /*2c80*/  @!PT LDS RZ, [RZ] ;  /* 0x00000000fffff984 */ /* 0x000fe20000000800 */
[----:B------:R-:W-:Y:S01]  /*2c90*/  @!PT LDS RZ, [RZ] ;  /* 0x00000000fffff984 */ /* 0x000fe20000000800 */
[----:B------:R3:W-:Y:S01]  /*2ca0*/  @!P3 LDGSTS.E.BYPASS.LTC128B.128 [R0+0x7000], [R6.64] ;  /* 0x070000000600bfae */ /* 0x0007e2000b901d60 */
[----:B------:R-:W-:Y:S02]  /*2cb0*/  IMAD.MOV.U32 R13, RZ, RZ, 0x7f800000 ;  /* 0x7f800000ff0d7424 */ /* 0x000fe400078e00ff */
[----:B------:R-:W-:Y:S01]  /*2cc0*/  IADD3.X R5, R5, UR8, RZ, P4, !PT ;  /* 0x0000000805057c10 */ /* 0x000fe2000a7fe4ff */
[----:B------:R-:W0:Y:S04]  /*2cd0*/  LDGDEPBAR ;  /* 0x00000000000079af */ /* 0x000e280000000000 */
[----:B------:R1:W4:Y:S04]  /*2ce0*/  @!P2 LDG.E R20, [R4.64] ;  /* 0x000000200414a981 */ /* 0x000328000c1e1900 */
[----:B------:R1:W5:Y:S04]  /*2cf0*/  @!P6 LDG.E R17, [R4.64+0x20] ;  /* 0x000020200411e981 */ /* 0x000368000c1e1900 */
[----:B------:R1:W2:Y:S01]  /*2d00*/  @!P5 LDG.E R16, [R4.64+0x100] ;  /* 0x000100200410d981 */ /* 0x0002a2000c1e1900 */
[----:B---3--:R-:W-:Y:S01]  /*2d10*/  SHF.R.S32.HI R0, RZ, 0x1f, R3 ;  /* 0x0000001fff007819 */ /* 0x008fe20000011403 */
[----:B------:R-:W-:-:S04]  /*2d20*/  DEPBAR.LE SB0, 0x1 ;  /* 0x000080400000791a */ /* 0x000fc80000000000 */
[----:B------:R-:W-:-:S04]  /*2d30*/  @!P1 LEA R6, P3, R3, UR9, 0x2 ;  /* 0x0000000903069c11 */ /* 0x000fc8000f8610ff */
[----:B------:R-:W-:-:S05]  /*2d40*/  @!P1 LEA.HI.X R7, R3, UR8, R0, 0x2, P3 ;  /* 0x0000000803079c11 */ /* 0x000fca00098f1400 */
[----:B------:R-:W3:Y:S04]  /*2d50*/  @!P1 LDG.E R13, [R6.64] ;  /* 0x00000020060d9981 */ /* 0x000ee8000c1e1900 */
[----:B------:R-:W-:Y:S01]  /*2d60*/  BAR.SYNC.DEFER_BLOCKING 0x0 ;  /* 0x0000000000007b1d */ /* 0x000fe20000010000 */
[----:B------:R-:W-:-:S04]  /*2d70*/  IADD3 R0, R162, 0x1000, RZ ;  /* 0x00001000a2007810 */ /* 0x000fc80007ffe0ff */
[----:B------:R-:W-:-:S05]  /*2d80*/  SEL R0, R0, R162, !P0 ;  /* 0x000000a200007207 */ /* 0x000fca0004000000 */
[----:B------:R-:W-:Y:S01]  /*2d90*/  IMAD.SHL.U32 R148, R0, 0x2, RZ ;  /* 0x0000000200947824 */ /* 0x000fe200078e00ff */
[C---:B------:R-:W-:Y:S01]  /*2da0*/  IADD3 R0, R22.reuse, -0x80, RZ ;  /* 0xffffff8016007810 */ /* 0x040fe20007ffe0ff */
[C---:B-1----:R-:W-:Y:S01]  /*2db0*/  IMAD.SHL.U32 R4, R22.reuse, 0x4, RZ ;  /* 0x0000000416047824 */ /* 0x042fe200078e00ff */
[----:B------:R-:W-:Y:S01]  /*2dc0*/  SHF.L.U64.HI R5, R22, 0x2, R8 ;  /* 0x0000000216057819 */ /* 0x000fe20000010208 */
[----:B------:R1:W1:Y:S04]  /*2dd0*/  LDSM.16.M88.4 R116, [R150+0x8000] ;  /* 0x008000009674783b */ /* 0x0002680000000200 */
[----:B------:R1:W1:Y:S04]  /*2de0*/  LDSM.16.M88.4 R120, [R150+0x8400] ;  /* 0x008400009678783b */ /* 0x0002680000000200 */
[----:B------:R1:W1:Y:S04]  /*2df0*/  LDSM.16.M88.4 R124, [R150+0x8800] ;  /* 0x00880000967c783b */ /* 0x0002680000000200 */
[----:B------:R1:W1:Y:S04]  /*2e00*/  LDSM.16.M88.4 R128, [R150+0x8c00] ;  /* 0x008c00009680783b */ /* 0x0002680000000200 */
[----:B------:R1:W1:Y:S04]  /*2e10*/  LDSM.16.M88.4 R132, [R149+0x8000] ;  /* 0x008000009584783b */ /* 0x0002680000000200 */
[----:B------:R1:W1:Y:S04]  /*2e20*/  LDSM.16.M88.4 R136, [R149+0x8400] ;  /* 0x008400009588783b */ /* 0x0002680000000200 */
[----:B------:R1:W1:Y:S04]  /*2e30*/  LDSM.16.M88.4 R140, [R149+0x8800] ;  /* 0x00880000958c783b */ /* 0x0002680000000200 */
[----:B------:R1:W1:Y:S01]  /*2e40*/  LDSM.16.M88.4 R144, [R149+0x8c00] ;  /* 0x008c00009590783b */ /* 0x0002620000000200 */
[----:B------:R-:W-:Y:S01]  /*2e50*/  IMAD.SHL.U32 R0, R0, 0x4, RZ ;  /* 0x0000000400007824 */ /* 0x000fe200078e00ff */
[----:B------:R-:W-:-:S02]  /*2e60*/  IADD3 R3, R156, 0x1000, RZ ;  /* 0x000010009c037810 */ /* 0x000fc40007ffe0ff */
[----:B------:R-:W-:Y:S02]  /*2e70*/  SHF.L.U32 R154, R162, 0x1, RZ ;  /* 0x00000001a29a7819 */ /* 0x000fe400000006ff */
[----:B------:R-:W-:Y:S01]  /*2e80*/  SEL R3, R3, R156, !P0 ;  /* 0x0000009c03037207 */ /* 0x000fe20004000000 */
        /* <DEDUP_REMOVED lines=16> */
[----:B------:R-:W-:-:S02]  /*2f90*/  IMAD.SHL.U32 R3, R3, 0x2, RZ ;  /* 0x0000000203037824 */ /* 0x000fc400078e00ff */
[----:B------:R-:W-:Y:S01]  /*2fa0*/  IMAD.IADD R155, R154, 0x1, R157 ;  /* 0x000000019a9b7824 */ /* 0x000fe200078e029d */
[----:B------:R-:W-:Y:S02]  /*2fb0*/  UMOV UR11, UR34 ;  /* 0x00000022000b7c82 */ /* 0x000fe40008000000 */
[----:B------:R-:W-:Y:S01]  /*2fc0*/  UMOV UR10, UR35 ;  /* 0x00000023000a7c82 */ /* 0x000fe20008000000 */
[----:B----4-:R4:W-:Y:S04]  /*2fd0*/  STL [R1+0x8], R20 ;  /* 0x0000081401007387 */ /* 0x0109e80000100800 */
[----:B-----5:R4:W-:Y:S04]  /*2fe0*/  STL [R1+0xc], R17 ;  /* 0x00000c1101007387 */ /* 0x0209e80000100800 */
[----:B--2---:R4:W-:Y:S04]  /*2ff0*/  STL [R1], R16 ;  /* 0x0000001001007387 */ /* 0x0049e80000100800 */
[----:B---3--:R4:W-:Y:S04]  /*3000*/  STL [R1+0x4], R13 ;  /* 0x0000040d01007387 */ /* 0x0089e80000100800 */
[----:B------:R4:W-:Y:S04]  /*3010*/  STL [R1+0x18], R5 ;  /* 0x0000180501007387 */ /* 0x0009e80000100800 */
[----:B------:R4:W-:Y:S04]  /*3020*/  STL [R1+0x14], R4 ;  /* 0x0000140401007387 */ /* 0x0009e80000100800 */
[----:B-1----:R4:W-:Y:S02]  /*3030*/  STL [R1+0x10], R0 ;  /* 0x0000100001007387 */ /* 0x0029e40000100800 */
.L_x_305:
[----:B----4-:R-:W2:Y:S01]  /*3040*/  LDL R0, [R1+0x20] ;  /* 0x0000200001007983 */ /* 0x010ea20000100800 */
[----:B------:R-:W-:Y:S01]  /*3050*/  IADD3 R112, R157, R148, RZ ;  /* 0x000000949d707210 */ /* 0x000fe20007ffe0ff */
[----:B------:R-:W-:Y:S01]  /*3060*/  UISETP.GE.AND UP5, UPT, UR5, 0x1, UPT ;  /* 0x000000010500788c */ /* 0x000fe2000bfa6270 */
[----:B------:R-:W-:Y:S01]  /*3070*/  PLOP3.LUT P1, PT, PT, PT, UP0, 0x80, 0x0 ;  /* 0x000000000000781c */ /* 0x000fe20003f2f008 */
[----:B------:R-:W3:Y:S01]  /*3080*/  LDL R163, [R1+0xc] ;  /* 0x00000c0001a37983 */ /* 0x000ee20000100800 */
[----:B------:R-:W-:Y:S02]  /*3090*/  PLOP3.LUT P3, PT, PT, PT, UP0, 0x80, 0x0 ;  /* 0x000000000000781c */ /* 0x000fe40003f6f008 */
[----:B------:R-:W-:Y:S01]  /*30a0*/  PLOP3.LUT P0, PT, PT, PT, UP0, 0x80, 0x0 ;  /* 0x000000000000781c */ /* 0x000fe20003f0f008 */
[----:B------:R-:W4:Y:S01]  /*30b0*/  LDL R164, [R1+0x8] ;  /* 0x0000080001a47983 */ /* 0x000f220000100800 */
[----:B------:R-:W-:Y:S02]  /*30c0*/  PLOP3.LUT P4, PT, PT, PT, UP0, 0x80, 0x0 ;  /* 0x000000000000781c */ /* 0x000fe40003f8f008 */
[----:B------:R-:W-:Y:S01]  /*30d0*/  PLOP3.LUT P6, PT, PT, PT, UP0, 0x80, 0x0 ;  /* 0x000000000000781c */ /* 0x000fe20003fcf008 */
[----:B------:R-:W-:Y:S01]  /*30e0*/  STL [R1+0x110], R185 ;  /* 0x000110b901007387 */ /* 0x000fe20000100800 */
[----:B------:R-:W-:Y:S03]  /*30f0*/  PLOP3.LUT P5, PT, PT, PT, UP0, 0x80, 0x0 ;  /* 0x000000000000781c */ /* 0x000fe60003faf008 */
[----:B------:R-:W-:Y:S04]  /*3100*/  STL [R1+0x10c], R184 ;  /* 0x00010cb801007387 */ /* 0x000fe80000100800 */
        /* <DEDUP_REMOVED lines=29> */
[----:B------:R-:W0:Y:S08]  /*32e0*/  LDGDEPBAR ;  /* 0x00000000000079af */ /* 0x000e300000000000 */
        /* <DEDUP_REMOVED lines=14> */
[----:B------:R1:W-:Y:S04]  /*33d0*/  STL [R1+0x5c], R3 ;  /* 0x00005c0301007387 */ /* 0x0003e80000100800 */
[----:B------:R1:W-:Y:S04]  /*33e0*/  STL [R1+0x58], R2 ;  /* 0x0000580201007387 */ /* 0x0003e80000100800 */
[----:B-1----:R-:W3:Y:S04]  /*33f0*/  LDL R3, [R1] ;  /* 0x0000000001037983 */ /* 0x002ee80000100800 */
[----:B------:R-:W3:Y:S01]  /*3400*/  LDL R2, [R1+0x4] ;  /* 0x0000040001027983 */ /* 0x000ee20000100800 */
[----:B------:R-:W-:Y:S04]  /*3410*/  DEPBAR.LE SB0, 0x0 ;  /* 0x000080000000791a */ /* 0x000fe80000000000 */
[----:B------:R-:W-:Y:S08]  /*3420*/  BAR.SYNC.DEFER_BLOCKING 0x0 ;  /* 0x0000000000007b1d */ /* 0x000ff00000010000 */
[----:B------:R-:W-:Y:S08]  /*3430*/  LDSM.16.M88.4 R64, [R148] ;  /* 0x000000009440783b */ /* 0x000ff00000000200 */
[----:B------:R-:W1:Y:S08]  /*3440*/  LDSM.16.M88.4 R16, [R150+0x6000] ;  /* 0x006000009610783b */ /* 0x000e700000000200 */
[----:B------:R-:W2:Y:S08]  /*3450*/  LDSM.16.M88.4 R60, [R148+0x1000] ;  /* 0x00100000943c783b */ /* 0x000eb00000000200 */
[----:B------:R-:W2:Y:S08]  /*3460*/  LDSM.16.M88.4 R32, [R150+0x6400] ;  /* 0x006400009620783b */ /* 0x000eb00000000200 */
[----:B------:R-:W2:Y:S08]  /*3470*/  LDSM.16.M88.4 R48, [R150+0x6800] ;  /* 0x006800009630783b */ /* 0x000eb00000000200 */
[----:B------:R-:W2:Y:S01]  /*3480*/  LDSM.16.M88.4 R100, [R150+0x6c00] ;  /* 0x006c00009664783b */ /* 0x000ea20000000200 */
[-C--:B-1----:R-:W-:Y:S07]  /*3490*/  HMMA.16816.F32.BF16 R4, R64, R16.reuse, RZ ;  /* 0x000000104004723c */ /* 0x082fee00000418ff */
[----:B------:R-:W-:Y:S01]  /*34a0*/  LDSM.16.M88.4 R104, [R112] ;  /* 0x000000007068783b */ /* 0x000fe20000000200 */
[----:B----4-:R-:W-:Y:S01]  /*34b0*/  FSETP.NEU.FTZ.AND P2, PT, R164, -INF , PT ;  /* 0xff800000a400780b */ /* 0x010fe20003f5d000 */
[C---:B--2---:R-:W-:Y:S06]  /*34c0*/  HMMA.16816.F32.BF16 R8, R60.reuse, R16, RZ ;  /* 0x000000103c08723c */ /* 0x044fec00000418ff */
[----:B------:R-:W1:Y:S02]  /*34d0*/  LDSM.16.M88.4 R108, [R149+0x6000] ;  /* 0x00600000956c783b */ /* 0x000e640000000200 */
[-C--:B------:R-:W-:Y:S06]  /*34e0*/  HMMA.16816.F32.BF16 R12, R60, R18.reuse, RZ ;  /* 0x000000123c0c723c */ /* 0x080fec00000418ff */
[----:B------:R-:W2:Y:S02]  /*34f0*/  LDSM.16.M88.4 R112, [R112+0x1000] ;  /* 0x001000007070783b */ /* 0x000ea40000000200 */
        /* <DEDUP_REMOVED lines=13> */
[-C--:B-1----:R-:W-:Y:S08]  /*35d0*/  HMMA.16816.F32.BF16 R4, R104, R108.reuse, R4 ;  /* 0x0000006c6804723c */ /* 0x082ff00000041804 */
[C---:B--2---:R-:W-:Y:S01]  /*35e0*/  HMMA.16816.F32.BF16 R8, R112.reuse, R108, R8 ;  /* 0x0000006c7008723c */ /* 0x044fe20000041808 */
[----:B------:R-:W2:Y:S07]  /*35f0*/  LDL R108, [R1+0x14] ;  /* 0x00001400016c7983 */ /* 0x000eae0000100800 */
[-C--:B------:R-:W-:Y:S08]  /*3600*/  HMMA.16816.F32.BF16 R12, R112, R110.reuse, R12 ;  /* 0x0000006e700c723c */ /* 0x080ff0000004180c */
[----:B------:R-:W-:Y:S01]  /*3610*/  FMUL.FTZ R4, R4, c[0x0][0x2ec] ;  /* 0x0000bb0004047a20 */ /* 0x000fe20000410000 */
[C---:B------:R-:W-:Y:S03]  /*3620*/  HMMA.16816.F32.BF16 R16, R104.reuse, R110, R16 ;  /* 0x0000006e6810723c */ /* 0x040fe60000041810 */
[----:B------:R-:W1:Y:S01]  /*3630*/  MUFU.TANH R173, R4 ;  /* 0x0000000400ad7308 */ /* 0x000e620000002400 */
[----:B------:R-:W-:Y:S02]  /*3640*/  FMUL.FTZ R5, R5, c[0x0][0x2ec] ;  /* 0x0000bb0005057a20 */ /* 0x000fe40000410000 */
[----:B------:R-:W-:Y:S02]  /*3650*/  FMUL.FTZ R6, R6, c[0x0][0x2ec] ;  /* 0x0000bb0006067a20 */ /* 0x000fe40000410000 */
[----:B------:R-:W-:Y:S04]  /*3660*/  FMUL.FTZ R7, R7, c[0x0][0x2ec] ;  /* 0x0000bb0007077a20 */ /* 0x000fe80000410000 */
[----:B------:R-:W-:Y:S01]  /*3670*/  FMUL.FTZ R11, R11, c[0x0][0x2ec] ;  /* 0x0000bb000b0b7a20 */ /* 0x000fe20000410000 */
[----:B------:R-:W4:Y:S01]  /*3680*/  MUFU.TANH R172, R5 ;  /* 0x0000000500ac7308 */ /* 0x000f220000002400 */
[----:B------:R-:W-:Y:S02]  /*3690*/  FMUL.FTZ R8, R8, c[0x0][0x2ec] ;  /* 0x0000bb0008087a20 */ /* 0x000fe40000410000 */
[----:B------:R-:W-:Y:S02]  /*36a0*/  FMUL.FTZ R10, R10, c[0x0][0x2ec] ;  /* 0x0000bb000a0a7a20 */ /* 0x000fe40000410000 */
[----:B------:R-:W-:Y:S02]  /*36b0*/  FMUL.FTZ R9, R9, c[0x0][0x2ec] ;  /* 0x0000bb0009097a20 */ /* 0x000fe40000410000 */
[----:B------:R-:W-:Y:S02]  /*36c0*/  FMUL.FTZ R14, R14, c[0x0][0x2ec] ;  /* 0x0000bb000e0e7a20 */ /* 0x000fe40000410000 */
[----:B------:R-:W-:Y:S01]  /*36d0*/  FMUL.FTZ R12, R12, c[0x0][0x2ec] ;  /* 0x0000bb000c0c7a20 */ /* 0x000fe20000410000 */
[----:B------:R1:W-:Y:S01]  /*36e0*/  MUFU.TANH R85, R11 ;  /* 0x0000000b00557308 */ /* 0x0003e20000002400 */
[----:B------:R-:W-:Y:S02]  /*36f0*/  FMUL.FTZ R15, R15, c[0x0][0x2ec] ;  /* 0x0000bb000f0f7a20 */ /* 0x000fe40000410000 */
[----:B------:R-:W-:Y:S02]  /*3700*/  FMUL.FTZ R13, R13, c[0x0][0x2ec] ;  /* 0x0000bb000d0d7a20 */ /* 0x000fe40000410000 */
[----:B------:R-:W-:Y:S02]  /*3710*/  FMUL.FTZ R16, R16, c[0x0][0x2ec] ;  /* 0x0000bb0010107a20 */ /* 0x000fe40000410000 */
[----:B------:R-:W-:Y:S02]  /*3720*/  FMUL.FTZ R17, R17, c[0x0][0x2ec] ;  /* 0x0000bb0011117a20 */ /* 0x000fe40000410000 */
[----:B------:R-:W-:Y:S01]  /*3730*/  FMUL.FTZ R19, R19, c[0x0][0x2ec] ;  /* 0x0000bb0013137a20 */ /* 0x000fe20000410000 */
[----:B------:R-:W3:Y:S01]  /*3740*/  MUFU.TANH R244, R6 ;  /* 0x0000000600f47308 */ /* 0x000ee20000002400 */
[----:B------:R-:W-:Y:S09]  /*3750*/  FMUL.FTZ R18, R18, c[0x0][0x2ec] ;  /* 0x0000bb0012127a20 */ /* 0x000ff20000410000 */
[----:B------:R4:W-:Y:S01]  /*3760*/  MUFU.TANH R86, R10 ;  /* 0x0000000a00567308 */ /* 0x0009e20000002400 */
[----:B-1----:R-:W-:Y:S04]  /*3770*/  MOV R11, UR30 ;  /* 0x0000001e000b7c02 */ /* 0x002fe80008000f00 */
[----:B------:R-:W-:Y:S05]  /*3780*/  @P1 LEA R11, R11, R0, 0x7 ;  /* 0x000000000b0b1211 */ /* 0x000fea00078e38ff */
[----:B------:R1:W1:Y:S01]  /*3790*/  MUFU.TANH R243, R7 ;  /* 0x0000000700f37308 */ /* 0x0002620000002400 */
[----:B------:R-:W-:Y:S02]  /*37a0*/  PLOP3.LUT P1, PT, PT, PT, UP0, 0x80, 0x0 ;  /* 0x000000000000781c */ /* 0x000fe40003f2f008 */
[C---:B------:R-:W-:Y:S02]  /*37b0*/  @P3 ISETP.GE.AND P3, PT, R11.reuse, UR4, PT ;  /* 0x000000040b003c0c */ /* 0x040fe4000bf66270 */
[----:B------:R-:W-:Y:S02]  /*37c0*/  @P0 IADD3 R0, R11, 0x1, RZ ;  /* 0x000000010b000810 */ /* 0x000fe40007ffe0ff */
[----:B------:R-:W-:Y:S02]  /*37d0*/  PLOP3.LUT P0, PT, PT, PT, UP0, 0x80, 0x0 ;  /* 0x000000000000781c */ /* 0x000fe40003f0f008 */
[----:B------:R-:W-:Y:S01]  /*37e0*/  @P4 ISETP.GE.AND P4, PT, R0, UR4, PT ;  /* 0x0000000400004c0c */ /* 0x000fe2000bf86270 */
[----:B------:R-:W-:Y:S01]  /*37f0*/  MUFU.TANH R84, R14 ;  /* 0x0000000e00547308 */ /* 0x000fe20000002400 */
[----:B------:R-:W-:Y:S01]  /*3800*/  MOV R0, R173 ;  /* 0x000000ad00007202 */ /* 0x000fe20000000f00 */
[----:B----4-:R-:W-:Y:S04]  /*3810*/  FMUL.FTZ R10, R164, 1.4426950216293334961 ;  /* 0x3fb8aa3ba40a7820 */ /* 0x010fe80000410000 */
[----:B------:R-:W-:Y:S02]  /*3820*/  @P1 FSEL R0, R173, -INF , !P3 ;  /* 0xff800000ad001808 */ /* 0x000fe40005800000 */
[----:B------:R-:W-:Y:S02]  /*3830*/  PLOP3.LUT P1, PT, PT, PT, UP0, 0x80, 0x0 ;  /* 0x000000000000781c */ /* 0x000fe40003f2f008 */
[----:B------:R4:W4:Y:S01]  /*3840*/  MUFU.TANH R152, R8 ;  /* 0x0000000800987308 */ /* 0x0009220000002400 */
[----:B------:R-:W-:Y:S02]  /*3850*/  FSEL R10, R10, RZ, P2 ;  /* 0x000000ff0a0a7208 */ /* 0x000fe40001000000 */
[C---:B---3--:R-:W-:Y:S01]  /*3860*/  FSETP.NEU.FTZ.AND P2, PT, R163.reuse, -INF , PT ;  /* 0xff800000a300780b */ /* 0x048fe20003f5d000 */
[----:B-1----:R-:W1:Y:S06]  /*3870*/  LDSM.16.M88.4 R4, [R149+0x6400] ;  /* 0x006400009504783b */ /* 0x002e6c0000000200 */
[----:B------:R-:W-:Y:S10]  /*3880*/  MUFU.TANH R83, R15 ;  /* 0x0000000f00537308 */ /* 0x000ff40000002400 */
[----:B------:R3:W1:Y:S01]  /*3890*/  MUFU.TANH R151, R9 ;  /* 0x0000000900977308 */ /* 0x0006620000002400 */
[--C-:B----4-:R-:W-:Y:S01]  /*38a0*/  FFMA.FTZ R8, R0, c[0x0][0x23c], -R10.reuse ;  /* 0x00008f0000087a23 */ /* 0x110fe2000001080a */
[----:B------:R-:W-:Y:S02]  /*38b0*/  MOV R0, R172 ;  /* 0x000000ac00007202 */ /* 0x000fe40000000f00 */
[----:B------:R-:W-:Y:S02]  /*38c0*/  @P0 FSEL R0, R172, -INF , !P4 ;  /* 0xff800000ac000808 */ /* 0x000fe40006000000 */
[----:B------:R-:W-:Y:S04]  /*38d0*/  PLOP3.LUT P0, PT, PT, PT, UP0, 0x80, 0x0 ;  /* 0x000000000000781c */ /* 0x000fe80003f0f008 */
[----:B------:R-:W4:Y:S10]  /*38e0*/  MUFU.TANH R171, R16 ;  /* 0x0000001000ab7308 */ /* 0x000f340000002400 */
[----:B------:R4:W-:Y:S01]  /*38f0*/  MUFU.EX2 R185, R8 ;  /* 0x0000000800b97308 */ /* 0x0009e20000000800 */
[-C--:B-1----:R-:W-:Y:S01]  /*3900*/  HMMA.16816.F32.BF16 R20, R104, R4.reuse, R20 ;  /* 0x000000046814723c */ /* 0x082fe20000041814 */
[----:B---3--:R-:W-:Y:S08]  /*3910*/  FMUL.FTZ R9, R163, 1.4426950216293334961 ;  /* 0x3fb8aa3ba3097820 */ /* 0x008ff00000410000 */
[----:B------:R-:W-:Y:S03]  /*3920*/  MUFU.TANH R170, R17 ;  /* 0x0000001100aa7308 */ /* 0x000fe60000002400 */
[----:B------:R-:W-:Y:S01]  /*3930*/  FSEL R9, R9, RZ, P2 ;  /* 0x000000ff09097208 */ /* 0x000fe20001000000 */
[C---:B------:R-:W-:Y:S01]  /*3940*/  HMMA.16816.F32.BF16 R24, R112.reuse, R4, R24 ;  /* 0x000000047018723c */ /* 0x040fe20000041818 */
[C---:B------:R-:W-:Y:S06]  /*3950*/  FSETP.NEU.FTZ.AND P2, PT, R3.reuse, -INF , PT ;  /* 0xff8000000300780b */ /* 0x040fec0003f5d000 */
[----:B------:R-:W-:Y:S01]  /*3960*/  FFMA.FTZ R4, R0, c[0x0][0x23c], -R10 ;  /* 0x00008f0000047a23 */ /* 0x000fe2000001080a */
[----:B------:R-:W1:Y:S01]  /*3970*/  MUFU.TANH R99, R12 ;  /* 0x0000000c00637308 */ /* 0x000e620000002400 */
[-C--:B------:R-:W-:Y:S03]  /*3980*/  HMMA.16816.F32.BF16 R28, R112, R6.reuse, R28 ;  /* 0x00000006701c723c */ /* 0x080fe6000004181c */
[----:B----4-:R-:W-:Y:S01]  /*3990*/  FMUL.FTZ R8, R3, 1.4426950216293334961 ;  /* 0x3fb8aa3b03087820 */ /* 0x010fe20000410000 */
[----:B------:R-:W-:Y:S01]  /*39a0*/  MOV R0, R244 ;  /* 0x000000f400007202 */ /* 0x000fe20000000f00 */
[----:B------:R-:W-:Y:S01]  /*39b0*/  FMUL.FTZ R5, R2, 1.4426950216293334961 ;  /* 0x3fb8aa3b02057820 */ /* 0x000fe20000410000 */
[----:B------:R-:W-:Y:S01]  /*39c0*/  @P1 FSEL R0, R244, -INF , !P3 ;  /* 0xff800000f4001808 */ /* 0x000fe20005800000 */
[----:B------:R-:W-:Y:S01]  /*39d0*/  FMUL.FTZ R20, R20, c[0x0][0x2ec] ;  /* 0x0000bb0014147a20 */ /* 0x000fe20000410000 */
[C---:B------:R-:W-:Y:S01]  /*39e0*/  HMMA.16816.F32.BF16 R32, R104.reuse, R6, R32 ;  /* 0x000000066820723c */ /* 0x040fe20000041820 */
[----:B------:R-:W-:Y:S01]  /*39f0*/  MUFU.TANH R238, R19 ;  /* 0x0000001300ee7308 */ /* 0x000fe20000002400 */
[----:B------:R-:W-:Y:S02]  /*3a00*/  PLOP3.LUT P1, PT, PT, PT, UP0, 0x80, 0x0 ;  /* 0x000000000000781c */ /* 0x000fe40003f2f008 */
[----:B------:R-:W-:Y:S01]  /*3a10*/  FSEL R8, R8, RZ, P2 ;  /* 0x000000ff08087208 */ /* 0x000fe20001000000 */
[----:B------:R-:W-:Y:S01]  /*3a20*/  FMUL.FTZ R21, R21, c[0x0][0x2ec] ;  /* 0x0000bb0015157a20 */ /* 0x000fe20000410000 */
[----:B------:R-:W-:Y:S01]  /*3a30*/  FSETP.NEU.FTZ.AND P2, PT, R2, -INF , PT ;  /* 0xff8000000200780b */ /* 0x000fe20003f5d000 */
[----:B------:R-:W-:Y:S02]  /*3a40*/  FMUL.FTZ R24, R24, c[0x0][0x2ec] ;  /* 0x0000bb0018187a20 */ /* 0x000fe40000410000 */
[----:B------:R-:W-:Y:S02]  /*3a50*/  FMUL.FTZ R25, R25, c[0x0][0x2ec] ;  /* 0x0000bb0019197a20 */ /* 0x000fe40000410000 */
[----:B------:R3:W-:Y:S01]  /*3a60*/  MUFU.EX2 R184, R4 ;  /* 0x0000000400b87308 */ /* 0x0007e20000000800 */
[----:B------:R-:W-:Y:S02]  /*3a70*/  FMUL.FTZ R27, R27, c[0x0][0x2ec] ;  /* 0x0000bb001b1b7a20 */ /* 0x000fe40000410000 */
[----:B------:R-:W-:Y:S02]  /*3a80*/  FMUL.FTZ R26, R26, c[0x0][0x2ec] ;  /* 0x0000bb001a1a7a20 */ /* 0x000fe40000410000 */
[----:B------:R-:W-:Y:S02]  /*3a90*/  FMUL.FTZ R30, R30, c[0x0][0x2ec] ;  /* 0x0000bb001e1e7a20 */ /* 0x000fe40000410000 */
[----:B------:R-:W-:Y:S02]  /*3aa0*/  FMUL.FTZ R31, R31, c[0x0][0x2ec] ;  /* 0x0000bb001f1f7a20 */ /* 0x000fe40000410000 */
[----:B------:R-:W-:Y:S01]  /*3ab0*/  FMUL.FTZ R28, R28, c[0x0][0x2ec] ;  /* 0x0000bb001c1c7a20 */ /* 0x000fe20000410000 */
[----:B------:R-:W-:Y:S01]  /*3ac0*/  MUFU.TANH R240, R18 ;  /* 0x0000001200f07308 */ /* 0x000fe20000002400 */
[----:B------:R-:W-:Y:S02]  /*3ad0*/  FMUL.FTZ R29, R29, c[0x0][0x2ec] ;  /* 0x0000bb001d1d7a20 */ /* 0x000fe40000410000 */
[----:B------:R-:W-:Y:S02]  /*3ae0*/  FMUL.FTZ R22, R22, c[0x0][0x2ec] ;  /* 0x0000bb0016167a20 */ /* 0x000fe40000410000 */
[----:B------:R-:W-:Y:S02]  /*3af0*/  FMUL.FTZ R23, R23, c[0x0][0x2ec] ;  /* 0x0000bb0017177a20 */ /* 0x000fe40000410000 */
[----:B------:R-:W-:Y:S02]  /*3b00*/  FMUL.FTZ R32, R32, c[0x0][0x2ec] ;  /* 0x0000bb0020207a20 */ /* 0x000fe40000410000 */
[----:B------:R-:W-:Y:S01]  /*3b10*/  FMUL.FTZ R33, R33, c[0x0][0x2ec] ;  /* 0x0000bb0021217a20 */ /* 0x000fe20000410000 */
[----:B------:R-:W4:Y:S01]  /*3b20*/  MUFU.TANH R98, R13 ;  /* 0x0000000d00627308 */ /* 0x000f220000002400 */
[----:B------:R-:W-:Y:S02]  /*3b30*/  FMUL.FTZ R35, R35, c[0x0][0x2ec] ;  /* 0x0000bb0023237a20 */ /* 0x000fe40000410000 */
[----:B------:R-:W-:Y:S02]  /*3b40*/  FMUL.FTZ R34, R34, c[0x0][0x2ec] ;  /* 0x0000bb0022227a20 */ /* 0x000fe40000410000 */
[--C-:B---3--:R-:W-:Y:S01]  /*3b50*/  FFMA.FTZ R4, R0, c[0x0][0x23c], -R9.reuse ;  /* 0x00008f0000047a23 */ /* 0x108fe20000010809 */
[----:B------:R-:W-:Y:S02]  /*3b60*/  MOV R0, R243 ;  /* 0x000000f300007202 */ /* 0x000fe40000000f00 */
[----:B------:R-:W-:Y:S02]  /*3b70*/  @P0 FSEL R0, R243, -INF , !P4 ;  /* 0xff800000f3000808 */ /* 0x000fe40006000000 */
[----:B------:R-:W3:Y:S01]  /*3b80*/  MUFU.TANH R169, R20 ;  /* 0x0000001400a97308 */ /* 0x000ee20000002400 */
[----:B------:R-:W-:Y:S02]  /*3b90*/  PLOP3.LUT P0, PT, PT, PT, UP0, 0x80, 0x0 ;  /* 0x000000000000781c */ /* 0x000fe40003f0f008 */
[--C-:B------:R-:W-:Y:S07]  /*3ba0*/  FFMA.FTZ R0, R0, c[0x0][0x23c], -R9.reuse ;  /* 0x00008f0000007a23 */ /* 0x100fee0000010809 */
[----:B------:R1:W-:Y:S10]  /*3bb0*/  MUFU.EX2 R182, R0 ;  /* 0x0000000000b67308 */ /* 0x0003f40000000800 */
[----:B------:R-:W-:Y:S10]  /*3bc0*/  MUFU.TANH R168, R21 ;  /* 0x0000001500a87308 */ /* 0x000ff40000002400 */
[----:B------:R3:W-:Y:S01]  /*3bd0*/  MUFU.EX2 R183, R4 ;  /* 0x0000000400b77308 */ /* 0x0007e20000000800 */
[----:B-1----:R-:W-:Y:S02]  /*3be0*/  MOV R0, R152 ;  /* 0x0000009800007202 */ /* 0x002fe40000000f00 */
[----:B------:R-:W-:Y:S02]  /*3bf0*/  @P1 FSEL R0, R152, -INF , !P3 ;  /* 0xff80000098001808 */ /* 0x000fe40005800000 */
[----:B------:R-:W-:Y:S05]  /*3c00*/  PLOP3.LUT P1, PT, PT, PT, UP0, 0x80, 0x0 ;  /* 0x000000000000781c */ /* 0x000fea0003f2f008 */
[----:B------:R-:W1:Y:S10]  /*3c10*/  MUFU.TANH R235, R22 ;  /* 0x0000001600eb7308 */ /* 0x000e740000002400 */
[----:B------:R-:W-:Y:S01]  /*3c20*/  MUFU.TANH R234, R23 ;  /* 0x0000001700ea7308 */ /* 0x000fe20000002400 */
[--C-:B---3--:R-:W-:Y:S01]  /*3c30*/  FFMA.FTZ R4, R0, c[0x0][0x23c], -R8.reuse ;  /* 0x00008f0000047a23 */ /* 0x108fe20000010808 */
[----:B------:R-:W-:Y:S02]  /*3c40*/  MOV R0, R151 ;  /* 0x0000009700007202 */ /* 0x000fe40000000f00 */
[----:B------:R-:W-:Y:S02]  /*3c50*/  @P0 FSEL R0, R151, -INF , !P4 ;  /* 0xff80000097000808 */ /* 0x000fe40006000000 */
[----:B------:R-:W-:Y:S04]  /*3c60*/  PLOP3.LUT P0, PT, PT, PT, UP0, 0x80, 0x0 ;  /* 0x000000000000781c */ /* 0x000fe80003f0f008 */
[----:B------:R3:W-:Y:S01]  /*3c70*/  MUFU.EX2 R159, R4 ;  /* 0x00000004009f7308 */ /* 0x0007e20000000800 */
[----:B------:R-:W-:Y:S01]  /*3c80*/  FFMA.FTZ R12, R0, c[0x0][0x23c], -R8 ;  /* 0x00008f00000c7a23 */ /* 0x000fe20000010808 */
[----:B------:R-:W-:Y:S02]  /*3c90*/  FSEL R0, R5, RZ, P2 ;  /* 0x000000ff05007208 */ /* 0x000fe40001000000 */
[----:B------:R-:W-:Y:S06]  /*3ca0*/  PLOP3.LUT P2, PT, PT, PT, UP0, 0x80, 0x0 ;  /* 0x000000000000781c */ /* 0x000fec0003f4f008 */
[----:B------:R-:W-:Y:S10]  /*3cb0*/  MUFU.TANH R93, R24 ;  /* 0x00000018005d7308 */ /* 0x000ff40000002400 */
[----:B------:R1:W-:Y:S01]  /*3cc0*/  MUFU.EX2 R158, R12 ;  /* 0x0000000c009e7308 */ /* 0x0003e20000000800 */
[----:B---3--:R-:W-:Y:S02]  /*3cd0*/  MOV R4, R86 ;  /* 0x0000005600047202 */ /* 0x008fe40000000f00 */
[----:B------:R-:W-:Y:S02]  /*3ce0*/  @P1 FSEL R4, R86, -INF , !P3 ;  /* 0xff80000056041808 */ /* 0x000fe40005800000 */
[----:B------:R-:W-:Y:S05]  /*3cf0*/  PLOP3.LUT P1, PT, PT, PT, UP0, 0x80, 0x0 ;  /* 0x000000000000781c */ /* 0x000fea0003f2f008 */
[----:B------:R-:W-:Y:S01]  /*3d00*/  MUFU.TANH R92, R25 ;  /* 0x00000019005c7308 */ /* 0x000fe20000002400 */
[--C-:B------:R-:W-:Y:S01]  /*3d10*/  FFMA.FTZ R5, R4, c[0x0][0x23c], -R0.reuse ;  /* 0x00008f0004057a23 */ /* 0x100fe20000010800 */
[----:B------:R-:W-:Y:S02]  /*3d20*/  MOV R4, R85 ;  /* 0x0000005500047202 */ /* 0x000fe40000000f00 */
[----:B------:R-:W-:Y:S02]  /*3d30*/  @P0 FSEL R4, R85, -INF , !P4 ;  /* 0xff80000055040808 */ /* 0x000fe40006000000 */
[----:B------:R-:W-:Y:S02]  /*3d40*/  PLOP3.LUT P3, PT, PT, PT, UP0, 0x80, 0x0 ;  /* 0x000000000000781c */ /* 0x000fe40003f6f008 */
[----:B------:R-:W-:Y:S01]  /*3d50*/  PLOP3.LUT P0, PT, PT, PT, UP0, 0x80, 0x0 ;  /* 0x000000000000781c */ /* 0x000fe20003f0f008 */
[----:B------:R-:W-:Y:S01]  /*3d60*/  FFMA.FTZ R4, R4, c[0x0][0x23c], -R0 ;  /* 0x00008f0004047a23 */ /* 0x000fe20000010800 */
[----:B------:R-:W-:Y:S01]  /*3d70*/  MUFU.EX2 R90, R5 ;  /* 0x00000005005a7308 */ /* 0x000fe20000000800 */
[----:B------:R-:W-:Y:S02]  /*3d80*/  PLOP3.LUT P4, PT, PT, PT, UP0, 0x80, 0x0 ;  /* 0x000000000000781c */ /* 0x000fe40003f8f008 */
[----:B-1----:R-:W-:Y:S07]  /*3d90*/  MOV R12, R171 ;  /* 0x000000ab000c7202 */ /* 0x002fee0000000f00 */
[----:B------:R-:W-:Y:S10]  /*3da0*/  MUFU.TANH R77, R27 ;  /* 0x0000001b004d7308 */ /* 0x000ff40000002400 */
[----:B------:R1:W-:Y:S10]  /*3db0*/  MUFU.EX2 R89, R4 ;  /* 0x0000000400597308 */ /* 0x0003f40000000800 */
[----:B------:R-:W-:Y:S10]  /*3dc0*/  MUFU.TANH R78, R26 ;  /* 0x0000001a004e7308 */ /* 0x000ff40000002400 */
[----:B------:R-:W-:Y:S01]  /*3dd0*/  MUFU.TANH R247, R28 ;  /* 0x0000001c00f77308 */ /* 0x000fe20000002400 */
[C---:B-1----:R-:W-:Y:S02]  /*3de0*/  @P1 IADD3 R4, R11.reuse, 0x8, RZ ;  /* 0x000000080b041810 */ /* 0x042fe40007ffe0ff */
[----:B------:R-:W-:Y:S02]  /*3df0*/  PLOP3.LUT P1, PT, PT, PT, UP0, 0x80, 0x0 ;  /* 0x000000000000781c */ /* 0x000fe40003f2f008 */
[----:B------:R-:W-:Y:S05]  /*3e00*/  @P2 ISETP.GE.AND P2, PT, R4, UR4, PT ;  /* 0x0000000404002c0c */ /* 0x000fea000bf46270 */
[----:B------:R-:W-:Y:S01]  /*3e10*/  MUFU.TANH R246, R29 ;  /* 0x0000001d00f67308 */ /* 0x000fe20000002400 */
[----:B------:R-:W-:Y:S02]  /*3e20*/  @P0 IADD3 R4, R11, 0x9, RZ ;  /* 0x000000090b040810 */ /* 0x000fe40007ffe0ff */
[----:B------:R-:W-:Y:S02]  /*3e30*/  PLOP3.LUT P0, PT, PT, PT, UP0, 0x80, 0x0 ;  /* 0x000000000000781c */ /* 0x000fe40003f0f008 */
[----:B------:R-:W-:Y:S02]  /*3e40*/  @P3 ISETP.GE.AND P3, PT, R4, UR4, PT ;  /* 0x0000000404003c0c */ /* 0x000fe4000bf66270 */
[----:B------:R-:W-:Y:S03]  /*3e50*/  MOV R4, R99 ;  /* 0x0000006300047202 */ /* 0x000fe60000000f00 */
[----:B------:R-:W-:Y:S01]  /*3e60*/  MUFU.TANH R76, R30 ;  /* 0x0000001e004c7308 */ /* 0x000fe20000002400 */
[----:B------:R-:W-:Y:S02]  /*3e70*/  @P1 FSEL R4, R99, -INF , !P2 ;  /* 0xff80000063041808 */ /* 0x000fe40005000000 */
[----:B------:R-:W-:Y:S03]  /*3e80*/  PLOP3.LUT P1, PT, PT, PT, UP0, 0x80, 0x0 ;  /* 0x000000000000781c */ /* 0x000fe60003f2f008 */
[--C-:B------:R-:W-:Y:S01]  /*3e90*/  FFMA.FTZ R5, R4, c[0x0][0x23c], -R8.reuse ;  /* 0x00008f0004057a23 */ /* 0x100fe20000010808 */
[----:B----4-:R-:W-:Y:S02]  /*3ea0*/  MOV R4, R98 ;  /* 0x0000006200047202 */ /* 0x010fe40000000f00 */
[----:B------:R-:W-:Y:S01]  /*3eb0*/  @P0 FSEL R4, R98, -INF , !P3 ;  /* 0xff80000062040808 */ /* 0x000fe20005800000 */
[----:B------:R1:W-:Y:S01]  /*3ec0*/  MUFU.EX2 R156, R5 ;  /* 0x00000005009c7308 */ /* 0x0003e20000000800 */
[----:B------:R-:W-:Y:S09]  /*3ed0*/  PLOP3.LUT P0, PT, PT, PT, UP0, 0x80, 0x0 ;  /* 0x000000000000781c */ /* 0x000ff20003f0f008 */
[----:B------:R-:W-:Y:S10]  /*3ee0*/  MUFU.TANH R75, R31 ;  /* 0x0000001f004b7308 */ /* 0x000ff40000002400 */
[----:B------:R-:W3:Y:S01]  /*3ef0*/  MUFU.TANH R199, R32 ;  /* 0x0000002000c77308 */ /* 0x000ee20000002400 */
[----:B-1----:R-:W-:Y:S01]  /*3f00*/  FFMA.FTZ R5, R4, c[0x0][0x23c], -R8 ;  /* 0x00008f0004057a23 */ /* 0x002fe20000010808 */
[----:B------:R-:W-:Y:S02]  /*3f10*/  MOV R4, R84 ;  /* 0x0000005400047202 */ /* 0x000fe40000000f00 */
[----:B------:R-:W-:Y:S02]  /*3f20*/  @P1 FSEL R4, R84, -INF , !P2 ;  /* 0xff80000054041808 */ /* 0x000fe40005000000 */
[----:B------:R-:W-:Y:S04]  /*3f30*/  PLOP3.LUT P1, PT, PT, PT, UP0, 0x80, 0x0 ;  /* 0x000000000000781c */ /* 0x000fe80003f2f008 */
[----:B------:R1:W-:Y:S10]  /*3f40*/  MUFU.EX2 R153, R5 ;  /* 0x0000000500997308 */ /* 0x0003f40000000800 */
[----:B------:R-:W4:Y:S01]  /*3f50*/  MUFU.TANH R167, R33 ;  /* 0x0000002100a77308 */ /* 0x000f220000002400 */
[----:B------:R-:W-:Y:S02]  /*3f60*/  @P1 FSEL R12, R171, -INF , !P2 ;  /* 0xff800000ab0c1808 */ /* 0x000fe40005000000 */
[----:B------:R-:W-:Y:S03]  /*3f70*/  PLOP3.LUT P1, PT, PT, PT, UP0, 0x80, 0x0 ;  /* 0x000000000000781c */ /* 0x000fe60003f2f008 */
[----:B------:R-:W-:Y:S01]  /*3f80*/  FFMA.FTZ R13, R12, c[0x0][0x23c], -R10 ;  /* 0x00008f000c0d7a23 */ /* 0x000fe2000001080a */
[----:B------:R-:W-:Y:S03]  /*3f90*/  MOV R12, R170 ;  /* 0x000000aa000c7202 */ /* 0x000fe60000000f00 */
[----:B------:R-:W-:Y:S01]  /*3fa0*/  MUFU.TANH R216, R35 ;  /* 0x0000002300d87308 */ /* 0x000fe20000002400 */
[--C-:B-1----:R-:W-:Y:S01]  /*3fb0*/  FFMA.FTZ R5, R4, c[0x0][0x23c], -R0.reuse ;  /* 0x00008f0004057a23 */ /* 0x102fe20000010800 */
[----:B------:R-:W-:Y:S02]  /*3fc0*/  MOV R4, R83 ;  /* 0x0000005300047202 */ /* 0x000fe40000000f00 */
[----:B------:R-:W-:Y:S02]  /*3fd0*/  @P0 FSEL R4, R83, -INF , !P3 ;  /* 0xff80000053040808 */ /* 0x000fe40005800000 */
[----:B------:R-:W-:Y:S04]  /*3fe0*/  PLOP3.LUT P0, PT, PT, PT, UP0, 0x80, 0x0 ;  /* 0x000000000000781c */ /* 0x000fe80003f0f008 */
[----:B------:R-:W-:Y:S01]  /*3ff0*/  MUFU.EX2 R88, R5 ;  /* 0x0000000500587308 */ /* 0x000fe20000000800 */
[----:B------:R-:W-:Y:S09]  /*4000*/  FFMA.FTZ R4, R4, c[0x0][0x23c], -R0 ;  /* 0x00008f0004047a23 */ /* 0x000ff20000010800 */
[----:B------:R-:W1:Y:S01]  /*4010*/  MUFU.TANH R217, R34 ;  /* 0x0000002200d97308 */ /* 0x000e620000002400 */
[----:B------:R-:W-:Y:S02]  /*4020*/  @P0 FSEL R12, R170, -INF , !P3 ;  /* 0xff800000aa0c0808 */ /* 0x000fe40005800000 */
[----:B------:R-:W-:Y:S03]  /*4030*/  PLOP3.LUT P0, PT, PT, PT, UP0, 0x80, 0x0 ;  /* 0x000000000000781c */ /* 0x000fe60003f0f008 */
[--C-:B------:R-:W-:Y:S04]  /*4040*/  FFMA.FTZ R12, R12, c[0x0][0x23c], -R10.reuse ;  /* 0x00008f000c0c7a23 */ /* 0x100fe8000001080a */
[----:B------:R1:W-:Y:S10]  /*4050*/  MUFU.EX2 R87, R4 ;  /* 0x0000000400577308 */ /* 0x0003f40000000800 */
[----:B------:R2:W-:Y:S10]  /*4060*/  MUFU.EX2 R226, R12 ;  /* 0x0000000c00e27308 */ /* 0x0005f40000000800 */
[----:B------:R3:W-:Y:S01]  /*4070*/  MUFU.EX2 R228, R13 ;  /* 0x0000000d00e47308 */ /* 0x0007e20000000800 */
[----:B-1----:R-:W1:Y:S01]  /*4080*/  LDSM.16.M88.4 R4, [R149+0x6800] ;  /* 0x006800009504783b */ /* 0x002e620000000200 */
[----:B--2---:R-:W-:Y:S02]  /*4090*/  MOV R12, R238 ;  /* 0x000000ee000c7202 */ /* 0x004fe40000000f00 */
[----:B------:R-:W-:Y:S02]  /*40a0*/  @P0 FSEL R12, R238, -INF , !P3 ;  /* 0xff800000ee0c0808 */ /* 0x000fe40005800000 */
[----:B------:R-:W-:Y:S02]  /*40b0*/  PLOP3.LUT P0, PT, PT, PT, UP0, 0x80, 0x0 ;  /* 0x000000000000781c */ /* 0x000fe40003f0f008 */
[----:B------:R-:W-:Y:S01]  /*40c0*/  PLOP3.LUT P3, PT, PT, PT, UP0, 0x80, 0x0 ;  /* 0x000000000000781c */ /* 0x000fe20003f6f008 */
[--C-:B------:R-:W-:Y:S01]  /*40d0*/  FFMA.FTZ R12, R12, c[0x0][0x23c], -R9.reuse ;  /* 0x00008f000c0c7a23 */ /* 0x100fe20000010809 */
[----:B---3--:R-:W-:Y:S03]  /*40e0*/  MOV R13, R240 ;  /* 0x000000f0000d7202 */ /* 0x008fe60000000f00 */
[----:B------:R2:W-:Y:S01]  /*40f0*/  MUFU.EX2 R161, R12 ;  /* 0x0000000c00a17308 */ /* 0x0005e20000000800 */
[----:B------:R-:W-:Y:S02]  /*4100*/  @P1 FSEL R13, R240, -INF , !P2 ;  /* 0xff800000f00d1808 */ /* 0x000fe40005000000 */
[----:B------:R-:W-:Y:S02]  /*4110*/  PLOP3.LUT P1, PT, PT, PT, UP0, 0x80, 0x0 ;  /* 0x000000000000781c */ /* 0x000fe40003f2f008 */
[----:B------:R-:W-:Y:S01]  /*4120*/  PLOP3.LUT P2, PT, PT, PT, UP0, 0x80, 0x0 ;  /* 0x000000000000781c */ /* 0x000fe20003f4f008 */
[--C-:B------:R-:W-:Y:S04]  /*4130*/  FFMA.FTZ R13, R13, c[0x0][0x23c], -R9.reuse ;  /* 0x00008f000d0d7a23 */ /* 0x100fe80000010809 */
[----:B------:R3:W-:Y:S01]  /*4140*/  MUFU.EX2 R162, R13 ;  /* 0x0000000d00a27308 */ /* 0x0007e20000000800 */
[-C--:B-1----:R-:W-:Y:S05]  /*4150*/  HMMA.16816.F32.BF16 R36, R104, R4.reuse, R36 ;  /* 0x000000046824723c */ /* 0x082fea0000041824 */
[C---:B--2---:R-:W-:Y:S02]  /*4160*/  @P1 IADD3 R12, R11.reuse, 0x10, RZ ;  /* 0x000000100b0c1810 */ /* 0x044fe40007ffe0ff */
[----:B------:R-:W-:Y:S01]  /*4170*/  PLOP3.LUT P1, PT, PT, PT, UP0, 0x80, 0x0 ;  /* 0x000000000000781c */ /* 0x000fe20003f2f008 */
[C---:B------:R-:W-:Y:S01]  /*4180*/  HMMA.16816.F32.BF16 R40, R112.reuse, R4, R40 ;  /* 0x000000047028723c */ /* 0x040fe20000041828 */
[----:B------:R-:W-:Y:S03]  /*4190*/  @P2 ISETP.GE.AND P2, PT, R12, UR4, PT ;  /* 0x000000040c002c0c */ /* 0x000fe6000bf46270 */
[----:B------:R-:W-:Y:S02]  /*41a0*/  @P0 IADD3 R12, R11, 0x11, RZ ;  /* 0x000000110b0c0810 */ /* 0x000fe40007ffe0ff */
[----:B------:R-:W-:Y:S02]  /*41b0*/  PLOP3.LUT P0, PT, PT, PT, UP0, 0x80, 0x0 ;  /* 0x000000000000781c */ /* 0x000fe40003f0f008 */
[----:B------:R-:W-:Y:S01]  /*41c0*/  @P3 ISETP.GE.AND P3, PT, R12, UR4, PT ;  /* 0x000000040c003c0c */ /* 0x000fe2000bf66270 */
[-C--:B------:R-:W-:Y:S03]  /*41d0*/  HMMA.16816.F32.BF16 R44, R112, R6.reuse, R44 ;  /* 0x00000006702c723c */ /* 0x080fe6000004182c */
[----:B------:R-:W-:Y:S02]  /*41e0*/  MOV R12, R169 ;  /* 0x000000a9000c7202 */ /* 0x000fe40000000f00 */
[----:B------:R-:W-:Y:S02]  /*41f0*/  @P1 FSEL R12, R169, -INF , !P2 ;  /* 0xff800000a90c1808 */ /* 0x000fe40005000000 */
[----:B------:R-:W-:Y:S01]  /*4200*/  PLOP3.LUT P1, PT, PT, PT, UP0, 0x80, 0x0 ;  /* 0x000000000000781c */ /* 0x000fe20003f2f008 */
[C---:B------:R-:W-:Y:S01]  /*4210*/  HMMA.16816.F32.BF16 R48, R104.reuse, R6, R48 ;  /* 0x000000066830723c */ /* 0x040fe20000041830 */
[----:B------:R-:W-:Y:S03]  /*4220*/  MOV R4, R235 ;  /* 0x000000eb00047202 */ /* 0x000fe60000000f00 */
[--C-:B---3--:R-:W-:Y:S01]  /*4230*/  FFMA.FTZ R13, R12, c[0x0][0x23c], -R10.reuse ;  /* 0x00008f000c0d7a23 */ /* 0x108fe2000001080a */
[----:B------:R-:W-:Y:S01]  /*4240*/  MOV R12, R168 ;  /* 0x000000a8000c7202 */ /* 0x000fe20000000f00 */
[----:B------:R-:W-:Y:S01]  /*4250*/  FMUL.FTZ R36, R36, c[0x0][0x2ec] ;  /* 0x0000bb0024247a20 */ /* 0x000fe20000410000 */
[----:B------:R-:W-:Y:S01]  /*4260*/  @P0 FSEL R12, R168, -INF , !P3 ;  /* 0xff800000a80c0808 */ /* 0x000fe20005800000 */
[----:B------:R-:W-:Y:S01]  /*4270*/  MUFU.EX2 R219, R13 ;  /* 0x0000000d00db7308 */ /* 0x000fe20000000800 */
[----:B------:R-:W-:Y:S01]  /*4280*/  FMUL.FTZ R37, R37, c[0x0][0x2ec] ;  /* 0x0000bb0025257a20 */ /* 0x000fe20000410000 */
[----:B------:R-:W-:Y:S02]  /*4290*/  PLOP3.LUT P0, PT, PT, PT, UP0, 0x80, 0x0 ;  /* 0x000000000000781c */ /* 0x000fe40003f0f008 */
[----:B------:R-:W-:Y:S01]  /*42a0*/  FFMA.FTZ R5, R12, c[0x0][0x23c], -R10 ;  /* 0x00008f000c057a23 */ /* 0x000fe2000001080a */
[----:B------:R-:W-:Y:S01]  /*42b0*/  @P1 FSEL R4, R235, -INF , !P2 ;  /* 0xff800000eb041808 */ /* 0x000fe20005000000 */
[----:B------:R-:W-:Y:S01]  /*42c0*/  FMUL.FTZ R38, R38, c[0x0][0x2ec] ;  /* 0x0000bb0026267a20 */ /* 0x000fe20000410000 */
[----:B------:R-:W-:Y:S01]  /*42d0*/  PLOP3.LUT P1, PT, PT, PT, UP0, 0x80, 0x0 ;  /* 0x000000000000781c */ /* 0x000fe20003f2f008 */
[----:B------:R-:W-:Y:S01]  /*42e0*/  FMUL.FTZ R42, R42, c[0x0][0x2ec] ;  /* 0x0000bb002a2a7a20 */ /* 0x000fe20000410000 */
[----:B------:R-:W-:Y:S01]  /*42f0*/  MOV R12, R199 ;  /* 0x000000c7000c7202 */ /* 0x000fe20000000f00 */
[----:B------:R-:W1:Y:S01]  /*4300*/  MUFU.TANH R165, R36 ;  /* 0x0000002400a57308 */ /* 0x000e620000002400 */
[----:B------:R-:W-:Y:S02]  /*4310*/  FMUL.FTZ R39, R39, c[0x0][0x2ec] ;  /* 0x0000bb0027277a20 */ /* 0x000fe40000410000 */
[----:B------:R-:W-:Y:S02]  /*4320*/  FMUL.FTZ R40, R40, c[0x0][0x2ec] ;  /* 0x0000bb0028287a20 */ /* 0x000fe40000410000 */
[----:B------:R-:W-:Y:S02]  /*4330*/  FMUL.FTZ R41, R41, c[0x0][0x2ec] ;  /* 0x0000bb0029297a20 */ /* 0x000fe40000410000 */
[----:B------:R-:W-:Y:S02]  /*4340*/  FMUL.FTZ R43, R43, c[0x0][0x2ec] ;  /* 0x0000bb002b2b7a20 */ /* 0x000fe40000410000 */
[----:B------:R-:W-:Y:S01]  /*4350*/  FMUL.FTZ R44, R44, c[0x0][0x2ec] ;  /* 0x0000bb002c2c7a20 */ /* 0x000fe20000410000 */
        /* <DEDUP_REMOVED lines=8> */
[----:B------:R-:W-:Y:S07]  /*43e0*/  FMUL.FTZ R51, R51, c[0x0][0x2ec] ;  /* 0x0000bb0033337a20 */ /* 0x000fee0000410000 */
[----:B------:R-:W-:Y:S01]  /*43f0*/  MUFU.TANH R70, R42 ;  /* 0x0000002a00467308 */ /* 0x000fe20000002400 */
[--C-:B--2---:R-:W-:Y:S01]  /*4400*/  FFMA.FTZ R5, R4, c[0x0][0x23c], -R9.reuse ;  /* 0x00008f0004057a23 */ /* 0x104fe20000010809 */
[----:B------:R-:W-:Y:S02]  /*4410*/  MOV R4, R234 ;  /* 0x000000ea00047202 */ /* 0x000fe40000000f00 */
[----:B------:R-:W-:Y:S02]  /*4420*/  @P0 FSEL R4, R234, -INF , !P3 ;  /* 0xff800000ea040808 */ /* 0x000fe40005800000 */
[----:B------:R-:W-:Y:S04]  /*4430*/  PLOP3.LUT P0, PT, PT, PT, UP0, 0x80, 0x0 ;  /* 0x000000000000781c */ /* 0x000fe80003f0f008 */
[----:B------:R-:W-:Y:S01]  /*4440*/  MUFU.EX2 R160, R5 ;  /* 0x0000000500a07308 */ /* 0x000fe20000000800 */
[--C-:B------:R-:W-:Y:S09]  /*4450*/  FFMA.FTZ R4, R4, c[0x0][0x23c], -R9.reuse ;  /* 0x00008f0004047a23 */ /* 0x100ff20000010809 */
[----:B------:R2:W-:Y:S10]  /*4460*/  MUFU.EX2 R252, R4 ;  /* 0x0000000400fc7308 */ /* 0x0005f40000000800 */
[----:B------:R-:W3:Y:S10]  /*4470*/  MUFU.TANH R215, R38 ;  /* 0x0000002600d77308 */ /* 0x000ef40000002400 */
[----:B------:R-:W1:Y:S01]  /*4480*/  MUFU.TANH R213, R39 ;  /* 0x0000002700d57308 */ /* 0x000e620000002400 */
[----:B--2---:R-:W-:Y:S02]  /*4490*/  MOV R4, R93 ;  /* 0x0000005d00047202 */ /* 0x004fe40000000f00 */
[----:B------:R-:W-:Y:S02]  /*44a0*/  @P1 FSEL R4, R93, -INF , !P2 ;  /* 0xff8000005d041808 */ /* 0x000fe40005000000 */
[----:B------:R-:W-:Y:S05]  /*44b0*/  PLOP3.LUT P1, PT, PT, PT, UP0, 0x80, 0x0 ;  /* 0x000000000000781c */ /* 0x000fea0003f2f008 */
[----:B------:R-:W-:Y:S01]  /*44c0*/  MUFU.TANH R69, R43 ;  /* 0x0000002b00457308 */ /* 0x000fe20000002400 */
[--C-:B------:R-:W-:Y:S01]  /*44d0*/  FFMA.FTZ R5, R4, c[0x0][0x23c], -R8.reuse ;  /* 0x00008f0004057a23 */ /* 0x100fe20000010808 */
[----:B------:R-:W-:Y:S02]  /*44e0*/  MOV R4, R92 ;  /* 0x0000005c00047202 */ /* 0x000fe40000000f00 */
[----:B------:R-:W-:Y:S02]  /*44f0*/  @P0 FSEL R4, R92, -INF , !P3 ;  /* 0xff8000005c040808 */ /* 0x000fe40005800000 */
[----:B------:R-:W-:Y:S03]  /*4500*/  PLOP3.LUT P0, PT, PT, PT, UP0, 0x80, 0x0 ;  /* 0x000000000000781c */ /* 0x000fe60003f0f008 */
[----:B------:R-:W-:Y:S01]  /*4510*/  FFMA.FTZ R4, R4, c[0x0][0x23c], -R8 ;  /* 0x00008f0004047a23 */ /* 0x000fe20000010808 */
[----:B------:R2:W-:Y:S10]  /*4520*/  MUFU.EX2 R97, R5 ;  /* 0x0000000500617308 */ /* 0x0005f40000000800 */
[----:B------:R1:W-:Y:S10]  /*4530*/  MUFU.EX2 R96, R4 ;  /* 0x0000000400607308 */ /* 0x0003f40000000800 */
[----:B------:R-:W-:Y:S01]  /*4540*/  MUFU.TANH R233, R40 ;  /* 0x0000002800e97308 */ /* 0x000fe20000002400 */
[----:B--2---:R-:W-:Y:S02]  /*4550*/  MOV R5, R78 ;  /* 0x0000004e00057202 */ /* 0x004fe40000000f00 */
[----:B------:R-:W-:Y:S02]  /*4560*/  @P1 FSEL R5, R78, -INF , !P2 ;  /* 0xff8000004e051808 */ /* 0x000fe40005000000 */
[----:B------:R-:W-:Y:S02]  /*4570*/  PLOP3.LUT P1, PT, PT, PT, UP0, 0x80, 0x0 ;  /* 0x000000000000781c */ /* 0x000fe40003f2f008 */
[----:B------:R-:W-:Y:S01]  /*4580*/  PLOP3.LUT P2, PT, PT, PT, UP0, 0x80, 0x0 ;  /* 0x000000000000781c */ /* 0x000fe20003f4f008 */
[--C-:B------:R-:W-:Y:S02]  /*4590*/  FFMA.FTZ R5, R5, c[0x0][0x23c], -R0.reuse ;  /* 0x00008f0005057a23 */ /* 0x100fe40000010800 */
[----:B------:R-:W-:Y:S01]  /*45a0*/  MUFU.TANH R232, R41 ;  /* 0x0000002900e87308 */ /* 0x000fe20000002400 */
[----:B-1----:R-:W-:Y:S02]  /*45b0*/  MOV R4, R77 ;  /* 0x0000004d00047202 */ /* 0x002fe40000000f00 */
[----:B------:R-:W-:Y:S02]  /*45c0*/  @P0 FSEL R4, R77, -INF , !P3 ;  /* 0xff8000004d040808 */ /* 0x000fe40005800000 */
[----:B------:R-:W-:Y:S02]  /*45d0*/  PLOP3.LUT P3, PT, PT, PT, UP0, 0x80, 0x0 ;  /* 0x000000000000781c */ /* 0x000fe40003f6f008 */
[----:B------:R-:W-:Y:S01]  /*45e0*/  PLOP3.LUT P0, PT, PT, PT, UP0, 0x80, 0x0 ;  /* 0x000000000000781c */ /* 0x000fe20003f0f008 */
[----:B------:R-:W-:Y:S02]  /*45f0*/  FFMA.FTZ R4, R4, c[0x0][0x23c], -R0 ;  /* 0x00008f0004047a23 */ /* 0x000fe40000010800 */
[----:B------:R-:W-:Y:S10]  /*4600*/  MUFU.EX2 R82, R5 ;  /* 0x0000000500527308 */ /* 0x000ff40000000800 */
[----:B------:R1:W-:Y:S10]  /*4610*/  MUFU.EX2 R81, R4 ;  /* 0x0000000400517308 */ /* 0x0003f40000000800 */
[----:B------:R-:W-:Y:S10]  /*4620*/  MUFU.TANH R223, R44 ;  /* 0x0000002c00df7308 */ /* 0x000ff40000002400 */
[----:B------:R-:W-:Y:S01]  /*4630*/  MUFU.TANH R222, R45 ;  /* 0x0000002d00de7308 */ /* 0x000fe20000002400 */
[C---:B-1----:R-:W-:Y:S02]  /*4640*/  @P1 IADD3 R4, R11.reuse, 0x18, RZ ;  /* 0x000000180b041810 */ /* 0x042fe40007ffe0ff */
[----:B------:R-:W-:Y:S02]  /*4650*/  PLOP3.LUT P1, PT, PT, PT, UP0, 0x80, 0x0 ;  /* 0x000000000000781c */ /* 0x000fe40003f2f008 */
[----:B------:R-:W-:Y:S02]  /*4660*/  @P2 ISETP.GE.AND P2, PT, R4, UR4, PT ;  /* 0x0000000404002c0c */ /* 0x000fe4000bf46270 */
[----:B------:R-:W-:Y:S03]  /*4670*/  @P0 IADD3 R4, R11, 0x19, RZ ;  /* 0x000000190b040810 */ /* 0x000fe60007ffe0ff */
[----:B------:R-:W-:Y:S01]  /*4680*/  MUFU.TANH R249, R46 ;  /* 0x0000002e00f97308 */ /* 0x000fe20000002400 */
[----:B------:R-:W-:Y:S02]  /*4690*/  PLOP3.LUT P0, PT, PT, PT, UP0, 0x80, 0x0 ;  /* 0x000000000000781c */ /* 0x000fe40003f0f008 */
[----:B------:R-:W-:Y:S02]  /*46a0*/  @P3 ISETP.GE.AND P3, PT, R4, UR4, PT ;  /* 0x0000000404003c0c */ /* 0x000fe4000bf66270 */
[----:B------:R-:W-:Y:S03]  /*46b0*/  MOV R4, R247 ;  /* 0x000000f700047202 */ /* 0x000fe60000000f00 */
[----:B------:R-:W-:Y:S02]  /*46c0*/  @P1 FSEL R4, R247, -INF , !P2 ;  /* 0xff800000f7041808 */ /* 0x000fe40005000000 */
[----:B------:R-:W-:Y:S01]  /*46d0*/  MUFU.TANH R248, R47 ;  /* 0x0000002f00f87308 */ /* 0x000fe20000002400 */
[----:B------:R-:W-:Y:S02]  /*46e0*/  PLOP3.LUT P1, PT, PT, PT, UP0, 0x80, 0x0 ;  /* 0x000000000000781c */ /* 0x000fe40003f2f008 */
[--C-:B------:R-:W-:Y:S01]  /*46f0*/  FFMA.FTZ R5, R4, c[0x0][0x23c], -R8.reuse ;  /* 0x00008f0004057a23 */ /* 0x100fe20000010808 */
[----:B------:R-:W-:Y:S02]  /*4700*/  MOV R4, R246 ;  /* 0x000000f600047202 */ /* 0x000fe40000000f00 */
[----:B------:R-:W-:Y:S02]  /*4710*/  @P0 FSEL R4, R246, -INF , !P3 ;  /* 0xff800000f6040808 */ /* 0x000fe40005800000 */
[----:B------:R-:W-:Y:S02]  /*4720*/  PLOP3.LUT P0, PT, PT, PT, UP0, 0x80, 0x0 ;  /* 0x000000000000781c */ /* 0x000fe40003f0f008 */
[----:B------:R1:W-:Y:S10]  /*4730*/  MUFU.EX2 R95, R5 ;  /* 0x00000005005f7308 */ /* 0x0003f40000000800 */
[----:B------:R-:W-:Y:S10]  /*4740*/  MUFU.TANH R192, R48 ;  /* 0x0000003000c07308 */ /* 0x000ff40000002400 */
[----:B------:R-:W-:Y:S01]  /*4750*/  MUFU.TANH R191, R49 ;  /* 0x0000003100bf7308 */ /* 0x000fe20000002400 */
[----:B-1----:R-:W-:Y:S01]  /*4760*/  FFMA.FTZ R5, R4, c[0x0][0x23c], -R8 ;  /* 0x00008f0004057a23 */ /* 0x002fe20000010808 */
[----:B------:R-:W-:Y:S02]  /*4770*/  MOV R4, R76 ;  /* 0x0000004c00047202 */ /* 0x000fe40000000f00 */
[----:B------:R-:W-:Y:S02]  /*4780*/  @P1 FSEL R4, R76, -INF , !P2 ;  /* 0xff8000004c041808 */ /* 0x000fe40005000000 */
[----:B------:R-:W-:Y:S04]  /*4790*/  PLOP3.LUT P1, PT, PT, PT, UP0, 0x80, 0x0 ;  /* 0x000000000000781c */ /* 0x000fe80003f2f008 */
[----:B------:R1:W-:Y:S10]  /*47a0*/  MUFU.EX2 R94, R5 ;  /* 0x00000005005e7308 */ /* 0x0003f40000000800 */
[----:B------:R-:W-:Y:S01]  /*47b0*/  MUFU.TANH R202, R50 ;  /* 0x0000003200ca7308 */ /* 0x000fe20000002400 */
[----:B------:R-:W-:Y:S02]  /*47c0*/  @P1 FSEL R12, R199, -INF , !P2 ;  /* 0xff800000c70c1808 */ /* 0x000fe40005000000 */
[----:B------:R-:W-:Y:S03]  /*47d0*/  PLOP3.LUT P1, PT, PT, PT, UP0, 0x80, 0x0 ;  /* 0x000000000000781c */ /* 0x000fe60003f2f008 */
[----:B------:R-:W-:Y:S01]  /*47e0*/  FFMA.FTZ R13, R12, c[0x0][0x23c], -R10 ;  /* 0x00008f000c0d7a23 */ /* 0x000fe2000001080a */
[----:B----4-:R-:W-:Y:S03]  /*47f0*/  MOV R12, R167 ;  /* 0x000000a7000c7202 */ /* 0x010fe60000000f00 */
[----:B------:R-:W-:Y:S01]  /*4800*/  MUFU.TANH R201, R51 ;  /* 0x0000003300c97308 */ /* 0x000fe20000002400 */
[--C-:B-1----:R-:W-:Y:S01]  /*4810*/  FFMA.FTZ R5, R4, c[0x0][0x23c], -R0.reuse ;  /* 0x00008f0004057a23 */ /* 0x102fe20000010800 */
[----:B------:R-:W-:Y:S02]  /*4820*/  MOV R4, R75 ;  /* 0x0000004b00047202 */ /* 0x000fe40000000f00 */
[----:B------:R-:W-:Y:S02]  /*4830*/  @P0 FSEL R4, R75, -INF , !P3 ;  /* 0xff8000004b040808 */ /* 0x000fe40005800000 */
[----:B------:R-:W-:Y:S04]  /*4840*/  PLOP3.LUT P0, PT, PT, PT, UP0, 0x80, 0x0 ;  /* 0x000000000000781c */ /* 0x000fe80003f0f008 */
[----:B------:R-:W-:Y:S01]  /*4850*/  MUFU.EX2 R80, R5 ;  /* 0x0000000500507308 */ /* 0x000fe20000000800 */
[----:B------:R-:W-:Y:S09]  /*4860*/  FFMA.FTZ R4, R4, c[0x0][0x23c], -R0 ;  /* 0x00008f0004047a23 */ /* 0x000ff20000010800 */
[----:B------:R1:W-:Y:S01]  /*4870*/  MUFU.EX2 R79, R4 ;  /* 0x00000004004f7308 */ /* 0x0003e20000000800 */
[----:B------:R-:W-:Y:S02]  /*4880*/  @P0 FSEL R12, R167, -INF , !P3 ;  /* 0xff800000a70c0808 */ /* 0x000fe40005800000 */
[----:B------:R-:W-:Y:S03]  /*4890*/  PLOP3.LUT P0, PT, PT, PT, UP0, 0x80, 0x0 ;  /* 0x000000000000781c */ /* 0x000fe60003f0f008 */
[--C-:B------:R-:W-:Y:S04]  /*48a0*/  FFMA.FTZ R12, R12, c[0x0][0x23c], -R10.reuse ;  /* 0x00008f000c0c7a23 */ /* 0x100fe8000001080a */
        /* <DEDUP_REMOVED lines=8> */
[----:B----4-:R-:W-:Y:S03]  /*4930*/  MOV R12, R216 ;  /* 0x000000d8000c7202 */ /* 0x010fe60000000f00 */
[----:B------:R-:W-:Y:S01]  /*4940*/  MUFU.EX2 R231, R13 ;  /* 0x0000000d00e77308 */ /* 0x000fe20000000800 */
[----:B------:R-:W-:Y:S02]  /*4950*/  @P0 FSEL R12, R216, -INF , !P3 ;  /* 0xff800000d80c0808 */ /* 0x000fe40005800000 */
[----:B------:R-:W-:Y:S02]  /*4960*/  PLOP3.LUT P3, PT, PT, PT, UP0, 0x80, 0x0 ;  /* 0x000000000000781c */ /* 0x000fe40003f6f008 */
[----:B------:R-:W-:Y:S01]  /*4970*/  PLOP3.LUT P0, PT, PT, PT, UP0, 0x80, 0x0 ;  /* 0x000000000000781c */ /* 0x000fe20003f0f008 */
[--C-:B------:R-:W-:Y:S04]  /*4980*/  FFMA.FTZ R12, R12, c[0x0][0x23c], -R9.reuse ;  /* 0x00008f000c0c7a23 */ /* 0x100fe80000010809 */
[----:B------:R2:W-:Y:S01]  /*4990*/  MUFU.EX2 R230, R12 ;  /* 0x0000000c00e67308 */ /* 0x0005e20000000800 */
[-C--:B-1----:R-:W-:Y:S08]  /*49a0*/  HMMA.16816.F32.BF16 R52, R104, R4.reuse, R52 ;  /* 0x000000046834723c */ /* 0x082ff00000041834 */
[C---:B------:R-:W-:Y:S01]  /*49b0*/  HMMA.16816.F32.BF16 R56, R112.reuse, R4, R56 ;  /* 0x000000047038723c */ /* 0x040fe20000041838 */
[C---:B--2---:R-:W-:Y:S07]  /*49c0*/  @P1 IADD3 R12, R11.reuse, 0x20, RZ ;  /* 0x000000200b0c1810 */ /* 0x044fee0007ffe0ff */
[-C--:B------:R-:W-:Y:S01]  /*49d0*/  HMMA.16816.F32.BF16 R60, R112, R6.reuse, R60 ;  /* 0x00000006703c723c */ /* 0x080fe2000004183c */
[----:B------:R-:W-:Y:S02]  /*49e0*/  PLOP3.LUT P1, PT, PT, PT, UP0, 0x80, 0x0 ;  /* 0x000000000000781c */ /* 0x000fe40003f2f008 */
[----:B------:R-:W-:Y:S02]  /*49f0*/  @P2 ISETP.GE.AND P2, PT, R12, UR4, PT ;  /* 0x000000040c002c0c */ /* 0x000fe4000bf46270 */
[----:B------:R-:W-:Y:S02]  /*4a00*/  @P0 IADD3 R12, R11, 0x21, RZ ;  /* 0x000000210b0c0810 */ /* 0x000fe40007ffe0ff */
[----:B------:R-:W-:Y:S01]  /*4a10*/  PLOP3.LUT P0, PT, PT, PT, UP0, 0x80, 0x0 ;  /* 0x000000000000781c */ /* 0x000fe20003f0f008 */
[----:B------:R-:W-:Y:S01]  /*4a20*/  FMUL.FTZ R52, R52, c[0x0][0x2ec] ;  /* 0x0000bb0034347a20 */ /* 0x000fe20000410000 */
[----:B------:R-:W-:Y:S01]  /*4a30*/  @P3 ISETP.GE.AND P3, PT, R12, UR4, PT ;  /* 0x000000040c003c0c */ /* 0x000fe2000bf66270 */
[----:B------:R-:W-:Y:S02]  /*4a40*/  HMMA.16816.F32.BF16 R64, R104, R6, R64 ;  /* 0x000000066840723c */ /* 0x000fe40000041840 */
[----:B------:R-:W-:Y:S01]  /*4a50*/  FMUL.FTZ R53, R53, c[0x0][0x2ec] ;  /* 0x0000bb0035357a20 */ /* 0x000fe20000410000 */
[----:B------:R-:W-:Y:S01]  /*4a60*/  MOV R12, R165 ;  /* 0x000000a5000c7202 */ /* 0x000fe20000000f00 */
[----:B------:R-:W-:Y:S01]  /*4a70*/  FMUL.FTZ R54, R54, c[0x0][0x2ec] ;  /* 0x0000bb0036367a20 */ /* 0x000fe20000410000 */
[----:B---3--:R-:W-:Y:S01]  /*4a80*/  MOV R4, R215 ;  /* 0x000000d700047202 */ /* 0x008fe20000000f00 */
[----:B------:R-:W-:Y:S01]  /*4a90*/  FMUL.FTZ R55, R55, c[0x0][0x2ec] ;  /* 0x0000bb0037377a20 */ /* 0x000fe20000410000 */
[----:B------:R-:W-:Y:S01]  /*4aa0*/  @P1 FSEL R12, R165, -INF , !P2 ;  /* 0xff800000a50c1808 */ /* 0x000fe20005000000 */
[----:B------:R-:W-:Y:S01]  /*4ab0*/  FMUL.FTZ R56, R56, c[0x0][0x2ec] ;  /* 0x0000bb0038387a20 */ /* 0x000fe20000410000 */
[----:B------:R-:W-:Y:S01]  /*4ac0*/  MUFU.TANH R187, R52 ;  /* 0x0000003400bb7308 */ /* 0x000fe20000002400 */
[----:B------:R-:W-:Y:S02]  /*4ad0*/  PLOP3.LUT P1, PT, PT, PT, UP0, 0x80, 0x0 ;  /* 0x000000000000781c */ /* 0x000fe40003f2f008 */
[--C-:B------:R-:W-:Y:S01]  /*4ae0*/  FFMA.FTZ R13, R12, c[0x0][0x23c], -R10.reuse ;  /* 0x00008f000c0d7a23 */ /* 0x100fe2000001080a */
[----:B------:R-:W-:Y:S01]  /*4af0*/  MOV R12, R164 ;  /* 0x000000a4000c7202 */ /* 0x000fe20000000f00 */
[----:B------:R-:W-:Y:S01]  /*4b00*/  FMUL.FTZ R60, R60, c[0x0][0x2ec] ;  /* 0x0000bb003c3c7a20 */ /* 0x000fe20000410000 */
[----:B------:R-:W-:Y:S01]  /*4b10*/  @P0 FSEL R12, R164, -INF , !P3 ;  /* 0xff800000a40c0808 */ /* 0x000fe20005800000 */
[----:B------:R-:W-:Y:S01]  /*4b20*/  FMUL.FTZ R57, R57, c[0x0][0x2ec] ;  /* 0x0000bb0039397a20 */ /* 0x000fe20000410000 */
[----:B------:R-:W-:Y:S01]  /*4b30*/  PLOP3.LUT P0, PT, PT, PT, UP0, 0x80, 0x0 ;  /* 0x000000000000781c */ /* 0x000fe20003f0f008 */
[----:B------:R-:W-:Y:S01]  /*4b40*/  FMUL.FTZ R61, R61, c[0x0][0x2ec] ;  /* 0x0000bb003d3d7a20 */ /* 0x000fe20000410000 */
[----:B------:R-:W-:Y:S01]  /*4b50*/  MUFU.TANH R211, R60 ;  /* 0x0000003c00d37308 */ /* 0x000fe20000002400 */
[----:B------:R-:W-:Y:S01]  /*4b60*/  FFMA.FTZ R5, R12, c[0x0][0x23c], -R10 ;  /* 0x00008f000c057a23 */ /* 0x000fe2000001080a */
[----:B------:R-:W-:Y:S01]  /*4b70*/  @P4 IADD3 R6, R11, 0x30, RZ ;  /* 0x000000300b064810 */ /* 0x000fe20007ffe0ff */
[----:B------:R-:W-:Y:S01]  /*4b80*/  FMUL.FTZ R62, R62, c[0x0][0x2ec] ;  /* 0x0000bb003e3e7a20 */ /* 0x000fe20000410000 */
[----:B------:R-:W-:Y:S01]  /*4b90*/  @P1 FSEL R4, R215, -INF , !P2 ;  /* 0xff800000d7041808 */ /* 0x000fe20005000000 */
[----:B------:R-:W-:Y:S01]  /*4ba0*/  FMUL.FTZ R58, R58, c[0x0][0x2ec] ;  /* 0x0000bb003a3a7a20 */ /* 0x000fe20000410000 */
[----:B------:R-:W-:Y:S01]  /*4bb0*/  PLOP3.LUT P1, PT, PT, PT, UP0, 0x80, 0x0 ;  /* 0x000000000000781c */ /* 0x000fe20003f2f008 */
[----:B------:R-:W-:Y:S01]  /*4bc0*/  FMUL.FTZ R64, R64, c[0x0][0x2ec] ;  /* 0x0000bb0040407a20 */ /* 0x000fe20000410000 */
[----:B------:R-:W-:Y:S01]  /*4bd0*/  @P5 ISETP.GE.AND P5, PT, R6, UR4, PT ;  /* 0x0000000406005c0c */ /* 0x000fe2000bfa6270 */
[----:B------:R-:W-:Y:S01]  /*4be0*/  FMUL.FTZ R59, R59, c[0x0][0x2ec] ;  /* 0x0000bb003b3b7a20 */ /* 0x000fe20000410000 */
[----:B------:R1:W-:Y:S01]  /*4bf0*/  MUFU.EX2 R166, R5 ;  /* 0x0000000500a67308 */ /* 0x0003e20000000800 */
[----:B------:R-:W-:Y:S01]  /*4c00*/  FMUL.FTZ R65, R65, c[0x0][0x2ec] ;  /* 0x0000bb0041417a20 */ /* 0x000fe20000410000 */
[----:B------:R-:W-:Y:S01]  /*4c10*/  PLOP3.LUT P4, PT, PT, PT, UP0, 0x80, 0x0 ;  /* 0x000000000000781c */ /* 0x000fe20003f8f008 */
[----:B------:R-:W-:Y:S02]  /*4c20*/  FMUL.FTZ R66, R66, c[0x0][0x2ec] ;  /* 0x0000bb0042427a20 */ /* 0x000fe40000410000 */
[----:B------:R-:W-:Y:S02]  /*4c30*/  FMUL.FTZ R67, R67, c[0x0][0x2ec] ;  /* 0x0000bb0043437a20 */ /* 0x000fe40000410000 */
[----:B------:R-:W-:Y:S03]  /*4c40*/  FMUL.FTZ R63, R63, c[0x0][0x2ec] ;  /* 0x0000bb003f3f7a20 */ /* 0x000fe60000410000 */
[----:B------:R-:W-:Y:S10]  /*4c50*/  MUFU.TANH R210, R61 ;  /* 0x0000003d00d27308 */ /* 0x000ff40000002400 */
[----:B------:R-:W2:Y:S01]  /*4c60*/  MUFU.TANH R225, R62 ;  /* 0x0000003e00e17308 */ /* 0x000ea20000002400 */
[--C-:B-1----:R-:W-:Y:S01]  /*4c70*/  FFMA.FTZ R5, R4, c[0x0][0x23c], -R9.reuse ;  /* 0x00008f0004057a23 */ /* 0x102fe20000010809 */
[----:B------:R-:W-:Y:S02]  /*4c80*/  MOV R4, R213 ;  /* 0x000000d500047202 */ /* 0x000fe40000000f00 */
[----:B------:R-:W-:Y:S02]  /*4c90*/  @P0 FSEL R4, R213, -INF , !P3 ;  /* 0xff800000d5040808 */ /* 0x000fe40005800000 */
[----:B------:R-:W-:Y:S04]  /*4ca0*/  PLOP3.LUT P0, PT, PT, PT, UP0, 0x80, 0x0 ;  /* 0x000000000000781c */ /* 0x000fe80003f0f008 */
[----:B------:R-:W-:Y:S01]  /*4cb0*/  MUFU.TANH R111, R64 ;  /* 0x00000040006f7308 */ /* 0x000fe20000002400 */
[--C-:B------:R-:W-:Y:S09]  /*4cc0*/  FFMA.FTZ R4, R4, c[0x0][0x23c], -R9.reuse ;  /* 0x00008f0004047a23 */ /* 0x100ff20000010809 */
[----:B------:R1:W-:Y:S01]  /*4cd0*/  MUFU.EX2 R220, R4 ;  /* 0x0000000400dc7308 */ /* 0x0003e20000000800 */
[----:B--2---:R-:W-:Y:S09]  /*4ce0*/  MOV R7, R225 ;  /* 0x000000e100077202 */ /* 0x004ff20000000f00 */
[----:B------:R2:W-:Y:S10]  /*4cf0*/  MUFU.EX2 R221, R5 ;  /* 0x0000000500dd7308 */ /* 0x0005f40000000800 */
[----:B------:R-:W3:Y:S01]  /*4d00*/  MUFU.TANH R186, R53 ;  /* 0x0000003500ba7308 */ /* 0x000ee20000002400 */
[----:B-1----:R-:W-:Y:S02]  /*4d10*/  MOV R4, R233 ;  /* 0x000000e900047202 */ /* 0x002fe40000000f00 */
[----:B------:R-:W-:Y:S02]  /*4d20*/  @P1 FSEL R4, R233, -INF , !P2 ;  /* 0xff800000e9041808 */ /* 0x000fe40005000000 */
[----:B------:R-:W-:Y:S05]  /*4d30*/  PLOP3.LUT P1, PT, PT, PT, UP0, 0x80, 0x0 ;  /* 0x000000000000781c */ /* 0x000fea0003f2f008 */
[----:B------:R-:W-:Y:S01]  /*4d40*/  MUFU.TANH R110, R65 ;  /* 0x00000041006e7308 */ /* 0x000fe20000002400 */
[--C-:B--2---:R-:W-:Y:S01]  /*4d50*/  FFMA.FTZ R5, R4, c[0x0][0x23c], -R8.reuse ;  /* 0x00008f0004057a23 */ /* 0x104fe20000010808 */
[----:B------:R-:W-:Y:S02]  /*4d60*/  MOV R4, R232 ;  /* 0x000000e800047202 */ /* 0x000fe40000000f00 */
[----:B------:R-:W-:Y:S02]  /*4d70*/  @P0 FSEL R4, R232, -INF , !P3 ;  /* 0xff800000e8040808 */ /* 0x000fe40005800000 */
[----:B------:R-:W-:Y:S04]  /*4d80*/  PLOP3.LUT P0, PT, PT, PT, UP0, 0x80, 0x0 ;  /* 0x000000000000781c */ /* 0x000fe80003f0f008 */
[----:B------:R1:W-:Y:S10]  /*4d90*/  MUFU.EX2 R91, R5 ;  /* 0x00000005005b7308 */ /* 0x0003f40000000800 */
[----:B------:R-:W-:Y:S10]  /*4da0*/  MUFU.TANH R190, R66 ;  /* 0x0000004200be7308 */ /* 0x000ff40000002400 */
[----:B------:R-:W-:Y:S01]  /*4db0*/  MUFU.TANH R188, R67 ;  /* 0x0000004300bc7308 */ /* 0x000fe20000002400 */
[----:B-1----:R-:W-:Y:S01]  /*4dc0*/  FFMA.FTZ R5, R4, c[0x0][0x23c], -R8 ;  /* 0x00008f0004057a23 */ /* 0x002fe20000010808 */
[----:B------:R-:W-:Y:S02]  /*4dd0*/  MOV R4, R70 ;  /* 0x0000004600047202 */ /* 0x000fe40000000f00 */
[----:B------:R-:W-:Y:S02]  /*4de0*/  @P1 FSEL R4, R70, -INF , !P2 ;  /* 0xff80000046041808 */ /* 0x000fe40005000000 */
[----:B------:R-:W-:Y:S04]  /*4df0*/  PLOP3.LUT P1, PT, PT, PT, UP0, 0x80, 0x0 ;  /* 0x000000000000781c */ /* 0x000fe80003f2f008 */
[----:B------:R1:W-:Y:S01]  /*4e00*/  MUFU.EX2 R251, R5 ;  /* 0x0000000500fb7308 */ /* 0x0003e20000000800 */
[----:B------:R-:W-:Y:S09]  /*4e10*/  PLOP3.LUT P2, PT, PT, PT, UP0, 0x80, 0x0 ;  /* 0x000000000000781c */ /* 0x000ff20003f4f008 */
[----:B------:R-:W-:Y:S04]  /*4e20*/  MUFU.TANH R224, R63 ;  /* 0x0000003f00e07308 */ /* 0x000fe80000002400 */
[----:B------:R-:W-:Y:S02]  /*4e30*/  @P2 IADD3 R6, R11, 0x31, RZ ;  /* 0x000000310b062810 */ /* 0x000fe40007ffe0ff */
[----:B------:R-:W-:Y:S04]  /*4e40*/  PLOP3.LUT P2, PT, PT, PT, UP0, 0x80, 0x0 ;  /* 0x000000000000781c */ /* 0x000fe80003f4f008 */
[----:B------:R-:W-:Y:S01]  /*4e50*/  MUFU.EX2 R200, R13 ;  /* 0x0000000d00c87308 */ /* 0x000fe20000000800 */
[--C-:B-1----:R-:W-:Y:S01]  /*4e60*/  FFMA.FTZ R5, R4, c[0x0][0x23c], -R0.reuse ;  /* 0x00008f0004057a23 */ /* 0x102fe20000010800 */
[----:B------:R-:W-:Y:S02]  /*4e70*/  MOV R4, R69 ;  /* 0x0000004500047202 */ /* 0x000fe40000000f00 */
[----:B------:R-:W-:Y:S02]  /*4e80*/  @P0 FSEL R4, R69, -INF , !P3 ;  /* 0xff80000045040808 */ /* 0x000fe40005800000 */
[----:B------:R-:W-:Y:S04]  /*4e90*/  PLOP3.LUT P3, PT, PT, PT, UP0, 0x80, 0x0 ;  /* 0x000000000000781c */ /* 0x000fe80003f6f008 */
[----:B------:R-:W-:Y:S01]  /*4ea0*/  MUFU.EX2 R74, R5 ;  /* 0x00000005004a7308 */ /* 0x000fe20000000800 */
[----:B------:R-:W-:Y:S01]  /*4eb0*/  PLOP3.LUT P0, PT, PT, PT, UP0, 0x80, 0x0 ;  /* 0x000000000000781c */ /* 0x000fe20003f0f008 */
[----:B------:R-:W-:Y:S08]  /*4ec0*/  FFMA.FTZ R4, R4, c[0x0][0x23c], -R0 ;  /* 0x00008f0004047a23 */ /* 0x000ff00000010800 */
[----:B------:R1:W-:Y:S10]  /*4ed0*/  MUFU.EX2 R73, R4 ;  /* 0x0000000400497308 */ /* 0x0003f40000000800 */
[----:B------:R-:W2:Y:S10]  /*4ee0*/  MUFU.TANH R198, R54 ;  /* 0x0000003600c67308 */ /* 0x000eb40000002400 */
[----:B------:R-:W4:Y:S01]  /*4ef0*/  MUFU.TANH R197, R55 ;  /* 0x0000003700c57308 */ /* 0x000f220000002400 */
[C---:B-1----:R-:W-:Y:S02]  /*4f00*/  @P1 IADD3 R4, R11.reuse, 0x28, RZ ;  /* 0x000000280b041810 */ /* 0x042fe40007ffe0ff */
[----:B------:R-:W-:Y:S02]  /*4f10*/  PLOP3.LUT P1, PT, PT, PT, UP0, 0x80, 0x0 ;  /* 0x000000000000781c */ /* 0x000fe40003f2f008 */
[----:B------:R-:W-:Y:S02]  /*4f20*/  @P6 ISETP.GE.AND P6, PT, R4, UR4, PT ;  /* 0x0000000404006c0c */ /* 0x000fe4000bfc6270 */
[----:B------:R-:W-:Y:S03]  /*4f30*/  @P0 IADD3 R4, R11, 0x29, RZ ;  /* 0x000000290b040810 */ /* 0x000fe60007ffe0ff */
[----:B------:R-:W1:Y:S01]  /*4f40*/  MUFU.TANH R214, R56 ;  /* 0x0000003800d67308 */ /* 0x000e620000002400 */
[----:B------:R-:W-:Y:S02]  /*4f50*/  PLOP3.LUT P0, PT, PT, PT, UP0, 0x80, 0x0 ;  /* 0x000000000000781c */ /* 0x000fe40003f0f008 */
[----:B------:R-:W-:Y:S02]  /*4f60*/  @P3 ISETP.GE.AND P3, PT, R4, UR4, PT ;  /* 0x0000000404003c0c */ /* 0x000fe4000bf66270 */
[----:B------:R-:W-:Y:S03]  /*4f70*/  MOV R4, R223 ;  /* 0x000000df00047202 */ /* 0x000fe60000000f00 */
[----:B------:R-:W-:Y:S02]  /*4f80*/  @P1 FSEL R4, R223, -INF , !P6 ;  /* 0xff800000df041808 */ /* 0x000fe40007000000 */
[----:B------:R-:W1:Y:S01]  /*4f90*/  MUFU.TANH R212, R57 ;  /* 0x0000003900d47308 */ /* 0x000e620000002400 */
[----:B------:R-:W-:Y:S02]  /*4fa0*/  PLOP3.LUT P1, PT, PT, PT, UP0, 0x80, 0x0 ;  /* 0x000000000000781c */ /* 0x000fe40003f2f008 */
[--C-:B------:R-:W-:Y:S01]  /*4fb0*/  FFMA.FTZ R5, R4, c[0x0][0x23c], -R8.reuse ;  /* 0x00008f0004057a23 */ /* 0x100fe20000010808 */
[----:B------:R-:W-:Y:S02]  /*4fc0*/  MOV R4, R222 ;  /* 0x000000de00047202 */ /* 0x000fe40000000f00 */
[----:B------:R-:W-:Y:S02]  /*4fd0*/  @P0 FSEL R4, R222, -INF , !P3 ;  /* 0xff800000de040808 */ /* 0x000fe40005800000 */
[----:B------:R-:W-:Y:S02]  /*4fe0*/  PLOP3.LUT P0, PT, PT, PT, UP0, 0x80, 0x0 ;  /* 0x000000000000781c */ /* 0x000fe40003f0f008 */
[----:B------:R1:W-:Y:S10]  /*4ff0*/  MUFU.EX2 R245, R5 ;  /* 0x0000000500f57308 */ /* 0x0003f40000000800 */
[----:B------:R-:W2:Y:S10]  /*5000*/  MUFU.TANH R239, R58 ;  /* 0x0000003a00ef7308 */ /* 0x000eb40000002400 */
[----:B------:R-:W2:Y:S01]  /*5010*/  MUFU.TANH R237, R59 ;  /* 0x0000003b00ed7308 */ /* 0x000ea20000002400 */
[----:B-1----:R-:W-:Y:S01]  /*5020*/  FFMA.FTZ R5, R4, c[0x0][0x23c], -R8 ;  /* 0x00008f0004057a23 */ /* 0x002fe20000010808 */
[----:B------:R-:W-:Y:S02]  /*5030*/  MOV R4, R249 ;  /* 0x000000f900047202 */ /* 0x000fe40000000f00 */
[----:B------:R-:W-:Y:S02]  /*5040*/  @P1 FSEL R4, R249, -INF , !P6 ;  /* 0xff800000f9041808 */ /* 0x000fe40007000000 */
[----:B------:R-:W-:Y:S04]  /*5050*/  PLOP3.LUT P1, PT, PT, PT, UP0, 0x80, 0x0 ;  /* 0x000000000000781c */ /* 0x000fe80003f2f008 */
[----:B------:R1:W-:Y:S02]  /*5060*/  MUFU.EX2 R242, R5 ;  /* 0x0000000500f27308 */ /* 0x0003e40000000800 */
[--C-:B-1----:R-:W-:Y:S01]  /*5070*/  FFMA.FTZ R5, R4, c[0x0][0x23c], -R0.reuse ;  /* 0x00008f0004057a23 */ /* 0x102fe20000010800 */
[----:B------:R-:W-:Y:S02]  /*5080*/  MOV R4, R248 ;  /* 0x000000f800047202 */ /* 0x000fe40000000f00 */
[----:B------:R-:W-:Y:S05]  /*5090*/  @P0 FSEL R4, R248, -INF , !P3 ;  /* 0xff800000f8040808 */ /* 0x000fea0005800000 */
[----:B------:R-:W-:Y:S01]  /*50a0*/  MUFU.EX2 R72, R5 ;  /* 0x0000000500487308 */ /* 0x000fe20000000800 */
[----:B------:R-:W-:Y:S01]  /*50b0*/  PLOP3.LUT P0, PT, PT, PT, UP0, 0x80, 0x0 ;  /* 0x000000000000781c */ /* 0x000fe20003f0f008 */
[----:B------:R-:W-:Y:S08]  /*50c0*/  FFMA.FTZ R4, R4, c[0x0][0x23c], -R0 ;  /* 0x00008f0004047a23 */ /* 0x000ff00000010800 */
[----:B------:R1:W-:Y:S02]  /*50d0*/  MUFU.EX2 R71, R4 ;  /* 0x0000000400477308 */ /* 0x0003e40000000800 */
[----:B-1----:R-:W-:Y:S02]  /*50e0*/  MOV R4, R192 ;  /* 0x000000c000047202 */ /* 0x002fe40000000f00 */
[----:B------:R-:W-:Y:S02]  /*50f0*/  @P0 FSEL R4, R192, -INF , !P6 ;  /* 0xff800000c0040808 */ /* 0x000fe40007000000 */
[----:B------:R-:W-:Y:S03]  /*5100*/  PLOP3.LUT P0, PT, PT, PT, UP0, 0x80, 0x0 ;  /* 0x000000000000781c */ /* 0x000fe60003f0f008 */
[--C-:B------:R-:W-:Y:S01]  /*5110*/  FFMA.FTZ R5, R4, c[0x0][0x23c], -R10.reuse ;  /* 0x00008f0004057a23 */ /* 0x100fe2000001080a */
[----:B------:R-:W-:Y:S02]  /*5120*/  MOV R4, R191 ;  /* 0x000000bf00047202 */ /* 0x000fe40000000f00 */
[----:B------:R-:W-:Y:S01]  /*5130*/  @P1 FSEL R4, R191, -INF , !P3 ;  /* 0xff800000bf041808 */ /* 0x000fe20005800000 */
[----:B------:R1:W-:Y:S01]  /*5140*/  MUFU.EX2 R189, R5 ;  /* 0x0000000500bd7308 */ /* 0x0003e20000000800 */
[----:B------:R-:W-:Y:S03]  /*5150*/  PLOP3.LUT P1, PT, PT, PT, UP0, 0x80, 0x0 ;  /* 0x000000000000781c */ /* 0x000fe60003f2f008 */
[--C-:B-1----:R-:W-:Y:S01]  /*5160*/  FFMA.FTZ R5, R4, c[0x0][0x23c], -R10.reuse ;  /* 0x00008f0004057a23 */ /* 0x102fe2000001080a */
[----:B------:R-:W-:Y:S02]  /*5170*/  MOV R4, R202 ;  /* 0x000000ca00047202 */ /* 0x000fe40000000f00 */
[----:B------:R-:W-:Y:S03]  /*5180*/  @P0 FSEL R4, R202, -INF , !P6 ;  /* 0xff800000ca040808 */ /* 0x000fe60007000000 */
[----:B------:R1:W-:Y:S01]  /*5190*/  MUFU.EX2 R163, R5 ;  /* 0x0000000500a37308 */ /* 0x0003e20000000800 */
[----:B------:R-:W-:Y:S02]  /*51a0*/  PLOP3.LUT P6, PT, PT, PT, UP0, 0x80, 0x0 ;  /* 0x000000000000781c */ /* 0x000fe40003fcf008 */
[----:B------:R-:W-:Y:S11]  /*51b0*/  PLOP3.LUT P0, PT, PT, PT, UP0, 0x80, 0x0 ;  /* 0x000000000000781c */ /* 0x000ff60003f0f008 */
[----:B------:R-:W-:Y:S01]  /*51c0*/  @P6 ISETP.GE.AND P6, PT, R6, UR4, PT ;  /* 0x0000000406006c0c */ /* 0x000fe2000bfc6270 */
[--C-:B-1----:R-:W-:Y:S01]  /*51d0*/  FFMA.FTZ R5, R4, c[0x0][0x23c], -R9.reuse ;  /* 0x00008f0004057a23 */ /* 0x102fe20000010809 */
[----:B------:R-:W-:Y:S02]  /*51e0*/  MOV R4, R201 ;  /* 0x000000c900047202 */ /* 0x000fe40000000f00 */
[----:B------:R-:W-:Y:S01]  /*51f0*/  @P1 FSEL R4, R201, -INF , !P3 ;  /* 0xff800000c9041808 */ /* 0x000fe20005800000 */
[----:B------:R1:W-:Y:S01]  /*5200*/  MUFU.EX2 R207, R5 ;  /* 0x0000000500cf7308 */ /* 0x0003e20000000800 */
[----:B------:R-:W-:Y:S02]  /*5210*/  PLOP3.LUT P3, PT, PT, PT, UP0, 0x80, 0x0 ;  /* 0x000000000000781c */ /* 0x000fe40003f6f008 */
[----:B------:R-:W-:Y:S11]  /*5220*/  PLOP3.LUT P1, PT, PT, PT, UP0, 0x80, 0x0 ;  /* 0x000000000000781c */ /* 0x000ff60003f2f008 */
[C---:B------:R-:W-:Y:S02]  /*5230*/  @P3 IADD3 R6, R11.reuse, 0x38, RZ ;  /* 0x000000380b063810 */ /* 0x040fe40007ffe0ff */
[----:B------:R-:W-:Y:S01]  /*5240*/  @P4 IADD3 R11, R11, 0x39, RZ ;  /* 0x000000390b0b4810 */ /* 0x000fe20007ffe0ff */
[--C-:B-1----:R-:W-:Y:S01]  /*5250*/  FFMA.FTZ R5, R4, c[0x0][0x23c], -R9.reuse ;  /* 0x00008f0004057a23 */ /* 0x102fe20000010809 */
[----:B------:R-:W-:Y:S02]  /*5260*/  MOV R4, R187 ;  /* 0x000000bb00047202 */ /* 0x000fe40000000f00 */
[----:B------:R-:W-:Y:S01]  /*5270*/  @P0 FSEL R4, R187, -INF , !P5 ;  /* 0xff800000bb040808 */ /* 0x000fe20006800000 */
[----:B------:R1:W1:Y:S01]  /*5280*/  MUFU.EX2 R206, R5 ;  /* 0x0000000500ce7308 */ /* 0x0002620000000800 */
[----:B------:R-:W-:Y:S03]  /*5290*/  PLOP3.LUT P0, PT, PT, PT, UP0, 0x80, 0x0 ;  /* 0x000000000000781c */ /* 0x000fe60003f0f008 */
[--C-:B-1----:R-:W-:Y:S01]  /*52a0*/  FFMA.FTZ R5, R4, c[0x0][0x23c], -R10.reuse ;  /* 0x00008f0004057a23 */ /* 0x102fe2000001080a */
[----:B---3--:R-:W-:Y:S02]  /*52b0*/  MOV R4, R186 ;  /* 0x000000ba00047202 */ /* 0x008fe40000000f00 */
[----:B------:R-:W-:Y:S03]  /*52c0*/  @P1 FSEL R4, R186, -INF , !P6 ;  /* 0xff800000ba041808 */ /* 0x000fe60007000000 */
[----:B------:R1:W-:Y:S01]  /*52d0*/  MUFU.EX2 R115, R5 ;  /* 0x0000000500737308 */ /* 0x0003e20000000800 */
[----:B------:R-:W-:Y:S01]  /*52e0*/  PLOP3.LUT P1, PT, PT, PT, UP0, 0x80, 0x0 ;  /* 0x000000000000781c */ /* 0x000fe20003f2f008 */
[----:B-1----:R-:W-:Y:S01]  /*52f0*/  FFMA.FTZ R5, R4, c[0x0][0x23c], -R10 ;  /* 0x00008f0004057a23 */ /* 0x002fe2000001080a */
[----:B--2---:R-:W-:Y:S02]  /*5300*/  MOV R4, R198 ;  /* 0x000000c600047202 */ /* 0x004fe40000000f00 */
[----:B------:R-:W-:Y:S05]  /*5310*/  @P0 FSEL R4, R198, -INF , !P5 ;  /* 0xff800000c6040808 */ /* 0x000fea0006800000 */
[----:B------:R1:W-:Y:S01]  /*5320*/  MUFU.EX2 R114, R5 ;  /* 0x0000000500727308 */ /* 0x0003e20000000800 */
[----:B------:R-:W-:Y:S01]  /*5330*/  PLOP3.LUT P0, PT, PT, PT, UP0, 0x80, 0x0 ;  /* 0x000000000000781c */ /* 0x000fe20003f0f008 */
[--C-:B-1----:R-:W-:Y:S01]  /*5340*/  FFMA.FTZ R5, R4, c[0x0][0x23c], -R9.reuse ;  /* 0x00008f0004057a23 */ /* 0x102fe20000010809 */
[----:B----4-:R-:W-:Y:S02]  /*5350*/  MOV R4, R197 ;  /* 0x000000c500047202 */ /* 0x010fe40000000f00 */
[----:B------:R-:W-:Y:S05]  /*5360*/  @P1 FSEL R4, R197, -INF , !P6 ;  /* 0xff800000c5041808 */ /* 0x000fea0007000000 */
[----:B------:R1:W-:Y:S01]  /*5370*/  MUFU.EX2 R205, R5 ;  /* 0x0000000500cd7308 */ /* 0x0003e20000000800 */
[----:B------:R-:W-:Y:S01]  /*5380*/  PLOP3.LUT P1, PT, PT, PT, UP0, 0x80, 0x0 ;  /* 0x000000000000781c */ /* 0x000fe20003f2f008 */
[--C-:B-1----:R-:W-:Y:S01]  /*5390*/  FFMA.FTZ R5, R4, c[0x0][0x23c], -R9.reuse ;  /* 0x00008f0004057a23 */ /* 0x102fe20000010809 */
[----:B------:R-:W-:Y:S02]  /*53a0*/  MOV R4, R214 ;  /* 0x000000d600047202 */ /* 0x000fe40000000f00 */
[----:B------:R-:W-:Y:S05]  /*53b0*/  @P2 FSEL R4, R214, -INF , !P5 ;  /* 0xff800000d6042808 */ /* 0x000fea0006800000 */
[----:B------:R1:W-:Y:S01]  /*53c0*/  MUFU.EX2 R203, R5 ;  /* 0x0000000500cb7308 */ /* 0x0003e20000000800 */
[----:B------:R-:W-:Y:S11]  /*53d0*/  PLOP3.LUT P2, PT, PT, PT, UP0, 0x80, 0x0 ;  /* 0x000000000000781c */ /* 0x000ff60003f4f008 */
[----:B------:R-:W-:Y:S02]  /*53e0*/  @!UPT UIADD3 URZ, URZ, URZ, URZ ;  /* 0x0000003f3f3ff290 */ /* 0x000fe4000fffe03f */
[----:B------:R-:W-:Y:S02]  /*53f0*/  @P2 ISETP.GE.AND P3, PT, R6, UR4, PT ;  /* 0x0000000406002c0c */ /* 0x000fe4000bf66270 */
[----:B------:R-:W-:Y:S02]  /*5400*/  F2FP.BF16.PACK_AB R6, R182, R183 ;  /* 0x000000b7b606723e */ /* 0x000fe400000010ff */
[----:B------:R-:W-:Y:S03]  /*5410*/  PLOP3.LUT P2, PT, PT, PT, UP0, 0x80, 0x0 ;  /* 0x000000000000781c */ /* 0x000fe60003f4f008 */
[----:B------:R2:W-:Y:S01]  /*5420*/  STS [R181+0x10400], R6 ;  /* 0x01040006b5007388 */ /* 0x0005e20000000800 */
[--C-:B-1----:R-:W-:Y:S01]  /*5430*/  FFMA.FTZ R5, R4, c[0x0][0x23c], -R8.reuse ;  /* 0x00008f0004057a23 */ /* 0x102fe20000010808 */
[----:B------:R-:W-:Y:S02]  /*5440*/  MOV R4, R212 ;  /* 0x000000d400047202 */ /* 0x000fe40000000f00 */
[----:B------:R-:W-:Y:S01]  /*5450*/  @P0 FSEL R4, R212, -INF , !P6 ;  /* 0xff800000d4040808 */ /* 0x000fe20007000000 */
[----:B------:R1:W-:Y:S01]  /*5460*/  MUFU.EX2 R241, R5 ;  /* 0x0000000500f17308 */ /* 0x0003e20000000800 */
[----:B------:R-:W-:Y:S02]  /*5470*/  PLOP3.LUT P0, PT, PT, PT, UP0, 0x80, 0x0 ;  /* 0x000000000000781c */ /* 0x000fe40003f0f008 */
[----:B--2---:R-:W-:Y:S01]  /*5480*/  F2FP.BF16.PACK_AB R6, R158, R159 ;  /* 0x0000009f9e06723e */ /* 0x004fe200000010ff */
[----:B-1----:R-:W-:Y:S01]  /*5490*/  FFMA.FTZ R5, R4, c[0x0][0x23c], -R8 ;  /* 0x00008f0004057a23 */ /* 0x002fe20000010808 */
[----:B------:R-:W-:Y:S02]  /*54a0*/  MOV R4, R239 ;  /* 0x000000ef00047202 */ /* 0x000fe40000000f00 */
[----:B------:R-:W-:Y:S03]  /*54b0*/  @P1 FSEL R4, R239, -INF , !P5 ;  /* 0xff800000ef041808 */ /* 0x000fe60006800000 */
[----:B------:R1:W-:Y:S01]  /*54c0*/  MUFU.EX2 R236, R5 ;  /* 0x0000000500ec7308 */ /* 0x0003e20000000800 */
[----:B------:R-:W-:Y:S11]  /*54d0*/  PLOP3.LUT P1, PT, PT, PT, UP0, 0x80, 0x0 ;  /* 0x000000000000781c */ /* 0x000ff60003f2f008 */
[----:B------:R-:W-:Y:S02]  /*54e0*/  @!UPT UIADD3 URZ, URZ, URZ, URZ ;  /* 0x0000003f3f3ff290 */ /* 0x000fe4000fffe03f */
[----:B------:R-:W-:Y:S01]  /*54f0*/  @P1 ISETP.GE.AND P1, PT, R11, UR4, PT ;  /* 0x000000040b001c0c */ /* 0x000fe2000bf26270 */
[--C-:B-1----:R-:W-:Y:S01]  /*5500*/  FFMA.FTZ R5, R4, c[0x0][0x23c], -R0.reuse ;  /* 0x00008f0004057a23 */ /* 0x102fe20000010800 */
[----:B------:R-:W-:Y:S02]  /*5510*/  MOV R4, R237 ;  /* 0x000000ed00047202 */ /* 0x000fe40000000f00 */
[----:B------:R-:W-:Y:S01]  /*5520*/  @P0 FSEL R4, R237, -INF , !P6 ;  /* 0xff800000ed040808 */ /* 0x000fe20007000000 */
[----:B------:R1:W-:Y:S01]  /*5530*/  MUFU.EX2 R68, R5 ;  /* 0x0000000500447308 */ /* 0x0003e20000000800 */
[----:B------:R-:W-:Y:S03]  /*5540*/  PLOP3.LUT P0, PT, PT, PT, UP0, 0x80, 0x0 ;  /* 0x000000000000781c */ /* 0x000fe60003f0f008 */
[----:B-1----:R-:W-:Y:S01]  /*5550*/  FFMA.FTZ R5, R4, c[0x0][0x23c], -R0 ;  /* 0x00008f0004057a23 */ /* 0x002fe20000010800 */
[----:B------:R-:W-:Y:S02]  /*5560*/  MOV R4, R211 ;  /* 0x000000d300047202 */ /* 0x000fe40000000f00 */
[----:B------:R-:W-:Y:S03]  /*5570*/  @P2 FSEL R4, R211, -INF , !P3 ;  /* 0xff800000d3042808 */ /* 0x000fe60005800000 */
[----:B------:R1:W-:Y:S01]  /*5580*/  MUFU.EX2 R3, R5 ;  /* 0x0000000500037308 */ /* 0x0003e20000000800 */
[----:B------:R-:W-:Y:S01]  /*5590*/  PLOP3.LUT P2, PT, PT, PT, UP0, 0x80, 0x0 ;  /* 0x000000000000781c */ /* 0x000fe20003f4f008 */
[--C-:B------:R-:W-:Y:S08]  /*55a0*/  FFMA.FTZ R4, R4, c[0x0][0x23c], -R8.reuse ;  /* 0x00008f0004047a23 */ /* 0x100ff00000010808 */
[----:B------:R2:W-:Y:S04]  /*55b0*/  MUFU.EX2 R229, R4 ;  /* 0x0000000400e57308 */ /* 0x0005e80000000800 */
[----:B------:R-:W-:Y:S02]  /*55c0*/  @P2 FSEL R7, R225, -INF , !P3 ;  /* 0xff800000e1072808 */ /* 0x000fe40005800000 */
[----:B------:R-:W-:Y:S02]  /*55d0*/  PLOP3.LUT P2, PT, PT, PT, UP0, 0x80, 0x0 ;  /* 0x000000000000781c */ /* 0x000fe40003f4f008 */
[----:B-1----:R-:W-:Y:S02]  /*55e0*/  MOV R5, R210 ;  /* 0x000000d200057202 */ /* 0x002fe40000000f00 */
[----:B------:R-:W-:Y:S02]  /*55f0*/  @P0 FSEL R5, R210, -INF , !P1 ;  /* 0xff800000d2050808 */ /* 0x000fe40004800000 */
[----:B------:R-:W-:Y:S03]  /*5600*/  PLOP3.LUT P0, PT, PT, PT, UP0, 0x80, 0x0 ;  /* 0x000000000000781c */ /* 0x000fe60003f0f008 */
[----:B------:R-:W-:Y:S01]  /*5610*/  FFMA.FTZ R8, R5, c[0x0][0x23c], -R8 ;  /* 0x00008f0005087a23 */ /* 0x000fe20000010808 */
[----:B------:R-:W-:Y:S02]  /*5620*/  F2FP.BF16.PACK_AB R5, R226, R228 ;  /* 0x000000e4e205723e */ /* 0x000fe400000010ff */
[----:B--2---:R-:W-:Y:S01]  /*5630*/  F2FP.BF16.PACK_AB R4, R184, R185 ;  /* 0x000000b9b804723e */ /* 0x004fe200000010ff */
[----:B------:R1:W-:Y:S04]  /*5640*/  MUFU.EX2 R227, R8 ;  /* 0x0000000800e37308 */ /* 0x0003e80000000800 */
[----:B------:R2:W-:Y:S04]  /*5650*/  STS [R181+0x10000], R4 ;  /* 0x01000004b5007388 */ /* 0x0005e80000000800 */
[----:B------:R3:W-:Y:S01]  /*5660*/  STS [R179+0x10000], R5 ;  /* 0x01000005b3007388 */ /* 0x0007e20000000800 */
[----:B-1----:R-:W-:Y:S01]  /*5670*/  FFMA.FTZ R8, R7, c[0x0][0x23c], -R0 ;  /* 0x00008f0007087a23 */ /* 0x002fe20000010800 */
[----:B------:R-:W-:Y:S02]  /*5680*/  MOV R7, R111 ;  /* 0x0000006f00077202 */ /* 0x000fe40000000f00 */
[----:B------:R-:W-:Y:S01]  /*5690*/  @P0 FSEL R7, R111, -INF , !P3 ;  /* 0xff8000006f070808 */ /* 0x000fe20005800000 */
[----:B------:R1:W-:Y:S01]  /*56a0*/  MUFU.EX2 R2, R8 ;  /* 0x0000000800027308 */ /* 0x0003e20000000800 */
[----:B--2---:R-:W-:Y:S02]  /*56b0*/  F2FP.BF16.PACK_AB R4, R161, R162 ;  /* 0x000000a2a104723e */ /* 0x004fe400000010ff */
[----:B------:R-:W-:Y:S01]  /*56c0*/  PLOP3.LUT P0, PT, PT, PT, UP0, 0x80, 0x0 ;  /* 0x000000000000781c */ /* 0x000fe20003f0f008 */
[--C-:B------:R-:W-:Y:S01]  /*56d0*/  FFMA.FTZ R7, R7, c[0x0][0x23c], -R10.reuse ;  /* 0x00008f0007077a23 */ /* 0x100fe2000001080a */
[----:B---3--:R-:W-:Y:S01]  /*56e0*/  F2FP.BF16.PACK_AB R5, R89, R90 ;  /* 0x0000005a5905723e */ /* 0x008fe200000010ff */
[----:B------:R2:W-:Y:S04]  /*56f0*/  STS [R179+0x10400], R4 ;  /* 0x01040004b3007388 */ /* 0x0005e80000000800 */
[----:B------:R3:W-:Y:S01]  /*5700*/  STS [R181+0x12000], R6 ;  /* 0x01200006b5007388 */ /* 0x0007e20000000800 */
[----:B------:R4:W-:Y:S03]  /*5710*/  MUFU.EX2 R113, R7 ;  /* 0x0000000700717308 */ /* 0x0009e60000000800 */
[----:B------:R4:W-:Y:S01]  /*5720*/  STS [R181+0x12400], R5 ;  /* 0x01240005b5007388 */ /* 0x0009e20000000800 */
[----:B-1----:R-:W-:Y:S02]  /*5730*/  MOV R8, R110 ;  /* 0x0000006e00087202 */ /* 0x002fe40000000f00 */
[----:B------:R-:W-:Y:S02]  /*5740*/  @P2 FSEL R8, R110, -INF , !P1 ;  /* 0xff8000006e082808 */ /* 0x000fe40004800000 */
[----:B------:R-:W-:Y:S03]  /*5750*/  PLOP3.LUT P2, PT, PT, PT, UP0, 0x80, 0x0 ;  /* 0x000000000000781c */ /* 0x000fe60003f4f008 */
[----:B------:R-:W-:Y:S01]  /*5760*/  FFMA.FTZ R10, R8, c[0x0][0x23c], -R10 ;  /* 0x00008f00080a7a23 */ /* 0x000fe2000001080a */
[----:B--2---:R-:W-:Y:S02]  /*5770*/  F2FP.BF16.PACK_AB R4, R153, R156 ;  /* 0x0000009c9904723e */ /* 0x004fe400000010ff */
[----:B------:R-:W-:Y:S01]  /*5780*/  F2FP.BF16.PACK_AB R8, R252, R160 ;  /* 0x000000a0fc08723e */ /* 0x000fe200000010ff */
[----:B------:R1:W2:Y:S01]  /*5790*/  MUFU.EX2 R112, R10 ;  /* 0x0000000a00707308 */ /* 0x0002a20000000800 */
[----:B---3--:R-:W-:Y:S01]  /*57a0*/  F2FP.BF16.PACK_AB R6, R87, R88 ;  /* 0x000000585706723e */ /* 0x008fe200000010ff */
[----:B------:R3:W-:Y:S01]  /*57b0*/  STS [R179+0x12000], R4 ;  /* 0x01200004b3007388 */ /* 0x0007e20000000800 */
[----:B----4-:R-:W-:Y:S02]  /*57c0*/  F2FP.BF16.PACK_AB R7, R96, R97 ;  /* 0x000000616007723e */ /* 0x010fe400000010ff */
[----:B------:R-:W-:Y:S01]  /*57d0*/  MOV R5, R190 ;  /* 0x000000be00057202 */ /* 0x000fe20000000f00 */
[----:B------:R4:W-:Y:S01]  /*57e0*/  STS [R179+0x12400], R6 ;  /* 0x01240006b3007388 */ /* 0x0009e20000000800 */
[----:B------:R-:W-:Y:S02]  /*57f0*/  @P0 FSEL R5, R190, -INF , !P3 ;  /* 0xff800000be050808 */ /* 0x000fe40005800000 */
[----:B------:R-:W-:Y:S01]  /*5800*/  PLOP3.LUT P0, PT, PT, PT, UP0, 0x80, 0x0 ;  /* 0x000000000000781c */ /* 0x000fe20003f0f008 */
[----:B------:R2:W-:Y:S02]  /*5810*/  STS [R180+0x10400], R8 ;  /* 0x01040008b4007388 */ /* 0x0005e40000000800 */
[--C-:B-1----:R-:W-:Y:S01]  /*5820*/  FFMA.FTZ R10, R5, c[0x0][0x23c], -R9.reuse ;  /* 0x00008f00050a7a23 */ /* 0x102fe20000010809 */
[----:B------:R-:W-:Y:S02]  /*5830*/  F2FP.BF16.PACK_AB R5, R204, R208 ;  /* 0x000000d0cc05723e */ /* 0x000fe400000010ff */
[----:B---3--:R-:W-:Y:S01]  /*5840*/  F2FP.BF16.PACK_AB R4, R218, R219 ;  /* 0x000000dbda04723e */ /* 0x008fe200000010ff */
[----:B------:R-:W-:Y:S01]  /*5850*/  MUFU.EX2 R196, R10 ;  /* 0x0000000a00c47308 */ /* 0x000fe20000000800 */
[----:B----4-:R-:W-:Y:S03]  /*5860*/  MOV R6, R188 ;  /* 0x000000bc00067202 */ /* 0x010fe60000000f00 */
[----:B------:R1:W-:Y:S01]  /*5870*/  STS [R180+0x10000], R4 ;  /* 0x01000004b4007388 */ /* 0x0003e20000000800 */
[----:B------:R-:W-:Y:S02]  /*5880*/  @P2 FSEL R6, R188, -INF , !P1 ;  /* 0xff800000bc062808 */ /* 0x000fe40004800000 */
[----:B--2---:R-:W-:Y:S01]  /*5890*/  MOV R8, R224 ;  /* 0x000000e000087202 */ /* 0x004fe20000000f00 */
[----:B------:R2:W-:Y:S01]  /*58a0*/  STS [R178+0x10000], R5 ;  /* 0x01000005b2007388 */ /* 0x0005e20000000800 */
[----:B------:R-:W-:Y:S01]  /*58b0*/  @P0 FSEL R8, R224, -INF , !P1 ;  /* 0xff800000e0080808 */ /* 0x000fe20004800000 */
[----:B------:R-:W-:Y:S01]  /*58c0*/  FFMA.FTZ R9, R6, c[0x0][0x23c], -R9 ;  /* 0x00008f0006097a23 */ /* 0x000fe20000010809 */
[----:B------:R-:W-:Y:S02]  /*58d0*/  F2FP.BF16.PACK_AB R6, R94, R95 ;  /* 0x0000005f5e06723e */ /* 0x000fe400000010ff */
[----:B------:R-:W-:Y:S01]  /*58e0*/  IADD3 R108, P0, R108, UR11, RZ ;  /* 0x0000000b6c6c7c10 */ /* 0x000fe2000ff1e0ff */
[----:B------:R-:W-:Y:S01]  /*58f0*/  FFMA.FTZ R0, R8, c[0x0][0x23c], -R0 ;  /* 0x00008f0008007a23 */ /* 0x000fe20000010800 */
[----:B------:R-:W3:Y:S01]  /*5900*/  MUFU.EX2 R195, R9 ;  /* 0x0000000900c37308 */ /* 0x000ee20000000800 */
[----:B------:R-:W-:Y:S09]  /*5910*/  PLOP3.LUT P1, PT, PT, PT, UP5, 0x80, 0x0 ;  /* 0x000000000000781c */ /* 0x000ff20003f2f058 */
[----:B------:R4:W3:Y:S01]  /*5920*/  MUFU.EX2 R250, R0 ;  /* 0x0000000000fa7308 */ /* 0x0008e20000000800 */
[----:B-1----:R-:W-:Y:S02]  /*5930*/  F2FP.BF16.PACK_AB R4, R230, R231 ;  /* 0x000000e7e604723e */ /* 0x002fe400000010ff */
[----:B--2---:R-:W-:Y:S03]  /*5940*/  F2FP.BF16.PACK_AB R5, R79, R80 ;  /* 0x000000504f05723e */ /* 0x004fe600000010ff */
[----:B------:R1:W-:Y:S04]  /*5950*/  STS [R178+0x10400], R4 ;  /* 0x01040004b2007388 */ /* 0x0003e80000000800 */
[----:B------:R2:W-:Y:S01]  /*5960*/  STS [R180+0x12000], R7 ;  /* 0x01200007b4007388 */ /* 0x0005e20000000800 */
[----:B----4-:R-:W-:Y:S02]  /*5970*/  F2FP.BF16.PACK_AB R0, R206, R207 ;  /* 0x000000cfce00723e */ /* 0x010fe400000010ff */
[----:B-1----:R-:W-:Y:S02]  /*5980*/  F2FP.BF16.PACK_AB R4, R166, R200 ;  /* 0x000000c8a604723e */ /* 0x002fe400000010ff */
[----:B--2---:R-:W-:Y:S05]  /*5990*/  F2FP.BF16.PACK_AB R7, R81, R82 ;  /* 0x000000525107723e */ /* 0x004fea00000010ff */
[----:B------:R1:W-:Y:S04]  /*59a0*/  STS [R180+0x12400], R7 ;  /* 0x01240007b4007388 */ /* 0x0003e80000000800 */
[----:B------:R2:W-:Y:S04]  /*59b0*/  STS [R178+0x12000], R6 ;  /* 0x01200006b2007388 */ /* 0x0005e80000000800 */
[----:B------:R4:W-:Y:S04]  /*59c0*/  STS [R178+0x12400], R5 ;  /* 0x01240005b2007388 */ /* 0x0009e80000000800 */
[----:B------:R3:W-:Y:S01]  /*59d0*/  STS [R174+0x10000], R4 ;  /* 0x01000004ae007388 */ /* 0x0007e20000000800 */
[----:B-1----:R-:W-:Y:S02]  /*59e0*/  F2FP.BF16.PACK_AB R7, R220, R221 ;  /* 0x000000dddc07723e */ /* 0x002fe400000010ff */
[----:B--2---:R-:W-:Y:S03]  /*59f0*/  F2FP.BF16.PACK_AB R6, R251, R91 ;  /* 0x0000005bfb06723e */ /* 0x004fe600000010ff */
[----:B------:R1:W-:Y:S01]  /*5a00*/  STS [R174+0x10400], R7 ;  /* 0x01040007ae007388 */ /* 0x0003e20000000800 */
[----:B----4-:R-:W-:Y:S03]  /*5a10*/  F2FP.BF16.PACK_AB R5, R73, R74 ;  /* 0x0000004a4905723e */ /* 0x010fe600000010ff */
[----:B------:R2:W-:Y:S01]  /*5a20*/  STS [R175+0x10400], R0 ;  /* 0x01040000af007388 */ /* 0x0005e20000000800 */
[----:B---3--:R-:W-:Y:S05]  /*5a30*/  F2FP.BF16.PACK_AB R4, R163, R189 ;  /* 0x000000bda304723e */ /* 0x008fea00000010ff */
[----:B------:R3:W-:Y:S04]  /*5a40*/  STS [R175+0x10000], R4 ;  /* 0x01000004af007388 */ /* 0x0007e80000000800 */
[----:B------:R4:W-:Y:S04]  /*5a50*/  STS [R174+0x12000], R6 ;  /* 0x01200006ae007388 */ /* 0x0009e80000000800 */
[----:B------:R4:W-:Y:S01]  /*5a60*/  STS [R174+0x12400], R5 ;  /* 0x01240005ae007388 */ /* 0x0009e20000000800 */
[----:B-1----:R-:W-:Y:S02]  /*5a70*/  F2FP.BF16.PACK_AB R7, R242, R245 ;  /* 0x000000f5f207723e */ /* 0x002fe400000010ff */
[----:B--2---:R-:W-:Y:S03]  /*5a80*/  F2FP.BF16.PACK_AB R0, R112, R113 ;  /* 0x000000717000723e */ /* 0x004fe600000010ff */
[----:B------:R1:W-:Y:S01]  /*5a90*/  STS [R175+0x12000], R7 ;  /* 0x01200007af007388 */ /* 0x0003e20000000800 */
[----:B---3--:R-:W-:Y:S02]  /*5aa0*/  F2FP.BF16.PACK_AB R4, R203, R205 ;  /* 0x000000cdcb04723e */ /* 0x008fe400000010ff */
[----:B----4-:R-:W-:Y:S02]  /*5ab0*/  F2FP.BF16.PACK_AB R6, R71, R72 ;  /* 0x000000484706723e */ /* 0x010fe400000010ff */
[----:B------:R-:W-:Y:S03]  /*5ac0*/  F2FP.BF16.PACK_AB R5, R114, R115 ;  /* 0x000000737205723e */ /* 0x000fe600000010ff */
[----:B------:R2:W-:Y:S04]  /*5ad0*/  STS [R175+0x12400], R6 ;  /* 0x01240006af007388 */ /* 0x0005e80000000800 */
[----:B------:R3:W-:Y:S04]  /*5ae0*/  STS [R177+0x10000], R5 ;  /* 0x01000005b1007388 */ /* 0x0007e80000000800 */
[----:B------:R4:W-:Y:S01]  /*5af0*/  STS [R177+0x10400], R4 ;  /* 0x01040004b1007388 */ /* 0x0009e20000000800 */
[----:B-1----:R-:W-:Y:S03]  /*5b00*/  F2FP.BF16.PACK_AB R7, R236, R241 ;  /* 0x000000f1ec07723e */ /* 0x002fe600000010ff */
[----:B------:R1:W-:Y:S01]  /*5b10*/  STS [R176+0x10000], R0 ;  /* 0x01000000b0007388 */ /* 0x0003e20000000800 */
[----:B--2---:R-:W-:Y:S02]  /*5b20*/  F2FP.BF16.PACK_AB R6, R3, R68 ;  /* 0x000000440306723e */ /* 0x004fe400000010ff */
[----:B---3--:R-:W-:Y:S02]  /*5b30*/  F2FP.BF16.PACK_AB R5, R195, R196 ;  /* 0x000000c4c305723e */ /* 0x008fe400000010ff */
[----:B----4-:R-:W-:Y:S03]  /*5b40*/  F2FP.BF16.PACK_AB R4, R227, R229 ;  /* 0x000000e5e304723e */ /* 0x010fe600000010ff */
[----:B------:R-:W-:Y:S01]  /*5b50*/  STS [R176+0x10400], R5 ;  /* 0x01040005b0007388 */ /* 0x000fe20000000800 */
[----:B-1----:R-:W-:Y:S03]  /*5b60*/  F2FP.BF16.PACK_AB R0, R250, R2 ;  /* 0x00000002fa00723e */ /* 0x002fe600000010ff */
[----:B------:R-:W-:Y:S04]  /*5b70*/  STS [R177+0x12000], R7 ;  /* 0x01200007b1007388 */ /* 0x000fe80000000800 */
[----:B------:R-:W-:Y:S04]  /*5b80*/  STS [R177+0x12400], R6 ;  /* 0x01240006b1007388 */ /* 0x000fe80000000800 */
[----:B------:R1:W-:Y:S04]  /*5b90*/  STS [R176+0x12400], R0 ;  /* 0x01240000b0007388 */ /* 0x0003e80000000800 */
[----:B------:R-:W-:Y:S04]  /*5ba0*/  STS [R176+0x12000], R4 ;  /* 0x01200004b0007388 */ /* 0x000fe80000000800 */
[----:B------:R-:W2:Y:S08]  /*5bb0*/  LDSM.16.M88.4 R64, [R154+0x4000] ;  /* 0x004000009a40783b */ /* 0x000eb00000000200 */
[----:B------:R-:W3:Y:S08]  /*5bc0*/  LDSM.16.M88.4 R60, [R154+0x5000] ;  /* 0x005000009a3c783b */ /* 0x000ef00000000200 */
[----:B------:R-:W3:Y:S08]  /*5bd0*/  LDSM.16.M88.4 R100, [R155+0x4000] ;  /* 0x004000009b64783b */ /* 0x000ef00000000200 */
[----:B-1----:R-:W4:Y:S04]  /*5be0*/  LDL R0, [R1+0x18] ;  /* 0x0000180001007983 */ /* 0x002f280000100800 */
[----:B------:R-:W1:Y:S01]  /*5bf0*/  LDSM.16.M88.4 R104, [R155+0x5000] ;  /* 0x005000009b68783b */ /* 0x000e620000000200 */
[-C--:B--2---:R-:W-:Y:S08]  /*5c00*/  HMMA.16816.F32.BF16 R4, R64, R116.reuse, RZ ;  /* 0x000000744004723c */ /* 0x084ff000000418ff */
        /* <DEDUP_REMOVED lines=15> */
[-C--:B------:R-:W-:Y:S08]  /*5d00*/  HMMA.16816.F32.BF16 R4, R100, R132.reuse, R4 ;  /* 0x000000846404723c */ /* 0x080ff00000041804 */
[C---:B-1----:R-:W-:Y:S08]  /*5d10*/  HMMA.16816.F32.BF16 R8, R104.reuse, R132, R8 ;  /* 0x000000846808723c */ /* 0x042ff00000041808 */
        /* <DEDUP_REMOVED lines=14> */
[----:B----4-:R-:W-:Y:S05]  /*5e00*/  IADD3.X R109, R0, UR10, RZ, P0, !PT ;  /* 0x0000000a006d7c10 */ /* 0x010fea00087fe4ff */
[----:B------:R-:W2:Y:S04]  /*5e10*/  LDG.E R106, [R108.64] ;  /* 0x000000206c6a7981 */ /* 0x000ea8000c1e1900 */
[----:B------:R-:W3:Y:S04]  /*5e20*/  LDG.E R105, [R108.64+0x20] ;  /* 0x000020206c697981 */ /* 0x000ee8000c1e1900 */
[----:B------:R1:W4:Y:S04]  /*5e30*/  LDG.E R104, [R108.64+0x100] ;  /* 0x000100206c687981 */ /* 0x000328000c1e1900 */
[----:B------:R1:W3:Y:S01]  /*5e40*/  LDG.E R0, [R108.64+0x120] ;  /* 0x000120206c007981 */ /* 0x0002e2000c1e1900 */
[C---:B--2---:R-:W-:Y:S02]  /*5e50*/  FADD.FTZ R101, -R106.reuse, R4 ;  /* 0x000000046a657221 */ /* 0x044fe40000010100 */
[----:B------:R-:W-:Y:S02]  /*5e60*/  FADD.FTZ R100, -R106, R5 ;  /* 0x000000056a647221 */ /* 0x000fe40000010100 */
[----:B------:R-:W-:Y:S02]  /*5e70*/  FFMA.FTZ R5, -R173, R173, 1 ;  /* 0x3f800000ad057423 */ /* 0x000fe400000101ad */
[----:B------:R-:W-:Y:S02]  /*5e80*/  FFMA.FTZ R4, -R172, R172, 1 ;  /* 0x3f800000ac047423 */ /* 0x000fe400000101ac */
[----:B------:R-:W-:Y:S02]  /*5e90*/  FMUL.FTZ R101, R185, R101 ;  /* 0x00000065b9657220 */ /* 0x000fe40000410000 */
[----:B------:R-:W-:Y:S01]  /*5ea0*/  FMUL.FTZ R100, R184, R100 ;  /* 0x00000064b8647220 */ /* 0x000fe20000410000 */
[----:B------:R2:W5:Y:S01]  /*5eb0*/  LDL.LU R185, [R1+0x110] ;  /* 0x0001100001b97983 */ /* 0x0005620000300800 */
[----:B------:R-:W-:Y:S02]  /*5ec0*/  FMUL.FTZ R5, R5, c[0x0][0x2ec] ;  /* 0x0000bb0005057a20 */ /* 0x000fe40000410000 */
[----:B------:R-:W-:Y:S01]  /*5ed0*/  FMUL.FTZ R4, R4, c[0x0][0x2ec] ;  /* 0x0000bb0004047a20 */ /* 0x000fe20000410000 */
[----:B------:R2:W5:Y:S01]  /*5ee0*/  LDL.LU R184, [R1+0x10c] ;  /* 0x00010c0001b87983 */ /* 0x0005620000300800 */
[C---:B------:R-:W-:Y:S02]  /*5ef0*/  FADD.FTZ R16, -R106.reuse, R16 ;  /* 0x000000106a107221 */ /* 0x040fe40000010100 */
[----:B------:R-:W-:Y:S02]  /*5f00*/  FADD.FTZ R17, -R106, R17 ;  /* 0x000000116a117221 */ /* 0x000fe40000010100 */
[----:B------:R-:W-:Y:S02]  /*5f10*/  FMUL.FTZ R173, R101, R5 ;  /* 0x0000000565ad7220 */ /* 0x000fe40000410000 */
[----:B------:R-:W-:Y:S02]  /*5f20*/  FMUL.FTZ R172, R100, R4 ;  /* 0x0000000464ac7220 */ /* 0x000fe40000410000 */
[----:B------:R-:W-:Y:S02]  /*5f30*/  FMUL.FTZ R101, R228, R16 ;  /* 0x00000010e4657220 */ /* 0x000fe40000410000 */
[----:B------:R-:W-:Y:S02]  /*5f40*/  FADD.FTZ R16, -R106, R20 ;  /* 0x000000146a107221 */ /* 0x000fe40000010100 */
[----:B------:R-:W-:Y:S02]  /*5f50*/  FFMA.FTZ R5, -R171, R171, 1 ;  /* 0x3f800000ab057423 */ /* 0x000fe400000101ab */
[----:B------:R-:W-:Y:S02]  /*5f60*/  FFMA.FTZ R4, -R170, R170, 1 ;  /* 0x3f800000aa047423 */ /* 0x000fe400000101aa */
[----:B------:R-:W-:Y:S02]  /*5f70*/  FMUL.FTZ R100, R226, R17 ;  /* 0x00000011e2647220 */ /* 0x000fe40000410000 */
[----:B------:R-:W-:Y:S02]  /*5f80*/  FADD.FTZ R20, -R106, R21 ;  /* 0x000000156a147221 */ /* 0x000fe40000010100 */
[----:B------:R-:W-:Y:S02]  /*5f90*/  FMUL.FTZ R21, R219, R16 ;  /* 0x00000010db157220 */ /* 0x000fe40000410000 */
[----:B------:R-:W-:Y:S02]  /*5fa0*/  FMUL.FTZ R5, R5, c[0x0][0x2ec] ;  /* 0x0000bb0005057a20 */ /* 0x000fe40000410000 */
[----:B------:R-:W-:Y:S02]  /*5fb0*/  FMUL.FTZ R4, R4, c[0x0][0x2ec] ;  /* 0x0000bb0004047a20 */ /* 0x000fe40000410000 */
[----:B------:R-:W-:Y:S02]  /*5fc0*/  FFMA.FTZ R16, -R169, R169, 1 ;  /* 0x3f800000a9107423 */ /* 0x000fe400000101a9 */
[----:B------:R-:W-:Y:S02]  /*5fd0*/  FFMA.FTZ R17, -R168, R168, 1 ;  /* 0x3f800000a8117423 */ /* 0x000fe400000101a8 */
[----:B------:R-:W-:Y:S02]  /*5fe0*/  FMUL.FTZ R20, R218, R20 ;  /* 0x00000014da147220 */ /* 0x000fe40000410000 */
[----:B------:R-:W-:Y:S02]  /*5ff0*/  FMUL.FTZ R171, R101, R5 ;  /* 0x0000000565ab7220 */ /* 0x000fe40000410000 */
[----:B------:R-:W-:Y:S02]  /*6000*/  FMUL.FTZ R170, R100, R4 ;  /* 0x0000000464aa7220 */ /* 0x000fe40000410000 */
[----:B------:R-:W-:Y:S02]  /*6010*/  FMUL.FTZ R5, R16, c[0x0][0x2ec] ;  /* 0x0000bb0010057a20 */ /* 0x000fe40000410000 */
[----:B------:R-:W-:Y:S02]  /*6020*/  FMUL.FTZ R4, R17, c[0x0][0x2ec] ;  /* 0x0000bb0011047a20 */ /* 0x000fe40000410000 */
[C---:B------:R-:W-:Y:S02]  /*6030*/  FADD.FTZ R16, -R106.reuse, R32 ;  /* 0x000000206a107221 */ /* 0x040fe40000010100 */
[----:B------:R-:W-:Y:S02]  /*6040*/  FADD.FTZ R32, -R106, R33 ;  /* 0x000000216a207221 */ /* 0x000fe40000010100 */
[----:B------:R-:W-:Y:S02]  /*6050*/  FMUL.FTZ R169, R21, R5 ;  /* 0x0000000515a97220 */ /* 0x000fe40000410000 */
[----:B------:R-:W-:Y:S02]  /*6060*/  FMUL.FTZ R168, R20, R4 ;  /* 0x0000000414a87220 */ /* 0x000fe40000410000 */
[----:B------:R-:W-:Y:S02]  /*6070*/  FFMA.FTZ R5, -R199, R199, 1 ;  /* 0x3f800000c7057423 */ /* 0x000fe400000101c7 */
[----:B------:R-:W-:Y:S02]  /*6080*/  FFMA.FTZ R4, -R167, R167, 1 ;  /* 0x3f800000a7047423 */ /* 0x000fe400000101a7 */
[----:B------:R-:W-:Y:S02]  /*6090*/  FMUL.FTZ R33, R208, R16 ;  /* 0x00000010d0217220 */ /* 0x000fe40000410000 */
[----:B------:R-:W-:Y:S02]  /*60a0*/  FMUL.FTZ R32, R204, R32 ;  /* 0x00000020cc207220 */ /* 0x000fe40000410000 */
[C---:B------:R-:W-:Y:S02]  /*60b0*/  FADD.FTZ R21, -R106.reuse, R36 ;  /* 0x000000246a157221 */ /* 0x040fe40000010100 */
[----:B------:R-:W-:Y:S02]  /*60c0*/  FADD.FTZ R20, -R106, R37 ;  /* 0x000000256a147221 */ /* 0x000fe40000010100 */
[----:B------:R-:W-:Y:S02]  /*60d0*/  FMUL.FTZ R5, R5, c[0x0][0x2ec] ;  /* 0x0000bb0005057a20 */ /* 0x000fe40000410000 */
[----:B------:R-:W-:Y:S02]  /*60e0*/  FMUL.FTZ R4, R4, c[0x0][0x2ec] ;  /* 0x0000bb0004047a20 */ /* 0x000fe40000410000 */
[----:B------:R-:W-:Y:S02]  /*60f0*/  FFMA.FTZ R16, -R165, R165, 1 ;  /* 0x3f800000a5107423 */ /* 0x000fe400000101a5 */
[----:B------:R-:W-:Y:S02]  /*6100*/  FFMA.FTZ R17, -R164, R164, 1 ;  /* 0x3f800000a4117423 */ /* 0x000fe400000101a4 */
[----:B------:R-:W-:Y:S02]  /*6110*/  FMUL.FTZ R21, R200, R21 ;  /* 0x00000015c8157220 */ /* 0x000fe40000410000 */
        /* <DEDUP_REMOVED lines=13> */
[----:B------:R-:W-:Y:S02]  /*61f0*/  FADD.FTZ R33, -R106, R52 ;  /* 0x000000346a217221 */ /* 0x000fe40000010100 */
[----:B------:R-:W-:Y:S02]  /*6200*/  FMUL.FTZ R5, R5, c[0x0][0x2ec] ;  /* 0x0000bb0005057a20 */ /* 0x000fe40000410000 */
[----:B------:R-:W-:Y:S02]  /*6210*/  FMUL.FTZ R4, R4, c[0x0][0x2ec] ;  /* 0x0000bb0004047a20 */ /* 0x000fe40000410000 */
[C---:B------:R-:W-:Y:S02]  /*6220*/  FADD.FTZ R32, -R106.reuse, R53 ;  /* 0x000000356a207221 */ /* 0x040fe40000010100 */
[----:B------:R-:W-:Y:S02]  /*6230*/  FMUL.FTZ R33, R115, R33 ;  /* 0x0000002173217220 */ /* 0x000fe40000410000 */
[----:B------:R-:W-:Y:S02]  /*6240*/  FADD.FTZ R21, -R106, R64 ;  /* 0x000000406a157221 */ /* 0x000fe40000010100 */
[----:B------:R-:W-:Y:S02]  /*6250*/  FMUL.FTZ R163, R17, R5 ;  /* 0x0000000511a37220 */ /* 0x000fe40000410000 */
[----:B------:R-:W-:Y:S02]  /*6260*/  FMUL.FTZ R115, R16, R4 ;  /* 0x0000000410737220 */ /* 0x000fe40000410000 */
[----:B------:R-:W-:Y:S02]  /*6270*/  FFMA.FTZ R16, -R186, R186, 1 ;  /* 0x3f800000ba107423 */ /* 0x000fe400000101ba */
[----:B------:R-:W-:Y:S02]  /*6280*/  FFMA.FTZ R5, -R111, R111, 1 ;  /* 0x3f8000006f057423 */ /* 0x000fe4000001016f */
[----:B------:R-:W-:Y:S02]  /*6290*/  FMUL.FTZ R32, R114, R32 ;  /* 0x0000002072207220 */ /* 0x000fe40000410000 */
[----:B------:R-:W-:Y:S02]  /*62a0*/  FADD.FTZ R20, -R106, R65 ;  /* 0x000000416a147221 */ /* 0x000fe40000010100 */
[----:B------:R-:W-:Y:S02]  /*62b0*/  FMUL.FTZ R21, R113, R21 ;  /* 0x0000001571157220 */ /* 0x000fe40000410000 */
[----:B------:R-:W-:Y:S02]  /*62c0*/  FFMA.FTZ R4, -R110, R110, 1 ;  /* 0x3f8000006e047423 */ /* 0x000fe4000001016e */
[----:B------:R-:W-:Y:S02]  /*62d0*/  FMUL.FTZ R16, R16, c[0x0][0x2ec] ;  /* 0x0000bb0010107a20 */ /* 0x000fe40000410000 */
[----:B------:R-:W-:Y:S02]  /*62e0*/  FMUL.FTZ R5, R5, c[0x0][0x2ec] ;  /* 0x0000bb0005057a20 */ /* 0x000fe40000410000 */
[----:B------:R-:W-:Y:S02]  /*62f0*/  FMUL.FTZ R20, R112, R20 ;  /* 0x0000001470147220 */ /* 0x000fe40000410000 */
[----:B------:R-:W-:Y:S02]  /*6300*/  FMUL.FTZ R4, R4, c[0x0][0x2ec] ;  /* 0x0000bb0004047a20 */ /* 0x000fe40000410000 */
[----:B------:R-:W-:Y:S02]  /*6310*/  FMUL.FTZ R113, R32, R16 ;  /* 0x0000001020717220 */ /* 0x000fe40000410000 */
[----:B------:R-:W-:Y:S02]  /*6320*/  FMUL.FTZ R112, R21, R5 ;  /* 0x0000000515707220 */ /* 0x000fe40000410000 */
[----:B---3--:R-:W-:Y:S02]  /*6330*/  FADD.FTZ R16, -R105, R6 ;  /* 0x0000000669107221 */ /* 0x008fe40000010100 */
[----:B------:R-:W-:Y:S02]  /*6340*/  FFMA.FTZ R5, -R244, R244, 1 ;  /* 0x3f800000f4057423 */ /* 0x000fe400000101f4 */
[----:B------:R-:W-:Y:S02]  /*6350*/  FFMA.FTZ R17, -R187, R187, 1 ;  /* 0x3f800000bb117423 */ /* 0x000fe400000101bb */
[----:B------:R-:W-:Y:S02]  /*6360*/  FMUL.FTZ R111, R20, R4 ;  /* 0x00000004146f7220 */ /* 0x000fe40000410000 */
[----:B------:R-:W-:Y:S02]  /*6370*/  FADD.FTZ R6, -R105, R7 ;  /* 0x0000000769067221 */ /* 0x000fe40000010100 */
[----:B------:R-:W-:Y:S02]  /*6380*/  FFMA.FTZ R4, -R243, R243, 1 ;  /* 0x3f800000f3047423 */ /* 0x000fe400000101f3 */
[----:B------:R-:W-:Y:S02]  /*6390*/  FMUL.FTZ R7, R183, R16 ;  /* 0x00000010b7077220 */ /* 0x000fe40000410000 */
[----:B------:R-:W-:Y:S01]  /*63a0*/  FMUL.FTZ R5, R5, c[0x0][0x2ec] ;  /* 0x0000bb0005057a20 */ /* 0x000fe20000410000 */
[----:B------:R2:W5:Y:S01]  /*63b0*/  LDL.LU R183, [R1+0x108] ;  /* 0x0001080001b77983 */ /* 0x0005620000300800 */
[----:B------:R-:W-:Y:S02]  /*63c0*/  FMUL.FTZ R17, R17, c[0x0][0x2ec] ;  /* 0x0000bb0011117a20 */ /* 0x000fe40000410000 */
[----:B------:R-:W-:Y:S02]  /*63d0*/  FMUL.FTZ R6, R182, R6 ;  /* 0x00000006b6067220 */ /* 0x000fe40000410000 */
[----:B------:R-:W-:Y:S01]  /*63e0*/  FMUL.FTZ R4, R4, c[0x0][0x2ec] ;  /* 0x0000bb0004047a20 */ /* 0x000fe20000410000 */
[----:B------:R2:W5:Y:S01]  /*63f0*/  LDL.LU R182, [R1+0x104] ;  /* 0x0001040001b67983 */ /* 0x0005620000300800 */
[----:B------:R-:W-:Y:S02]  /*6400*/  FADD.FTZ R16, -R105, R18 ;  /* 0x0000001269107221 */ /* 0x000fe40000010100 */
[----:B------:R-:W-:Y:S02]  /*6410*/  FMUL.FTZ R110, R7, R5 ;  /* 0x00000005076e7220 */ /* 0x000fe40000410000 */
[----:B------:R-:W-:Y:S02]  /*6420*/  FFMA.FTZ R5, -R240, R240, 1 ;  /* 0x3f800000f0057423 */ /* 0x000fe400000101f0 */
[----:B------:R-:W-:Y:S02]  /*6430*/  FMUL.FTZ R114, R33, R17 ;  /* 0x0000001121727220 */ /* 0x000fe40000410000 */
[C---:B------:R-:W-:Y:S02]  /*6440*/  FADD.FTZ R18, -R105.reuse, R19 ;  /* 0x0000001369127221 */ /* 0x040fe40000010100 */
[----:B-1----:R-:W-:Y:S02]  /*6450*/  FMUL.FTZ R109, R6, R4 ;  /* 0x00000004066d7220 */ /* 0x002fe40000410000 */
[----:B------:R-:W-:Y:S02]  /*6460*/  FMUL.FTZ R19, R162, R16 ;  /* 0x00000010a2137220 */ /* 0x000fe40000410000 */
[----:B------:R-:W-:Y:S01]  /*6470*/  FADD.FTZ R17, -R105, R22 ;  /* 0x0000001669117221 */ /* 0x000fe20000010100 */
[----:B------:R2:W5:Y:S01]  /*6480*/  LDL.LU R162, [R1+0x100] ;  /* 0x0001000001a27983 */ /* 0x0005620000300800 */
[----:B------:R-:W-:Y:S02]  /*6490*/  FFMA.FTZ R4, -R238, R238, 1 ;  /* 0x3f800000ee047423 */ /* 0x000fe400000101ee */
[----:B------:R-:W-:Y:S02]  /*64a0*/  FMUL.FTZ R5, R5, c[0x0][0x2ec] ;  /* 0x0000bb0005057a20 */ /* 0x000fe40000410000 */
[----:B------:R-:W-:Y:S02]  /*64b0*/  FFMA.FTZ R6, -R235, R235, 1 ;  /* 0x3f800000eb067423 */ /* 0x000fe400000101eb */
[----:B------:R-:W-:Y:S02]  /*64c0*/  FMUL.FTZ R18, R161, R18 ;  /* 0x00000012a1127220 */ /* 0x000fe40000410000 */
[----:B------:R-:W-:Y:S01]  /*64d0*/  FADD.FTZ R16, -R105, R23 ;  /* 0x0000001769107221 */ /* 0x000fe20000010100 */
[----:B------:R2:W5:Y:S01]  /*64e0*/  LDL.LU R161, [R1+0xfc] ;  /* 0x0000fc0001a17983 */ /* 0x0005620000300800 */
[----:B------:R-:W-:Y:S02]  /*64f0*/  FMUL.FTZ R17, R160, R17 ;  /* 0x00000011a0117220 */ /* 0x000fe40000410000 */
[----:B------:R-:W-:Y:S01]  /*6500*/  FMUL.FTZ R4, R4, c[0x0][0x2ec] ;  /* 0x0000bb0004047a20 */ /* 0x000fe20000410000 */
[----:B------:R2:W5:Y:S01]  /*6510*/  LDL.LU R160, [R1+0xf8] ;  /* 0x0000f80001a07983 */ /* 0x0005620000300800 */
[----:B------:R-:W-:Y:S02]  /*6520*/  FFMA.FTZ R7, -R234, R234, 1 ;  /* 0x3f800000ea077423 */ /* 0x000fe400000101ea */
[----:B------:R-:W-:Y:S02]  /*6530*/  FMUL.FTZ R108, R19, R5 ;  /* 0x00000005136c7220 */ /* 0x000fe40000410000 */
[----:B------:R-:W-:Y:S02]  /*6540*/  FMUL.FTZ R5, R6, c[0x0][0x2ec] ;  /* 0x0000bb0006057a20 */ /* 0x000fe40000410000 */
[----:B------:R-:W-:Y:S02]  /*6550*/  FMUL.FTZ R16, R252, R16 ;  /* 0x00000010fc107220 */ /* 0x000fe40000410000 */
[----:B------:R-:W-:Y:S02]  /*6560*/  FMUL.FTZ R107, R18, R4 ;  /* 0x00000004126b7220 */ /* 0x000fe40000410000 */
[----:B------:R-:W-:Y:S02]  /*6570*/  FMUL.FTZ R4, R7, c[0x0][0x2ec] ;  /* 0x0000bb0007047a20 */ /* 0x000fe40000410000 */
[----:B------:R-:W-:Y:S02]  /*6580*/  FADD.FTZ R19, -R105, R34 ;  /* 0x0000002269137221 */ /* 0x000fe40000010100 */
[----:B------:R-:W-:Y:S02]  /*6590*/  FMUL.FTZ R106, R17, R5 ;  /* 0x00000005116a7220 */ /* 0x000fe40000410000 */
[----:B------:R-:W-:Y:S02]  /*65a0*/  FFMA.FTZ R5, -R217, R217, 1 ;  /* 0x3f800000d9057423 */ /* 0x000fe400000101d9 */
[----:B------:R-:W-:Y:S02]  /*65b0*/  FADD.FTZ R18, -R105, R35 ;  /* 0x0000002369127221 */ /* 0x000fe40000010100 */
[----:B------:R-:W-:Y:S02]  /*65c0*/  FMUL.FTZ R103, R16, R4 ;  /* 0x0000000410677220 */ /* 0x000fe40000410000 */
[----:B------:R-:W-:Y:S02]  /*65d0*/  FMUL.FTZ R19, R231, R19 ;  /* 0x00000013e7137220 */ /* 0x000fe40000410000 */
[----:B------:R-:W-:Y:S02]  /*65e0*/  FADD.FTZ R17, -R105, R38 ;  /* 0x0000002669117221 */ /* 0x000fe40000010100 */
[----:B------:R-:W-:Y:S02]  /*65f0*/  FFMA.FTZ R4, -R216, R216, 1 ;  /* 0x3f800000d8047423 */ /* 0x000fe400000101d8 */
[----:B------:R-:W-:Y:S02]  /*6600*/  FMUL.FTZ R5, R5, c[0x0][0x2ec] ;  /* 0x0000bb0005057a20 */ /* 0x000fe40000410000 */
[----:B------:R-:W-:Y:S02]  /*6610*/  FFMA.FTZ R6, -R215, R215, 1 ;  /* 0x3f800000d7067423 */ /* 0x000fe400000101d7 */
[----:B------:R-:W-:Y:S02]  /*6620*/  FMUL.FTZ R18, R230, R18 ;  /* 0x00000012e6127220 */ /* 0x000fe40000410000 */
[----:B------:R-:W-:Y:S02]  /*6630*/  FADD.FTZ R16, -R105, R39 ;  /* 0x0000002769107221 */ /* 0x000fe40000010100 */
[----:B------:R-:W-:Y:S02]  /*6640*/  FMUL.FTZ R17, R221, R17 ;  /* 0x00000011dd117220 */ /* 0x000fe40000410000 */
[----:B------:R-:W-:Y:S02]  /*6650*/  FMUL.FTZ R4, R4, c[0x0][0x2ec] ;  /* 0x0000bb0004047a20 */ /* 0x000fe40000410000 */
        /* <DEDUP_REMOVED lines=12> */
[----:B------:R-:W-:Y:S02]  /*6720*/  FFMA.FTZ R4, -R201, R201, 1 ;  /* 0x3f800000c9047423 */ /* 0x000fe400000101c9 */
[----:B------:R-:W-:Y:S02]  /*6730*/  FMUL.FTZ R5, R5, c[0x0][0x2ec] ;  /* 0x0000bb0005057a20 */ /* 0x000fe40000410000 */
[----:B------:R-:W-:Y:S02]  /*6740*/  FMUL.FTZ R6, R206, R6 ;  /* 0x00000006ce067220 */ /* 0x000fe40000410000 */
[----:B------:R-:W-:Y:S02]  /*6750*/  FMUL.FTZ R4, R4, c[0x0][0x2ec] ;  /* 0x0000bb0004047a20 */ /* 0x000fe40000410000 */
[----:B------:R-:W-:Y:S02]  /*6760*/  FADD.FTZ R17, -R105, R66 ;  /* 0x0000004269117221 */ /* 0x000fe40000010100 */
[----:B------:R-:W-:Y:S02]  /*6770*/  FMUL.FTZ R64, R7, R5 ;  /* 0x0000000507407220 */ /* 0x000fe40000410000 */
[----:B------:R-:W-:Y:S02]  /*6780*/  FFMA.FTZ R5, -R190, R190, 1 ;  /* 0x3f800000be057423 */ /* 0x000fe400000101be */
[C---:B------:R-:W-:Y:S02]  /*6790*/  FADD.FTZ R18, -R105.reuse, R55 ;  /* 0x0000003769127221 */ /* 0x040fe40000010100 */
[----:B------:R-:W-:Y:S02]  /*67a0*/  FADD.FTZ R16, -R105, R67 ;  /* 0x0000004369107221 */ /* 0x000fe40000010100 */
[----:B------:R-:W-:Y:S02]  /*67b0*/  FMUL.FTZ R55, R6, R4 ;  /* 0x0000000406377220 */ /* 0x000fe40000410000 */
[----:B------:R-:W-:Y:S02]  /*67c0*/  FMUL.FTZ R17, R196, R17 ;  /* 0x00000011c4117220 */ /* 0x000fe40000410000 */
[----:B------:R-:W-:Y:S02]  /*67d0*/  FFMA.FTZ R4, -R188, R188, 1 ;  /* 0x3f800000bc047423 */ /* 0x000fe400000101bc */
[----:B------:R-:W-:Y:S02]  /*67e0*/  FMUL.FTZ R5, R5, c[0x0][0x2ec] ;  /* 0x0000bb0005057a20 */ /* 0x000fe40000410000 */
[----:B------:R-:W-:Y:S02]  /*67f0*/  FMUL.FTZ R16, R195, R16 ;  /* 0x00000010c3107220 */ /* 0x000fe40000410000 */
[----:B------:R-:W-:Y:S02]  /*6800*/  FMUL.FTZ R4, R4, c[0x0][0x2ec] ;  /* 0x0000bb0004047a20 */ /* 0x000fe40000410000 */
[----:B------:R-:W-:Y:S02]  /*6810*/  FMUL.FTZ R52, R17, R5 ;  /* 0x0000000511347220 */ /* 0x000fe40000410000 */
[----:B----4-:R-:W-:Y:S02]  /*6820*/  FADD.FTZ R5, -R104, R8 ;  /* 0x0000000868057221 */ /* 0x010fe40000010100 */
[----:B------:R-:W-:Y:S02]  /*6830*/  FMUL.FTZ R51, R16, R4 ;  /* 0x0000000410337220 */ /* 0x000fe40000410000 */
[C---:B------:R-:W-:Y:S02]  /*6840*/  FADD.FTZ R4, -R104.reuse, R9 ;  /* 0x0000000968047221 */ /* 0x040fe40000010100 */
[C---:B------:R-:W-:Y:S02]  /*6850*/  FADD.FTZ R8, -R104.reuse, R13 ;  /* 0x0000000d68087221 */ /* 0x040fe40000010100 */
[----:B------:R-:W-:Y:S02]  /*6860*/  FMUL.FTZ R13, R159, R5 ;  /* 0x000000059f0d7220 */ /* 0x000fe40000410000 */
[----:B------:R-:W-:Y:S01]  /*6870*/  FADD.FTZ R9, -R104, R12 ;  /* 0x0000000c68097221 */ /* 0x000fe20000010100 */
[----:B------:R2:W5:Y:S01]  /*6880*/  LDL.LU R159, [R1+0xf4] ;  /* 0x0000f400019f7983 */ /* 0x0005620000300800 */
[----:B------:R-:W-:Y:S02]  /*6890*/  FMUL.FTZ R12, R158, R4 ;  /* 0x000000049e0c7220 */ /* 0x000fe40000410000 */
[----:B------:R-:W-:Y:S01]  /*68a0*/  FADD.FTZ R19, -R105, R54 ;  /* 0x0000003669137221 */ /* 0x000fe20000010100 */
[----:B------:R2:W5:Y:S01]  /*68b0*/  LDL.LU R158, [R1+0xf0] ;  /* 0x0000f000019e7983 */ /* 0x0005620000300800 */
[----:B------:R-:W-:Y:S02]  /*68c0*/  FFMA.FTZ R7, -R198, R198, 1 ;  /* 0x3f800000c6077423 */ /* 0x000fe400000101c6 */
[----:B------:R-:W-:Y:S02]  /*68d0*/  FMUL.FTZ R9, R156, R9 ;  /* 0x000000099c097220 */ /* 0x000fe40000410000 */
[----:B------:R-:W-:Y:S01]  /*68e0*/  FMUL.FTZ R19, R205, R19 ;  /* 0x00000013cd137220 */ /* 0x000fe20000410000 */
[----:B------:R2:W5:Y:S01]  /*68f0*/  LDL.LU R156, [R1+0xec] ;  /* 0x0000ec00019c7983 */ /* 0x0005620000300800 */
[----:B------:R-:W-:Y:S02]  /*6900*/  FFMA.FTZ R6, -R197, R197, 1 ;  /* 0x3f800000c5067423 */ /* 0x000fe400000101c5 */
[----:B------:R-:W-:Y:S02]  /*6910*/  FMUL.FTZ R7, R7, c[0x0][0x2ec] ;  /* 0x0000bb0007077a20 */ /* 0x000fe40000410000 */
[----:B------:R-:W-:Y:S02]  /*6920*/  FMUL.FTZ R8, R153, R8 ;  /* 0x0000000899087220 */ /* 0x000fe40000410000 */
[----:B------:R-:W-:Y:S01]  /*6930*/  FMUL.FTZ R18, R203, R18 ;  /* 0x00000012cb127220 */ /* 0x000fe20000410000 */
[----:B------:R2:W5:Y:S01]  /*6940*/  LDL.LU R153, [R1+0xe8] ;  /* 0x0000e80001997983 */ /* 0x0005620000300800 */
[----:B------:R-:W-:Y:S02]  /*6950*/  FMUL.FTZ R6, R6, c[0x0][0x2ec] ;  /* 0x0000bb0006067a20 */ /* 0x000fe40000410000 */
[----:B------:R-:W-:Y:S02]  /*6960*/  FMUL.FTZ R54, R19, R7 ;  /* 0x0000000713367220 */ /* 0x000fe40000410000 */
[----:B------:R-:W-:Y:S02]  /*6970*/  FFMA.FTZ R7, -R152, R152, 1 ;  /* 0x3f80000098077423 */ /* 0x000fe40000010198 */
[----:B------:R-:W-:Y:S01]  /*6980*/  FMUL.FTZ R53, R18, R6 ;  /* 0x0000000612357220 */ /* 0x000fe20000410000 */
[----:B------:R2:W5:Y:S01]  /*6990*/  LDL.LU R152, [R1+0xe4] ;  /* 0x0000e40001987983 */ /* 0x0005620000300800 */
[----:B------:R-:W-:Y:S02]  /*69a0*/  FFMA.FTZ R6, -R151, R151, 1 ;  /* 0x3f80000097067423 */ /* 0x000fe40000010197 */
[----:B------:R-:W-:Y:S01]  /*69b0*/  FFMA.FTZ R5, -R99, R99, 1 ;  /* 0x3f80000063057423 */ /* 0x000fe20000010163 */
[----:B------:R2:W5:Y:S01]  /*69c0*/  LDL.LU R151, [R1+0xe0] ;  /* 0x0000e00001977983 */ /* 0x0005620000300800 */
[----:B------:R-:W-:Y:S02]  /*69d0*/  FFMA.FTZ R4, -R98, R98, 1 ;  /* 0x3f80000062047423 */ /* 0x000fe40000010162 */
[----:B------:R-:W-:Y:S01]  /*69e0*/  FMUL.FTZ R7, R7, c[0x0][0x2ec] ;  /* 0x0000bb0007077a20 */ /* 0x000fe20000410000 */
[----:B------:R2:W5:Y:S01]  /*69f0*/  LDL.LU R99, [R1+0xdc] ;  /* 0x0000dc0001637983 */ /* 0x0005620000300800 */
[----:B------:R-:W-:Y:S02]  /*6a00*/  FMUL.FTZ R6, R6, c[0x0][0x2ec] ;  /* 0x0000bb0006067a20 */ /* 0x000fe40000410000 */
[----:B------:R-:W-:Y:S01]  /*6a10*/  FMUL.FTZ R4, R4, c[0x0][0x2ec] ;  /* 0x0000bb0004047a20 */ /* 0x000fe20000410000 */
[----:B------:R2:W5:Y:S01]  /*6a20*/  LDL.LU R98, [R1+0xd8] ;  /* 0x0000d80001627983 */ /* 0x0005620000300800 */
[----:B------:R-:W-:Y:S02]  /*6a30*/  FMUL.FTZ R50, R13, R7 ;  /* 0x000000070d327220 */ /* 0x000fe40000410000 */
[----:B------:R-:W-:Y:S02]  /*6a40*/  FADD.FTZ R13, -R104, R24 ;  /* 0x00000018680d7221 */ /* 0x000fe40000010100 */
[----:B------:R-:W-:Y:S02]  /*6a50*/  FMUL.FTZ R5, R5, c[0x0][0x2ec] ;  /* 0x0000bb0005057a20 */ /* 0x000fe40000410000 */
[----:B------:R-:W-:Y:S02]  /*6a60*/  FMUL.FTZ R23, R12, R6 ;  /* 0x000000060c177220 */ /* 0x000fe40000410000 */
[----:B------:R-:W-:Y:S02]  /*6a70*/  FMUL.FTZ R19, R8, R4 ;  /* 0x0000000408137220 */ /* 0x000fe40000410000 */
[C---:B------:R-:W-:Y:S02]  /*6a80*/  FADD.FTZ R12, -R104.reuse, R25 ;  /* 0x00000019680c7221 */ /* 0x040fe40000010100 */
[----:B------:R-:W-:Y:S02]  /*6a90*/  FADD.FTZ R8, -R104, R29 ;  /* 0x0000001d68087221 */ /* 0x000fe40000010100 */
[----:B------:R-:W-:Y:S02]  /*6aa0*/  FMUL.FTZ R13, R97, R13 ;  /* 0x0000000d610d7220 */ /* 0x000fe40000410000 */
[----:B------:R-:W-:Y:S01]  /*6ab0*/  FFMA.FTZ R4, -R246, R246, 1 ;  /* 0x3f800000f6047423 */ /* 0x000fe200000101f6 */
[----:B------:R2:W5:Y:S01]  /*6ac0*/  LDL.LU R97, [R1+0xd4] ;  /* 0x0000d40001617983 */ /* 0x0005620000300800 */
[----:B------:R-:W-:Y:S02]  /*6ad0*/  FMUL.FTZ R20, R9, R5 ;  /* 0x0000000509147220 */ /* 0x000fe40000410000 */
[----:B------:R-:W-:Y:S02]  /*6ae0*/  FADD.FTZ R9, -R104, R28 ;  /* 0x0000001c68097221 */ /* 0x000fe40000010100 */
[----:B------:R-:W-:Y:S02]  /*6af0*/  FMUL.FTZ R12, R96, R12 ;  /* 0x0000000c600c7220 */ /* 0x000fe40000410000 */
[----:B------:R-:W-:Y:S01]  /*6b00*/  FMUL.FTZ R8, R94, R8 ;  /* 0x000000085e087220 */ /* 0x000fe20000410000 */
[----:B------:R2:W5:Y:S01]  /*6b10*/  LDL.LU R96, [R1+0xd0] ;  /* 0x0000d00001607983 */ /* 0x0005620000300800 */
[----:B------:R-:W-:Y:S02]  /*6b20*/  FMUL.FTZ R4, R4, c[0x0][0x2ec] ;  /* 0x0000bb0004047a20 */ /* 0x000fe40000410000 */
[----:B------:R-:W-:Y:S02]  /*6b30*/  FMUL.FTZ R9, R95, R9 ;  /* 0x000000095f097220 */ /* 0x000fe40000410000 */
[----:B------:R-:W-:Y:S01]  /*6b40*/  FFMA.FTZ R6, -R92, R92, 1 ;  /* 0x3f8000005c067423 */ /* 0x000fe2000001015c */
[----:B------:R2:W5:Y:S01]  /*6b50*/  LDL.LU R95, [R1+0xcc] ;  /* 0x0000cc00015f7983 */ /* 0x0005620000300800 */
[----:B------:R-:W-:Y:S02]  /*6b60*/  FFMA.FTZ R5, -R247, R247, 1 ;  /* 0x3f800000f7057423 */ /* 0x000fe400000101f7 */
[----:B------:R-:W-:Y:S01]  /*6b70*/  FMUL.FTZ R18, R8, R4 ;  /* 0x0000000408127220 */ /* 0x000fe20000410000 */
[----:B------:R2:W5:Y:S01]  /*6b80*/  LDL.LU R94, [R1+0xc8] ;  /* 0x0000c800015e7983 */ /* 0x0005620000300800 */
[----:B------:R-:W-:Y:S02]  /*6b90*/  FADD.FTZ R8, -R104, R45 ;  /* 0x0000002d68087221 */ /* 0x000fe40000010100 */
[----:B------:R-:W-:Y:S02]  /*6ba0*/  FFMA.FTZ R4, -R222, R222, 1 ;  /* 0x3f800000de047423 */ /* 0x000fe400000101de */
[----:B------:R-:W-:Y:S02]  /*6bb0*/  FFMA.FTZ R7, -R93, R93, 1 ;  /* 0x3f8000005d077423 */ /* 0x000fe4000001015d */
[----:B------:R-:W-:Y:S01]  /*6bc0*/  FMUL.FTZ R6, R6, c[0x0][0x2ec] ;  /* 0x0000bb0006067a20 */ /* 0x000fe20000410000 */
[----:B------:R2:W5:Y:S01]  /*6bd0*/  LDL.LU R93, [R1+0xc4] ;  /* 0x0000c400015d7983 */ /* 0x0005620000300800 */
[----:B------:R-:W-:Y:S02]  /*6be0*/  FMUL.FTZ R5, R5, c[0x0][0x2ec] ;  /* 0x0000bb0005057a20 */ /* 0x000fe40000410000 */
[----:B------:R-:W-:Y:S01]  /*6bf0*/  FMUL.FTZ R8, R242, R8 ;  /* 0x00000008f2087220 */ /* 0x000fe20000410000 */
[----:B------:R2:W5:Y:S01]  /*6c00*/  LDL.LU R92, [R1+0xc0] ;  /* 0x0000c000015c7983 */ /* 0x0005620000300800 */
[----:B------:R-:W-:Y:S02]  /*6c10*/  FMUL.FTZ R4, R4, c[0x0][0x2ec] ;  /* 0x0000bb0004047a20 */ /* 0x000fe40000410000 */
[----:B------:R-:W-:Y:S02]  /*6c20*/  FMUL.FTZ R7, R7, c[0x0][0x2ec] ;  /* 0x0000bb0007077a20 */ /* 0x000fe40000410000 */
[----:B------:R-:W-:Y:S02]  /*6c30*/  FMUL.FTZ R22, R12, R6 ;  /* 0x000000060c167220 */ /* 0x000fe40000410000 */
[----:B------:R-:W-:Y:S02]  /*6c40*/  FMUL.FTZ R16, R9, R5 ;  /* 0x0000000509107220 */ /* 0x000fe40000410000 */
[C---:B------:R-:W-:Y:S02]  /*6c50*/  FADD.FTZ R12, -R104.reuse, R41 ;  /* 0x00000029680c7221 */ /* 0x040fe40000010100 */
[----:B------:R-:W-:Y:S02]  /*6c60*/  FADD.FTZ R9, -R104, R44 ;  /* 0x0000002c68097221 */ /* 0x000fe40000010100 */
[----:B------:R-:W-:Y:S02]  /*6c70*/  FFMA.FTZ R5, -R223, R223, 1 ;  /* 0x3f800000df057423 */ /* 0x000fe400000101df */
[----:B------:R-:W-:Y:S02]  /*6c80*/  FMUL.FTZ R41, R8, R4 ;  /* 0x0000000408297220 */ /* 0x000fe40000410000 */
[----:B------:R-:W-:Y:S02]  /*6c90*/  FADD.FTZ R8, -R104, R61 ;  /* 0x0000003d68087221 */ /* 0x000fe40000010100 */
[----:B------:R-:W-:Y:S02]  /*6ca0*/  FFMA.FTZ R4, -R210, R210, 1 ;  /* 0x3f800000d2047423 */ /* 0x000fe400000101d2 */
[----:B------:R-:W-:Y:S02]  /*6cb0*/  FMUL.FTZ R49, R13, R7 ;  /* 0x000000070d317220 */ /* 0x000fe40000410000 */
[----:B------:R-:W-:Y:S02]  /*6cc0*/  FADD.FTZ R13, -R104, R40 ;  /* 0x00000028680d7221 */ /* 0x000fe40000010100 */
[----:B------:R-:W-:Y:S02]  /*6cd0*/  FMUL.FTZ R9, R245, R9 ;  /* 0x00000009f5097220 */ /* 0x000fe40000410000 */
[----:B------:R-:W-:Y:S02]  /*6ce0*/  FMUL.FTZ R5, R5, c[0x0][0x2ec] ;  /* 0x0000bb0005057a20 */ /* 0x000fe40000410000 */
[----:B------:R-:W-:Y:S02]  /*6cf0*/  FMUL.FTZ R8, R227, R8 ;  /* 0x00000008e3087220 */ /* 0x000fe40000410000 */
[----:B------:R-:W-:Y:S02]  /*6d00*/  FMUL.FTZ R4, R4, c[0x0][0x2ec] ;  /* 0x0000bb0004047a20 */ /* 0x000fe40000410000 */
[----:B------:R-:W-:Y:S02]  /*6d10*/  FMUL.FTZ R13, R91, R13 ;  /* 0x0000000d5b0d7220 */ /* 0x000fe40000410000 */
[----:B------:R-:W-:Y:S01]  /*6d20*/  FMUL.FTZ R44, R9, R5 ;  /* 0x00000005092c7220 */ /* 0x000fe20000410000 */
[----:B------:R2:W5:Y:S01]  /*6d30*/  LDL.LU R91, [R1+0xbc] ;  /* 0x0000bc00015b7983 */ /* 0x0005620000300800 */
[----:B------:R-:W-:Y:S02]  /*6d40*/  FADD.FTZ R9, -R104, R60 ;  /* 0x0000003c68097221 */ /* 0x000fe40000010100 */
[----:B------:R-:W-:Y:S02]  /*6d50*/  FFMA.FTZ R5, -R211, R211, 1 ;  /* 0x3f800000d3057423 */ /* 0x000fe400000101d3 */
[----:B------:R-:W-:Y:S02]  /*6d60*/  FMUL.FTZ R37, R8, R4 ;  /* 0x0000000408257220 */ /* 0x000fe40000410000 */
[C---:B------:R-:W-:Y:S02]  /*6d70*/  FADD.FTZ R4, -R0.reuse, R10 ;  /* 0x0000000a00047221 */ /* 0x040fe40000010100 */
[----:B------:R-:W-:Y:S02]  /*6d80*/  FFMA.FTZ R7, -R233, R233, 1 ;  /* 0x3f800000e9077423 */ /* 0x000fe400000101e9 */
[----:B------:R-:W-:Y:S02]  /*6d90*/  FMUL.FTZ R9, R229, R9 ;  /* 0x00000009e5097220 */ /* 0x000fe40000410000 */
[----:B------:R-:W-:Y:S02]  /*6da0*/  FMUL.FTZ R5, R5, c[0x0][0x2ec] ;  /* 0x0000bb0005057a20 */ /* 0x000fe40000410000 */
[----:B------:R-:W-:Y:S02]  /*6db0*/  FADD.FTZ R10, -R0, R11 ;  /* 0x0000000b000a7221 */ /* 0x000fe40000010100 */
[----:B------:R-:W-:Y:S02]  /*6dc0*/  FMUL.FTZ R11, R90, R4 ;  /* 0x000000045a0b7220 */ /* 0x000fe40000410000 */
[----:B------:R-:W-:Y:S01]  /*6dd0*/  FFMA.FTZ R6, -R232, R232, 1 ;  /* 0x3f800000e8067423 */ /* 0x000fe200000101e8 */
[----:B------:R2:W5:Y:S01]  /*6de0*/  LDL.LU R90, [R1+0xb8] ;  /* 0x0000b800015a7983 */ /* 0x0005620000300800 */
[----:B------:R-:W-:Y:S02]  /*6df0*/  FMUL.FTZ R7, R7, c[0x0][0x2ec] ;  /* 0x0000bb0007077a20 */ /* 0x000fe40000410000 */
[----:B------:R-:W-:Y:S02]  /*6e00*/  FMUL.FTZ R38, R9, R5 ;  /* 0x0000000509267220 */ /* 0x000fe40000410000 */
[----:B------:R-:W-:Y:S02]  /*6e10*/  FADD.FTZ R9, -R0, R14 ;  /* 0x0000000e00097221 */ /* 0x000fe40000010100 */
[----:B------:R-:W-:Y:S02]  /*6e20*/  FMUL.FTZ R10, R89, R10 ;  /* 0x0000000a590a7220 */ /* 0x000fe40000410000 */
[----:B------:R-:W-:Y:S01]  /*6e30*/  FMUL.FTZ R12, R251, R12 ;  /* 0x0000000cfb0c7220 */ /* 0x000fe20000410000 */
[----:B------:R2:W5:Y:S01]  /*6e40*/  LDL.LU R89, [R1+0xb4] ;  /* 0x0000b40001597983 */ /* 0x0005620000300800 */
[----:B------:R-:W-:Y:S02]  /*6e50*/  FMUL.FTZ R6, R6, c[0x0][0x2ec] ;  /* 0x0000bb0006067a20 */ /* 0x000fe40000410000 */
[----:B------:R-:W-:Y:S02]  /*6e60*/  FMUL.FTZ R48, R13, R7 ;  /* 0x000000070d307220 */ /* 0x000fe40000410000 */
[----:B------:R-:W-:Y:S01]  /*6e70*/  FADD.FTZ R13, -R104, R56 ;  /* 0x00000038680d7221 */ /* 0x000fe20000010100 */
[----:B------:R-:W-:Y:S01]  /*6e80*/  MOV R56, R194 ;  /* 0x000000c200387202 */ /* 0x000fe20000000f00 */
[----:B------:R-:W-:Y:S02]  /*6e90*/  FFMA.FTZ R7, -R214, R214, 1 ;  /* 0x3f800000d6077423 */ /* 0x000fe400000101d6 */
[----:B------:R-:W-:Y:S02]  /*6ea0*/  FADD.FTZ R8, -R0, R15 ;  /* 0x0000000f00087221 */ /* 0x000fe40000010100 */
[----:B------:R-:W-:Y:S02]  /*6eb0*/  FMUL.FTZ R9, R88, R9 ;  /* 0x0000000958097220 */ /* 0x000fe40000410000 */
[----:B------:R-:W-:Y:S01]  /*6ec0*/  FMUL.FTZ R45, R12, R6 ;  /* 0x000000060c2d7220 */ /* 0x000fe20000410000 */
[----:B------:R2:W5:Y:S01]  /*6ed0*/  LDL.LU R88, [R1+0xb0] ;  /* 0x0000b00001587983 */ /* 0x0005620000300800 */
[----:B------:R-:W-:Y:S01]  /*6ee0*/  FADD.FTZ R12, -R104, R57 ;  /* 0x00000039680c7221 */ /* 0x000fe20000010100 */
[----:B------:R-:W-:Y:S01]  /*6ef0*/  MOV R57, R193 ;  /* 0x000000c100397202 */ /* 0x000fe20000000f00 */
[----:B------:R-:W-:Y:S02]  /*6f00*/  FMUL.FTZ R13, R241, R13 ;  /* 0x0000000df10d7220 */ /* 0x000fe40000410000 */
        /* <DEDUP_REMOVED lines=13> */
[----:B------:R-:W-:Y:S02]  /*6fe0*/  FMUL.FTZ R7, R7, c[0x0][0x2ec] ;  /* 0x0000bb0007077a20 */ /* 0x000fe40000410000 */
[----:B------:R-:W-:Y:S01]  /*6ff0*/  FFMA.FTZ R4, -R83, R83, 1 ;  /* 0x3f80000053047423 */ /* 0x000fe20000010153 */
[----:B------:R2:W5:Y:S01]  /*7000*/  LDL.LU R84, [R1+0xa0] ;  /* 0x0000a00001547983 */ /* 0x0005620000300800 */
[----:B------:R-:W-:Y:S02]  /*7010*/  FMUL.FTZ R15, R11, R7 ;  /* 0x000000070b0f7220 */ /* 0x000fe40000410000 */
[----:B------:R-:W-:Y:S01]  /*7020*/  FADD.FTZ R11, -R0, R26 ;  /* 0x0000001a000b7221 */ /* 0x000fe20000010100 */
[----:B------:R2:W5:Y:S01]  /*7030*/  LDL.LU R83, [R1+0x9c] ;  /* 0x00009c0001537983 */ /* 0x0005620000300800 */
[----:B------:R-:W-:Y:S02]  /*7040*/  FMUL.FTZ R6, R6, c[0x0][0x2ec] ;  /* 0x0000bb0006067a20 */ /* 0x000fe40000410000 */
[----:B------:R-:W-:Y:S02]  /*7050*/  FADD.FTZ R21, -R0, R27 ;  /* 0x0000001b00157221 */ /* 0x000fe40000010100 */
[----:B------:R-:W-:Y:S02]  /*7060*/  FMUL.FTZ R11, R82, R11 ;  /* 0x0000000b520b7220 */ /* 0x000fe40000410000 */
[----:B------:R-:W-:Y:S01]  /*7070*/  FMUL.FTZ R29, R10, R6 ;  /* 0x000000060a1d7220 */ /* 0x000fe20000410000 */
[----:B------:R2:W5:Y:S01]  /*7080*/  LDL.LU R82, [R1+0x98] ;  /* 0x0000980001527983 */ /* 0x0005620000300800 */
[C---:B------:R-:W-:Y:S02]  /*7090*/  FADD.FTZ R10, -R0.reuse, R30 ;  /* 0x0000001e000a7221 */ /* 0x040fe40000010100 */
[----:B------:R-:W-:Y:S02]  /*70a0*/  FMUL.FTZ R21, R81, R21 ;  /* 0x0000001551157220 */ /* 0x000fe40000410000 */
[----:B------:R-:W-:Y:S01]  /*70b0*/  FADD.FTZ R17, -R0, R31 ;  /* 0x0000001f00117221 */ /* 0x000fe20000010100 */
[----:B------:R2:W5:Y:S01]  /*70c0*/  LDL.LU R81, [R1+0x94] ;  /* 0x0000940001517983 */ /* 0x0005620000300800 */
[----:B------:R-:W-:Y:S02]  /*70d0*/  FMUL.FTZ R10, R80, R10 ;  /* 0x0000000a500a7220 */ /* 0x000fe40000410000 */
[----:B------:R-:W-:Y:S01]  /*70e0*/  FMUL.FTZ R17, R79, R17 ;  /* 0x000000114f117220 */ /* 0x000fe20000410000 */
[----:B------:R2:W5:Y:S01]  /*70f0*/  LDL.LU R80, [R1+0x90] ;  /* 0x0000900001507983 */ /* 0x0005620000300800 */
[----:B------:R-:W-:Y:S02]  /*7100*/  FFMA.FTZ R7, -R78, R78, 1 ;  /* 0x3f8000004e077423 */ /* 0x000fe4000001014e */
[----:B------:R-:W-:Y:S01]  /*7110*/  FMUL.FTZ R5, R5, c[0x0][0x2ec] ;  /* 0x0000bb0005057a20 */ /* 0x000fe20000410000 */
[----:B------:R2:W5:Y:S01]  /*7120*/  LDL.LU R79, [R1+0x8c] ;  /* 0x00008c00014f7983 */ /* 0x0005620000300800 */
[----:B------:R-:W-:Y:S02]  /*7130*/  FFMA.FTZ R6, -R77, R77, 1 ;  /* 0x3f8000004d067423 */ /* 0x000fe4000001014d */
[----:B------:R-:W-:Y:S01]  /*7140*/  FMUL.FTZ R4, R4, c[0x0][0x2ec] ;  /* 0x0000bb0004047a20 */ /* 0x000fe20000410000 */
[----:B------:R2:W5:Y:S01]  /*7150*/  LDL.LU R78, [R1+0x88] ;  /* 0x00008800014e7983 */ /* 0x0005620000300800 */
[----:B------:R-:W-:Y:S02]  /*7160*/  FMUL.FTZ R14, R9, R5 ;  /* 0x00000005090e7220 */ /* 0x000fe40000410000 */
[----:B------:R-:W-:Y:S01]  /*7170*/  FFMA.FTZ R5, -R76, R76, 1 ;  /* 0x3f8000004c057423 */ /* 0x000fe2000001014c */
[----:B------:R2:W5:Y:S01]  /*7180*/  LDL.LU R77, [R1+0x84] ;  /* 0x00008400014d7983 */ /* 0x0005620000300800 */
[----:B------:R-:W-:Y:S02]  /*7190*/  FMUL.FTZ R25, R8, R4 ;  /* 0x0000000408197220 */ /* 0x000fe40000410000 */
[----:B------:R-:W-:Y:S01]  /*71a0*/  FFMA.FTZ R4, -R75, R75, 1 ;  /* 0x3f8000004b047423 */ /* 0x000fe2000001014b */
[----:B------:R2:W5:Y:S01]  /*71b0*/  LDL.LU R76, [R1+0x80] ;  /* 0x00008000014c7983 */ /* 0x0005620000300800 */
[C---:B------:R-:W-:Y:S02]  /*71c0*/  FADD.FTZ R8, -R0.reuse, R42 ;  /* 0x0000002a00087221 */ /* 0x040fe40000010100 */
[----:B------:R-:W-:Y:S01]  /*71d0*/  FADD.FTZ R13, -R0, R43 ;  /* 0x0000002b000d7221 */ /* 0x000fe20000010100 */
[----:B------:R2:W5:Y:S01]  /*71e0*/  LDL.LU R75, [R1+0x7c] ;  /* 0x00007c00014b7983 */ /* 0x0005620000300800 */
[----:B------:R-:W-:Y:S02]  /*71f0*/  FMUL.FTZ R8, R74, R8 ;  /* 0x000000084a087220 */ /* 0x000fe40000410000 */
[C---:B------:R-:W-:Y:S01]  /*7200*/  FADD.FTZ R9, -R0.reuse, R46 ;  /* 0x0000002e00097221 */ /* 0x040fe20000010100 */
[----:B------:R2:W5:Y:S01]  /*7210*/  LDL.LU R74, [R1+0x78] ;  /* 0x00007800014a7983 */ /* 0x0005620000300800 */
[----:B------:R-:W-:Y:S02]  /*7220*/  FMUL.FTZ R13, R73, R13 ;  /* 0x0000000d490d7220 */ /* 0x000fe40000410000 */
[----:B------:R-:W-:Y:S01]  /*7230*/  FADD.FTZ R12, -R0, R47 ;  /* 0x0000002f000c7221 */ /* 0x000fe20000010100 */
[----:B------:R2:W5:Y:S01]  /*7240*/  LDL.LU R73, [R1+0x74] ;  /* 0x0000740001497983 */ /* 0x0005620000300800 */
[----:B------:R-:W-:Y:S02]  /*7250*/  FMUL.FTZ R9, R72, R9 ;  /* 0x0000000948097220 */ /* 0x000fe40000410000 */
[----:B------:R-:W-:Y:S01]  /*7260*/  FMUL.FTZ R7, R7, c[0x0][0x2ec] ;  /* 0x0000bb0007077a20 */ /* 0x000fe20000410000 */
[----:B------:R2:W5:Y:S01]  /*7270*/  LDL.LU R72, [R1+0x70] ;  /* 0x0000700001487983 */ /* 0x0005620000300800 */
[----:B------:R-:W-:Y:S02]  /*7280*/  FMUL.FTZ R12, R71, R12 ;  /* 0x0000000c470c7220 */ /* 0x000fe40000410000 */
[----:B------:R-:W-:Y:S01]  /*7290*/  FMUL.FTZ R6, R6, c[0x0][0x2ec] ;  /* 0x0000bb0006067a20 */ /* 0x000fe20000410000 */
[----:B------:R2:W5:Y:S01]  /*72a0*/  LDL.LU R71, [R1+0x6c] ;  /* 0x00006c0001477983 */ /* 0x0005620000300800 */
[----:B------:R-:W-:Y:S02]  /*72b0*/  FMUL.FTZ R11, R11, R7 ;  /* 0x000000070b0b7220 */ /* 0x000fe40000410000 */
[----:B------:R-:W-:Y:S02]  /*72c0*/  FFMA.FTZ R7, -R70, R70, 1 ;  /* 0x3f80000046077423 */ /* 0x000fe40000010146 */
[----:B------:R-:W-:Y:S01]  /*72d0*/  FMUL.FTZ R21, R21, R6 ;  /* 0x0000000615157220 */ /* 0x000fe20000410000 */
[----:B------:R2:W5:Y:S01]  /*72e0*/  LDL.LU R70, [R1+0x68] ;  /* 0x0000680001467983 */ /* 0x0005620000300800 */
[----:B------:R-:W-:Y:S02]  /*72f0*/  FFMA.FTZ R6, -R69, R69, 1 ;  /* 0x3f80000045067423 */ /* 0x000fe40000010145 */
[C---:B------:R-:W-:Y:S01]  /*7300*/  FADD.FTZ R36, -R0.reuse, R58 ;  /* 0x0000003a00247221 */ /* 0x040fe20000010100 */
[----:B------:R2:W5:Y:S01]  /*7310*/  LDL.LU R69, [R1+0x64] ;  /* 0x0000640001457983 */ /* 0x0005620000300800 */
[----:B------:R-:W-:Y:S02]  /*7320*/  FADD.FTZ R34, -R0, R59 ;  /* 0x0000003b00227221 */ /* 0x000fe40000010100 */
[----:B------:R-:W-:Y:S02]  /*7330*/  FMUL.FTZ R36, R68, R36 ;  /* 0x0000002444247220 */ /* 0x000fe40000410000 */
[----:B------:R-:W-:Y:S01]  /*7340*/  FADD.FTZ R35, -R0, R62 ;  /* 0x0000003e00237221 */ /* 0x000fe20000010100 */
[----:B------:R2:W5:Y:S01]  /*7350*/  LDL.LU R68, [R1+0x60] ;  /* 0x0000600001447983 */ /* 0x0005620000300800 */
[----:B------:R-:W-:Y:S02]  /*7360*/  FMUL.FTZ R34, R3, R34 ;  /* 0x0000002203227220 */ /* 0x000fe40000410000 */
[----:B------:R-:W-:Y:S01]  /*7370*/  FMUL.FTZ R35, R2, R35 ;  /* 0x0000002302237220 */ /* 0x000fe20000410000 */
[----:B------:R2:W5:Y:S01]  /*7380*/  LDL.LU R3, [R1+0x5c] ;  /* 0x00005c0001037983 */ /* 0x0005620000300800 */
[----:B------:R-:W-:Y:S02]  /*7390*/  FMUL.FTZ R5, R5, c[0x0][0x2ec] ;  /* 0x0000bb0005057a20 */ /* 0x000fe40000410000 */
[----:B------:R-:W-:Y:S01]  /*73a0*/  FMUL.FTZ R4, R4, c[0x0][0x2ec] ;  /* 0x0000bb0004047a20 */ /* 0x000fe20000410000 */
[----:B------:R2:W5:Y:S01]  /*73b0*/  LDL.LU R2, [R1+0x58] ;  /* 0x0000580001027983 */ /* 0x0005620000300800 */
[----:B------:R-:W-:Y:S02]  /*73c0*/  FMUL.FTZ R10, R10, R5 ;  /* 0x000000050a0a7220 */ /* 0x000fe40000410000 */
[----:B------:R-:W-:Y:S02]  /*73d0*/  FMUL.FTZ R17, R17, R4 ;  /* 0x0000000411117220 */ /* 0x000fe40000410000 */
[----:B------:R-:W-:Y:S02]  /*73e0*/  FFMA.FTZ R5, -R249, R249, 1 ;  /* 0x3f800000f9057423 */ /* 0x000fe400000101f9 */
[----:B------:R-:W-:Y:S02]  /*73f0*/  FFMA.FTZ R4, -R248, R248, 1 ;  /* 0x3f800000f8047423 */ /* 0x000fe400000101f8 */
[----:B------:R-:W-:Y:S02]  /*7400*/  FMUL.FTZ R7, R7, c[0x0][0x2ec] ;  /* 0x0000bb0007077a20 */ /* 0x000fe40000410000 */
[----:B------:R-:W-:Y:S02]  /*7410*/  FMUL.FTZ R6, R6, c[0x0][0x2ec] ;  /* 0x0000bb0006067a20 */ /* 0x000fe40000410000 */
[----:B------:R-:W-:Y:S02]  /*7420*/  FMUL.FTZ R5, R5, c[0x0][0x2ec] ;  /* 0x0000bb0005057a20 */ /* 0x000fe40000410000 */
[----:B------:R-:W-:Y:S02]  /*7430*/  FMUL.FTZ R4, R4, c[0x0][0x2ec] ;  /* 0x0000bb0004047a20 */ /* 0x000fe40000410000 */
[----:B------:R-:W-:Y:S02]  /*7440*/  FMUL.FTZ R8, R8, R7 ;  /* 0x0000000708087220 */ /* 0x000fe40000410000 */
[----:B------:R-:W-:Y:S02]  /*7450*/  FMUL.FTZ R13, R13, R6 ;  /* 0x000000060d0d7220 */ /* 0x000fe40000410000 */
[----:B------:R-:W-:Y:S02]  /*7460*/  FMUL.FTZ R7, R9, R5 ;  /* 0x0000000509077220 */ /* 0x000fe40000410000 */
[----:B------:R-:W-:Y:S02]  /*7470*/  FMUL.FTZ R9, R12, R4 ;  /* 0x000000040c097220 */ /* 0x000fe40000410000 */
[----:B------:R-:W-:Y:S02]  /*7480*/  FADD.FTZ R33, -R0, R63 ;  /* 0x0000003f00217221 */ /* 0x000fe40000010100 */
[----:B------:R-:W-:Y:S02]  /*7490*/  FFMA.FTZ R6, -R239, R239, 1 ;  /* 0x3f800000ef067423 */ /* 0x000fe400000101ef */
[----:B------:R-:W-:Y:S02]  /*74a0*/  FFMA.FTZ R5, -R237, R237, 1 ;  /* 0x3f800000ed057423 */ /* 0x000fe400000101ed */
[----:B------:R-:W-:Y:S02]  /*74b0*/  FFMA.FTZ R4, -R225, R225, 1 ;  /* 0x3f800000e1047423 */ /* 0x000fe400000101e1 */
[----:B------:R-:W-:Y:S02]  /*74c0*/  FFMA.FTZ R0, -R224, R224, 1 ;  /* 0x3f800000e0007423 */ /* 0x000fe400000101e0 */
[----:B------:R-:W-:Y:S02]  /*74d0*/  FMUL.FTZ R33, R250, R33 ;  /* 0x00000021fa217220 */ /* 0x000fe40000410000 */
[----:B------:R-:W-:Y:S02]  /*74e0*/  FMUL.FTZ R6, R6, c[0x0][0x2ec] ;  /* 0x0000bb0006067a20 */ /* 0x000fe40000410000 */
[----:B------:R-:W-:Y:S02]  /*74f0*/  FMUL.FTZ R5, R5, c[0x0][0x2ec] ;  /* 0x0000bb0005057a20 */ /* 0x000fe40000410000 */
[----:B------:R-:W-:Y:S02]  /*7500*/  FMUL.FTZ R4, R4, c[0x0][0x2ec] ;  /* 0x0000bb0004047a20 */ /* 0x000fe40000410000 */
[----:B------:R-:W-:Y:S02]  /*7510*/  FMUL.FTZ R0, R0, c[0x0][0x2ec] ;  /* 0x0000bb0000007a20 */ /* 0x000fe40000410000 */
[----:B------:R-:W-:Y:S02]  /*7520*/  FMUL.FTZ R36, R36, R6 ;  /* 0x0000000624247220 */ /* 0x000fe40000410000 */
[----:B------:R-:W-:Y:S02]  /*7530*/  FMUL.FTZ R34, R34, R5 ;  /* 0x0000000522227220 */ /* 0x000fe40000410000 */
[----:B------:R-:W-:Y:S02]  /*7540*/  FMUL.FTZ R35, R35, R4 ;  /* 0x0000000423237220 */ /* 0x000fe40000410000 */
[----:B------:R-:W-:Y:S01]  /*7550*/  FMUL.FTZ R33, R33, R0 ;  /* 0x0000000021217220 */ /* 0x000fe20000410000 */
[----:B------:R-:W-:-:S05]  /*7560*/  @!P1 BRA `(.L_x_303) ;  /* 0x0000014000009947 */ /* 0x000fca0003800000 */
[----:B--2---:R-:W-:Y:S01]  /*7570*/  IMAD.MOV.U32 R5, RZ, RZ, c[0x0][0x190] ;  /* 0x00006400ff057624 */ /* 0x004fe200078e00ff */
[----:B------:R-:W-:Y:S01]  /*7580*/  ULOP3.LUT UR12, UR5, 0x1, URZ, 0xc0, !UPT ;  /* 0x00000001050c7892 */ /* 0x000fe2000f8ec03f */
[----:B------:R-:W-:Y:S02]  /*7590*/  IMAD.MOV.U32 R6, RZ, RZ, c[0x0][0x194] ;  /* 0x00006500ff067624 */ /* 0x000fe400078e00ff */
[----:B------:R-:W-:Y:S01]  /*75a0*/  IMAD.U32 R0, R5, -0x80, RZ ;  /* 0xffffff8005007824 */ /* 0x000fe200078e00ff */
[----:B------:R-:W-:Y:S04]  /*75b0*/  UISETP.NE.U32.AND UP1, UPT, UR12, 0x1, UPT ;  /* 0x000000010c00788c */ /* 0x000fe8000bf25070 */
[C---:B-----5:R-:W-:Y:S01]  /*75c0*/  LEA R4, P0, R0.reuse, R184, 0x1 ;  /* 0x000000b800047211 */ /* 0x060fe200078008ff */
        /* <DEDUP_REMOVED lines=14> */
.L_x_303:
[----:B--2---:R-:W-:Y:S01]  /*76b0*/  F2FP.BF16.PACK_AB R32, R172, R173 ;  /* 0x000000adac20723e */ /* 0x004fe200000010ff */
        /* <DEDUP_REMOVED lines=65> */
[----:B-1---5:R-:W-:Y:S05]  /*7ad0*/  IMAD.SHL.U32 R0, R156, 0x2, RZ ;  /* 0x000000029c007824 */ /* 0x022fea00078e00ff */
[----:B------:R-:W-:Y:S04]  /*7ae0*/  LDSM.16.MT88.4 R4, [R2+0x10000] ;  /* 0x010000000204783b */ /* 0x000fe80000004200 */
[----:B------:R-:W1:Y:S04]  /*7af0*/  LDSM.16.MT88.4 R8, [R0+0x4000] ;  /* 0x004000000008783b */ /* 0x000e680000004200 */
[----:B------:R-:W3:Y:S04]  /*7b00*/  LDSM.16.MT88.4 R12, [R2+0x14000] ;  /* 0x01400000020c783b */ /* 0x000ee80000004200 */
[----:B------:R-:W-:Y:S04]  /*7b10*/  LDSM.16.MT88.4 R16, [R2+0x10800] ;  /* 0x010800000210783b */ /* 0x000fe80000004200 */
[----:B------:R-:W4:Y:S04]  /*7b20*/  LDSM.16.MT88.4 R20, [R0+0x4400] ;  /* 0x004400000014783b */ /* 0x000f280000004200 */
[----:B------:R-:W4:Y:S01]  /*7b30*/  LDSM.16.MT88.4 R24, [R2+0x14800] ;  /* 0x014800000218783b */ /* 0x000f220000004200 */
        /* <DEDUP_REMOVED lines=8> */
[C---:B------:R-:W-:Y:S08]  /*7bc0*/  HMMA.16816.F32.BF16 R72, R24.reuse, R20, R72 ;  /* 0x000000141848723c */ /* 0x040ff00000041848 */
        /* <DEDUP_REMOVED lines=59> */
.L_x_304:
[----:B------:R-:W2:Y:S01]  /*7f80*/  LDL R60, [R1+0x10] ;  /* 0x00001000013c7983 */ /* 0x000ea20000100800 */
[----:B------:R-:W-:Y:S03]  /*7f90*/  ULOP3.LUT UR12, UR5, 0x1, URZ, 0xc0, !UPT ;  /* 0x00000001050c7892 */ /* 0x000fe6000f8ec03f */
[----:B------:R-:W3:Y:S01]  /*7fa0*/  LDL R58, [R1+0x24] ;  /* 0x00002400013a7983 */ /* 0x000ee20000100800 */
[----:B------:R-:W-:Y:S03]  /*7fb0*/  UISETP.NE.U32.AND UP1, UPT, UR12, 0x1, UPT ;  /* 0x000000010c00788c */ /* 0x000fe6000bf25070 */
[----:B------:R4:W5:Y:S04]  /*7fc0*/  LDL R55, [R1+0x8] ;  /* 0x0000080001377983 */ /* 0x0009680000100800 */
[----:B------:R4:W3:Y:S04]  /*7fd0*/  LDL R54, [R1+0xc] ;  /* 0x00000c0001367983 */ /* 0x0008e80000100800 */
[----:B------:R4:W4:Y:S04]  /*7fe0*/  LDL R53, [R1] ;  /* 0x0000000001357983 */ /* 0x0009280000100800 */
[----:B------:R1:W4:Y:S04]  /*7ff0*/  LDL R52, [R1+0x4] ;  /* 0x0000040001347983 */ /* 0x0003280000100800 */
[----:B------:R-:W-:Y:S04]  /*8000*/  LDSM.16.M88.4 R16, [R151] ;  /* 0x000000009710783b */ /* 0x000fe80000000200 */
[----:B------:R-:W1:Y:S04]  /*8010*/  LDSM.16.MT88.4 R20, [R0+0x6000] ;  /* 0x006000000014783b */ /* 0x000e680000004200 */
        /* <DEDUP_REMOVED lines=8> */
[-C--:B-1----:R-:W-:Y:S08]  /*80a0*/  HMMA.16816.F32.BF16 R4, R16, R20.reuse, RZ ;  /* 0x000000141004723c */ /* 0x082ff000000418ff */
[C---:B------:R-:W-:Y:S08]  /*80b0*/  HMMA.16816.F32.BF16 R8, R12.reuse, R20, RZ ;  /* 0x000000140c08723c */ /* 0x040ff000000418ff */
[-C--:B------:R-:W-:Y:S08]  /*80c0*/  HMMA.16816.F32.BF16 R12, R12, R22.reuse, RZ ;  /* 0x000000160c0c723c */ /* 0x080ff000000418ff */
[----:B------:R-:W-:Y:S01]  /*80d0*/  HMMA.16816.F32.BF16 R16, R16, R22, RZ ;  /* 0x000000161010723c */ /* 0x000fe200000418ff */
[----:B------:R-:W1:Y:S07]  /*80e0*/  LDSM.16.M88.4 R20, [R152] ;  /* 0x000000009814783b */ /* 0x000e6e0000000200 */
[-C--:B------:R-:W-:Y:S08]  /*80f0*/  HMMA.16816.F32.BF16 R4, R24, R28.reuse, R4 ;  /* 0x0000001c1804723c */ /* 0x080ff00000041804 */
[C---:B------:R-:W-:Y:S08]  /*8100*/  HMMA.16816.F32.BF16 R8, R32.reuse, R28, R8 ;  /* 0x0000001c2008723c */ /* 0x040ff00000041808 */
[-C--:B------:R-:W-:Y:S01]  /*8110*/  HMMA.16816.F32.BF16 R12, R32, R30.reuse, R12 ;  /* 0x0000001e200c723c */ /* 0x080fe2000004180c */
[----:B------:R-:W1:Y:S07]  /*8120*/  LDSM.16.M88.4 R32, [R152+0x2000] ;  /* 0x002000009820783b */ /* 0x000e6e0000000200 */
[----:B------:R-:W-:Y:S01]  /*8130*/  HMMA.16816.F32.BF16 R16, R24, R30, R16 ;  /* 0x0000001e1810723c */ /* 0x000fe20000041810 */
[----:B------:R-:W-:Y:S04]  /*8140*/  LDSM.16.M88.4 R24, [R151+0x4000] ;  /* 0x004000009718783b */ /* 0x000fe80000000200 */
[----:B------:R-:W1:Y:S03]  /*8150*/  LDSM.16.MT88.4 R28, [R0+0x7000] ;  /* 0x00700000001c783b */ /* 0x000e660000004200 */
[-C--:B------:R-:W-:Y:S08]  /*8160*/  HMMA.16816.F32.BF16 R4, R36, R40.reuse, R4 ;  /* 0x000000282404723c */ /* 0x080ff00000041804 */
[C---:B------:R-:W-:Y:S08]  /*8170*/  HMMA.16816.F32.BF16 R8, R44.reuse, R40, R8 ;  /* 0x000000282c08723c */ /* 0x040ff00000041808 */
[-C--:B------:R-:W-:Y:S01]  /*8180*/  HMMA.16816.F32.BF16 R12, R44, R42.reuse, R12 ;  /* 0x0000002a2c0c723c */ /* 0x080fe2000004180c */
[----:B------:R-:W1:Y:S07]  /*8190*/  LDSM.16.M88.4 R44, [R151+0x6000] ;  /* 0x00600000972c783b */ /* 0x000e6e0000000200 */
[----:B------:R-:W-:Y:S01]  /*81a0*/  HMMA.16816.F32.BF16 R16, R36, R42, R16 ;  /* 0x0000002a2410723c */ /* 0x000fe20000041810 */
[----:B------:R-:W-:Y:S04]  /*81b0*/  LDSM.16.M88.4 R36, [R160] ;  /* 0x00000000a024783b */ /* 0x000fe80000000200 */
[----:B------:R-:W1:Y:S03]  /*81c0*/  LDSM.16.MT88.4 R40, [R0+0x7400] ;  /* 0x007400000028783b */ /* 0x000e660000004200 */
[-C--:B-1----:R-:W-:Y:S08]  /*81d0*/  HMMA.16816.F32.BF16 R4, R20, R48.reuse, R4 ;  /* 0x000000301404723c */ /* 0x082ff00000041804 */
[C---:B------:R-:W-:Y:S08]  /*81e0*/  HMMA.16816.F32.BF16 R8, R32.reuse, R48, R8 ;  /* 0x000000302008723c */ /* 0x040ff00000041808 */
[-C--:B------:R-:W-:Y:S01]  /*81f0*/  HMMA.16816.F32.BF16 R12, R32, R50.reuse, R12 ;  /* 0x00000032200c723c */ /* 0x080fe2000004180c */
[----:B------:R-:W1:Y:S07]  /*8200*/  LDSM.16.M88.4 R32, [R159] ;  /* 0x000000009f20783b */ /* 0x000e6e0000000200 */
        /* <DEDUP_REMOVED lines=8> */
[----:B------:R1:W-:Y:S04]  /*8290*/  LDSM.16.MT88.4 R28, [R0+0x7c00] ;  /* 0x007c0000001c783b */ /* 0x0003e80000004200 */
[----:B------:R-:W2:Y:S03]  /*82a0*/  LDSM.16.M88.4 R24, [R152+0x4000] ;  /* 0x004000009818783b */ /* 0x000ea60000000200 */
[-C--:B------:R-:W-:Y:S08]  /*82b0*/  HMMA.16816.F32.BF16 R4, R36, R40.reuse, R4 ;  /* 0x000000282404723c */ /* 0x080ff00000041804 */
[C---:B-1----:R-:W-:Y:S07]  /*82c0*/  HMMA.16816.F32.BF16 R8, R32.reuse, R40, R8 ;  /* 0x000000282008723c */ /* 0x042fee0000041808 */
[----:B------:R-:W-:Y:S01]  /*82d0*/  IMAD.U32 R40, RZ, RZ, UR23 ;  /* 0x00000017ff287e24 */ /* 0x000fe2000f8e00ff */
[-C--:B------:R-:W-:Y:S01]  /*82e0*/  HMMA.16816.F32.BF16 R12, R32, R42.reuse, R12 ;  /* 0x0000002a200c723c */ /* 0x080fe2000004180c */
[----:B------:R-:W1:Y:S03]  /*82f0*/  LDSM.16.M88.4 R32, [R152+0x6000] ;  /* 0x006000009820783b */ /* 0x000e660000000200 */
[----:B------:R-:W-:Y:S04]  /*8300*/  IMAD.U32 R0, RZ, RZ, UR13 ;  /* 0x0000000dff007e24 */ /* 0x000fe8000f8e00ff */
        /* <DEDUP_REMOVED lines=12> */
[-C--:B--2---:R-:W-:Y:S01]  /*83d0*/  HMMA.16816.F32.BF16 R4, R24, R28.reuse, R4 ;  /* 0x0000001c1804723c */ /* 0x084fe20000041804 */
[----:B------:R-:W-:Y:S03]  /*83e0*/  IMAD.U32 R50, RZ, RZ, UR28 ;  /* 0x0000001cff327e24 */ /* 0x000fe6000f8e00ff */
[----:B------:R-:W-:Y:S01]  /*83f0*/  IMAD.U32 R22, RZ, RZ, UR27 ;  /* 0x0000001bff167e24 */ /* 0x000fe2000f8e00ff */
[----:B------:R-:W-:Y:S01]  /*8400*/  LEA R194, P0, R21, R56, 0x2 ;  /* 0x0000003815c27211 */ /* 0x000fe200078010ff */
[----:B------:R-:W-:Y:S02]  /*8410*/  IMAD.U32 R23, RZ, RZ, UR26 ;  /* 0x0000001aff177e24 */ /* 0x000fe4000f8e00ff */
[C---:B-1----:R-:W-:Y:S01]  /*8420*/  HMMA.16816.F32.BF16 R8, R32.reuse, R28, R8 ;  /* 0x0000001c2008723c */ /* 0x042fe20000041808 */
[----:B------:R-:W-:Y:S03]  /*8430*/  IMAD.U32 R56, RZ, RZ, UR18 ;  /* 0x00000012ff387e24 */ /* 0x000fe6000f8e00ff */
[----:B------:R-:W-:Y:S01]  /*8440*/  @P1 IADD3 R20, P2, R60, UR9, RZ ;  /* 0x000000093c141c10 */ /* 0x000fe2000ff5e0ff */
[----:B------:R-:W-:Y:S01]  /*8450*/  @UP5 UIADD3 UR9, UP4, UR9, -0x200, URZ ;  /* 0xfffffe0009095890 */ /* 0x000fe2000ff9e03f */
[----:B------:R-:W-:Y:S01]  /*8460*/  LEA.HI.X.SX32 R193, R0, R57, 0x2, P0 ;  /* 0x0000003900c17211 */ /* 0x000fe200000f16ff */
[----:B------:R-:W-:Y:S01]  /*8470*/  IMAD.U32 R0, RZ, RZ, UR28 ;  /* 0x0000001cff007e24 */ /* 0x000fe2000f8e00ff */
[-C--:B------:R-:W-:Y:S01]  /*8480*/  HMMA.16816.F32.BF16 R12, R32, R30.reuse, R12 ;  /* 0x0000001e200c723c */ /* 0x080fe2000004180c */
[----:B------:R-:W-:Y:S03]  /*8490*/  IMAD.U32 R57, RZ, RZ, UR19 ;  /* 0x00000013ff397e24 */ /* 0x000fe6000f8e00ff */
[----:B---3--:R-:W-:Y:S01]  /*84a0*/  @P1 IADD3.X R21, R58, UR8, RZ, P2, !PT ;  /* 0x000000083a151c10 */ /* 0x008fe200097fe4ff */
[----:B------:R-:W-:Y:S01]  /*84b0*/  IMAD.U32 R58, RZ, RZ, UR20 ;  /* 0x00000014ff3a7e24 */ /* 0x000fe2000f8e00ff */
[----:B------:R-:W-:Y:S01]  /*84c0*/  @UP5 UIADD3.X UR8, UR8, -0x1, URZ, UP4, !UPT ;  /* 0xffffffff08085890 */ /* 0x000fe2000a7fe43f */
[----:B------:R-:W-:Y:S01]  /*84d0*/  IMAD.U32 R34, RZ, RZ, UR20 ;  /* 0x00000014ff227e24 */ /* 0x000fe2000f8e00ff */
[----:B------:R-:W-:Y:S01]  /*84e0*/  HMMA.16816.F32.BF16 R16, R24, R30, R16 ;  /* 0x0000001e1810723c */ /* 0x000fe20000041810 */
[----:B-----5:R1:W2:Y:S03]  /*84f0*/  @P1 LDG.E R55, [R20.64] ;  /* 0x0000000614371981 */ /* 0x0202a6000c1e1900 */
[----:B------:R-:W-:Y:S01]  /*8500*/  IMAD.U32 R35, RZ, RZ, UR21 ;  /* 0x00000015ff237e24 */ /* 0x000fe2000f8e00ff */
[----:B------:R1:W3:Y:S01]  /*8510*/  @P1 LDG.E R54, [R20.64+0x20] ;  /* 0x0000200614361981 */ /* 0x0002e2000c1e1900 */
[----:B------:R-:W-:Y:S02]  /*8520*/  IMAD.U32 R32, RZ, RZ, UR19 ;  /* 0x00000013ff207e24 */ /* 0x000fe4000f8e00ff */
[----:B------:R-:W-:Y:S01]  /*8530*/  IMAD.U32 R24, RZ, RZ, UR25 ;  /* 0x00000019ff187e24 */ /* 0x000fe2000f8e00ff */
[----:B----4-:R1:W4:Y:S03]  /*8540*/  @P1 LDG.E R53, [R20.64+0x100] ;  /* 0x0001000614351981 */ /* 0x010326000c1e1900 */
[----:B------:R-:W-:Y:S01]  /*8550*/  IMAD.U32 R25, RZ, RZ, UR24 ;  /* 0x00000018ff197e24 */ /* 0x000fe2000f8e00ff */
[----:B------:R1:W5:Y:S01]  /*8560*/  @P1 LDG.E R52, [R20.64+0x120] ;  /* 0x0001200614341981 */ /* 0x000362000c1e1900 */
        /* <DEDUP_REMOVED lines=33> */
[----:B------:R-:W-:Y:S01]  /*8780*/  LDSM.16.MT88.4 R4, [R2+0x8000] ;  /* 0x008000000204783b */ /* 0x000fe20000004200 */
[-C--:B------:R-:W-:Y:S02]  /*8790*/  LEA R30, P4, R30, R20.reuse, 0x2 ;  /* 0x000000141e1e7211 */ /* 0x080fe400078810ff */
[-C--:B------:R-:W-:Y:S02]  /*87a0*/  LEA R22, P0, R33, R20.reuse, 0x2 ;  /* 0x0000001421167211 */ /* 0x080fe400078010ff */
[-C--:B------:R-:W-:Y:S02]  /*87b0*/  LEA.HI.X.SX32 R33, R57, R21.reuse, 0x2, P5 ;  /* 0x0000001539217211 */ /* 0x080fe400028f16ff */
[-C--:B------:R-:W-:Y:S02]  /*87c0*/  LEA R28, P3, R28, R20.reuse, 0x2 ;  /* 0x000000141c1c7211 */ /* 0x080fe400078610ff */
[-C--:B------:R-:W-:Y:S02]  /*87d0*/  LEA R26, P2, R26, R20.reuse, 0x2 ;  /* 0x000000141a1a7211 */ /* 0x080fe400078410ff */
[----:B------:R-:W-:Y:S01]  /*87e0*/  IADD3 R0, R3, -0x2000, RZ ;  /* 0xffffe00003007810 */ /* 0x000fe20007ffe0ff */
[----:B--2---:R1:W-:Y:S04]  /*87f0*/  @P1 STL [R1+0x8], R55 ;  /* 0x0000083701001387 */ /* 0x0043e80000100800 */
[----:B---3--:R2:W-:Y:S04]  /*8800*/  @P1 STL [R1+0xc], R54 ;  /* 0x00000c3601001387 */ /* 0x0085e80000100800 */
[----:B----4-:R3:W-:Y:S04]  /*8810*/  @P1 STL [R1], R53 ;  /* 0x0000003501001387 */ /* 0x0107e80000100800 */
[----:B-----5:R4:W-:Y:S01]  /*8820*/  @P1 STL [R1+0x4], R52 ;  /* 0x0000043401001387 */ /* 0x0209e20000100800 */
[-C--:B------:R-:W-:Y:S04]  /*8830*/  LEA R38, P1, R38, R20.reuse, 0x2 ;  /* 0x0000001426267211 */ /* 0x080fe800078210ff */
[-C--:B------:R-:W-:Y:S02]  /*8840*/  LEA.HI.X.SX32 R39, R31, R21.reuse, 0x2, P1 ;  /* 0x000000151f277211 */ /* 0x080fe400008f16ff */
[-C--:B------:R-:W-:Y:S02]  /*8850*/  LEA.HI.X.SX32 R31, R56, R21.reuse, 0x2, P4 ;  /* 0x00000015381f7211 */ /* 0x080fe400020f16ff */
[----:B------:R-:W-:Y:S01]  /*8860*/  LEA R24, P1, R29, R20, 0x2 ;  /* 0x000000141d187211 */ /* 0x000fe200078210ff */
[----:B------:R-:W-:Y:S01]  /*8870*/  RED.E.ADD.F32.FTZ.RN.STRONG.GPU [R38.64], R11 ;  /* 0x0000000b2600798e */ /* 0x000fe2000c10e786 */
[----:B-1----:R-:W-:Y:S03]  /*8880*/  IMAD.U32 R55, RZ, RZ, UR17 ;  /* 0x00000011ff377e24 */ /* 0x002fe6000f8e00ff */
[----:B------:R-:W-:Y:S01]  /*8890*/  RED.E.ADD.F32.FTZ.RN.STRONG.GPU [R36.64], R16 ;  /* 0x000000102400798e */ /* 0x000fe2000c10e786 */
[----:B--2---:R-:W-:Y:S03]  /*88a0*/  IMAD.U32 R54, RZ, RZ, UR16 ;  /* 0x00000010ff367e24 */ /* 0x004fe6000f8e00ff */
[----:B------:R-:W-:Y:S01]  /*88b0*/  RED.E.ADD.F32.FTZ.RN.STRONG.GPU [R34.64], R17 ;  /* 0x000000112200798e */ /* 0x000fe2000c10e786 */
[-C--:B------:R-:W-:Y:S01]  /*88c0*/  LEA.HI.X.SX32 R29, R55, R21.reuse, 0x2, P3 ;  /* 0x00000015371d7211 */ /* 0x080fe200018f16ff */
[----:B---3--:R-:W-:Y:S02]  /*88d0*/  IMAD.U32 R53, RZ, RZ, UR15 ;  /* 0x0000000fff357e24 */ /* 0x008fe4000f8e00ff */
[----:B------:R-:W-:Y:S01]  /*88e0*/  RED.E.ADD.F32.FTZ.RN.STRONG.GPU [R32.64], R18 ;  /* 0x000000122000798e */ /* 0x000fe2000c10e786 */
[-C--:B------:R-:W-:Y:S01]  /*88f0*/  LEA.HI.X.SX32 R27, R54, R21.reuse, 0x2, P2 ;  /* 0x00000015361b7211 */ /* 0x080fe200010f16ff */
[----:B----4-:R-:W-:Y:S02]  /*8900*/  IMAD.U32 R52, RZ, RZ, UR14 ;  /* 0x0000000eff347e24 */ /* 0x010fe4000f8e00ff */
[----:B------:R-:W-:Y:S01]  /*8910*/  RED.E.ADD.F32.FTZ.RN.STRONG.GPU [R30.64], R19 ;  /* 0x000000131e00798e */ /* 0x000fe2000c10e786 */
[-C--:B------:R-:W-:Y:S02]  /*8920*/  LEA.HI.X.SX32 R25, R53, R21.reuse, 0x2, P1 ;  /* 0x0000001535197211 */ /* 0x080fe400008f16ff */
[----:B------:R-:W-:Y:S01]  /*8930*/  ISETP.LT.AND P1, PT, RZ, UR5, PT ;  /* 0x00000005ff007c0c */ /* 0x000fe2000bf21270 */
[----:B------:R-:W-:Y:S01]  /*8940*/  RED.E.ADD.F32.FTZ.RN.STRONG.GPU [R28.64], R12 ;  /* 0x0000000c1c00798e */ /* 0x000fe2000c10e786 */
[----:B------:R-:W-:Y:S01]  /*8950*/  LEA.HI.X.SX32 R23, R52, R21, 0x2, P0 ;  /* 0x0000001534177211 */ /* 0x000fe200000f16ff */
[----:B------:R-:W-:Y:S01]  /*8960*/  UIADD3 UR5, UR5, -0x1, URZ ;  /* 0xffffffff05057890 */ /* 0x000fe2000fffe03f */
[----:B------:R-:W-:Y:S01]  /*8970*/  PLOP3.LUT P0, PT, PT, PT, UP1, 0x80, 0x0 ;  /* 0x000000000000781c */ /* 0x000fe20003f0f018 */
[----:B------:R-:W1:Y:S01]  /*8980*/  LDSM.16.MT88.4 R8, [R3] ;  /* 0x000000000308783b */ /* 0x000e620000004200 */
[----:B------:R-:W-:Y:S03]  /*8990*/  @UP5 UIADD3 UR11, UP1, UR11, -0x200, URZ ;  /* 0xfffffe000b0b5890 */ /* 0x000fe6000ff3e03f */
[----:B------:R-:W-:Y:S01]  /*89a0*/  RED.E.ADD.F32.FTZ.RN.STRONG.GPU [R26.64], R13 ;  /* 0x0000000d1a00798e */ /* 0x000fe2000c10e786 */
[----:B------:R-:W-:Y:S03]  /*89b0*/  @UP5 UIADD3.X UR10, UR10, -0x1, URZ, UP1, !UPT ;  /* 0xffffffff0a0a5890 */ /* 0x000fe60008ffe43f */
        /* <DEDUP_REMOVED lines=132> */
.L_x_306:
        /* <DEDUP_REMOVED lines=19> */
.L_x_307:
        /* <DEDUP_REMOVED lines=44> */
.L_x_309:
[----:B-12---:R-:W-:Y:S05]  /*95f0*/  BSYNC B0 ;  /* 0x0000000000007941 */ /* 0x006fea0003800000 */
.L_x_308:
        /* <DEDUP_REMOVED lines=14> */
.L_x_311:
[----:B------:R-:W-:Y:S05]  /*96e0*/  BSYNC B0 ;  /* 0x0000000000007941 */ /* 0x000fea0003800000 */
.L_x_310:
        /* <DEDUP_REMOVED lines=25> */
.L_x_313:
[----:B------:R-:W-:Y:S05]  /*9880*/  BSYNC B0 ;  /* 0x0000000000007941 */ /* 0x000fea0003800000 */
.L_x_312:
        /* <DEDUP_REMOVED lines=12> */
.L_x_302:
        /* <DEDUP_REMOVED lines=21> */
.L_x_315:
        /* <DEDUP_REMOVED lines=19> */
.L_x_316:
        /* <DEDUP_REMOVED lines=36> */
.L_x_318:
[----:B------:R-:W-:Y:S05]  /*9e10*/  BSYNC B0 ;  /* 0x0000000000007941 */ /* 0x000fea0003800000 */
.L_x_317:
        /* <DEDUP_REMOVED lines=15> */
.L_x_320:
[----:B------:R-:W-:Y:S05]  /*9f10*/  BSYNC B0 ;  /* 0x0000000000007941 */ /* 0x000fea0003800000 */
.L_x_319:
        /* <DEDUP_REMOVED lines=26> */
.L_x_322:
[----:B------:R-:W-:Y:S05]  /*a0c0*/  BSYNC B0 ;  /* 0x0000000000007941 */ /* 0x000fea0003800000 */
.L_x_321:
        /* <DEDUP_REMOVED lines=12> */
.L_x_314:
[----:B------:R-:W-:Y:S05]  /*a190*/  BSYNC B1 ;  /* 0x0000000000017941 */ /* 0x000fea0003800000 */
.L_x_297:
        /* <DEDUP_REMOVED lines=11> */
.L_x_323:
[----:B------:R-:W-:Y:S05]  /*a250*/  EXIT ;  /* 0x000000000000794d */ /* 0x000fea0003800000 */
.L_x_325:
        /* <DEDUP_REMOVED lines=10> */
.L_x_1333:


//--------------------- .text._ZN5flash44flash_bwd_dq_dk_dv_loop_seqk_parallel_kernelI23Flash_bwd_kernel_traitsILi32ELi128ELi128ELi8ELi4ELi4ELi4ELb1ELb0EN7cutlass10bfloat16_tE19Flash_kernel_traitsILi32ELi128ELi128ELi8ES3_EELb1ELb0ELb0ELb0ELb0ELb0ELb0EEEvNS_16Flash_bwd_paramsE --------------------------
	.section	.text._ZN5flash44flash_bwd_dq_dk_dv_loop_seqk_parallel_kernelI23Flash_bwd_kernel_traitsILi32ELi128ELi128ELi8ELi4ELi4ELi4ELb1ELb0EN7cutlass10bfloat16_tE19Flash_kernel_traitsILi32ELi128ELi128ELi8ES3_EELb1ELb0ELb0ELb0ELb0ELb0ELb0EEEvNS_16Flash_bwd_paramsE,"ax",@progbits
	.sectioninfo	@"SHI_REGISTERS=255"
	.align	128
        .global         _ZN5flash44flash_bwd_dq_dk_dv_loop_seqk_parallel_kernelI23Flash_bwd_kernel_traitsILi32ELi128ELi128ELi8ELi4ELi4ELi4ELb1ELb0EN7cutlass10bfloat16_tE19Flash_kernel_traitsILi32ELi128ELi128ELi8ES3_EELb1ELb0ELb0ELb0ELb0ELb0ELb0EEEvNS_16Flash_bwd_paramsE
        .type           _ZN5flash44flash_bwd_dq_dk_dv_loop_seqk_parallel_kernelI23Flash_bwd_kernel_traitsILi32ELi128ELi128ELi8ELi4ELi4ELi4ELb1ELb0EN7cutlass10bfloat16_tE19Flash_kernel_traitsILi32ELi128ELi128ELi8ES3_EELb1ELb0ELb0ELb0ELb0ELb0ELb0EEEvNS_16Flash_bwd_paramsE,@function
        .size           _ZN5flash44flash_bwd_dq_dk_dv_loop_seqk_parallel_kernelI23Flash_bwd_kernel_traitsILi32ELi128ELi128ELi8ELi4ELi4ELi4ELb1ELb0EN7cutlass10bfloat16_tE19Flash_kernel_traitsILi32ELi128ELi128ELi8ES3_EELb1ELb0ELb0ELb0ELb0ELb0ELb0EEEvNS_16Flash_bwd_paramsE,(.L_x_1334 - _ZN5flash44flash_bwd_dq_dk_dv_loop_seqk_parallel_kernelI23Flash_bwd_kernel_traitsILi32ELi128ELi128ELi8ELi4ELi4ELi4ELb1ELb0EN7cutlass10bfloat16_tE19Flash_kernel_traitsILi32ELi128ELi128ELi8ES3_EELb1ELb0ELb0ELb0ELb0ELb0ELb0EEEvNS_16Flash_bwd_paramsE)
        .other          _ZN5flash44flash_bwd_dq_dk_dv_loop_seqk_parallel_kernelI23Flash_bwd_kernel_traitsILi32ELi128ELi128ELi8ELi4ELi4ELi4ELb1ELb0EN7cutlass10bfloat16_tE19Flash_kernel_traitsILi32ELi128ELi128ELi8ES3_EELb1ELb0ELb0ELb0ELb0ELb0ELb0EEEvNS_16Flash_bwd_paramsE,@"STO_CUDA_ENTRY STV_DEFAULT"
_ZN5flash44flash_bwd_dq_dk_dv_loop_seqk_parallel_kernelI23Flash_bwd_kernel_traitsILi32ELi128ELi128ELi8ELi4ELi4ELi4ELb1ELb0EN7cutlass10bfloat16_tE19Flash_kernel_traitsILi32ELi128ELi128ELi8ES3_EELb1ELb0ELb0ELb0ELb0ELb0ELb0EEEvNS_16Flash_bwd_paramsE:
.text._ZN5flash44flash_bwd_dq_dk_dv_loop_seqk_parallel_kernelI23Flash_bwd_kernel_traitsILi32ELi128ELi128ELi8ELi4ELi4ELi4ELb1ELb0EN7cutlass10bfloat16_tE19Flash_kernel_traitsILi32ELi128ELi128ELi8ES3_EELb1ELb0ELb0ELb0ELb0ELb0ELb0EEEvNS_16Flash_bwd_paramsE:
        /* <DEDUP_REMOVED lines=24> */
[----:B------:R-:W-:Y:S02]  /*0180*/  ULDC UR7, c[0x0][0x1c0] ;  /* 0x0000700000077ab9 */ /* 0x000fe40000000800 */
[----:B------:R-:W-:Y:S02]  /*0190*/  ULDC.U8 UR8, c[0x0][0x328] ;  /* 0x0000ca0000087ab9 */ /* 0x000fe40000000000 */
[----:B------:R4:W-:Y:S01]  /*01a0*/  STL [R1+0x28], R0 ;  /* 0x0000280001007387 */ /* 0x0009e20000100800 */
[----:B------:R-:W-:Y:S02]  /*01b0*/  UISETP.NE.AND UP2, UPT, UR8, URZ, UPT ;  /* 0x0000003f0800728c */ /* 0x000fe4000bf45270 */
        /* <DEDUP_REMOVED lines=9> */
[--C-:B------:R-:W-:Y:S01]  /*0250*/  SHF.R.S32.HI R2, RZ, 0x1f, R7.reuse ;  /* 0x0000001fff027819 */ /* 0x100fe20000011407 */
[----:B------:R-:W-:Y:S01]  /*0260*/  ULDC UR18, c[0x0][0x224] ;  /* 0x0000890000127ab9 */ /* 0x000fe20000000800 */
[CC--:B------:R-:W-:Y:S01]  /*0270*/  LEA.HI R250, R6.reuse, R10.reuse, RZ, 0x7 ;  /* 0x0000000a06fa7211 */ /* 0x0c0fe200078f38ff */
[----:B---3--:R-:W-:Y:S01]  /*0280*/  UIMAD UR5, UR46, UR7, UR49 ;  /* 0x000000072e0572a4 */ /* 0x008fe2000f8e0231 */
[CC--:B------:R-:W-:Y:S01]  /*0290*/  LEA.HI R145, R6.reuse, R10.reuse, RZ, 0x3 ;  /* 0x0000000a06917211 */ /* 0x0c0fe200078f18ff */
[----:B------:R-:W-:Y:S01]  /*02a0*/  USHF.R.S32.HI UR7, URZ, 0x1f, UR49 ;  /* 0x0000001f3f077899 */ /* 0x000fe20008011431 */
[----:B------:R-:W-:Y:S01]  /*02b0*/  LEA.HI R6, R6, R10, RZ, 0x4 ;  /* 0x0000000a06067211 */ /* 0x000fe200078f20ff */
[----:B------:R-:W-:Y:S01]  /*02c0*/  USHF.L.U32 UR8, UR46, 0x7, URZ ;  /* 0x000000072e087899 */ /* 0x000fe2000800063f */
[----:B------:R-:W-:Y:S01]  /*02d0*/  LOP3.LUT R3, R7, 0xfffffffc, RZ, 0xc0, !PT ;  /* 0xfffffffc07037812 */ /* 0x000fe200078ec0ff */
[----:B------:R-:W-:Y:S01]  /*02e0*/  @UP2 UIMAD UR9, UR46, UR13, URZ ;  /* 0x0000000d2e0922a4 */ /* 0x000fe2000f8e023f */
[----:B------:R-:W-:Y:S01]  /*02f0*/  LOP3.LUT R4, R5, 0xffffffe0, RZ, 0xc0, !PT ;  /* 0xffffffe005047812 */ /* 0x000fe200078ec0ff */
[----:B------:R-:W-:Y:S01]  /*0300*/  USHF.R.S32.HI UR6, URZ, 0x1f, UR18 ;  /* 0x0000001f3f067899 */ /* 0x000fe20008011412 */
[----:B----4-:R-:W-:Y:S01]  /*0310*/  SHF.R.S32.HI R0, RZ, 0x2, R7 ;  /* 0x00000002ff007819 */ /* 0x010fe20000011407 */
[----:B------:R-:W-:Y:S01]  /*0320*/  IMAD.IADD R12, R10, 0x1, -R3 ;  /* 0x000000010a0c7824 */ /* 0x000fe200078e0a03 */
[----:B------:R-:W-:Y:S01]  /*0330*/  LOP3.LUT R8, R6, 0xfffffff0, RZ, 0xc0, !PT ;  /* 0xfffffff006087812 */ /* 0x000fe200078ec0ff */
[----:B------:R-:W-:Y:S01]  /*0340*/  IMAD.IADD R4, R10, 0x1, -R4 ;  /* 0x000000010a047824 */ /* 0x000fe200078e0a04 */
[-C--:B------:R-:W-:Y:S01]  /*0350*/  LEA.HI R7, R7, R0.reuse, RZ, 0x1 ;  /* 0x0000000007077211 */ /* 0x080fe200078f08ff */
[----:B------:R-:W-:Y:S01]  /*0360*/  IMAD.SHL.U32 R242, R12, 0x8, RZ ;  /* 0x000000080cf27824 */ /* 0x000fe200078e00ff */
[----:B------:R-:W-:Y:S01]  /*0370*/  LEA.HI R2, R2, R0, RZ, 0x3 ;  /* 0x0000000002027211 */ /* 0x000fe200078f18ff */
[----:B------:R-:W-:Y:S01]  /*0380*/  IMAD.IADD R8, R10, 0x1, -R8 ;  /* 0x000000010a087824 */ /* 0x000fe200078e0a08 */
[----:B------:R-:W-:Y:S01]  /*0390*/  LOP3.LUT R9, R145, 0xfffffff8, RZ, 0xc0, !PT ;  /* 0xfffffff891097812 */ /* 0x000fe200078ec0ff */
[----:B------:R-:W-:Y:S01]  /*03a0*/  ULDC UR50, c[0x0][0x1c0] ;  /* 0x0000700000327ab9 */ /* 0x000fe20000000800 */
[----:B------:R-:W-:Y:S01]  /*03b0*/  LOP3.LUT R3, R7, 0x7fffffe, RZ, 0xc0, !PT ;  /* 0x07fffffe07037812 */ /* 0x000fe200078ec0ff */
[----:B------:R-:W-:Y:S01]  /*03c0*/  ULDC UR12, c[0x0][0x1c0] ;  /* 0x00007000000c7ab9 */ /* 0x000fe20000000800 */
[----:B------:R-:W-:Y:S01]  /*03d0*/  LOP3.LUT R2, R2, 0xfffffff8, RZ, 0xc0, !PT ;  /* 0xfffffff802027812 */ /* 0x000fe200078ec0ff */
[----:B------:R-:W-:Y:S01]  /*03e0*/  IMAD.IADD R10, R10, 0x1, -R9 ;  /* 0x000000010a0a7824 */ /* 0x000fe200078e0a09 */
[----:B------:R-:W-:Y:S01]  /*03f0*/  SHF.R.S32.HI R9, RZ, 0x1f, R4 ;  /* 0x0000001fff097819 */ /* 0x000fe20000011404 */
[C---:B------:R-:W-:Y:S01]  /*0400*/  IMAD.IADD R252, R0.reuse, 0x1, -R3 ;  /* 0x0000000100fc7824 */ /* 0x040fe200078e0a03 */
[--C-:B------:R-:W-:Y:S01]  /*0410*/  SHF.R.S32.HI R3, RZ, 0x1f, R5.reuse ;  /* 0x0000001fff037819 */ /* 0x100fe20000011405 */
[----:B------:R-:W-:Y:S01]  /*0420*/  IMAD.IADD R7, R0, 0x1, -R2 ;  /* 0x0000000100077824 */ /* 0x000fe200078e0a02 */
[----:B------:R-:W-:Y:S01]  /*0430*/  SHF.R.S32.HI R0, RZ, 0x5, R5 ;  /* 0x00000005ff007819 */ /* 0x000fe20000011405 */
[----:B------:R-:W-:Y:S01]  /*0440*/  UIMAD.WIDE UR50, UR55, UR50, URZ ;  /* 0x00000032373272a5 */ /* 0x000fe2000f8e023f */
[----:B------:R-:W-:Y:S01]  /*0450*/  SHF.R.S32.HI R2, RZ, 0x4, R6 ;  /* 0x00000004ff027819 */ /* 0x000fe20000011406 */
[----:B------:R-:W-:Y:S01]  /*0460*/  UIMAD.WIDE.U32 UR58, UR46, UR18, URZ ;  /* 0x000000122e3a72a5 */ /* 0x000fe2000f8e003f */
[----:B------:R-:W-:Y:S01]  /*0470*/  LEA.HI R247, R9, R4, RZ, 0x2 ;  /* 0x0000000409f77211 */ /* 0x000fe200078f10ff */
[----:B------:R-:W-:Y:S01]  /*0480*/  IMAD R252, R0, 0x8, R252 ;  /* 0x0000000800fc7824 */ /* 0x000fe200078e02fc */
[----:B------:R-:W-:Y:S01]  /*0490*/  LEA.HI R4, R3, R0, RZ, 0x2 ;  /* 0x0000000003047211 */ /* 0x000fe200078f10ff */
[----:B------:R-:W-:Y:S01]  /*04a0*/  ULDC UR15, c[0x0][0x1c0] ;  /* 0x00007000000f7ab9 */ /* 0x000fe20000000800 */
[----:B------:R-:W-:Y:S01]  /*04b0*/  LEA.HI R5, R6, R2, RZ, 0x1 ;  /* 0x0000000206057211 */ /* 0x000fe200078f08ff */
[----:B------:R-:W-:Y:S01]  /*04c0*/  IMAD.U32 R6, RZ, RZ, UR7 ;  /* 0x00000007ff067e24 */ /* 0x000fe2000f8e00ff */
[----:B------:R-:W-:Y:S01]  /*04d0*/  LOP3.LUT R4, R4, 0xfffffffc, RZ, 0xc0, !PT ;  /* 0xfffffffc04047812 */ /* 0x000fe200078ec0ff */
[----:B------:R-:W-:Y:S01]  /*04e0*/  USHF.R.S32.HI UR7, URZ, 0x1f, UR46 ;  /* 0x0000001f3f077899 */ /* 0x000fe2000801142e */
[----:B------:R-:W-:Y:S01]  /*04f0*/  LOP3.LUT R3, R5, 0xfffffffe, RZ, 0xc0, !PT ;  /* 0xfffffffe05037812 */ /* 0x000fe200078ec0ff */
[----:B------:R-:W-:Y:S01]  /*0500*/  IMAD.SHL.U32 R6, R12, 0x2, RZ ;  /* 0x000000020c067824 */ /* 0x000fe200078e00ff */
[----:B------:R-:W-:Y:S01]  /*0510*/  SHF.R.S32.HI R5, RZ, 0x3, R145 ;  /* 0x00000003ff057819 */ /* 0x000fe20000011491 */
[----:B------:R-:W-:Y:S01]  /*0520*/  IMAD.IADD R17, R0, 0x1, -R4 ;  /* 0x0000000100117824 */ /* 0x000fe200078e0a04 */
[----:B------:R-:W-:Y:S01]  /*0530*/  LEA.HI R9, R10, R10, RZ, 0x1 ;  /* 0x0000000a0a097211 */ /* 0x000fe200078f08ff */
[----:B------:R-:W-:Y:S01]  /*0540*/  IMAD.IADD R11, R2, 0x1, -R3 ;  /* 0x00000001020b7824 */ /* 0x000fe200078e0a03 */
[----:B------:R-:W-:Y:S01]  /*0550*/  SHF.R.S32.HI R250, RZ, 0x7, R250 ;  /* 0x00000007fffa7819 */ /* 0x000fe200000114fa */
[----:B------:R-:W-:Y:S01]  /*0560*/  IMAD.U32 R0, RZ, RZ, UR17 ;  /* 0x00000011ff007e24 */ /* 0x000fe2000f8e00ff */
[----:B------:R-:W-:Y:S01]  /*0570*/  STL [R1], R17 ;  /* 0x0000001101007387 */ /* 0x000fe20000100800 */
[----:B------:R-:W-:Y:S01]  /*0580*/  IMAD.SHL.U32 R2, R5, 0x40, RZ ;  /* 0x0000004005027824 */ /* 0x000fe200078e00ff */
[C---:B------:R-:W-:Y:S01]  /*0590*/  LOP3.LUT P5, RZ, R7.reuse, 0x2, RZ, 0xc0, !PT ;  /* 0x0000000207ff7812 */ /* 0x040fe200078ac0ff */
[----:B------:R-:W-:Y:S01]  /*05a0*/  IMAD.U32 R5, RZ, RZ, UR4 ;  /* 0x00000004ff057e24 */ /* 0x000fe2000f8e00ff */
[----:B------:R1:W-:Y:S01]  /*05b0*/  STL [R1+0x24], R0 ;  /* 0x0000240001007387 */ /* 0x0003e20000100800 */
[----:B------:R-:W-:Y:S01]  /*05c0*/  IMAD R231, R250, 0x2000, R6 ;  /* 0x00002000fae77824 */ /* 0x000fe200078e0206 */
[----:B------:R-:W-:Y:S01]  /*05d0*/  UIMAD UR4, UR46, UR12, UR49 ;  /* 0x0000000c2e0472a4 */ /* 0x000fe2000f8e0231 */
[----:B------:R-:W-:Y:S01]  /*05e0*/  LOP3.LUT P4, RZ, R7, 0x4, RZ, 0xc0, !PT ;  /* 0x0000000407ff7812 */ /* 0x000fe2000788c0ff */
[----:B------:R2:W-:Y:S01]  /*05f0*/  STL [R1+0x20], R5 ;  /* 0x0000200501007387 */ /* 0x0005e20000100800 */
[----:B------:R-:W-:Y:S01]  /*0600*/  ULDC UR10, c[0x0][0x1c0] ;  /* 0x00007000000a7ab9 */ /* 0x000fe20000000800 */
[----:B------:R-:W-:Y:S01]  /*0610*/  SEL R228, R153, 0xffffffe0, !P5 ;  /* 0xffffffe099e47807 */ /* 0x000fe20006800000 */
[----:B------:R-:W-:-:S02]  /*0620*/  USHF.L.U32 UR61, UR4, 0x5, URZ ;  /* 0x00000005043d7899 */ /* 0x000fc4000800063f */
[----:B------:R-:W-:Y:S02]  /*0630*/  USHF.R.S32.HI UR4, URZ, 0x1f, UR17 ;  /* 0x0000001f3f047899 */ /* 0x000fe40008011411 */
[----:B------:R-:W-:Y:S02]  /*0640*/  UIMAD UR55, UR55, UR10, URZ ;  /* 0x0000000a373772a4 */ /* 0x000fe4000f8e023f */
[----:B------:R-:W-:Y:S02]  /*0650*/  UMOV UR54, 0xffffe000 ;  /* 0xffffe00000367882 */ /* 0x000fe40000000000 */
[----:B------:R-:W-:Y:S02]  /*0660*/  USHF.L.U32 UR60, UR55, 0x7, URZ ;  /* 0x00000007373c7899 */ /* 0x000fe4000800063f */
[----:B------:R-:W-:Y:S02]  /*0670*/  UIMAD.WIDE.U32 UR56, UR50, UR58, URZ ;  /* 0x0000003a323872a5 */ /* 0x000fe4000f8e003f */
[----:B------:R-:W-:-:S02]  /*0680*/  USHF.L.U32 UR32, UR55, 0x3, URZ ;  /* 0x0000000337207899 */ /* 0x000fc4000800063f */
[----:B------:R-:W-:Y:S02]  /*0690*/  USHF.L.U32 UR31, UR55, 0x4, URZ ;  /* 0x00000004371f7899 */ /* 0x000fe4000800063f */
[----:B------:R-:W-:Y:S01]  /*06a0*/  UIMAD UR30, UR55, 0x18, URZ ;  /* 0x00000018371e78a4 */ /* 0x000fe2000f8e023f */
[----:B-1----:R-:W-:Y:S01]  /*06b0*/  LOP3.LUT R0, R2, 0xc0, RZ, 0xc0, !PT ;  /* 0x000000c002007812 */ /* 0x002fe200078ec0ff */
[----:B------:R-:W-:Y:S01]  /*06c0*/  USHF.L.U32 UR29, UR55, 0x5, URZ ;  /* 0x00000005371d7899 */ /* 0x000fe2000800063f */
[----:B------:R-:W-:Y:S01]  /*06d0*/  LOP3.LUT R2, R9, 0x7fffffe, RZ, 0xc0, !PT ;  /* 0x07fffffe09027812 */ /* 0x000fe200078ec0ff */
[----:B------:R-:W-:Y:S01]  /*06e0*/  UIMAD UR28, UR55, 0x28, URZ ;  /* 0x00000028371c78a4 */ /* 0x000fe2000f8e023f */
[----:B------:R-:W-:Y:S01]  /*06f0*/  SHF.R.U32.HI R4, RZ, 0x3, R0 ;  /* 0x00000003ff047819 */ /* 0x000fe20000011600 */
[----:B------:R-:W-:Y:S01]  /*0700*/  UIMAD UR27, UR55, 0x30, URZ ;  /* 0x00000030371b78a4 */ /* 0x000fe2000f8e023f */
[----:B------:R-:W-:Y:S01]  /*0710*/  LOP3.LUT R3, R0, 0x18, R242, 0xf8, !PT ;  /* 0x0000001800037812 */ /* 0x000fe200078ef8f2 */
[----:B------:R-:W-:Y:S01]  /*0720*/  IMAD.IADD R2, R10, 0x1, -R2 ;  /* 0x000000010a027824 */ /* 0x000fe200078e0a02 */
[----:B--2---:R-:W-:Y:S01]  /*0730*/  SHF.R.S32.HI R5, RZ, 0x1f, R8 ;  /* 0x0000001fff057819 */ /* 0x004fe20000011408 */
[----:B------:R-:W-:Y:S01]  /*0740*/  IMAD R0, R250, 0x8, R11 ;  /* 0x00000008fa007824 */ /* 0x000fe200078e020b */
[----:B------:R-:W-:Y:S01]  /*0750*/  LOP3.LUT R3, R3, R4, RZ, 0x3c, !PT ;  /* 0x0000000403037212 */ /* 0x000fe200078e3cff */
[----:B------:R-:W-:Y:S01]  /*0760*/  UIMAD UR26, UR55, 0x38, URZ ;  /* 0x00000038371a78a4 */ /* 0x000fe2000f8e023f */
[-C--:B------:R-:W-:Y:S01]  /*0770*/  LEA.HI R5, R5, R8.reuse, RZ, 0x3 ;  /* 0x0000000805057211 */ /* 0x080fe200078f18ff */
[----:B------:R-:W-:Y:S01]  /*0780*/  IMAD R16, R0, 0x8, R2 ;  /* 0x0000000800107824 */ /* 0x000fe200078e0202 */
[----:B------:R-:W-:Y:S01]  /*0790*/  LEA.HI R0, R8, R8, RZ, 0x1 ;  /* 0x0000000808007211 */ /* 0x000fe200078f08ff */
[----:B------:R-:W-:Y:S01]  /*07a0*/  IMAD.U32 R252, R252, 0x20, R3 ;  /* 0x00000020fcfc7824 */ /* 0x000fe200078e0003 */
[----:B------:R-:W-:Y:S01]  /*07b0*/  LOP3.LUT R2, R5, 0xfffffff8, RZ, 0xc0, !PT ;  /* 0xfffffff805027812 */ /* 0x000fe200078ec0ff */
[----:B------:R-:W-:Y:S01]  /*07c0*/  USHF.L.U32 UR25, UR55, 0x6, URZ ;  /* 0x0000000637197899 */ /* 0x000fe2000800063f */
[----:B------:R-:W-:Y:S01]  /*07d0*/  LOP3.LUT R4, R0, 0x7fffffe, RZ, 0xc0, !PT ;  /* 0x07fffffe00047812 */ /* 0x000fe200078ec0ff */
[----:B------:R-:W-:Y:S01]  /*07e0*/  UIMAD UR24, UR55, 0x48, URZ ;  /* 0x00000048371878a4 */ /* 0x000fe2000f8e023f */
[----:B------:R-:W-:Y:S01]  /*07f0*/  SHF.R.S32.HI R3, RZ, 0x1, R0 ;  /* 0x00000001ff037819 */ /* 0x000fe20000011400 */
[C---:B------:R-:W-:Y:S01]  /*0800*/  IMAD.IADD R14, R8.reuse, 0x1, -R2 ;  /* 0x00000001080e7824 */ /* 0x040fe200078e0a02 */
[----:B------:R-:W-:Y:S01]  /*0810*/  SHF.R.S32.HI R0, RZ, 0x1f, R0 ;  /* 0x0000001fff007819 */ /* 0x000fe20000011400 */
[----:B------:R-:W-:Y:S01]  /*0820*/  IMAD.IADD R15, R8, 0x1, -R4 ;  /* 0x00000001080f7824 */ /* 0x000fe200078e0a04 */
[C---:B------:R-:W-:Y:S01]  /*0830*/  LOP3.LUT R2, R7.reuse, 0x1, RZ, 0xc0, !PT ;  /* 0x0000000107027812 */ /* 0x040fe200078ec0ff */
[----:B------:R-:W-:Y:S01]  /*0840*/  IMAD.U32 R4, RZ, RZ, UR8 ;  /* 0x00000008ff047e24 */ /* 0x000fe2000f8e00ff */
[----:B------:R-:W-:Y:S01]  /*0850*/  LEA.HI R0, R0, R3, RZ, 0x2 ;  /* 0x0000000300007211 */ /* 0x000fe200078f10ff */
[----:B------:R-:W-:Y:S01]  /*0860*/  USHF.R.S32.HI UR8, URZ, 0x1f, UR49 ;  /* 0x0000001f3f087899 */ /* 0x000fe20008011431 */
[----:B------:R-:W-:Y:S01]  /*0870*/  ISETP.NE.U32.AND P6, PT, R2, 0x1, PT ;  /* 0x000000010200780c */ /* 0x000fe20003fc5070 */
[----:B------:R-:W-:Y:S01]  /*0880*/  IMAD.U32 R4, RZ, RZ, UR7 ;  /* 0x00000007ff047e24 */ /* 0x000fe2000f8e00ff */
[----:B------:R-:W-:Y:S01]  /*0890*/  LOP3.LUT R0, R0, 0xfffffffc, RZ, 0xc0, !PT ;  /* 0xfffffffc00007812 */ /* 0x000fe200078ec0ff */
[----:B------:R-:W-:Y:S01]  /*08a0*/  IMAD.SHL.U32 R4, R7, 0x40, RZ ;  /* 0x0000004007047824 */ /* 0x000fe200078e00ff */
[----:B------:R-:W-:Y:S01]  /*08b0*/  SEL R226, R226, 0x10, !P6 ;  /* 0x00000010e2e27807 */ /* 0x000fe20007000000 */
[----:B------:R-:W-:Y:S01]  /*08c0*/  IMAD.U32 R2, RZ, RZ, UR8 ;  /* 0x00000008ff027e24 */ /* 0x000fe2000f8e00ff */
[----:B------:R-:W-:Y:S01]  /*08d0*/  UIMAD UR23, UR55, 0x50, URZ ;  /* 0x00000050371778a4 */ /* 0x000fe2000f8e023f */
[----:B------:R-:W-:Y:S01]  /*08e0*/  IMAD.IADD R13, R3, 0x1, -R0 ;  /* 0x00000001030d7824 */ /* 0x000fe200078e0a00 */
[----:B------:R-:W-:Y:S01]  /*08f0*/  LOP3.LUT R4, R4, 0x1c0, RZ, 0xc0, !PT ;  /* 0x000001c004047812 */ /* 0x000fe200078ec0ff */
[----:B------:R-:W-:Y:S01]  /*0900*/  IMAD.U32 R0, RZ, RZ, UR7 ;  /* 0x00000007ff007e24 */ /* 0x000fe2000f8e00ff */
[----:B------:R-:W-:Y:S01]  /*0910*/  SHF.R.S32.HI R0, RZ, 0x1, R9 ;  /* 0x00000001ff007819 */ /* 0x000fe20000011409 */
[----:B------:R-:W-:Y:S01]  /*0920*/  IMAD.SHL.U32 R2, R10, 0x40, RZ ;  /* 0x000000400a027824 */ /* 0x000fe200078e00ff */
[----:B------:R-:W-:Y:S01]  /*0930*/  LEA.HI R9, R7, R7, RZ, 0x1 ;  /* 0x0000000707097211 */ /* 0x000fe200078f08ff */
[----:B------:R-:W-:Y:S01]  /*0940*/  IMAD.U32 R3, RZ, RZ, UR8 ;  /* 0x00000008ff037e24 */ /* 0x000fe2000f8e00ff */
[C---:B------:R-:W-:Y:S01]  /*0950*/  LOP3.LUT P0, RZ, R0.reuse, 0x2, RZ, 0xc0, !PT ;  /* 0x0000000200ff7812 */ /* 0x040fe2000780c0ff */
[----:B------:R-:W-:Y:S01]  /*0960*/  IMAD.SHL.U32 R10, R0, 0x40, RZ ;  /* 0x00000040000a7824 */ /* 0x000fe200078e00ff */
[----:B------:R-:W-:Y:S01]  /*0970*/  LOP3.LUT R8, R2, 0x1c0, RZ, 0xc0, !PT ;  /* 0x000001c002087812 */ /* 0x000fe200078ec0ff */
[----:B------:R-:W-:Y:S01]  /*0980*/  IMAD.SHL.U32 R0, R17, 0x10, RZ ;  /* 0x0000001011007824 */ /* 0x000fe200078e00ff */
[----:B------:R-:W-:Y:S01]  /*0990*/  SHF.R.S32.HI R3, RZ, 0x3, R5 ;  /* 0x00000003ff037819 */ /* 0x000fe20000011405 */
[----:B------:R-:W-:Y:S01]  /*09a0*/  UIMAD UR8, UR5, UR16, URZ ;  /* 0x00000010050872a4 */ /* 0x000fe2000f8e023f */
[----:B------:R-:W-:Y:S01]  /*09b0*/  LOP3.LUT R2, R9, 0x3fffffe, RZ, 0xc0, !PT ;  /* 0x03fffffe09027812 */ /* 0x000fe200078ec0ff */
[----:B------:R-:W-:Y:S01]  /*09c0*/  UIMAD UR5, UR6, UR46, URZ ;  /* 0x0000002e060572a4 */ /* 0x000fe2000f8e023f */
[----:B------:R-:W-:Y:S01]  /*09d0*/  LEA.HI.SX32 R247, R247, R0, 0x1e ;  /* 0x00000000f7f77211 */ /* 0x000fe200078ff2ff */
[----:B------:R-:W-:Y:S01]  /*09e0*/  IMAD R15, R3, 0x8, R15 ;  /* 0x00000008030f7824 */ /* 0x000fe200078e020f */
[----:B------:R-:W-:Y:S01]  /*09f0*/  LOP3.LUT R5, R8, 0x30, R0, 0xf8, !PT ;  /* 0x0000003008057812 */ /* 0x000fe200078ef800 */
[----:B------:R-:W-:Y:S01]  /*0a00*/  IMAD.IADD R12, R7, 0x1, -R2 ;  /* 0x00000001070c7824 */ /* 0x000fe200078e0a02 */
[----:B------:R-:W-:Y:S01]  /*0a10*/  LOP3.LUT R0, R10, 0xc0, RZ, 0xc0, !PT ;  /* 0x000000c00a007812 */ /* 0x000fe200078ec0ff */
[----:B------:R-:W-:Y:S01]  /*0a20*/  IMAD.SHL.U32 R2, R17, 0x400, RZ ;  /* 0x0000040011027824 */ /* 0x000fe200078e00ff */
[--C-:B------:R-:W-:Y:S01]  /*0a30*/  LOP3.LUT R5, R5, 0x8, R145.reuse, 0xf8, !PT ;  /* 0x0000000805057812 */ /* 0x100fe200078ef891 */
[----:B------:R-:W-:Y:S01]  /*0a40*/  @!UP2 UIMAD UR7, UR46, UR15, UR49 ;  /* 0x0000000f2e07a2a4 */ /* 0x000fe2000f8e0231 */
[----:B------:R-:W-:Y:S01]  /*0a50*/  LOP3.LUT R145, R0, 0x8, R145, 0xf8, !PT ;  /* 0x0000000800917812 */ /* 0x000fe200078ef891 */
[----:B------:R-:W-:Y:S01]  /*0a60*/  IMAD R147, R3, 0x200, R2 ;  /* 0x0000020003937824 */ /* 0x000fe200078e0202 */
[----:B------:R-:W-:Y:S01]  /*0a70*/  SHF.R.U32.HI R0, RZ, 0x3, R0 ;  /* 0x00000003ff007819 */ /* 0x000fe20000011600 */
[----:B------:R-:W-:Y:S01]  /*0a80*/  IMAD.U32 R3, RZ, RZ, UR8 ;  /* 0x00000008ff037e24 */ /* 0x000fe2000f8e00ff */
[----:B------:R-:W-:Y:S01]  /*0a90*/  LEA.HI R4, R4, R4, RZ, 0x1d ;  /* 0x0000000404047211 */ /* 0x000fe200078fe8ff */
[----:B------:R-:W-:Y:S01]  /*0aa0*/  UIMAD UR22, UR55, 0x58, URZ ;  /* 0x00000058371678a4 */ /* 0x000fe2000f8e023f */
[----:B------:R-:W-:Y:S01]  /*0ab0*/  LOP3.LUT R145, R145, R0, RZ, 0x3c, !PT ;  /* 0x0000000091917212 */ /* 0x000fe200078e3cff */
[----:B------:R-:W-:Y:S01]  /*0ac0*/  IMAD.U32 R0, RZ, RZ, UR9 ;  /* 0x00000009ff007e24 */ /* 0x000fe2000f8e00ff */
[----:B------:R-:W-:Y:S01]  /*0ad0*/  IADD3 R231, R4, R231, R2 ;  /* 0x000000e704e77210 */ /* 0x000fe20007ffe002 */
[----:B------:R-:W-:Y:S01]  /*0ae0*/  IMAD.SHL.U32 R4, R11, 0x10, RZ ;  /* 0x000000100b047824 */ /* 0x000fe200078e00ff */
        /* <DEDUP_REMOVED lines=12> */
[----:B------:R-:W-:Y:S01]  /*0bb0*/  IMAD.IADD R230, R232, 0x1, R228 ;  /* 0x00000001e8e67824 */ /* 0x000fe200078e02e4 */
[----:B------:R-:W-:Y:S01]  /*0bc0*/  UIMAD UR21, UR55, 0x60, URZ ;  /* 0x00000060371578a4 */ /* 0x000fe2000f8e023f */
[----:B------:R-:W-:Y:S01]  /*0bd0*/  IMAD.IADD R146, R145, 0x1, R146 ;  /* 0x0000000191927824 */ /* 0x000fe200078e0292 */
[----:B------:R-:W-:Y:S01]  /*0be0*/  UIMAD UR20, UR55, 0x68, URZ ;  /* 0x00000068371478a4 */ /* 0x000fe2000f8e023f */
[--C-:B------:R-:W-:Y:S01]  /*0bf0*/  IMAD.IADD R226, R226, 0x1, R227.reuse ;  /* 0x00000001e2e27824 */ /* 0x100fe200078e02e3 */
[----:B------:R-:W-:Y:S01]  /*0c00*/  UIMAD UR19, UR55, 0x70, URZ ;  /* 0x00000070371378a4 */ /* 0x000fe2000f8e023f */
[C---:B------:R-:W-:Y:S01]  /*0c10*/  IMAD.IADD R229, R228.reuse, 0x1, R227 ;  /* 0x00000001e4e57824 */ /* 0x040fe200078e02e3 */
[----:B------:R-:W-:Y:S01]  /*0c20*/  UIMAD UR18, UR55, 0x78, URZ ;  /* 0x00000078371278a4 */ /* 0x000fe2000f8e023f */
[----:B------:R-:W-:Y:S01]  /*0c30*/  IMAD.IADD R228, R228, 0x1, R226 ;  /* 0x00000001e4e47824 */ /* 0x000fe200078e02e2 */
[----:B------:R-:W-:Y:S01]  /*0c40*/  UIADD3 UR17, -UR60, URZ, URZ ;  /* 0x0000003f3c117290 */ /* 0x000fe2000fffe13f */
[----:B-1----:R-:W-:-:S02]  /*0c50*/  IMAD R0, R17, 0x200, R6 ;  /* 0x0000020011007824 */ /* 0x002fc400078e0206 */
[----:B--2---:R-:W-:Y:S01]  /*0c60*/  IMAD.U32 R3, RZ, RZ, UR5 ;  /* 0x00000005ff037e24 */ /* 0x004fe2000f8e00ff */
[----:B------:R-:W-:Y:S01]  /*0c70*/  UIMAD UR5, UR51, UR58, URZ ;  /* 0x0000003a330572a4 */ /* 0x000fe2000f8e023f */
[----:B------:R-:W-:Y:S01]  /*0c80*/  IMAD R12, R12, 0x20, R0 ;  /* 0x000000200c0c7824 */ /* 0x000fe200078e0200 */
[----:B------:R-:W-:Y:S02]  /*0c90*/  SHF.R.S32.HI R0, RZ, 0x1, R9 ;  /* 0x00000001ff007819 */ /* 0x000fe40000011409 */
[----:B------:R1:W-:Y:S02]  /*0ca0*/  STL [R1+0x18], R3 ;  /* 0x0000180301007387 */ /* 0x0003e40000100800 */
[----:B------:R-:W-:Y:S01]  /*0cb0*/  IMAD.U32 R2, RZ, RZ, UR5 ;  /* 0x00000005ff027e24 */ /* 0x000fe2000f8e00ff */
[C---:B------:R-:W-:Y:S01]  /*0cc0*/  LOP3.LUT P3, RZ, R0.reuse, 0x2, RZ, 0xc0, !PT ;  /* 0x0000000200ff7812 */ /* 0x040fe2000786c0ff */
[----:B------:R-:W-:Y:S01]  /*0cd0*/  IMAD.U32 R2, RZ, RZ, UR4 ;  /* 0x00000004ff027e24 */ /* 0x000fe2000f8e00ff */
[----:B------:R-:W-:Y:S01]  /*0ce0*/  @!UP2 UIMAD UR4, UR7, UR13, URZ ;  /* 0x0000000d0704a2a4 */ /* 0x000fe2000f8e023f */
[----:B------:R-:W-:Y:S01]  /*0cf0*/  IMAD.SHL.U32 R0, R0, 0x40, RZ ;  /* 0x0000004000007824 */ /* 0x000fe200078e00ff */
[----:B------:R-:W-:Y:S01]  /*0d00*/  USHF.R.S32.HI UR5, URZ, 0x1f, UR60 ;  /* 0x0000001f3f057899 */ /* 0x000fe2000801143c */
[----:B------:R-:W-:Y:S01]  /*0d10*/  R2P PR, R14, 0x6 ;  /* 0x000000060e007804 */ /* 0x000fe20000000000 */
[----:B------:R2:W-:Y:S01]  /*0d20*/  STL [R1+0x14], R2 ;  /* 0x0000140201007387 */ /* 0x0005e20000100800 */
[----:B------:R-:W-:-:S02]  /*0d30*/  LOP3.LUT P0, RZ, R13, 0x2, RZ, 0xc0, !PT ;  /* 0x000000020dff7812 */ /* 0x000fc4000780c0ff */
[----:B------:R-:W-:Y:S02]  /*0d40*/  LOP3.LUT R0, R0, 0xc0, RZ, 0xc0, !PT ;  /* 0x000000c000007812 */ /* 0x000fe400078ec0ff */
[----:B------:R-:W-:Y:S02]  /*0d50*/  SEL R148, R148, 0xffffffc0, !P2 ;  /* 0xffffffc094947807 */ /* 0x000fe40005000000 */
[----:B------:R-:W-:Y:S02]  /*0d60*/  SEL R153, R153, 0xffffffe0, !P0 ;  /* 0xffffffe099997807 */ /* 0x000fe40004000000 */
[----:B-1----:R-:W-:Y:S01]  /*0d70*/  SHF.R.U32.HI R3, RZ, 0x3, R0 ;  /* 0x00000003ff037819 */ /* 0x002fe20000011600 */
[----:B--2---:R-:W-:-:S05]  /*0d80*/  IMAD.SHL.U32 R2, R250, 0x8, RZ ;  /* 0x00000008fa027824 */ /* 0x004fca00078e00ff */
[----:B------:R-:W-:-:S04]  /*0d90*/  LOP3.LUT R2, R2, 0x8, RZ, 0xc0, !PT ;  /* 0x0000000802027812 */ /* 0x000fc800078ec0ff */
[----:B------:R-:W-:Y:S01]  /*0da0*/  LOP3.LUT R8, R3, R0, R2, 0x1e, !PT ;  /* 0x0000000003087212 */ /* 0x000fe200078e1e02 */
[----:B------:R-:W-:Y:S01]  /*0db0*/  IMAD.SHL.U32 R0, R14, 0x40, RZ ;  /* 0x000000400e007824 */ /* 0x000fe200078e00ff */
[----:B------:R-:W-:Y:S01]  /*0dc0*/  LOP3.LUT R7, R2, 0x10, R4, 0xf8, !PT ;  /* 0x0000001002077812 */ /* 0x000fe200078ef804 */
[----:B------:R-:W-:Y:S02]  /*0dd0*/  IMAD.SHL.U32 R2, R13, 0x40, RZ ;  /* 0x000000400d027824 */ /* 0x000fe400078e00ff */
[C---:B------:R-:W-:Y:S01]  /*0de0*/  IMAD R3, R11.reuse, 0x200, R5 ;  /* 0x000002000b037824 */ /* 0x040fe200078e0205 */
        /* <DEDUP_REMOVED lines=16> */
[----:B------:R-:W-:Y:S01]  /*0ef0*/  USHF.R.S32.HI UR4, URZ, 0x1f, UR61 ;  /* 0x0000001f3f047899 */ /* 0x000fe2000801143d */
[----:B------:R-:W-:Y:S01]  /*0f00*/  IMAD.U32 R0, RZ, RZ, UR5 ;  /* 0x00000005ff007e24 */ /* 0x000fe2000f8e00ff */
[----:B------:R-:W-:Y:S01]  /*0f10*/  LEA R147, R147, 0x8000, 0x1 ;  /* 0x0000800093937811 */ /* 0x000fe200078e08ff */
[----:B------:R-:W-:Y:S01]  /*0f20*/  IMAD.IADD R158, R158, 0x1, R5 ;  /* 0x000000019e9e7824 */ /* 0x000fe200078e0205 */
[----:B------:R1:W-:Y:S02]  /*0f30*/  STL [R1+0x10], R2 ;  /* 0x0000100201007387 */ /* 0x0003e40000100800 */
[----:B------:R-:W-:Y:S01]  /*0f40*/  IMAD.U32 R0, RZ, RZ, UR4 ;  /* 0x00000004ff007e24 */ /* 0x000fe2000f8e00ff */
[C---:B------:R-:W-:Y:S01]  /*0f50*/  IADD3 R0, R4.reuse, 0x20, RZ ;  /* 0x0000002004007810 */ /* 0x040fe20007ffe0ff */
[----:B------:R2:W-:Y:S01]  /*0f60*/  STL [R1+0x4], R4 ;  /* 0x0000040401007387 */ /* 0x0005e20000100800 */
[----:B------:R-:W-:Y:S01]  /*0f70*/  @P3 IADD3 R0, R4, -0x20, RZ ;  /* 0xffffffe004003810 */ /* 0x000fe20007ffe0ff */
[C---:B------:R-:W-:Y:S01]  /*0f80*/  IMAD.IADD R149, R147.reuse, 0x1, R148 ;  /* 0x0000000193957824 */ /* 0x040fe200078e0294 */
[----:B------:R-:W-:-:S02]  /*0f90*/  IADD3 R154, R147, 0x20, RZ ;  /* 0x00000020939a7810 */ /* 0x000fc40007ffe0ff */
[----:B------:R-:W-:Y:S01]  /*0fa0*/  @P1 IADD3 R154, R147, -0x20, RZ ;  /* 0xffffffe0939a1810 */ /* 0x000fe20007ffe0ff */
[----:B------:R2:W-:Y:S03]  /*0fb0*/  STL [R1+0x8], R0 ;  /* 0x0000080001007387 */ /* 0x0005e60000100800 */
[----:B------:R-:W-:Y:S01]  /*0fc0*/  IADD3 R157, R154, 0x2000, RZ ;  /* 0x000020009a9d7810 */ /* 0x000fe20007ffe0ff */
[----:B------:R-:W-:Y:S01]  /*0fd0*/  IMAD.IADD R148, R148, 0x1, R154 ;  /* 0x0000000194947824 */ /* 0x000fe200078e029a */
[C---:B------:R-:W-:Y:S02]  /*0fe0*/  IADD3 R156, R154.reuse, 0x4000, RZ ;  /* 0x000040009a9c7810 */ /* 0x040fe40007ffe0ff */
[----:B------:R-:W-:Y:S01]  /*0ff0*/  IADD3 R155, R154, 0x6000, RZ ;  /* 0x000060009a9b7810 */ /* 0x000fe20007ffe0ff */
[----:B-1----:R-:W-:Y:S02]  /*1000*/  IMAD.SHL.U32 R2, R3, 0x2, RZ ;  /* 0x0000000203027824 */ /* 0x002fe400078e00ff */
.L_x_370:
[----:B------:R-:W-:Y:S02]  /*1010*/  ULDC.64 UR6, c[0x0][0x250] ;  /* 0x0000940000067ab9 */ /* 0x000fe40000000a00 */
[----:B------:R-:W-:-:S02]  /*1020*/  UISETP.NE.U32.AND UP4, UPT, URZ, UR6, UPT ;  /* 0x000000063f00728c */ /* 0x000fc4000bf85070 */
[----:B------:R-:W-:Y:S02]  /*1030*/  USHF.L.U32 UR10, UR46, 0x2, URZ ;  /* 0x000000022e0a7899 */ /* 0x000fe4000800063f */
[----:B------:R-:W-:Y:S02]  /*1040*/  UISETP.NE.AND.EX UP4, UPT, URZ, UR7, UPT, UP4 ;  /* 0x000000073f00728c */ /* 0x000fe4000bf85340 */
[----:B------:R-:W-:Y:S02]  /*1050*/  USHF.R.S32.HI UR52, URZ, 0x1f, UR46 ;  /* 0x0000001f3f347899 */ /* 0x000fe4000801142e */
[----:B------:R-:W-:Y:S02]  /*1060*/  ULDC.U8 UR4, c[0x0][0x312] ;  /* 0x0000c48000047ab9 */ /* 0x000fe40000000000 */
[----:B------:R-:W-:Y:S01]  /*1070*/  USHF.L.U64.HI UR5, UR46, 0x2, UR52 ;  /* 0x000000022e057899 */ /* 0x000fe20008010234 */
[----:B------:R-:W-:Y:S01]  /*1080*/  PLOP3.LUT P0, PT, PT, PT, UP4, 0x80, 0x0 ;  /* 0x000000000000781c */ /* 0x000fe20003f0f048 */
[----:B------:R-:W-:-:S02]  /*1090*/  UISETP.NE.AND UP5, UPT, UR4, URZ, UPT ;  /* 0x0000003f0400728c */ /* 0x000fc4000bfa5270 */
        /* <DEDUP_REMOVED lines=45> */
.L_x_326:
        /* <DEDUP_REMOVED lines=58> */
.L_x_328:
        /* <DEDUP_REMOVED lines=18> */
.L_x_329:
        /* <DEDUP_REMOVED lines=31> */
[----:B-1----:R-:W1:Y:S01]  /*1a20*/  I2F.RP R4, R6 ;  /* 0x0000000600047306 */ /* 0x002e620000209400 */
[----:B------:R-:W-:-:S07]  /*1a30*/  USHF.L.U32 UR10, UR46, 0x7, URZ ;  /* 0x000000072e0a7899 */ /* 0x000fce000800063f */
[----:B-1----:R-:W1:Y:S01]  /*1a40*/  MUFU.RCP R4, R4 ;  /* 0x0000000400047308 */ /* 0x002e620000001000 */
[----:B------:R-:W-:Y:S02]  /*1a50*/  USEL UR15, UR8, URZ, UP3 ;  /* 0x0000003f080f7287 */ /* 0x000fe40009800000 */
[----:B------:R-:W-:Y:S02]  /*1a60*/  USHF.L.U64.HI UR6, UR46, 0x7, UR52 ;  /* 0x000000072e067899 */ /* 0x000fe40008010234 */
[----:B------:R-:W-:Y:S02]  /*1a70*/  USEL UR8, UR10, URZ, UP6 ;  /* 0x0000003f0a087287 */ /* 0x000fe4000b000000 */
[----:B------:R-:W-:Y:S02]  /*1a80*/  USEL UR6, UR6, URZ, UP6 ;  /* 0x0000003f06067287 */ /* 0x000fe4000b000000 */
[----:B------:R-:W-:Y:S01]  /*1a90*/  UIADD3 UR8, UP0, UR5, UR8, URZ ;  /* 0x0000000805087290 */ /* 0x000fe2000ff1e03f */
[----:B-1----:R-:W-:-:S03]  /*1aa0*/  IADD3 R4, R4, 0xffffffe, RZ ;  /* 0x0ffffffe04047810 */ /* 0x002fc60007ffe0ff */
[----:B------:R-:W-:Y:S01]  /*1ab0*/  UIADD3.X UR9, UR43, UR6, URZ, UP0, !UPT ;  /* 0x000000062b097290 */ /* 0x000fe200087fe43f */
        /* <DEDUP_REMOVED lines=8> */
[----:B------:R-:W-:Y:S02]  /*1b40*/  USEL UR13, UR13, URZ, UP3 ;  /* 0x0000003f0d0d7287 */ /* 0x000fe40009800000 */
[----:B------:R-:W-:Y:S01]  /*1b50*/  UIADD3 UR10, UR9, UR10, URZ ;  /* 0x0000000a090a7290 */ /* 0x000fe2000fffe03f */
        /* <DEDUP_REMOVED lines=13> */
[----:B-1----:R-:W-:-:S10]  /*1c30*/  @UP2 USEL UR6, UR6, UR4, !UP1 ;  /* 0x0000000406062287 */ /* 0x002fd4000c800000 */
[----:B------:R-:W-:Y:S01]  /*1c40*/  @P2 IADD3 R4, R4, 0x1, RZ ;  /* 0x0000000104042810 */ /* 0x000fe20007ffe0ff */
[----:B------:R-:W-:-:S04]  /*1c50*/  ULDC UR11, c[0x0][0x234] ;  /* 0x00008d00000b7ab9 */ /* 0x000fc80000000800 */
[----:B------:R-:W-:Y:S01]  /*1c60*/  @!P0 IMAD.MOV R4, RZ, RZ, -R4 ;  /* 0x000000ffff048224 */ /* 0x000fe200078e0a04 */
[----:B------:R-:W-:Y:S01]  /*1c70*/  PLOP3.LUT P0, PT, PT, PT, UP2, 0x80, 0x0 ;  /* 0x000000000000781c */ /* 0x000fe20003f0f028 */
[----:B------:R-:W-:Y:S01]  /*1c80*/  @UP2 UIMAD UR11, UR49, UR11, UR6 ;  /* 0x0000000b310b22a4 */ /* 0x000fe2000f8e0206 */
[----:B------:R-:W-:Y:S01]  /*1c90*/  @!P1 LOP3.LUT R4, RZ, c[0x0][0x1c8], RZ, 0x33, !PT ;  /* 0x00007200ff049a12 */ /* 0x000fe200078e33ff */
[----:B------:R-:W-:-:S05]  /*1ca0*/  USHF.R.S32.HI UR6, URZ, 0x1f, UR36 ;  /* 0x0000001f3f067899 */ /* 0x000fca0008011424 */
[----:B------:R-:W-:Y:S01]  /*1cb0*/  @!UP2 UMOV UR11, UR52 ;  /* 0x00000034000bac82 */ /* 0x000fe20008000000 */
[----:B------:R-:W-:-:S04]  /*1cc0*/  SHF.R.S32.HI R17, RZ, 0x1f, R4 ;  /* 0x0000001fff117819 */ /* 0x000fc80000011404 */
        /* <DEDUP_REMOVED lines=9> */
.L_x_330:
[----:B------:R-:W2:Y:S02]  /*1d60*/  LDL R0, [R1+0x1c] ;  /* 0x00001c0001007983 */ /* 0x000ea40000100800 */
[----:B--2---:R1:W2:Y:S01]  /*1d70*/  R2UR UR4, R0 ;  /* 0x00000000000473c2 */ /* 0x0042a200000e0000 */
[----:B------:R-:W-:-:S07]  /*1d80*/  DEPBAR.LE SB1, 0x0, {2} ;  /* 0x000090040000791a */ /* 0x000fce0000000000 */
.L_x_331:
[----:B------:R-:W2:Y:S04]  /*1d90*/  LDL R3, [R1+0x24] ;  /* 0x0000240001037983 */ /* 0x000ea80000100800 */
[----:B------:R-:W3:Y:S01]  /*1da0*/  LDL R0, [R1+0x14] ;  /* 0x0000140001007983 */ /* 0x000ee20000100800 */
[----:B------:R-:W-:Y:S01]  /*1db0*/  USHF.R.S32.HI UR9, URZ, 0x1f, UR60 ;  /* 0x0000001f3f097899 */ /* 0x000fe2000801143c */
[----:B------:R-:W-:Y:S01]  /*1dc0*/  SHF.R.S32.HI R243, RZ, 0x1f, R242 ;  /* 0x0000001ffff37819 */ /* 0x000fe200000114f2 */
[----:B------:R-:W-:Y:S01]  /*1dd0*/  BSSY B1, `(.L_x_327) ;  /* 0x000088c000017945 */ /* 0x000fe20003800000 */
[----:B------:R-:W1:Y:S02]  /*1de0*/  S2R R16, SR_TID.X ;  /* 0x0000000000107919 */ /* 0x000e640000002100 */
[----:B-1----:R-:W-:Y:S01]  /*1df0*/  SHF.R.S32.HI R10, RZ, 0x1f, R16 ;  /* 0x0000001fff0a7819 */ /* 0x002fe20000011410 */
[----:B--2---:R1:W2:Y:S03]  /*1e00*/  R2UR UR52, R3 ;  /* 0x00000000033473c2 */ /* 0x0042a600000e0000 */
[----:B-1----:R-:W-:Y:S01]  /*1e10*/  LEA.HI R3, R10, R16, RZ, 0x2 ;  /* 0x000000100a037211 */ /* 0x002fe200078f10ff */
[----:B--2---:R-:W-:-:S02]  /*1e20*/  UIADD3 UR8, UP5, UP4, UR8, UR60, UR52 ;  /* 0x0000003c08087290 */ /* 0x004fc4000fcbe034 */
[----:B------:R-:W-:Y:S01]  /*1e30*/  USHF.R.S32.HI UR52, URZ, 0x1f, UR49 ;  /* 0x0000001f3f347899 */ /* 0x000fe20008011431 */
[----:B------:R-:W-:Y:S01]  /*1e40*/  SHF.R.S32.HI R3, RZ, 0x2, R3 ;  /* 0x00000002ff037819 */ /* 0x000fe20000011403 */
[----:B------:R-:W-:Y:S01]  /*1e50*/  UIADD3 UR15, UP1, UP0, UR15, UR8, UR16 ;  /* 0x000000080f0f7290 */ /* 0x000fe2000f83e010 */
[----:B---3--:R1:W2:Y:S02]  /*1e60*/  R2UR UR16, R0 ;  /* 0x00000000001073c2 */ /* 0x0082a400000e0000 */
[----:B------:R-:W-:Y:S02]  /*1e70*/  SHF.R.S32.HI R18, RZ, 0x1f, R3 ;  /* 0x0000001fff127819 */ /* 0x000fe40000011403 */
[----:B-1----:R-:W-:Y:S01]  /*1e80*/  IADD3 R0, P0, R3, UR5, RZ ;  /* 0x0000000503007c10 */ /* 0x002fe2000ff1e0ff */
[----:B--2---:R-:W-:-:S03]  /*1e90*/  UIADD3.X UR8, UR10, UR9, UR16, UP5, UP4 ;  /* 0x000000090a087290 */ /* 0x004fc6000afe8410 */
        /* <DEDUP_REMOVED lines=8> */
[----:B------:R-:W-:Y:S01]  /*1f20*/  IMAD R0, R0, c[0x0][0x194], R5 ;  /* 0x0000650000007a24 */ /* 0x000fe200078e0205 */
[----:B------:R-:W-:Y:S01]  /*1f30*/  UMOV UR16, 0x4 ;  /* 0x0000000400107882 */ /* 0x000fe20000000000 */
[----:B------:R-:W-:Y:S01]  /*1f40*/  IMAD.U32 R5, RZ, RZ, UR5 ;  /* 0x00000005ff057e24 */ /* 0x000fe2000f8e00ff */
[----:B------:R-:W-:-:S02]  /*1f50*/  UIMAD UR12, UR49, UR9, UR8 ;  /* 0x00000009310c72a4 */ /* 0x000fc4000f8e0208 */
[----:B------:R-:W-:Y:S01]  /*1f60*/  IADD3.X R9, R7, UR48, R0, P0, !PT ;  /* 0x0000003007097c10 */ /* 0x000fe200087fe400 */
[----:B------:R-:W-:Y:S01]  /*1f70*/  ULDC.64 UR8, c[0x0][0x378] ;  /* 0x0000de0000087ab9 */ /* 0x000fe20000000a00 */
[----:B------:R-:W-:Y:S01]  /*1f80*/  LEA.HI R0, R10, R16, RZ, 0x5 ;  /* 0x000000100a007211 */ /* 0x000fe200078f28ff */
[----:B------:R-:W-:Y:S01]  /*1f90*/  UIMAD UR8, UR52, UR8, URZ ;  /* 0x00000008340872a4 */ /* 0x000fe2000f8e023f */
[----:B------:R-:W-:Y:S02]  /*1fa0*/  IADD3 R6, P0, R242, UR40, RZ ;  /* 0x00000028f2067c10 */ /* 0x000fe4000ff1e0ff */
[----:B------:R-:W-:Y:S01]  /*1fb0*/  LOP3.LUT R10, R0, 0xffffffe0, RZ, 0xc0, !PT ;  /* 0xffffffe0000a7812 */ /* 0x000fe200078ec0ff */
[----:B------:R-:W-:Y:S01]  /*1fc0*/  UIMAD UR10, UR49, UR9, UR8 ;  /* 0x00000009310a72a4 */ /* 0x000fe2000f8e0208 */
[----:B------:R-:W-:Y:S01]  /*1fd0*/  SHF.R.S32.HI R0, RZ, 0x5, R0 ;  /* 0x00000005ff007819 */ /* 0x000fe20000011400 */
[----:B------:R-:W-:Y:S01]  /*1fe0*/  ULDC.64 UR52, c[0x0][0x3c8] ;  /* 0x0000f20000347ab9 */ /* 0x000fe20000000a00 */
[----:B------:R-:W-:Y:S01]  /*1ff0*/  IADD3.X R7, R243, UR42, RZ, P0, !PT ;  /* 0x0000002af3077c10 */ /* 0x000fe200087fe4ff */
[----:B------:R-:W-:Y:S01]  /*2000*/  IMAD.IADD R16, R16, 0x1, -R10 ;  /* 0x0000000110107824 */ /* 0x000fe200078e0a0a */
[----:B------:R-:W-:-:S02]  /*2010*/  ULDC.64 UR8, c[0x0][0x370] ;  /* 0x0000dc0000087ab9 */ /* 0x000fc40000000a00 */
[----:B------:R-:W-:Y:S01]  /*2020*/  UIMAD UR8, UR43, UR8, URZ ;  /* 0x000000082b0872a4 */ /* 0x000fe2000f8e023f */
[----:B------:R-:W-:Y:S02]  /*2030*/  IMAD R0, R0, UR55, R16 ;  /* 0x0000003700007c24 */ /* 0x000fe4000f8e0210 */
[----:B------:R-:W-:Y:S01]  /*2040*/  IMAD.WIDE.U32 R6, R5, c[0x0][0x370], R6 ;  /* 0x0000dc0005067a25 */ /* 0x000fe200078e0006 */
[----:B------:R-:W-:Y:S02]  /*2050*/  UIMAD UR9, UR5, UR9, UR8 ;  /* 0x00000009050972a4 */ /* 0x000fe4000f8e0208 */
[C---:B------:R-:W-:Y:S01]  /*2060*/  IADD3 R14, P0, R0.reuse, UR15, RZ ;  /* 0x0000000f000e7c10 */ /* 0x040fe2000ff1e0ff */
[----:B------:R-:W-:Y:S02]  /*2070*/  UIADD3 UR8, UR5, UR4, URZ ;  /* 0x0000000405087290 */ /* 0x000fe4000fffe03f */
[----:B------:R-:W-:Y:S01]  /*2080*/  UIADD3 UR4, UR5, UR11, URZ ;  /* 0x0000000b05047290 */ /* 0x000fe2000fffe03f */
[----:B------:R-:W-:Y:S01]  /*2090*/  IADD3 R7, R7, UR9, RZ ;  /* 0x0000000907077c10 */ /* 0x000fe2000fffe0ff */
[----:B------:R-:W-:Y:S01]  /*20a0*/  ULDC.64 UR42, c[0x0][0x200] ;  /* 0x00008000002a7ab9 */ /* 0x000fe20000000a00 */
[----:B------:R-:W-:Y:S01]  /*20b0*/  LEA.HI.X.SX32 R5, R0, UR13, 0x1, P0 ;  /* 0x0000000d00057c11 */ /* 0x000fe200080f0eff */
[----:B------:R-:W-:Y:S01]  /*20c0*/  IMAD.U32 R0, RZ, RZ, UR49 ;  /* 0x00000031ff007e24 */ /* 0x000fe2000f8e00ff */
[----:B------:R-:W-:-:S03]  /*20d0*/  LEA R239, P0, R14, c[0x0][0x350], 0x2 ;  /* 0x0000d4000eef7a11 */ /* 0x000fc600078010ff */
[----:B------:R-:W-:Y:S01]  /*20e0*/  IMAD.WIDE.U32 R6, R0, c[0x0][0x378], R6 ;  /* 0x0000de0000067a25 */ /* 0x000fe200078e0006 */
[----:B------:R-:W-:Y:S02]  /*20f0*/  LEA.HI.X R14, R14, c[0x0][0x354], R5, 0x2, P0 ;  /* 0x0000d5000e0e7a11 */ /* 0x000fe400000f1405 */
[----:B------:R-:W-:Y:S01]  /*2100*/  PLOP3.LUT P0, PT, PT, PT, UP0, 0x80, 0x0 ;  /* 0x000000000000781c */ /* 0x000fe20003f0f008 */
[----:B------:R-:W-:Y:S01]  /*2110*/  IMAD.WIDE.U32 R8, R0, c[0x0][0x1a8], R8 ;  /* 0x00006a0000087a25 */ /* 0x000fe200078e0008 */
[----:B------:R-:W-:Y:S01]  /*2120*/  IADD3 R7, R7, UR10, RZ ;  /* 0x0000000a07077c10 */ /* 0x000fe2000fffe0ff */
[----:B------:R-:W-:Y:S02]  /*2130*/  ULEA.HI.SX32 UR10, UR47, 0xffffffff, 0x19 ;  /* 0xffffffff2f0a7891 */ /* 0x000fe4000f8fca3f */
[----:B------:R-:W-:Y:S01]  /*2140*/  IMAD R0, R18, c[0x0][0x370], RZ ;  /* 0x0000dc0012007a24 */ /* 0x000fe200078e02ff */
[----:B------:R-:W-:Y:S01]  /*2150*/  IADD3 R9, R9, UR12, RZ ;  /* 0x0000000c09097c10 */ /* 0x000fe2000fffe0ff */
[----:B------:R-:W-:Y:S01]  /*2160*/  IMAD.WIDE.U32 R6, R3, c[0x0][0x370], R6 ;  /* 0x0000dc0003067a25 */ /* 0x000fe200078e0006 */
[----:B------:R-:W-:Y:S01]  /*2170*/  LEA R12, P2, R8, c[0x0][0x160], 0x1 ;  /* 0x00005800080c7a11 */ /* 0x000fe200078408ff */
[----:B------:R-:W-:-:S02]  /*2180*/  UIMAD.WIDE UR12, UR4, UR16, UR42 ;  /* 0x00000010040c72a5 */ /* 0x000fc4000f8e022a */
[----:B------:R-:W-:Y:S01]  /*2190*/  IMAD R0, R3, c[0x0][0x374], R0 ;  /* 0x0000dd0003007a24 */ /* 0x000fe200078e0200 */
[----:B------:R-:W-:Y:S01]  /*21a0*/  LEA R10, P1, R6, c[0x0][0x330], 0x1 ;  /* 0x0000cc00060a7a11 */ /* 0x000fe200078208ff */
[----:B------:R-:W-:Y:S01]  /*21b0*/  UIMAD.WIDE UR4, UR8, UR16, UR52 ;  /* 0x00000010080472a5 */ /* 0x000fe2000f8e0234 */
        /* <DEDUP_REMOVED lines=13> */
[----:B------:R-:W-:-:S02]  /*2290*/  MOV R236, R12 ;  /* 0x0000000c00ec7202 */ /* 0x000fc40000000f00 */
        /* <DEDUP_REMOVED lines=11> */
[----:B------:R-:W-:Y:S01]  /*2350*/  IMAD.MOV.U32 R235, RZ, RZ, R11 ;  /* 0x000000ffffeb7224 */ /* 0x000fe200078e000b */
[----:B------:R-:W-:Y:S01]  /*2360*/  MOV R238, R14 ;  /* 0x0000000e00ee7202 */ /* 0x000fe20000000f00 */
[----:B------:R-:W-:Y:S01]  /*2370*/  IMAD.WIDE.U32 R6, R4, c[0x0][0x1b8], R6 ;  /* 0x00006e0004067a25 */ /* 0x000fe200078e0006 */
[----:B------:R-:W-:-:S03]  /*2380*/  UIADD3 UR4, UR8, -UR4, URZ ;  /* 0x8000000408047290 */ /* 0x000fc6000fffe03f */
[----:B------:R-:W-:Y:S01]  /*2390*/  IMAD.IADD R12, R7, 0x1, R5 ;  /* 0x00000001070c7824 */ /* 0x000fe200078e0205 */
[----:B------:R-:W-:Y:S02]  /*23a0*/  UISETP.NE.AND UP0, UPT, UR4, 0x1, UPT ;  /* 0x000000010400788c */ /* 0x000fe4000bf05270 */
        /* <DEDUP_REMOVED lines=24> */
.L_x_334:
[----:B------:R-:W-:Y:S05]  /*2530*/  BSYNC B0 ;  /* 0x0000000000007941 */ /* 0x000fea0003800000 */
.L_x_333:
        /* <DEDUP_REMOVED lines=21> */
.L_x_336:
[----:B------:R-:W-:Y:S05]  /*2690*/  BSYNC B0 ;  /* 0x0000000000007941 */ /* 0x000fea0003800000 */
.L_x_335:
        /* <DEDUP_REMOVED lines=17> */
.L_x_338:
[----:B------:R-:W-:Y:S05]  /*27b0*/  BSYNC B0 ;  /* 0x0000000000007941 */ /* 0x000fea0003800000 */
.L_x_337:
        /* <DEDUP_REMOVED lines=15> */
.L_x_340:
[----:B------:R-:W-:Y:S05]  /*28b0*/  BSYNC B0 ;  /* 0x0000000000007941 */ /* 0x000fea0003800000 */
.L_x_339:
        /* <DEDUP_REMOVED lines=20> */
.L_x_342:
[----:B------:R-:W-:Y:S05]  /*2a00*/  BSYNC B0 ;  /* 0x0000000000007941 */ /* 0x000fea0003800000 */
.L_x_341:
        /* <DEDUP_REMOVED lines=20> */
.L_x_344:
[----:B------:R-:W-:Y:S05]  /*2b50*/  BSYNC B0 ;  /* 0x0000000000007941 */ /* 0x000fea0003800000 */
.L_x_343:
[----:B------:R-:W-:Y:S01]  /*2b60*/  ULDC.64 UR10, c[0x0][0x198] ;  /* 0x00006600000a7ab9 */ /* 0x000fe20000000a00 */
[----:B---3--:R-:W-:Y:S01]  /*2b70*/  IMAD.WIDE.U32 R6, R15, c[0x0][0x198], R242 ;  /* 0x000066000f067a25 */ /* 0x008fe200078e00f2 */
[----:B------:R-:W-:Y:S01]  /*2b80*/  UIMAD UR5, UR6, UR10, URZ ;  /* 0x0000000a060572a4 */ /* 0x000fe2000f8e023f */
[C---:B------:R-:W-:Y:S02]  /*2b90*/  ISETP.GE.AND P6, PT, R247.reuse, UR4, PT ;  /* 0x00000004f7007c0c */ /* 0x040fe4000bfc6270 */
[----:B------:R-:W-:Y:S01]  /*2ba0*/  MOV R245, 0x7f800000 ;  /* 0x7f80000000f57802 */ /* 0x000fe20000000f00 */
[----:B------:R-:W-:Y:S01]  /*2bb0*/  UIMAD UR5, UR36, UR11, UR5 ;  /* 0x0000000b240572a4 */ /* 0x000fe2000f8e0205 */
[----:B------:R-:W-:Y:S01]  /*2bc0*/  IADD3 R8, P3, R6, UR39, RZ ;  /* 0x0000002706087c10 */ /* 0x000fe2000ff7e0ff */
[----:B------:R-:W-:Y:S01]  /*2bd0*/  IMAD.MOV.U32 R246, RZ, RZ, 0x7f800000 ;  /* 0x7f800000fff67424 */ /* 0x000fe200078e00ff */
[----:B------:R-:W-:Y:S01]  /*2be0*/  IADD3 R6, R247, 0x40, RZ ;  /* 0x00000040f7067810 */ /* 0x000fe20007ffe0ff */
[----:B------:R-:W-:Y:S01]  /*2bf0*/  IMAD.MOV.U32 R244, RZ, RZ, 0x7f800000 ;  /* 0x7f800000fff47424 */ /* 0x000fe200078e00ff */
[----:B------:R-:W-:Y:S01]  /*2c00*/  MOV R241, 0x7f800000 ;  /* 0x7f80000000f17802 */ /* 0x000fe20000000f00 */
[----:B------:R-:W-:Y:S01]  /*2c10*/  IMAD.U32 R5, RZ, RZ, UR5 ;  /* 0x00000005ff057e24 */ /* 0x000fe2000f8e00ff */
[----:B------:R-:W-:Y:S01]  /*2c20*/  ISETP.GE.AND P4, PT, R6, UR4, PT ;  /* 0x0000000406007c0c */ /* 0x000fe2000bf86270 */
[----:B------:R-:W-:Y:S01]  /*2c30*/  IMAD.MOV.U32 R6, RZ, RZ, 0x4 ;  /* 0x00000004ff067424 */ /* 0x000fe200078e00ff */
[----:B------:R-:W-:-:S02]  /*2c40*/  MOV R10, 0x4 ;  /* 0x00000004000a7802 */ /* 0x000fc40000000f00 */
[----:B------:R-:W-:Y:S02]  /*2c50*/  IADD3.X R9, R7, UR41, R5, P3, !PT ;  /* 0x0000002907097c10 */ /* 0x000fe40009ffe405 */
[C---:B------:R-:W-:Y:S02]  /*2c60*/  IADD3 R7, R247.reuse, 0x8, RZ ;  /* 0x00000008f7077810 */ /* 0x040fe40007ffe0ff */
[----:B------:R-:W-:Y:S02]  /*2c70*/  IADD3 R5, R247, 0x48, RZ ;  /* 0x00000048f7057810 */ /* 0x000fe40007ffe0ff */
[----:B------:R-:W-:Y:S01]  /*2c80*/  ISETP.GE.AND P5, PT, R7, UR4, PT ;  /* 0x0000000407007c0c */ /* 0x000fe2000bfa6270 */
[----:B------:R-:W-:Y:S01]  /*2c90*/  IMAD.WIDE R6, R247, R6, UR12 ;  /* 0x0000000cf7067e25 */ /* 0x000fe2000f8e0206 */
[----:B------:R-:W-:-:S04]  /*2ca0*/  ISETP.GE.AND P3, PT, R5, UR4, PT ;  /* 0x0000000405007c0c */ /* 0x000fc8000bf66270 */
[----:B------:R3:W5:Y:S04]  /*2cb0*/  @!P6 LDG.E R245, [R6.64] ;  /* 0x0000002206f5e981 */ /* 0x000768000c1e1900 */
[----:B------:R3:W5:Y:S04]  /*2cc0*/  @!P4 LDG.E R241, [R6.64+0x100] ;  /* 0x0001002206f1c981 */ /* 0x000768000c1e1900 */
[----:B------:R3:W5:Y:S01]  /*2cd0*/  @!P5 LDG.E R246, [R6.64+0x20] ;  /* 0x0000202206f6d981 */ /* 0x000762000c1e1900 */
[----:B------:R-:W-:-:S03]  /*2ce0*/  @!P3 IMAD.WIDE R10, R5, R10, UR12 ;  /* 0x0000000c050abe25 */ /* 0x000fc6000f8e020a */
[----:B------:R3:W-:Y:S04]  /*2cf0*/  @P2 STS [R0+0x6000], RZ ;  /* 0x006000ff00002388 */ /* 0x0007e80000000800 */
[----:B------:R3:W-:Y:S04]  /*2d00*/  @P2 STS [R0+0x6004], RZ ;  /* 0x006004ff00002388 */ /* 0x0007e80000000800 */
        /* <DEDUP_REMOVED lines=25> */
.L_x_346:
[----:B---3--:R-:W-:Y:S05]  /*2ea0*/  BSYNC B0 ;  /* 0x0000000000007941 */ /* 0x008fea0003800000 */
.L_x_345:
        /* <DEDUP_REMOVED lines=19> */
.L_x_348:
[----:B------:R-:W-:Y:S05]  /*2fe0*/  BSYNC B0 ;  /* 0x0000000000007941 */ /* 0x000fea0003800000 */
.L_x_347:
[----:B------:R-:W0:Y:S01]  /*2ff0*/  LDGDEPBAR ;  /* 0x00000000000079af */ /* 0x000e220000000000 */
[----:B------:R-:W-:Y:S01]  /*3000*/  IMAD.MOV.U32 R6, RZ, RZ, c[0x0][0x308] ;  /* 0x0000c200ff067624 */ /* 0x000fe200078e00ff */
[----:B------:R-:W-:Y:S01]  /*3010*/  UIADD3 UR4, UR36, 0x80, URZ ;  /* 0x0000008024047890 */ /* 0x000fe2000fffe03f */
[----:B------:R-:W-:Y:S01]  /*3020*/  IMAD.MOV.U32 R7, RZ, RZ, c[0x0][0x30c] ;  /* 0x0000c300ff077624 */ /* 0x000fe200078e00ff */
[----:B------:R-:W-:Y:S01]  /*3030*/  USHF.R.S32.HI UR5, URZ, 0x1f, UR61 ;  /* 0x0000001f3f057899 */ /* 0x000fe2000801143d */
[----:B-1234-:R-:W-:Y:S02]  /*3040*/  SHF.R.S32.HI R0, RZ, 0x1f, R16 ;  /* 0x0000001fff007819 */ /* 0x01efe40000011410 */
[C---:B------:R-:W-:Y:S01]  /*3050*/  IADD3 R3, R158.reuse, 0x1000, RZ ;  /* 0x000010009e037810 */ /* 0x040fe20007ffe0ff */
[----:B------:R-:W-:Y:S01]  /*3060*/  IMAD.SHL.U32 R150, R158, 0x2, RZ ;  /* 0x000000029e967824 */ /* 0x000fe200078e00ff */
[----:B------:R-:W-:Y:S01]  /*3070*/  CS2R R94, SRZ ;  /* 0x00000000005e7805 */ /* 0x000fe2000001ff00 */
[----:B------:R-:W-:Y:S01]  /*3080*/  IMAD.MOV.U32 R240, RZ, RZ, R225 ;  /* 0x000000fffff07224 */ /* 0x000fe200078e00e1 */
[----:B------:R-:W-:-:S04]  /*3090*/  DEPBAR.LE SB0, 0x1 ;  /* 0x000080400000791a */ /* 0x000fc80000000000 */
[----:B------:R-:W-:Y:S01]  /*30a0*/  BAR.SYNC.DEFER_BLOCKING 0x0 ;  /* 0x0000000000007b1d */ /* 0x000fe20000010000 */
        /* <DEDUP_REMOVED lines=15> */
[----:B------:R-:W-:Y:S01]  /*31a0*/  UISETP.GE.AND UP1, UPT, UR4, UR7, UPT ;  /* 0x000000070400728c */ /* 0x000fe2000bf26270 */
[----:B------:R1:W2:Y:S04]  /*31b0*/  LDG.E.64 R4, [R6.64+0x8] ;  /* 0x0000082206047981 */ /* 0x0002a8000c1e1b00 */
[----:B------:R3:W4:Y:S04]  /*31c0*/  LDSM.16.M88.4 R112, [R145+0x8000] ;  /* 0x008000009170783b */ /* 0x0007280000000200 */
[----:B------:R3:W2:Y:S04]  /*31d0*/  LDSM.16.M88.4 R116, [R145+0x8400] ;  /* 0x008400009174783b */ /* 0x0006a80000000200 */
[----:B------:R3:W2:Y:S04]  /*31e0*/  LDSM.16.M88.4 R120, [R145+0x8800] ;  /* 0x008800009178783b */ /* 0x0006a80000000200 */
[----:B------:R3:W2:Y:S04]  /*31f0*/  LDSM.16.M88.4 R124, [R145+0x8c00] ;  /* 0x008c0000917c783b */ /* 0x0006a80000000200 */
[----:B------:R3:W2:Y:S04]  /*3200*/  LDSM.16.M88.4 R128, [R146+0x8000] ;  /* 0x008000009280783b */ /* 0x0006a80000000200 */
[----:B------:R3:W2:Y:S04]  /*3210*/  LDSM.16.M88.4 R132, [R146+0x8400] ;  /* 0x008400009284783b */ /* 0x0006a80000000200 */
[----:B-1----:R-:W3:Y:S01]  /*3220*/  LDG.E.64 R6, [R6.64] ;  /* 0x0000002206067981 */ /* 0x002ee2000c1e1b00 */
[----:B------:R-:W-:-:S02]  /*3230*/  SEL R3, R3, R158, !P0 ;  /* 0x0000009e03037207 */ /* 0x000fc40004000000 */
[----:B------:R-:W-:Y:S01]  /*3240*/  IADD3 R151, R150, R153, RZ ;  /* 0x0000009996977210 */ /* 0x000fe20007ffe0ff */
[----:B------:R1:W1:Y:S01]  /*3250*/  LDSM.16.M88.4 R136, [R146+0x8800] ;  /* 0x008800009288783b */ /* 0x0002620000000200 */
[----:B------:R-:W-:-:S03]  /*3260*/  SHF.L.U32 R144, R3, 0x1, RZ ;  /* 0x0000000103907819 */ /* 0x000fc600000006ff */
[----:B------:R1:W1:Y:S01]  /*3270*/  LDSM.16.M88.4 R140, [R146+0x8c00] ;  /* 0x008c0000928c783b */ /* 0x0002620000000200 */
[----:B--2---:R-:W-:-:S04]  /*3280*/  IADD3 R248, P2, P1, R4, UR61, R16 ;  /* 0x0000003d04f87c10 */ /* 0x004fc8000f95e010 */
[----:B------:R-:W-:Y:S01]  /*3290*/  IADD3.X R251, R5, UR5, R0, P2, P1 ;  /* 0x0000000505fb7c10 */ /* 0x000fe200097e2400 */
[----:B------:R-:W-:Y:S01]  /*32a0*/  IMAD.WIDE.U32 R248, R248, -0x2daee0ad, RZ ;  /* 0xd2511f53f8f87825 */ /* 0x000fe200078e00ff */
[----:B------:R-:W-:-:S04]  /*32b0*/  IADD3 R0, R152, 0x1000, RZ ;  /* 0x0000100098007810 */ /* 0x000fc80007ffe0ff */
[----:B------:R-:W-:-:S05]  /*32c0*/  SEL R0, R0, R152, !P0 ;  /* 0x0000009800007207 */ /* 0x000fca0004000000 */
[----:B------:R-:W-:Y:S01]  /*32d0*/  IMAD.SHL.U32 R3, R0, 0x2, RZ ;  /* 0x0000000200037824 */ /* 0x000fe200078e00ff */
[----:B---3--:R2:W3:Y:S08]  /*32e0*/  R2UR UR9, R7 ;  /* 0x00000000070973c2 */ /* 0x0084f000000e0000 */
[----:B----4-:R2:W1:Y:S01]  /*32f0*/  R2UR UR10, R6 ;  /* 0x00000000060a73c2 */ /* 0x01046200000e0000 */
[----:B------:R-:W-:-:S07]  /*3300*/  DEPBAR.LE SB1, 0x0, {3,2} ;  /* 0x0000900c0000791a */ /* 0x000fce0000000000 */
.L_x_351:
[----:B------:R-:W-:Y:S01]  /*3310*/  PLOP3.LUT P0, PT, PT, PT, UP1, 0x80, 0x0 ;  /* 0x000000000000781c */ /* 0x000fe20003f0f018 */
[----:B------:R-:W2:Y:S01]  /*3320*/  LDL R4, [R1] ;  /* 0x0000000001047983 */ /* 0x000ea20000100800 */
[----:B------:R-:W-:Y:S01]  /*3330*/  PLOP3.LUT P1, PT, PT, PT, UP1, 0x80, 0x0 ;  /* 0x000000000000781c */ /* 0x000fe20003f2f018 */
[----:B------:R-:W-:Y:S01]  /*3340*/  IMAD.U32 R0, RZ, RZ, UR14 ;  /* 0x0000000eff007e24 */ /* 0x000fe2000f8e00ff */
[----:B------:R-:W-:Y:S01]  /*3350*/  PLOP3.LUT P3, PT, PT, PT, UP1, 0x80, 0x0 ;  /* 0x000000000000781c */ /* 0x000fe20003f6f018 */
[----:B------:R-:W-:Y:S01]  /*3360*/  IMAD.U32 R8, RZ, RZ, UR8 ;  /* 0x00000008ff087e24 */ /* 0x000fe2000f8e00ff */
[----:B------:R-:W-:Y:S01]  /*3370*/  PLOP3.LUT P2, PT, PT, PT, UP1, 0x80, 0x0 ;  /* 0x000000000000781c */ /* 0x000fe20003f4f018 */
[----:B------:R-:W-:Y:S01]  /*3380*/  IMAD R0, R0, 0x2, R250 ;  /* 0x0000000200007824 */ /* 0x000fe200078e02fa */
[----:B------:R-:W-:Y:S01]  /*3390*/  PLOP3.LUT P5, PT, PT, PT, UP1, 0x80, 0x0 ;  /* 0x000000000000781c */ /* 0x000fe20003faf018 */
[----:B------:R-:W-:Y:S01]  /*33a0*/  UIADD3 UR4, UR9, -0x4498517b, URZ ;  /* 0xbb67ae8509047890 */ /* 0x000fe2000fffe03f */
[----:B------:R-:W-:Y:S01]  /*33b0*/  PLOP3.LUT P4, PT, PT, PT, UP1, 0x80, 0x0 ;  /* 0x000000000000781c */ /* 0x000fe20003f8f018 */
[----:B------:R-:W-:Y:S01]  /*33c0*/  IMAD.SHL.U32 R0, R0, 0x2, RZ ;  /* 0x0000000200007824 */ /* 0x000fe200078e00ff */
[----:B-----5:R-:W-:Y:S01]  /*33d0*/  FSETP.NEU.FTZ.AND P6, PT, R244, -INF , PT ;  /* 0xff800000f400780b */ /* 0x020fe20003fdd000 */
[----:B------:R-:W0:Y:S01]  /*33e0*/  LDGDEPBAR ;  /* 0x00000000000079af */ /* 0x000e220000000000 */
[----:B------:R-:W-:Y:S01]  /*33f0*/  UISETP.GE.AND UP4, UPT, UR8, 0x1, UPT ;  /* 0x000000010800788c */ /* 0x000fe2000bf86270 */
[----:B------:R-:W-:Y:S01]  /*3400*/  LOP3.LUT R16, R248, UR4, RZ, 0x3c, !PT ;  /* 0x00000004f8107c12 */ /* 0x000fe2000f8e3cff */
[----:B------:R-:W-:Y:S01]  /*3410*/  UIADD3 UR4, UR10, -0x61c88647, URZ ;  /* 0x9e3779b90a047890 */ /* 0x000fe2000fffe03f */
[C---:B------:R-:W-:Y:S04]  /*3420*/  LOP3.LUT R10, R249.reuse, UR9, R0, 0x96, !PT ;  /* 0x00000009f90a7c12 */ /* 0x040fe8000f8e9600 */
[----:B------:R-:W1:Y:S01]  /*3430*/  @P0 S2R R159, SR_TID.X ;  /* 0x00000000009f0919 */ /* 0x000e620000002100 */
[----:B------:R-:W-:Y:S01]  /*3440*/  PLOP3.LUT P0, PT, PT, PT, UP1, 0x80, 0x0 ;  /* 0x000000000000781c */ /* 0x000fe20003f0f018 */
[----:B------:R-:W-:Y:S04]  /*3450*/  IMAD.WIDE.U32 R10, R10, -0x326172a9, RZ ;  /* 0xcd9e8d570a0a7825 */ /* 0x000fe800078e00ff */
[----:B--2---:R-:W-:Y:S01]  /*3460*/  IMAD R8, R8, 0x8, R4 ;  /* 0x0000000808087824 */ /* 0x004fe200078e0204 */
[----:B------:R-:W-:Y:S01]  /*3470*/  IADD3 R4, R0, 0x1, RZ ;  /* 0x0000000100047810 */ /* 0x000fe20007ffe0ff */
[----:B------:R-:W-:Y:S04]  /*3480*/  DEPBAR.LE SB0, 0x0 ;  /* 0x000080000000791a */ /* 0x000fe80000000000 */
[C---:B------:R-:W-:Y:S01]  /*3490*/  IADD3 R5, R8.reuse, 0x4, RZ ;  /* 0x0000000408057810 */ /* 0x040fe20007ffe0ff */
[----:B------:R-:W-:Y:S01]  /*34a0*/  BAR.SYNC.DEFER_BLOCKING 0x0 ;  /* 0x0000000000007b1d */ /* 0x000fe20000010000 */
[----:B------:R-:W-:Y:S01]  /*34b0*/  LOP3.LUT R6, R249, UR9, R4, 0x96, !PT ;  /* 0x00000009f9067c12 */ /* 0x000fe2000f8e9604 */
[----:B------:R-:W-:Y:S01]  /*34c0*/  IMAD.WIDE.U32 R8, R8, -0x326172a9, RZ ;  /* 0xcd9e8d5708087825 */ /* 0x000fe200078e00ff */
[----:B------:R-:W-:Y:S03]  /*34d0*/  LOP3.LUT R0, R251, UR10, RZ, 0x3c, !PT ;  /* 0x0000000afb007c12 */ /* 0x000fe6000f8e3cff */
[----:B------:R-:W-:Y:S01]  /*34e0*/  IMAD.WIDE.U32 R4, R5, -0x326172a9, RZ ;  /* 0xcd9e8d5705047825 */ /* 0x000fe200078e00ff */
[-C--:B------:R-:W-:Y:S02]  /*34f0*/  LOP3.LUT R14, R9, R0.reuse, RZ, 0x3c, !PT ;  /* 0x00000000090e7212 */ /* 0x080fe400078e3cff */
[----:B------:R-:W-:Y:S01]  /*3500*/  LOP3.LUT R18, R11, UR4, R8, 0x96, !PT ;  /* 0x000000040b127c12 */ /* 0x000fe2000f8e9608 */
[----:B------:R-:W-:Y:S01]  /*3510*/  IMAD.WIDE.U32 R6, R6, -0x326172a9, RZ ;  /* 0xcd9e8d5706067825 */ /* 0x000fe200078e00ff */
[----:B------:R-:W-:Y:S02]  /*3520*/  LOP3.LUT R12, R5, R0, RZ, 0x3c, !PT ;  /* 0x00000000050c7212 */ /* 0x000fe400078e3cff */
[----:B------:R-:W-:Y:S01]  /*3530*/  LOP3.LUT R11, R11, UR4, R4, 0x96, !PT ;  /* 0x000000040b0b7c12 */ /* 0x000fe2000f8e9604 */
[----:B------:R-:W-:Y:S01]  /*3540*/  IMAD.WIDE.U32 R14, R14, -0x2daee0ad, RZ ;  /* 0xd2511f530e0e7825 */ /* 0x000fe200078e00ff */
[C---:B------:R-:W-:Y:S02]  /*3550*/  LOP3.LUT R17, R7.reuse, UR4, R8, 0x96, !PT ;  /* 0x0000000407117c12 */ /* 0x040fe4000f8e9608 */
[----:B------:R-:W-:Y:S01]  /*3560*/  LOP3.LUT R7, R7, UR4, R4, 0x96, !PT ;  /* 0x0000000407077c12 */ /* 0x000fe2000f8e9604 */
[----:B------:R-:W-:Y:S01]  /*3570*/  IMAD.WIDE.U32 R12, R12, -0x2daee0ad, RZ ;  /* 0xd2511f530c0c7825 */ /* 0x000fe200078e00ff */
[----:B------:R-:W-:Y:S01]  /*3580*/  LOP3.LUT R8, R16, R15, RZ, 0x3c, !PT ;  /* 0x0000000f10087212 */ /* 0x000fe200078e3cff */
[----:B------:R-:W-:Y:S02]  /*3590*/  UIADD3 UR4, UR10, 0x3c6ef372, URZ ;  /* 0x3c6ef3720a047890 */ /* 0x000fe4000fffe03f */
[----:B------:R-:W-:Y:S01]  /*35a0*/  IMAD.WIDE.U32 R18, R18, -0x2daee0ad, RZ ;  /* 0xd2511f5312127825 */ /* 0x000fe200078e00ff */
[----:B------:R-:W-:Y:S01]  /*35b0*/  LOP3.LUT R4, R16, R13, RZ, 0x3c, !PT ;  /* 0x0000000d10047212 */ /* 0x000fe200078e3cff */
[----:B------:R-:W-:Y:S02]  /*35c0*/  LDSM.16.M88.4 R64, [R144] ;  /* 0x000000009040783b */ /* 0x000fe40000000200 */
[----:B------:R-:W-:Y:S04]  /*35d0*/  IMAD.WIDE.U32 R8, R8, -0x326172a9, RZ ;  /* 0xcd9e8d5708087825 */ /* 0x000fe800078e00ff */
[----:B------:R-:W-:Y:S01]  /*35e0*/  IMAD.WIDE.U32 R4, R4, -0x326172a9, RZ ;  /* 0xcd9e8d5704047825 */ /* 0x000fe200078e00ff */
[C---:B------:R-:W-:Y:S01]  /*35f0*/  LOP3.LUT R26, R9.reuse, UR4, R10, 0x96, !PT ;  /* 0x00000004091a7c12 */ /* 0x040fe2000f8e960a */
[----:B------:R-:W-:Y:S01]  /*3600*/  LDSM.16.M88.4 R60, [R144+0x1000] ;  /* 0x00100000903c783b */ /* 0x000fe20000000200 */
[----:B------:R-:W-:Y:S01]  /*3610*/  LOP3.LUT R24, R9, UR4, R6, 0x96, !PT ;  /* 0x0000000409187c12 */ /* 0x000fe2000f8e9606 */
[----:B------:R-:W-:Y:S01]  /*3620*/  IMAD.WIDE.U32 R16, R17, -0x2daee0ad, RZ ;  /* 0xd2511f5311107825 */ /* 0x000fe200078e00ff */
[C---:B------:R-:W-:Y:S02]  /*3630*/  LOP3.LUT R22, R5.reuse, UR4, R10, 0x96, !PT ;  /* 0x0000000405167c12 */ /* 0x040fe4000f8e960a */
[----:B------:R-:W-:Y:S01]  /*3640*/  LOP3.LUT R20, R5, UR4, R6, 0x96, !PT ;  /* 0x0000000405147c12 */ /* 0x000fe2000f8e9606 */
[----:B------:R-:W-:Y:S01]  /*3650*/  UIADD3 UR4, UR9, 0x76cf5d0a, URZ ;  /* 0x76cf5d0a09047890 */ /* 0x000fe2000fffe03f */
[----:B------:R-:W-:Y:S01]  /*3660*/  IMAD.WIDE.U32 R10, R11, -0x2daee0ad, RZ ;  /* 0xd2511f530b0a7825 */ /* 0x000fe200078e00ff */
[----:B------:R-:W-:Y:S03]  /*3670*/  LDSM.16.M88.4 R48, [R145+0x6800] ;  /* 0x006800009130783b */ /* 0x000fe60000000200 */
[----:B------:R-:W-:Y:S01]  /*3680*/  IMAD.WIDE.U32 R6, R7, -0x2daee0ad, RZ ;  /* 0xd2511f5307067825 */ /* 0x000fe200078e00ff */
[--C-:B------:R-:W-:Y:S02]  /*3690*/  LOP3.LUT R15, R19, UR4, R14.reuse, 0x96, !PT ;  /* 0x00000004130f7c12 */ /* 0x100fe4000f8e960e */
[----:B------:R-:W-:Y:S01]  /*36a0*/  LOP3.LUT R13, R17, UR4, R14, 0x96, !PT ;  /* 0x00000004110d7c12 */ /* 0x000fe2000f8e960e */
[----:B------:R-:W-:Y:S01]  /*36b0*/  IMAD.WIDE.U32 R26, R26, -0x2daee0ad, RZ ;  /* 0xd2511f531a1a7825 */ /* 0x000fe200078e00ff */
[--C-:B------:R-:W-:Y:S01]  /*36c0*/  LOP3.LUT R11, R11, UR4, R12.reuse, 0x96, !PT ;  /* 0x000000040b0b7c12 */ /* 0x100fe2000f8e960c */
[----:B------:R-:W-:Y:S01]  /*36d0*/  LDSM.16.M88.4 R100, [R145+0x6c00] ;  /* 0x006c00009164783b */ /* 0x000fe20000000200 */
[----:B------:R-:W-:Y:S01]  /*36e0*/  LOP3.LUT R7, R7, UR4, R12, 0x96, !PT ;  /* 0x0000000407077c12 */ /* 0x000fe2000f8e960c */
[----:B------:R-:W-:Y:S01]  /*36f0*/  UIADD3 UR4, UR9, 0x32370b8f, URZ ;  /* 0x32370b8f09047890 */ /* 0x000fe2000fffe03f */
[----:B------:R-:W-:Y:S04]  /*3700*/  IMAD.WIDE.U32 R24, R24, -0x2daee0ad, RZ ;  /* 0xd2511f5318187825 */ /* 0x000fe800078e00ff */
[----:B------:R-:W-:Y:S01]  /*3710*/  IMAD.WIDE.U32 R22, R22, -0x2daee0ad, RZ ;  /* 0xd2511f5316167825 */ /* 0x000fe200078e00ff */
[----:B------:R-:W-:Y:S01]  /*3720*/  LOP3.LUT R34, R27, UR4, R18, 0x96, !PT ;  /* 0x000000041b227c12 */ /* 0x000fe2000f8e9612 */
[----:B------:R-:W-:Y:S01]  /*3730*/  LDSM.16.M88.4 R108, [R146+0x6000] ;  /* 0x00600000926c783b */ /* 0x000fe20000000200 */
[----:B------:R-:W-:Y:S01]  /*3740*/  LOP3.LUT R32, R25, UR4, R16, 0x96, !PT ;  /* 0x0000000419207c12 */ /* 0x000fe2000f8e9610 */
[----:B------:R-:W-:Y:S01]  /*3750*/  IMAD.WIDE.U32 R20, R20, -0x2daee0ad, RZ ;  /* 0xd2511f5314147825 */ /* 0x000fe200078e00ff */
[----:B------:R-:W-:Y:S03]  /*3760*/  LOP3.LUT R30, R23, UR4, R10, 0x96, !PT ;  /* 0x00000004171e7c12 */ /* 0x000fe6000f8e960a */
[----:B------:R-:W-:Y:S01]  /*3770*/  IMAD.WIDE.U32 R34, R34, -0x326172a9, RZ ;  /* 0xcd9e8d5722227825 */ /* 0x000fe200078e00ff */
[----:B------:R-:W-:Y:S01]  /*3780*/  LOP3.LUT R28, R21, UR4, R6, 0x96, !PT ;  /* 0x00000004151c7c12 */ /* 0x000fe2000f8e9606 */
[----:B------:R-:W-:Y:S02]  /*3790*/  UIADD3 UR4, UR10, -0x255992d5, URZ ;  /* 0xdaa66d2b0a047890 */ /* 0x000fe4000fffe03f */
[----:B------:R-:W-:Y:S04]  /*37a0*/  IMAD.WIDE.U32 R14, R15, -0x326172a9, RZ ;  /* 0xcd9e8d570f0e7825 */ /* 0x000fe800078e00ff */
[----:B------:R-:W-:Y:S01]  /*37b0*/  IMAD.WIDE.U32 R12, R13, -0x326172a9, RZ ;  /* 0xcd9e8d570d0c7825 */ /* 0x000fe200078e00ff */
[--C-:B------:R-:W-:Y:S03]  /*37c0*/  LOP3.LUT R5, R15, UR4, R8.reuse, 0x96, !PT ;  /* 0x000000040f057c12 */ /* 0x100fe6000f8e9608 */
[----:B------:R-:W-:Y:S01]  /*37d0*/  IMAD.WIDE.U32 R10, R11, -0x326172a9, RZ ;  /* 0xcd9e8d570b0a7825 */ /* 0x000fe200078e00ff */
[----:B------:R-:W-:Y:S03]  /*37e0*/  LOP3.LUT R8, R13, UR4, R8, 0x96, !PT ;  /* 0x000000040d087c12 */ /* 0x000fe6000f8e9608 */
[----:B------:R-:W-:Y:S01]  /*37f0*/  IMAD.WIDE.U32 R6, R7, -0x326172a9, RZ ;  /* 0xcd9e8d5707067825 */ /* 0x000fe200078e00ff */
[--C-:B------:R-:W-:Y:S03]  /*3800*/  LOP3.LUT R0, R11, UR4, R4.reuse, 0x96, !PT ;  /* 0x000000040b007c12 */ /* 0x100fe6000f8e9604 */
[----:B------:R-:W-:Y:S01]  /*3810*/  IMAD.WIDE.U32 R32, R32, -0x326172a9, RZ ;  /* 0xcd9e8d5720207825 */ /* 0x000fe200078e00ff */
[----:B------:R-:W-:Y:S01]  /*3820*/  LOP3.LUT R4, R7, UR4, R4, 0x96, !PT ;  /* 0x0000000407047c12 */ /* 0x000fe2000f8e9604 */
[----:B------:R-:W-:Y:S02]  /*3830*/  UIADD3 UR4, UR10, 0x78dde6e4, URZ ;  /* 0x78dde6e40a047890 */ /* 0x000fe4000fffe03f */
[----:B------:R-:W-:Y:S04]  /*3840*/  IMAD.WIDE.U32 R30, R30, -0x326172a9, RZ ;  /* 0xcd9e8d571e1e7825 */ /* 0x000fe800078e00ff */
        /* <DEDUP_REMOVED lines=52> */
[----:B------:R-:W2:Y:S01]  /*3b90*/  LDSM.16.M88.4 R16, [R145+0x6000] ;  /* 0x006000009110783b */ /* 0x000ea20000000200 */
        /* <DEDUP_REMOVED lines=47> */
[----:B------:R-:W1:Y:S01]  /*3e90*/  MUFU.EX2 R214, R4 ;  /* 0x0000000400d67308 */ /* 0x000e620000000800 */
        /* <DEDUP_REMOVED lines=8> */
[----:B------:R-:W2:Y:S02]  /*3f20*/  MUFU.EX2 R211, R5 ;  /* 0x0000000500d37308 */ /* 0x000ea40000000800 */
[----:B------:R-:W-:Y:S02]  /*3f30*/  @P2 FSEL R7, R7, -INF , !P5 ;  /* 0xff80000007072808 */ /* 0x000fe40006800000 */
[----:B------:R-:W-:Y:S02]  /*3f40*/  FSETP.NEU.FTZ.AND P2, PT, R241, -INF , PT ;  /* 0xff800000f100780b */ /* 0x000fe40003f5d000 */
[----:B------:R-:W-:Y:S01]  /*3f50*/  FSEL R0, R0, RZ, P6 ;  /* 0x000000ff00007208 */ /* 0x000fe20003000000 */
[--C-:B------:R-:W-:Y:S01]  /*3f60*/  FFMA.FTZ R7, R7, c[0x0][0x23c], -R109.reuse ;  /* 0x00008f0007077a23 */ /* 0x100fe2000001086d */
[----:B------:R-:W-:Y:S02]  /*3f70*/  FSEL R108, R108, RZ, P2 ;  /* 0x000000ff6c6c7208 */ /* 0x000fe40001000000 */
[----:B------:R-:W-:Y:S01]  /*3f80*/  MUFU.EX2 R216, R6 ;  /* 0x0000000600d87308 */ /* 0x000fe20000000800 */
[----:B------:R-:W-:Y:S02]  /*3f90*/  @P0 FSEL R8, R8, -INF , !P1 ;  /* 0xff80000008080808 */ /* 0x000fe40004800000 */
[----:B------:R-:W-:Y:S01]  /*3fa0*/  PLOP3.LUT P0, PT, PT, PT, UP1, 0x80, 0x0 ;  /* 0x000000000000781c */ /* 0x000fe20003f0f018 */
[--C-:B------:R-:W-:Y:S01]  /*3fb0*/  FFMA.FTZ R9, R9, c[0x0][0x23c], -R108.reuse ;  /* 0x00008f0009097a23 */ /* 0x100fe2000001086c */
[----:B------:R-:W-:Y:S01]  /*3fc0*/  PLOP3.LUT P2, PT, PT, PT, UP1, 0x80, 0x0 ;  /* 0x000000000000781c */ /* 0x000fe20003f4f018 */
[----:B------:R-:W-:Y:S01]  /*3fd0*/  FFMA.FTZ R8, R8, c[0x0][0x23c], -R108 ;  /* 0x00008f0008087a23 */ /* 0x000fe2000001086c */
[----:B------:R-:W-:Y:S03]  /*3fe0*/  PLOP3.LUT P6, PT, PT, PT, UP1, 0x80, 0x0 ;  /* 0x000000000000781c */ /* 0x000fe60003fcf018 */
[----:B------:R3:W4:Y:S06]  /*3ff0*/  MUFU.EX2 R215, R7 ;  /* 0x0000000700d77308 */ /* 0x00072c0000000800 */
[----:B------:R-:W-:Y:S02]  /*4000*/  @P0 FSEL R10, R10, -INF , !P1 ;  /* 0xff8000000a0a0808 */ /* 0x000fe40004800000 */
[----:B------:R-:W-:Y:S02]  /*4010*/  PLOP3.LUT P0, PT, PT, PT, UP1, 0x80, 0x0 ;  /* 0x000000000000781c */ /* 0x000fe40003f0f018 */
[----:B------:R-:W-:Y:S01]  /*4020*/  PLOP3.LUT P1, PT, PT, PT, UP1, 0x80, 0x0 ;  /* 0x000000000000781c */ /* 0x000fe20003f2f018 */
[----:B------:R1:W1:Y:S01]  /*4030*/  MUFU.EX2 R219, R8 ;  /* 0x0000000800db7308 */ /* 0x0002620000000800 */
[--C-:B------:R-:W-:Y:S09]  /*4040*/  FFMA.FTZ R10, R10, c[0x0][0x23c], -R0.reuse ;  /* 0x00008f000a0a7a23 */ /* 0x100ff20000010800 */
[----:B------:R-:W-:Y:S01]  /*4050*/  @P0 FSEL R11, R11, -INF , !P5 ;  /* 0xff8000000b0b0808 */ /* 0x000fe20006800000 */
[----:B------:R-:W-:Y:S01]  /*4060*/  MUFU.EX2 R220, R9 ;  /* 0x0000000900dc7308 */ /* 0x000fe20000000800 */
[----:B------:R-:W-:Y:S01]  /*4070*/  PLOP3.LUT P0, PT, PT, PT, UP1, 0x80, 0x0 ;  /* 0x000000000000781c */ /* 0x000fe20003f0f018 */
[----:B---3--:R-:W3:Y:S01]  /*4080*/  LDSM.16.M88.4 R4, [R146+0x6400] ;  /* 0x006400009204783b */ /* 0x008ee20000000200 */
[----:B------:R-:W-:Y:S01]  /*4090*/  PLOP3.LUT P5, PT, PT, PT, UP1, 0x80, 0x0 ;  /* 0x000000000000781c */ /* 0x000fe20003faf018 */
[----:B------:R-:W-:Y:S06]  /*40a0*/  FFMA.FTZ R11, R11, c[0x0][0x23c], -R0 ;  /* 0x00008f000b0b7a23 */ /* 0x000fec0000010800 */
[----:B------:R-:W-:Y:S01]  /*40b0*/  MUFU.EX2 R224, R10 ;  /* 0x0000000a00e07308 */ /* 0x000fe20000000800 */
[C---:B-1----:R-:W-:Y:S02]  /*40c0*/  @P2 IADD3 R8, R159.reuse, 0x8, RZ ;  /* 0x000000089f082810 */ /* 0x042fe40007ffe0ff */
[----:B------:R-:W-:Y:S02]  /*40d0*/  PLOP3.LUT P2, PT, PT, PT, UP1, 0x80, 0x0 ;  /* 0x000000000000781c */ /* 0x000fe40003f4f018 */
[----:B------:R-:W-:Y:S02]  /*40e0*/  @P4 ISETP.GE.AND P4, PT, R8, UR7, PT ;  /* 0x0000000708004c0c */ /* 0x000fe4000bf86270 */
[----:B------:R-:W-:Y:S03]  /*40f0*/  @P3 IADD3 R8, R159, 0x9, RZ ;  /* 0x000000099f083810 */ /* 0x000fe60007ffe0ff */
[----:B------:R1:W1:Y:S01]  /*4100*/  MUFU.EX2 R223, R11 ;  /* 0x0000000b00df7308 */ /* 0x0002620000000800 */
        /* <DEDUP_REMOVED lines=12> */
[-C--:B---3--:R-:W-:Y:S01]  /*41d0*/  HMMA.16816.F32.BF16 R20, R104, R4.reuse, R20 ;  /* 0x000000046814723c */ /* 0x088fe20000041814 */
        /* <DEDUP_REMOVED lines=11> */
[----:B------:R3:W-:Y:S01]  /*4290*/  MUFU.EX2 R202, R16 ;  /* 0x0000001000ca7308 */ /* 0x0007e20000000800 */
[----:B------:R-:W-:Y:S01]  /*42a0*/  @P6 ISETP.GE.AND P6, PT, R8, UR7, PT ;  /* 0x0000000708006c0c */ /* 0x000fe2000bfc6270 */
[-C--:B------:R-:W-:Y:S01]  /*42b0*/  HMMA.16816.F32.BF16 R28, R100, R6.reuse, R28 ;  /* 0x00000006641c723c */ /* 0x080fe2000004181c */
[----:B------:R-:W-:Y:S01]  /*42c0*/  PLOP3.LUT P5, PT, PT, PT, UP1, 0x80, 0x0 ;  /* 0x000000000000781c */ /* 0x000fe20003faf018 */
[----:B-1----:R-:W1:Y:S02]  /*42d0*/  LDSM.16.M88.4 R8, [R146+0x6800] ;  /* 0x006800009208783b */ /* 0x002e640000000200 */
[----:B------:R-:W-:Y:S01]  /*42e0*/  @P4 FSEL R17, R17, -INF , !P1 ;  /* 0xff80000011114808 */ /* 0x000fe20004800000 */
[----:B------:R-:W-:Y:S01]  /*42f0*/  FFMA.FTZ R15, R15, c[0x0][0x23c], -R0 ;  /* 0x00008f000f0f7a23 */ /* 0x000fe20000010800 */
[----:B------:R-:W-:Y:S02]  /*4300*/  PLOP3.LUT P4, PT, PT, PT, UP1, 0x80, 0x0 ;  /* 0x000000000000781c */ /* 0x000fe40003f8f018 */
[----:B------:R-:W-:Y:S01]  /*4310*/  @P0 FSEL R19, R19, -INF , !P1 ;  /* 0xff80000013130808 */ /* 0x000fe20004800000 */
[C---:B------:R-:W-:Y:S01]  /*4320*/  HMMA.16816.F32.BF16 R32, R104.reuse, R6, R32 ;  /* 0x000000066820723c */ /* 0x040fe20000041820 */
[----:B------:R-:W-:Y:S01]  /*4330*/  PLOP3.LUT P0, PT, PT, PT, UP1, 0x80, 0x0 ;  /* 0x000000000000781c */ /* 0x000fe20003f0f018 */
[----:B------:R2:W1:Y:S01]  /*4340*/  MUFU.EX2 R221, R15 ;  /* 0x0000000f00dd7308 */ /* 0x0004620000000800 */
[----:B------:R-:W-:Y:S01]  /*4350*/  @P3 IADD3 R4, R159, 0x11, RZ ;  /* 0x000000119f043810 */ /* 0x000fe20007ffe0ff */
[----:B------:R-:W-:Y:S01]  /*4360*/  FFMA.FTZ R17, R17, c[0x0][0x23c], -R160 ;  /* 0x00008f0011117a23 */ /* 0x000fe200000108a0 */
[----:B------:R-:W-:Y:S01]  /*4370*/  PLOP3.LUT P3, PT, PT, PT, UP1, 0x80, 0x0 ;  /* 0x000000000000781c */ /* 0x000fe20003f6f018 */
[--C-:B------:R-:W-:Y:S01]  /*4380*/  FFMA.FTZ R19, R19, c[0x0][0x23c], -R109.reuse ;  /* 0x00008f0013137a23 */ /* 0x100fe2000001086d */
[----:B------:R-:W-:Y:S02]  /*4390*/  PLOP3.LUT P1, PT, PT, PT, UP1, 0x80, 0x0 ;  /* 0x000000000000781c */ /* 0x000fe40003f2f018 */
[----:B------:R-:W-:Y:S03]  /*43a0*/  @P2 ISETP.GE.AND P2, PT, R4, UR7, PT ;  /* 0x0000000704002c0c */ /* 0x000fe6000bf46270 */
[----:B------:R-:W-:Y:S01]  /*43b0*/  @P5 FSEL R20, R20, -INF , !P6 ;  /* 0xff80000014145808 */ /* 0x000fe20007000000 */
[----:B------:R4:W-:Y:S01]  /*43c0*/  MUFU.EX2 R199, R17 ;  /* 0x0000001100c77308 */ /* 0x0009e20000000800 */
[----:B---3--:R-:W-:Y:S02]  /*43d0*/  SHF.R.U32.HI R16, RZ, 0x18, R170 ;  /* 0x00000018ff107819 */ /* 0x008fe400000116aa */
[----:B------:R-:W-:Y:S01]  /*43e0*/  PLOP3.LUT P5, PT, PT, PT, UP1, 0x80, 0x0 ;  /* 0x000000000000781c */ /* 0x000fe20003faf018 */
[----:B------:R-:W-:Y:S01]  /*43f0*/  FFMA.FTZ R20, R20, c[0x0][0x23c], -R160 ;  /* 0x00008f0014147a23 */ /* 0x000fe200000108a0 */
[----:B------:R-:W-:Y:S02]  /*4400*/  @P4 FSEL R24, R24, -INF , !P6 ;  /* 0xff80000018184808 */ /* 0x000fe40007000000 */
[----:B------:R-:W-:Y:S02]  /*4410*/  PLOP3.LUT P4, PT, PT, PT, UP1, 0x80, 0x0 ;  /* 0x000000000000781c */ /* 0x000fe40003f8f018 */
[----:B------:R-:W-:Y:S01]  /*4420*/  @P0 FSEL R26, R26, -INF , !P6 ;  /* 0xff8000001a1a0808 */ /* 0x000fe20007000000 */
[----:B------:R-:W-:Y:S01]  /*4430*/  FFMA.FTZ R24, R24, c[0x0][0x23c], -R108 ;  /* 0x00008f0018187a23 */ /* 0x000fe2000001086c */
[----:B------:R-:W-:Y:S01]  /*4440*/  PLOP3.LUT P0, PT, PT, PT, UP1, 0x80, 0x0 ;  /* 0x000000000000781c */ /* 0x000fe20003f0f018 */
[----:B------:R-:W-:Y:S01]  /*4450*/  MUFU.EX2 R208, R18 ;  /* 0x0000001200d07308 */ /* 0x000fe20000000800 */
[----:B--2---:R-:W-:Y:S01]  /*4460*/  LOP3.LUT R15, R170, 0xff, RZ, 0xc0, !PT ;  /* 0x000000ffaa0f7812 */ /* 0x004fe200078ec0ff */
[----:B------:R-:W-:Y:S01]  /*4470*/  FFMA.FTZ R26, R26, c[0x0][0x23c], -R0 ;  /* 0x00008f001a1a7a23 */ /* 0x000fe20000010800 */
[----:B------:R-:W-:Y:S02]  /*4480*/  @P3 FSEL R22, R22, -INF , !P6 ;  /* 0xff80000016163808 */ /* 0x000fe40007000000 */
[----:B------:R-:W-:Y:S02]  /*4490*/  PLOP3.LUT P3, PT, PT, PT, UP1, 0x80, 0x0 ;  /* 0x000000000000781c */ /* 0x000fe40003f6f018 */
[----:B------:R-:W-:Y:S01]  /*44a0*/  PLOP3.LUT P6, PT, PT, PT, UP1, 0x80, 0x0 ;  /* 0x000000000000781c */ /* 0x000fe20003fcf018 */
[-C--:B-1----:R-:W-:Y:S01]  /*44b0*/  HMMA.16816.F32.BF16 R36, R104, R8.reuse, R36 ;  /* 0x000000086824723c */ /* 0x082fe20000041824 */
[C---:B------:R-:W-:Y:S01]  /*44c0*/  @P1 IADD3 R4, R159.reuse, 0x18, RZ ;  /* 0x000000189f041810 */ /* 0x040fe20007ffe0ff */
[--C-:B------:R-:W-:Y:S01]  /*44d0*/  FFMA.FTZ R22, R22, c[0x0][0x23c], -R109.reuse ;  /* 0x00008f0016167a23 */ /* 0x100fe2000001086d */
[----:B------:R-:W-:Y:S01]  /*44e0*/  PLOP3.LUT P1, PT, PT, PT, UP1, 0x80, 0x0 ;  /* 0x000000000000781c */ /* 0x000fe20003f2f018 */
[----:B------:R-:W-:Y:S01]  /*44f0*/  MUFU.EX2 R206, R24 ;  /* 0x0000001800ce7308 */ /* 0x000fe20000000800 */
[----:B----4-:R-:W-:Y:S02]  /*4500*/  SHF.R.U32.HI R17, RZ, 0x18, R166 ;  /* 0x00000018ff117819 */ /* 0x010fe400000116a6 */
[----:B------:R-:W-:Y:S01]  /*4510*/  @P5 IADD3 R5, R159, 0x19, RZ ;  /* 0x000000199f055810 */ /* 0x000fe20007ffe0ff */
[C---:B------:R-:W-:Y:S01]  /*4520*/  HMMA.16816.F32.BF16 R40, R100.reuse, R8, R40 ;  /* 0x000000086428723c */ /* 0x040fe20000041828 */
[----:B------:R-:W-:Y:S02]  /*4530*/  PLOP3.LUT P5, PT, PT, PT, UP1, 0x80, 0x0 ;  /* 0x000000000000781c */ /* 0x000fe40003faf018 */
[----:B------:R-:W-:Y:S02]  /*4540*/  @P4 ISETP.GE.AND P4, PT, R4, UR7, PT ;  /* 0x0000000704004c0c */ /* 0x000fe4000bf86270 */
[----:B------:R-:W-:Y:S01]  /*4550*/  @P0 FSEL R23, R23, -INF , !P2 ;  /* 0xff80000017170808 */ /* 0x000fe20005000000 */
[----:B------:R1:W-:Y:S01]  /*4560*/  MUFU.EX2 R197, R20 ;  /* 0x0000001400c57308 */ /* 0x0003e20000000800 */
[----:B------:R-:W-:Y:S01]  /*4570*/  PLOP3.LUT P0, PT, PT, PT, UP1, 0x80, 0x0 ;  /* 0x000000000000781c */ /* 0x000fe20003f0f018 */
[-C--:B------:R-:W-:Y:S01]  /*4580*/  HMMA.16816.F32.BF16 R44, R100, R10.reuse, R44 ;  /* 0x0000000a642c723c */ /* 0x080fe2000004182c */
[----:B------:R-:W-:Y:S02]  /*4590*/  @P3 FSEL R21, R21, -INF , !P2 ;  /* 0xff80000015153808 */ /* 0x000fe40005000000 */
[----:B------:R-:W-:Y:S01]  /*45a0*/  PLOP3.LUT P3, PT, PT, PT, UP1, 0x80, 0x0 ;  /* 0x000000000000781c */ /* 0x000fe20003f6f018 */
[--C-:B------:R-:W-:Y:S01]  /*45b0*/  FFMA.FTZ R23, R23, c[0x0][0x23c], -R109.reuse ;  /* 0x00008f0017177a23 */ /* 0x100fe2000001086d */
[----:B------:R-:W-:Y:S01]  /*45c0*/  @P6 FSEL R25, R25, -INF , !P2 ;  /* 0xff80000019196808 */ /* 0x000fe20005000000 */
[----:B------:R-:W-:Y:S01]  /*45d0*/  FFMA.FTZ R21, R21, c[0x0][0x23c], -R160 ;  /* 0x00008f0015157a23 */ /* 0x000fe200000108a0 */
[----:B------:R-:W-:Y:S01]  /*45e0*/  PLOP3.LUT P6, PT, PT, PT, UP1, 0x80, 0x0 ;  /* 0x000000000000781c */ /* 0x000fe20003fcf018 */
[C---:B------:R-:W-:Y:S01]  /*45f0*/  HMMA.16816.F32.BF16 R48, R104.reuse, R10, R48 ;  /* 0x0000000a6830723c */ /* 0x040fe20000041830 */
[----:B------:R-:W-:Y:S01]  /*4600*/  @P1 FSEL R27, R27, -INF , !P2 ;  /* 0xff8000001b1b1808 */ /* 0x000fe20005000000 */
[----:B------:R-:W-:Y:S01]  /*4610*/  MUFU.EX2 R200, R23 ;  /* 0x0000001700c87308 */ /* 0x000fe20000000800 */
[----:B------:R-:W-:Y:S01]  /*4620*/  PLOP3.LUT P1, PT, PT, PT, UP1, 0x80, 0x0 ;  /* 0x000000000000781c */ /* 0x000fe20003f2f018 */
[----:B------:R-:W-:Y:S01]  /*4630*/  FFMA.FTZ R25, R25, c[0x0][0x23c], -R108 ;  /* 0x00008f0019197a23 */ /* 0x000fe2000001086c */
[----:B------:R-:W-:Y:S01]  /*4640*/  PLOP3.LUT P2, PT, PT, PT, UP1, 0x80, 0x0 ;  /* 0x000000000000781c */ /* 0x000fe20003f4f018 */
[----:B------:R-:W-:Y:S01]  /*4650*/  FFMA.FTZ R27, R27, c[0x0][0x23c], -R0 ;  /* 0x00008f001b1b7a23 */ /* 0x000fe20000010800 */
[----:B------:R-:W-:Y:S02]  /*4660*/  @P5 ISETP.GE.AND P5, PT, R5, UR7, PT ;  /* 0x0000000705005c0c */ /* 0x000fe4000bfa6270 */
[----:B------:R-:W-:Y:S02]  /*4670*/  @P0 FSEL R28, R28, -INF , !P4 ;  /* 0xff8000001c1c0808 */ /* 0x000fe40006000000 */
[----:B------:R-:W-:Y:S01]  /*4680*/  PLOP3.LUT P0, PT, PT, PT, UP1, 0x80, 0x0 ;  /* 0x000000000000781c */ /* 0x000fe20003f0f018 */
[----:B------:R2:W3:Y:S01]  /*4690*/  MUFU.EX2 R207, R19 ;  /* 0x0000001300cf7308 */ /* 0x0004e20000000800 */
[----:B------:R-:W-:Y:S01]  /*46a0*/  @P3 IADD3 R4, R159, 0x20, RZ ;  /* 0x000000209f043810 */ /* 0x000fe20007ffe0ff */
[----:B------:R-:W-:Y:S01]  /*46b0*/  FFMA.FTZ R28, R28, c[0x0][0x23c], -R108 ;  /* 0x00008f001c1c7a23 */ /* 0x000fe2000001086c */
[----:B-1----:R-:W-:Y:S02]  /*46c0*/  LOP3.LUT R20, R170, 0xffff, RZ, 0xc0, !PT ;  /* 0x0000ffffaa147812 */ /* 0x002fe400078ec0ff */
[----:B------:R-:W-:Y:S02]  /*46d0*/  PLOP3.LUT P3, PT, PT, PT, UP1, 0x80, 0x0 ;  /* 0x000000000000781c */ /* 0x000fe40003f6f018 */
[----:B------:R-:W-:Y:S02]  /*46e0*/  @P6 FSEL R30, R30, -INF , !P4 ;  /* 0xff8000001e1e6808 */ /* 0x000fe40006000000 */
[----:B------:R-:W-:Y:S01]  /*46f0*/  PLOP3.LUT P6, PT, PT, PT, UP1, 0x80, 0x0 ;  /* 0x000000000000781c */ /* 0x000fe20003fcf018 */
[----:B------:R-:W-:Y:S01]  /*4700*/  MUFU.EX2 R205, R28 ;  /* 0x0000001c00cd7308 */ /* 0x000fe20000000800 */
[----:B------:R-:W-:Y:S01]  /*4710*/  @P1 FSEL R32, R32, -INF , !P4 ;  /* 0xff80000020201808 */ /* 0x000fe20006000000 */
[----:B------:R-:W-:Y:S01]  /*4720*/  FFMA.FTZ R30, R30, c[0x0][0x23c], -R0 ;  /* 0x00008f001e1e7a23 */ /* 0x000fe20000010800 */
[----:B------:R-:W-:Y:S02]  /*4730*/  PLOP3.LUT P1, PT, PT, PT, UP1, 0x80, 0x0 ;  /* 0x000000000000781c */ /* 0x000fe40003f2f018 */
[----:B------:R-:W-:Y:S01]  /*4740*/  @P2 FSEL R34, R34, -INF , !P4 ;  /* 0xff80000022222808 */ /* 0x000fe20006000000 */
[----:B------:R-:W-:Y:S01]  /*4750*/  FFMA.FTZ R32, R32, c[0x0][0x23c], -R160 ;  /* 0x00008f0020207a23 */ /* 0x000fe200000108a0 */
[----:B------:R-:W-:Y:S02]  /*4760*/  PLOP3.LUT P4, PT, PT, PT, UP1, 0x80, 0x0 ;  /* 0x000000000000781c */ /* 0x000fe40003f8f018 */
[----:B------:R-:W-:Y:S01]  /*4770*/  PLOP3.LUT P2, PT, PT, PT, UP1, 0x80, 0x0 ;  /* 0x000000000000781c */ /* 0x000fe20003f4f018 */
[--C-:B------:R-:W-:Y:S01]  /*4780*/  FFMA.FTZ R34, R34, c[0x0][0x23c], -R109.reuse ;  /* 0x00008f0022227a23 */ /* 0x100fe2000001086d */
[----:B------:R-:W-:Y:S01]  /*4790*/  @P0 FSEL R29, R29, -INF , !P5 ;  /* 0xff8000001d1d0808 */ /* 0x000fe20006800000 */
[----:B------:R1:W-:Y:S01]  /*47a0*/  MUFU.EX2 R196, R21 ;  /* 0x0000001500c47308 */ /* 0x0003e20000000800 */
[----:B------:R-:W-:Y:S02]  /*47b0*/  PLOP3.LUT P0, PT, PT, PT, UP1, 0x80, 0x0 ;  /* 0x000000000000781c */ /* 0x000fe40003f0f018 */
[----:B--2---:R-:W-:Y:S01]  /*47c0*/  LOP3.LUT R19, R166, 0xffff, RZ, 0xc0, !PT ;  /* 0x0000ffffa6137812 */ /* 0x004fe200078ec0ff */
[----:B------:R-:W-:Y:S01]  /*47d0*/  FFMA.FTZ R29, R29, c[0x0][0x23c], -R108 ;  /* 0x00008f001d1d7a23 */ /* 0x000fe2000001086c */
[----:B------:R-:W-:Y:S02]  /*47e0*/  @P3 ISETP.GE.AND P3, PT, R4, UR7, PT ;  /* 0x0000000704003c0c */ /* 0x000fe4000bf66270 */
[----:B------:R-:W-:Y:S02]  /*47f0*/  @P6 FSEL R31, R31, -INF , !P5 ;  /* 0xff8000001f1f6808 */ /* 0x000fe40006800000 */
[----:B------:R-:W-:Y:S01]  /*4800*/  PLOP3.LUT P6, PT, PT, PT, UP1, 0x80, 0x0 ;  /* 0x000000000000781c */ /* 0x000fe20003fcf018 */
[----:B------:R-:W-:Y:S01]  /*4810*/  MUFU.EX2 R212, R27 ;  /* 0x0000001b00d47308 */ /* 0x000fe20000000800 */
[----:B------:R-:W-:Y:S01]  /*4820*/  @P1 FSEL R33, R33, -INF , !P5 ;  /* 0xff80000021211808 */ /* 0x000fe20006800000 */
[----:B------:R-:W-:Y:S01]  /*4830*/  FFMA.FTZ R31, R31, c[0x0][0x23c], -R0 ;  /* 0x00008f001f1f7a23 */ /* 0x000fe20000010800 */
[----:B------:R-:W-:Y:S02]  /*4840*/  PLOP3.LUT P1, PT, PT, PT, UP1, 0x80, 0x0 ;  /* 0x000000000000781c */ /* 0x000fe40003f2f018 */
[----:B------:R-:W-:Y:S01]  /*4850*/  @P4 IADD3 R4, R159, 0x21, RZ ;  /* 0x000000219f044810 */ /* 0x000fe20007ffe0ff */
[----:B------:R-:W-:Y:S01]  /*4860*/  FFMA.FTZ R33, R33, c[0x0][0x23c], -R160 ;  /* 0x00008f0021217a23 */ /* 0x000fe200000108a0 */
[----:B------:R-:W-:Y:S02]  /*4870*/  PLOP3.LUT P4, PT, PT, PT, UP1, 0x80, 0x0 ;  /* 0x000000000000781c */ /* 0x000fe40003f8f018 */
[----:B------:R-:W-:Y:S01]  /*4880*/  @P2 FSEL R35, R35, -INF , !P5 ;  /* 0xff80000023232808 */ /* 0x000fe20006800000 */
[----:B------:R-:W2:Y:S01]  /*4890*/  MUFU.EX2 R217, R13 ;  /* 0x0000000d00d97308 */ /* 0x000ea20000000800 */
[----:B------:R-:W-:Y:S02]  /*48a0*/  PLOP3.LUT P2, PT, PT, PT, UP1, 0x80, 0x0 ;  /* 0x000000000000781c */ /* 0x000fe40003f4f018 */
[----:B------:R-:W-:Y:S01]  /*48b0*/  @P0 IADD3 R5, R159, 0x28, RZ ;  /* 0x000000289f050810 */ /* 0x000fe20007ffe0ff */
[--C-:B------:R-:W-:Y:S01]  /*48c0*/  FFMA.FTZ R35, R35, c[0x0][0x23c], -R109.reuse ;  /* 0x00008f0023237a23 */ /* 0x100fe2000001086d */
[----:B-1----:R-:W-:Y:S02]  /*48d0*/  SHF.R.U32.HI R21, RZ, 0x10, R170 ;  /* 0x00000010ff157819 */ /* 0x002fe400000116aa */
[----:B------:R-:W-:Y:S02]  /*48e0*/  PLOP3.LUT P0, PT, PT, PT, UP1, 0x80, 0x0 ;  /* 0x000000000000781c */ /* 0x000fe40003f0f018 */
[----:B------:R-:W-:Y:S01]  /*48f0*/  @P6 ISETP.GE.AND P6, PT, R4, UR7, PT ;  /* 0x0000000704006c0c */ /* 0x000fe2000bfc6270 */
[----:B------:R-:W-:Y:S01]  /*4900*/  MUFU.EX2 R203, R29 ;  /* 0x0000001d00cb7308 */ /* 0x000fe20000000800 */
[----:B------:R-:W-:Y:S02]  /*4910*/  @P1 FSEL R36, R36, -INF , !P3 ;  /* 0xff80000024241808 */ /* 0x000fe40005800000 */
[----:B------:R-:W-:Y:S02]  /*4920*/  PLOP3.LUT P1, PT, PT, PT, UP1, 0x80, 0x0 ;  /* 0x000000000000781c */ /* 0x000fe40003f2f018 */
[----:B------:R-:W-:Y:S01]  /*4930*/  @P4 ISETP.GE.AND P4, PT, R5, UR7, PT ;  /* 0x0000000705004c0c */ /* 0x000fe2000bf86270 */
[----:B------:R-:W-:Y:S01]  /*4940*/  FFMA.FTZ R36, R36, c[0x0][0x23c], -R160 ;  /* 0x00008f0024247a23 */ /* 0x000fe200000108a0 */
[----:B------:R-:W-:Y:S01]  /*4950*/  PLOP3.LUT P5, PT, PT, PT, UP1, 0x80, 0x0 ;  /* 0x000000000000781c */ /* 0x000fe20003faf018 */
[----:B------:R-:W1:Y:S01]  /*4960*/  LDSM.16.M88.4 R4, [R146+0x6c00] ;  /* 0x006c00009204783b */ /* 0x000e620000000200 */
[----:B------:R-:W-:Y:S01]  /*4970*/  @P2 FSEL R40, R40, -INF , !P3 ;  /* 0xff80000028282808 */ /* 0x000fe20005800000 */
[----:B------:R4:W-:Y:S01]  /*4980*/  MUFU.EX2 R218, R12 ;  /* 0x0000000c00da7308 */ /* 0x0009e20000000800 */
[----:B------:R-:W-:Y:S02]  /*4990*/  PLOP3.LUT P2, PT, PT, PT, UP1, 0x80, 0x0 ;  /* 0x000000000000781c */ /* 0x000fe40003f4f018 */
[----:B------:R-:W-:Y:S01]  /*49a0*/  @P0 FSEL R42, R42, -INF , !P3 ;  /* 0xff8000002a2a0808 */ /* 0x000fe20005800000 */
[----:B------:R-:W-:Y:S01]  /*49b0*/  FFMA.FTZ R40, R40, c[0x0][0x23c], -R108 ;  /* 0x00008f0028287a23 */ /* 0x000fe2000001086c */
[----:B------:R-:W-:Y:S02]  /*49c0*/  PLOP3.LUT P0, PT, PT, PT, UP1, 0x80, 0x0 ;  /* 0x000000000000781c */ /* 0x000fe40003f0f018 */
[----:B------:R-:W-:Y:S01]  /*49d0*/  @P1 FSEL R37, R37, -INF , !P6 ;  /* 0xff80000025251808 */ /* 0x000fe20007000000 */
[----:B------:R-:W-:Y:S01]  /*49e0*/  FFMA.FTZ R42, R42, c[0x0][0x23c], -R0 ;  /* 0x00008f002a2a7a23 */ /* 0x000fe20000010800 */
[----:B------:R-:W-:Y:S01]  /*49f0*/  PLOP3.LUT P1, PT, PT, PT, UP1, 0x80, 0x0 ;  /* 0x000000000000781c */ /* 0x000fe20003f2f018 */
[----:B------:R-:W-:Y:S01]  /*4a00*/  MUFU.EX2 R209, R30 ;  /* 0x0000001e00d17308 */ /* 0x000fe20000000800 */
[----:B------:R-:W-:Y:S01]  /*4a10*/  @P5 FSEL R38, R38, -INF , !P3 ;  /* 0xff80000026265808 */ /* 0x000fe20005800000 */
[----:B------:R-:W-:Y:S01]  /*4a20*/  FFMA.FTZ R37, R37, c[0x0][0x23c], -R160 ;  /* 0x00008f0025257a23 */ /* 0x000fe200000108a0 */
[----:B------:R-:W-:Y:S02]  /*4a30*/  PLOP3.LUT P3, PT, PT, PT, UP1, 0x80, 0x0 ;  /* 0x000000000000781c */ /* 0x000fe40003f6f018 */
[----:B------:R-:W-:Y:S01]  /*4a40*/  @P2 FSEL R41, R41, -INF , !P6 ;  /* 0xff80000029292808 */ /* 0x000fe20007000000 */
[--C-:B------:R-:W-:Y:S01]  /*4a50*/  FFMA.FTZ R38, R38, c[0x0][0x23c], -R109.reuse ;  /* 0x00008f0026267a23 */ /* 0x100fe2000001086d */
[----:B------:R-:W-:Y:S02]  /*4a60*/  PLOP3.LUT P2, PT, PT, PT, UP1, 0x80, 0x0 ;  /* 0x000000000000781c */ /* 0x000fe40003f4f018 */
[----:B------:R-:W-:Y:S01]  /*4a70*/  @P0 IADD3 R8, R159, 0x29, RZ ;  /* 0x000000299f080810 */ /* 0x000fe20007ffe0ff */
[--C-:B------:R-:W-:Y:S01]  /*4a80*/  FFMA.FTZ R41, R41, c[0x0][0x23c], -R108.reuse ;  /* 0x00008f0029297a23 */ /* 0x100fe2000001086c */
[----:B------:R-:W-:Y:S01]  /*4a90*/  PLOP3.LUT P0, PT, PT, PT, UP1, 0x80, 0x0 ;  /* 0x000000000000781c */ /* 0x000fe20003f0f018 */
[----:B------:R-:W-:Y:S01]  /*4aa0*/  MUFU.EX2 R190, R34 ;  /* 0x0000002200be7308 */ /* 0x000fe20000000800 */
[----:B------:R-:W-:Y:S02]  /*4ab0*/  @P1 FSEL R44, R44, -INF , !P4 ;  /* 0xff8000002c2c1808 */ /* 0x000fe40006000000 */
[----:B----4-:R-:W-:Y:S02]  /*4ac0*/  LOP3.LUT R12, R166, 0xff, RZ, 0xc0, !PT ;  /* 0x000000ffa60c7812 */ /* 0x010fe400078ec0ff */
[----:B------:R-:W-:Y:S01]  /*4ad0*/  PLOP3.LUT P1, PT, PT, PT, UP1, 0x80, 0x0 ;  /* 0x000000000000781c */ /* 0x000fe20003f2f018 */
[----:B------:R-:W-:Y:S01]  /*4ae0*/  FFMA.FTZ R44, R44, c[0x0][0x23c], -R108 ;  /* 0x00008f002c2c7a23 */ /* 0x000fe2000001086c */
[----:B------:R-:W-:Y:S02]  /*4af0*/  SHF.R.U32.HI R166, RZ, 0x10, R166 ;  /* 0x00000010ffa67819 */ /* 0x000fe400000116a6 */
[----:B------:R-:W-:Y:S01]  /*4b00*/  @P3 FSEL R43, R43, -INF , !P6 ;  /* 0xff8000002b2b3808 */ /* 0x000fe20007000000 */
[----:B------:R-:W-:Y:S01]  /*4b10*/  MUFU.EX2 R201, R22 ;  /* 0x0000001600c97308 */ /* 0x000fe20000000800 */
[----:B------:R-:W-:Y:S02]  /*4b20*/  PLOP3.LUT P3, PT, PT, PT, UP1, 0x80, 0x0 ;  /* 0x000000000000781c */ /* 0x000fe40003f6f018 */
[----:B------:R-:W-:Y:S01]  /*4b30*/  @P2 ISETP.GE.AND P2, PT, R8, UR7, PT ;  /* 0x0000000708002c0c */ /* 0x000fe2000bf46270 */
[----:B------:R-:W-:Y:S01]  /*4b40*/  FFMA.FTZ R43, R43, c[0x0][0x23c], -R0 ;  /* 0x00008f002b2b7a23 */ /* 0x000fe20000010800 */
[C---:B------:R-:W-:Y:S01]  /*4b50*/  @P0 IADD3 R9, R159.reuse, 0x30, RZ ;  /* 0x000000309f090810 */ /* 0x040fe20007ffe0ff */
[-C--:B-1----:R-:W-:Y:S01]  /*4b60*/  HMMA.16816.F32.BF16 R52, R104, R4.reuse, R52 ;  /* 0x000000046834723c */ /* 0x082fe20000041834 */
[----:B------:R-:W-:Y:S02]  /*4b70*/  PLOP3.LUT P0, PT, PT, PT, UP1, 0x80, 0x0 ;  /* 0x000000000000781c */ /* 0x000fe40003f0f018 */
[----:B------:R-:W-:Y:S01]  /*4b80*/  PLOP3.LUT P5, PT, PT, PT, UP1, 0x80, 0x0 ;  /* 0x000000000000781c */ /* 0x000fe20003faf018 */
[----:B------:R-:W-:Y:S01]  /*4b90*/  MUFU.EX2 R186, R35 ;  /* 0x0000002300ba7308 */ /* 0x000fe20000000800 */
[----:B------:R-:W-:Y:S02]  /*4ba0*/  @P1 IADD3 R8, R159, 0x31, RZ ;  /* 0x000000319f081810 */ /* 0x000fe40007ffe0ff */
[----:B------:R-:W-:Y:S01]  /*4bb0*/  PLOP3.LUT P1, PT, PT, PT, UP1, 0x80, 0x0 ;  /* 0x000000000000781c */ /* 0x000fe20003f2f018 */
[C---:B------:R-:W-:Y:S01]  /*4bc0*/  HMMA.16816.F32.BF16 R56, R100.reuse, R4, R56 ;  /* 0x000000046438723c */ /* 0x040fe20000041838 */
[----:B------:R-:W-:Y:S02]  /*4bd0*/  @P3 FSEL R50, R50, -INF , !P4 ;  /* 0xff80000032323808 */ /* 0x000fe40006000000 */
[----:B------:R-:W-:Y:S02]  /*4be0*/  PLOP3.LUT P3, PT, PT, PT, UP1, 0x80, 0x0 ;  /* 0x000000000000781c */ /* 0x000fe40003f6f018 */
[----:B------:R-:W-:Y:S01]  /*4bf0*/  LOP3.LUT R14, R164, 0xffff, RZ, 0xc0, !PT ;  /* 0x0000ffffa40e7812 */ /* 0x000fe200078ec0ff */
[--C-:B------:R-:W-:Y:S01]  /*4c00*/  FFMA.FTZ R50, R50, c[0x0][0x23c], -R109.reuse ;  /* 0x00008f0032327a23 */ /* 0x100fe2000001086d */
[----:B------:R-:W-:Y:S01]  /*4c10*/  @P0 FSEL R45, R45, -INF , !P2 ;  /* 0xff8000002d2d0808 */ /* 0x000fe20005000000 */
[-C--:B------:R-:W-:Y:S01]  /*4c20*/  HMMA.16816.F32.BF16 R60, R100, R6.reuse, R60 ;  /* 0x00000006643c723c */ /* 0x080fe2000004183c */
[----:B------:R-:W-:Y:S01]  /*4c30*/  PLOP3.LUT P0, PT, PT, PT, UP1, 0x80, 0x0 ;  /* 0x000000000000781c */ /* 0x000fe20003f0f018 */
[----:B------:R-:W-:Y:S02]  /*4c40*/  MUFU.EX2 R210, R31 ;  /* 0x0000001f00d27308 */ /* 0x000fe40000000800 */
[----:B------:R-:W-:Y:S01]  /*4c50*/  @P5 FSEL R39, R39, -INF , !P6 ;  /* 0xff80000027275808 */ /* 0x000fe20007000000 */
[----:B------:R-:W-:Y:S01]  /*4c60*/  FFMA.FTZ R45, R45, c[0x0][0x23c], -R108 ;  /* 0x00008f002d2d7a23 */ /* 0x000fe2000001086c */
[----:B------:R-:W-:Y:S02]  /*4c70*/  PLOP3.LUT P5, PT, PT, PT, UP1, 0x80, 0x0 ;  /* 0x000000000000781c */ /* 0x000fe40003faf018 */
[----:B------:R-:W-:Y:S01]  /*4c80*/  PLOP3.LUT P6, PT, PT, PT, UP1, 0x80, 0x0 ;  /* 0x000000000000781c */ /* 0x000fe20003fcf018 */
[----:B------:R-:W-:Y:S01]  /*4c90*/  HMMA.16816.F32.BF16 R64, R104, R6, R64 ;  /* 0x000000066840723c */ /* 0x000fe20000041840 */
[----:B------:R-:W-:Y:S02]  /*4ca0*/  @P3 ISETP.GE.AND P3, PT, R9, UR7, PT ;  /* 0x0000000709003c0c */ /* 0x000fe4000bf66270 */
[----:B------:R-:W-:Y:S01]  /*4cb0*/  @P1 FSEL R47, R47, -INF , !P2 ;  /* 0xff8000002f2f1808 */ /* 0x000fe20005000000 */
[--C-:B------:R-:W-:Y:S01]  /*4cc0*/  FFMA.FTZ R39, R39, c[0x0][0x23c], -R109.reuse ;  /* 0x00008f0027277a23 */ /* 0x100fe2000001086d */
[----:B------:R-:W-:Y:S01]  /*4cd0*/  PLOP3.LUT P1, PT, PT, PT, UP1, 0x80, 0x0 ;  /* 0x000000000000781c */ /* 0x000fe20003f2f018 */
[----:B------:R-:W1:Y:S01]  /*4ce0*/  MUFU.EX2 R188, R32 ;  /* 0x0000002000bc7308 */ /* 0x000e620000000800 */
[C---:B------:R-:W-:Y:S01]  /*4cf0*/  LOP3.LUT R6, R176.reuse, 0xffff, RZ, 0xc0, !PT ;  /* 0x0000ffffb0067812 */ /* 0x040fe200078ec0ff */
[----:B------:R-:W-:Y:S01]  /*4d00*/  FFMA.FTZ R47, R47, c[0x0][0x23c], -R0 ;  /* 0x00008f002f2f7a23 */ /* 0x000fe20000010800 */
[----:B------:R-:W-:Y:S02]  /*4d10*/  @P0 FSEL R49, R49, -INF , !P2 ;  /* 0xff80000031310808 */ /* 0x000fe40005000000 */
[----:B------:R-:W-:Y:S02]  /*4d20*/  PLOP3.LUT P0, PT, PT, PT, UP1, 0x80, 0x0 ;  /* 0x000000000000781c */ /* 0x000fe40003f0f018 */
[----:B------:R-:W-:Y:S01]  /*4d30*/  LOP3.LUT R7, R176, 0xff, RZ, 0xc0, !PT ;  /* 0x000000ffb0077812 */ /* 0x000fe200078ec0ff */
[----:B------:R-:W-:Y:S01]  /*4d40*/  FFMA.FTZ R49, R49, c[0x0][0x23c], -R160 ;  /* 0x00008f0031317a23 */ /* 0x000fe200000108a0 */
        /* <DEDUP_REMOVED lines=10> */
[----:B------:R-:W-:Y:S01]  /*4df0*/  @P0 FSEL R52, R52, -INF , !P3 ;  /* 0xff80000034340808 */ /* 0x000fe20005800000 */
[--C-:B------:R-:W-:Y:S01]  /*4e00*/  FFMA.FTZ R51, R51, c[0x0][0x23c], -R109.reuse ;  /* 0x00008f0033337a23 */ /* 0x100fe2000001086d */
[----:B------:R-:W-:Y:S02]  /*4e10*/  PLOP3.LUT P0, PT, PT, PT, UP1, 0x80, 0x0 ;  /* 0x000000000000781c */ /* 0x000fe40003f0f018 */
[----:B------:R-:W-:Y:S01]  /*4e20*/  PLOP3.LUT P2, PT, PT, PT, UP1, 0x80, 0x0 ;  /* 0x000000000000781c */ /* 0x000fe20003f4f018 */
[----:B------:R-:W-:Y:S01]  /*4e30*/  FFMA.FTZ R52, R52, c[0x0][0x23c], -R160 ;  /* 0x00008f0034347a23 */ /* 0x000fe200000108a0 */
[----:B------:R-:W-:Y:S02]  /*4e40*/  PLOP3.LUT P6, PT, PT, PT, UP1, 0x80, 0x0 ;  /* 0x000000000000781c */ /* 0x000fe40003fcf018 */
[C---:B------:R-:W-:Y:S01]  /*4e50*/  @P5 IADD3 R10, R159.reuse, 0x38, RZ ;  /* 0x000000389f0a5810 */ /* 0x040fe20007ffe0ff */
[----:B------:R-:W-:Y:S01]  /*4e60*/  MUFU.EX2 R177, R37 ;  /* 0x0000002500b17308 */ /* 0x000fe20000000800 */
[----:B------:R-:W-:Y:S02]  /*4e70*/  PLOP3.LUT P5, PT, PT, PT, UP1, 0x80, 0x0 ;  /* 0x000000000000781c */ /* 0x000fe40003faf018 */
[----:B------:R-:W-:Y:S02]  /*4e80*/  @P4 ISETP.GE.AND P4, PT, R8, UR7, PT ;  /* 0x0000000708004c0c */ /* 0x000fe4000bf86270 */
[----:B------:R-:W-:Y:S02]  /*4e90*/  @P1 FSEL R54, R54, -INF , !P3 ;  /* 0xff80000036361808 */ /* 0x000fe40005800000 */
[----:B------:R-:W-:Y:S02]  /*4ea0*/  PLOP3.LUT P1, PT, PT, PT, UP1, 0x80, 0x0 ;  /* 0x000000000000781c */ /* 0x000fe40003f2f018 */
[----:B------:R-:W-:Y:S01]  /*4eb0*/  @P0 FSEL R58, R58, -INF , !P3 ;  /* 0xff8000003a3a0808 */ /* 0x000fe20005800000 */
[--C-:B------:R-:W-:Y:S01]  /*4ec0*/  FFMA.FTZ R54, R54, c[0x0][0x23c], -R109.reuse ;  /* 0x00008f0036367a23 */ /* 0x100fe2000001086d */
[----:B------:R-:W-:Y:S01]  /*4ed0*/  PLOP3.LUT P0, PT, PT, PT, UP1, 0x80, 0x0 ;  /* 0x000000000000781c */ /* 0x000fe20003f0f018 */
[----:B------:R-:W-:Y:S01]  /*4ee0*/  MUFU.EX2 R183, R38 ;  /* 0x0000002600b77308 */ /* 0x000fe20000000800 */
[----:B------:R-:W-:Y:S01]  /*4ef0*/  @P2 FSEL R56, R56, -INF , !P3 ;  /* 0xff80000038382808 */ /* 0x000fe20005800000 */
[----:B------:R-:W-:Y:S01]  /*4f00*/  FFMA.FTZ R58, R58, c[0x0][0x23c], -R0 ;  /* 0x00008f003a3a7a23 */ /* 0x000fe20000010800 */
[----:B------:R-:W-:Y:S02]  /*4f10*/  PLOP3.LUT P2, PT, PT, PT, UP1, 0x80, 0x0 ;  /* 0x000000000000781c */ /* 0x000fe40003f4f018 */
[----:B------:R-:W-:Y:S01]  /*4f20*/  PLOP3.LUT P3, PT, PT, PT, UP1, 0x80, 0x0 ;  /* 0x000000000000781c */ /* 0x000fe20003f6f018 */
[----:B------:R-:W-:Y:S01]  /*4f30*/  FFMA.FTZ R56, R56, c[0x0][0x23c], -R108 ;  /* 0x00008f0038387a23 */ /* 0x000fe2000001086c */
[----:B------:R-:W-:Y:S02]  /*4f40*/  @P6 IADD3 R159, R159, 0x39, RZ ;  /* 0x000000399f9f6810 */ /* 0x000fe40007ffe0ff */
[----:B------:R-:W-:Y:S01]  /*4f50*/  PLOP3.LUT P6, PT, PT, PT, UP1, 0x80, 0x0 ;  /* 0x000000000000781c */ /* 0x000fe20003fcf018 */
[----:B------:R-:W-:Y:S01]  /*4f60*/  MUFU.EX2 R189, R41 ;  /* 0x0000002900bd7308 */ /* 0x000fe20000000800 */
[----:B------:R-:W-:Y:S02]  /*4f70*/  @P5 ISETP.GE.AND P5, PT, R10, UR7, PT ;  /* 0x000000070a005c0c */ /* 0x000fe4000bfa6270 */
[----:B------:R-:W-:Y:S02]  /*4f80*/  @P1 FSEL R53, R53, -INF , !P4 ;  /* 0xff80000035351808 */ /* 0x000fe40006000000 */
        /* <DEDUP_REMOVED lines=11> */
[----:B------:R-:W-:Y:S01]  /*5040*/  @P6 ISETP.GE.AND P6, PT, R159, UR7, PT ;  /* 0x000000079f006c0c */ /* 0x000fe2000bfc6270 */
[--C-:B------:R-:W-:Y:S01]  /*5050*/  FFMA.FTZ R57, R57, c[0x0][0x23c], -R108.reuse ;  /* 0x00008f0039397a23 */ /* 0x100fe2000001086c */
[----:B------:R-:W-:Y:S01]  /*5060*/  @P1 FSEL R60, R60, -INF , !P5 ;  /* 0xff8000003c3c1808 */ /* 0x000fe20006800000 */
[----:B------:R-:W-:Y:S01]  /*5070*/  MUFU.EX2 R194, R42 ;  /* 0x0000002a00c27308 */ /* 0x000fe20000000800 */
[----:B------:R-:W-:Y:S02]  /*5080*/  PLOP3.LUT P1, PT, PT, PT, UP1, 0x80, 0x0 ;  /* 0x000000000000781c */ /* 0x000fe40003f2f018 */
[----:B------:R-:W-:Y:S01]  /*5090*/  LOP3.LUT R4, R178, 0xff, RZ, 0xc0, !PT ;  /* 0x000000ffb2047812 */ /* 0x000fe200078ec0ff */
[----:B------:R-:W-:Y:S01]  /*50a0*/  FFMA.FTZ R60, R60, c[0x0][0x23c], -R108 ;  /* 0x00008f003c3c7a23 */ /* 0x000fe2000001086c */
[----:B------:R-:W-:Y:S02]  /*50b0*/  @P0 FSEL R66, R66, -INF , !P5 ;  /* 0xff80000042420808 */ /* 0x000fe40006800000 */
[----:B------:R-:W-:Y:S02]  /*50c0*/  PLOP3.LUT P0, PT, PT, PT, UP1, 0x80, 0x0 ;  /* 0x000000000000781c */ /* 0x000fe40003f0f018 */
[----:B------:R-:W-:Y:S01]  /*50d0*/  @P2 FSEL R62, R62, -INF , !P5 ;  /* 0xff8000003e3e2808 */ /* 0x000fe20006800000 */
[----:B------:R-:W-:Y:S01]  /*50e0*/  FFMA.FTZ R66, R66, c[0x0][0x23c], -R109 ;  /* 0x00008f0042427a23 */ /* 0x000fe2000001086d */
[----:B------:R-:W-:Y:S01]  /*50f0*/  @P3 FSEL R64, R64, -INF , !P5 ;  /* 0xff80000040403808 */ /* 0x000fe20006800000 */
[----:B------:R-:W-:Y:S01]  /*5100*/  MUFU.EX2 R193, R43 ;  /* 0x0000002b00c17308 */ /* 0x000fe20000000800 */
[----:B------:R-:W-:Y:S01]  /*5110*/  ISETP.LE.U32.AND P5, PT, R4, UR4, PT ;  /* 0x0000000404007c0c */ /* 0x000fe2000bfa3070 */
[----:B------:R-:W-:Y:S01]  /*5120*/  FFMA.FTZ R62, R62, c[0x0][0x23c], -R0 ;  /* 0x00008f003e3e7a23 */ /* 0x000fe20000010800 */
[----:B------:R-:W-:Y:S01]  /*5130*/  LOP3.LUT R4, R178, 0xffff, RZ, 0xc0, !PT ;  /* 0x0000ffffb2047812 */ /* 0x000fe200078ec0ff */
[----:B------:R-:W-:Y:S01]  /*5140*/  FFMA.FTZ R64, R64, c[0x0][0x23c], -R160 ;  /* 0x00008f0040407a23 */ /* 0x000fe200000108a0 */
[----:B------:R-:W-:Y:S02]  /*5150*/  PLOP3.LUT P2, PT, PT, PT, UP1, 0x80, 0x0 ;  /* 0x000000000000781c */ /* 0x000fe40003f4f018 */
[----:B------:R-:W-:Y:S02]  /*5160*/  SHF.R.U32.HI R4, RZ, 0x8, R4 ;  /* 0x00000008ff047819 */ /* 0x000fe40000011604 */
[----:B------:R-:W-:Y:S01]  /*5170*/  @P1 FSEL R61, R61, -INF , !P6 ;  /* 0xff8000003d3d1808 */ /* 0x000fe20007000000 */
[----:B------:R-:W-:Y:S01]  /*5180*/  MUFU.EX2 R159, R66 ;  /* 0x00000042009f7308 */ /* 0x000fe20000000800 */
[----:B------:R-:W-:Y:S02]  /*5190*/  PLOP3.LUT P1, PT, PT, PT, UP1, 0x80, 0x0 ;  /* 0x000000000000781c */ /* 0x000fe40003f2f018 */
[----:B------:R-:W-:Y:S01]  /*51a0*/  LOP3.LUT R4, R4, 0xffff, RZ, 0xc0, !PT ;  /* 0x0000ffff04047812 */ /* 0x000fe200078ec0ff */
[----:B------:R-:W-:Y:S01]  /*51b0*/  FFMA.FTZ R108, R61, c[0x0][0x23c], -R108 ;  /* 0x00008f003d6c7a23 */ /* 0x000fe2000001086c */
[----:B------:R-:W-:Y:S01]  /*51c0*/  @P0 FSEL R65, R65, -INF , !P6 ;  /* 0xff80000041410808 */ /* 0x000fe20007000000 */
[----:B------:R-:W-:Y:S01]  /*51d0*/  @!P5 FADD.FTZ R214, -R214, -RZ ;  /* 0x800000ffd6d6d221 */ /* 0x000fe20000010100 */
[----:B------:R-:W-:Y:S02]  /*51e0*/  ISETP.LE.U32.AND P0, PT, R4, UR4, PT ;  /* 0x0000000404007c0c */ /* 0x000fe4000bf03070 */
[----:B------:R-:W-:Y:S01]  /*51f0*/  SHF.R.U32.HI R5, RZ, 0x18, R178 ;  /* 0x00000018ff057819 */ /* 0x000fe200000116b2 */
[----:B------:R-:W-:Y:S01]  /*5200*/  FFMA.FTZ R160, R65, c[0x0][0x23c], -R160 ;  /* 0x00008f0041a07a23 */ /* 0x000fe200000108a0 */
[----:B------:R-:W-:Y:S01]  /*5210*/  LOP3.LUT R4, R161, 0xffff, RZ, 0xc0, !PT ;  /* 0x0000ffffa1047812 */ /* 0x000fe200078ec0ff */
[----:B------:R-:W4:Y:S01]  /*5220*/  MUFU.EX2 R204, R25 ;  /* 0x0000001900cc7308 */ /* 0x000f220000000800 */
[----:B------:R-:W-:Y:S02]  /*5230*/  @P2 FSEL R63, R63, -INF , !P6 ;  /* 0xff8000003f3f2808 */ /* 0x000fe40007000000 */
[----:B------:R-:W-:Y:S02]  /*5240*/  ISETP.LE.U32.AND P2, PT, R5, UR4, PT ;  /* 0x0000000405007c0c */ /* 0x000fe4000bf43070 */
[----:B------:R-:W-:Y:S01]  /*5250*/  LOP3.LUT R5, R161, 0xff, RZ, 0xc0, !PT ;  /* 0x000000ffa1057812 */ /* 0x000fe200078ec0ff */
[----:B------:R-:W-:Y:S01]  /*5260*/  FFMA.FTZ R0, R63, c[0x0][0x23c], -R0 ;  /* 0x00008f003f007a23 */ /* 0x000fe20000010800 */
[----:B------:R-:W-:Y:S01]  /*5270*/  SHF.R.U32.HI R4, RZ, 0x8, R4 ;  /* 0x00000008ff047819 */ /* 0x000fe20000011604 */
[----:B------:R-:W-:Y:S01]  /*5280*/  @!P0 FADD.FTZ R211, -R211, -RZ ;  /* 0x800000ffd3d38221 */ /* 0x000fe20000010100 */
[----:B------:R-:W-:Y:S01]  /*5290*/  @P1 FSEL R67, R67, -INF , !P6 ;  /* 0xff80000043431808 */ /* 0x000fe20007000000 */
[----:B------:R-:W-:Y:S01]  /*52a0*/  MUFU.EX2 R110, R0 ;  /* 0x00000000006e7308 */ /* 0x000fe20000000800 */
[----:B------:R-:W-:Y:S02]  /*52b0*/  ISETP.LE.U32.AND P1, PT, R5, UR4, PT ;  /* 0x0000000405007c0c */ /* 0x000fe4000bf23070 */
[----:B------:R-:W-:Y:S01]  /*52c0*/  SHF.R.U32.HI R5, RZ, 0x18, R161 ;  /* 0x00000018ff057819 */ /* 0x000fe200000116a1 */
[----:B------:R-:W-:Y:S01]  /*52d0*/  FFMA.FTZ R109, R67, c[0x0][0x23c], -R109 ;  /* 0x00008f00436d7a23 */ /* 0x000fe2000001086d */
[----:B------:R-:W-:Y:S01]  /*52e0*/  LOP3.LUT R4, R4, 0xffff, RZ, 0xc0, !PT ;  /* 0x0000ffff04047812 */ /* 0x000fe200078ec0ff */
[----:B------:R-:W-:Y:S01]  /*52f0*/  @!P2 FADD.FTZ R215, -R215, -RZ ;  /* 0x800000ffd7d7a221 */ /* 0x000fe20000010100 */
[----:B------:R-:W-:Y:S02]  /*5300*/  ISETP.LE.U32.AND P5, PT, R5, UR4, PT ;  /* 0x0000000405007c0c */ /* 0x000fe4000bfa3070 */
[----:B------:R-:W-:Y:S01]  /*5310*/  ISETP.LE.U32.AND P0, PT, R4, UR4, PT ;  /* 0x0000000404007c0c */ /* 0x000fe2000bf03070 */
[----:B------:R-:W1:Y:S01]  /*5320*/  MUFU.EX2 R213, R26 ;  /* 0x0000001a00d57308 */ /* 0x000e620000000800 */
[----:B------:R-:W-:Y:S02]  /*5330*/  SHF.R.U32.HI R4, RZ, 0x8, R6 ;  /* 0x00000008ff047819 */ /* 0x000fe40000011606 */
[--C-:B------:R-:W-:Y:S01]  /*5340*/  SHF.R.U32.HI R8, RZ, 0x10, R176.reuse ;  /* 0x00000010ff087819 */ /* 0x100fe200000116b0 */
[----:B------:R-:W-:Y:S01]  /*5350*/  @!P1 FADD.FTZ R219, -R219, -RZ ;  /* 0x800000ffdbdb9221 */ /* 0x000fe20000010100 */
[----:B------:R-:W-:Y:S02]  /*5360*/  SHF.R.U32.HI R176, RZ, 0x18, R176 ;  /* 0x00000018ffb07819 */ /* 0x000fe400000116b0 */
[----:B------:R-:W-:Y:S02]  /*5370*/  LOP3.LUT R5, R8, 0xff, RZ, 0xc0, !PT ;  /* 0x000000ff08057812 */ /* 0x000fe400078ec0ff */
[----:B------:R-:W-:Y:S01]  /*5380*/  LOP3.LUT R4, R4, 0xffff, RZ, 0xc0, !PT ;  /* 0x0000ffff04047812 */ /* 0x000fe200078ec0ff */
[----:B------:R-:W-:Y:S01]  /*5390*/  @!P5 FADD.FTZ R223, -R223, -RZ ;  /* 0x800000ffdfdfd221 */ /* 0x000fe20000010100 */
[----:B------:R-:W-:Y:S01]  /*53a0*/  LOP3.LUT R9, R164, 0xff, RZ, 0xc0, !PT ;  /* 0x000000ffa4097812 */ /* 0x000fe200078ec0ff */
[----:B------:R-:W-:Y:S01]  /*53b0*/  @!P0 FADD.FTZ R220, -R220, -RZ ;  /* 0x800000ffdcdc8221 */ /* 0x000fe20000010100 */
[----:B------:R-:W-:Y:S01]  /*53c0*/  ISETP.LE.U32.AND P5, PT, R176, UR4, PT ;  /* 0x00000004b0007c0c */ /* 0x000fe2000bfa3070 */
[----:B------:R-:W-:Y:S01]  /*53d0*/  MUFU.EX2 R192, R46 ;  /* 0x0000002e00c07308 */ /* 0x000fe20000000800 */
[----:B------:R-:W-:Y:S02]  /*53e0*/  ISETP.LE.U32.AND P0, PT, R5, UR4, PT ;  /* 0x0000000405007c0c */ /* 0x000fe4000bf03070 */
[----:B------:R-:W-:Y:S02]  /*53f0*/  ISETP.LE.U32.AND P4, PT, R9, UR4, PT ;  /* 0x0000000409007c0c */ /* 0x000fe4000bf83070 */
[--C-:B------:R-:W-:Y:S02]  /*5400*/  SHF.R.U32.HI R10, RZ, 0x18, R164.reuse ;  /* 0x00000018ff0a7819 */ /* 0x100fe400000116a4 */
[----:B------:R-:W-:Y:S02]  /*5410*/  SHF.R.U32.HI R6, RZ, 0x10, R179 ;  /* 0x00000010ff067819 */ /* 0x000fe400000116b3 */
[----:B------:R-:W-:Y:S01]  /*5420*/  SHF.R.U32.HI R164, RZ, 0x10, R164 ;  /* 0x00000010ffa47819 */ /* 0x000fe200000116a4 */
[----:B------:R-:W-:Y:S01]  /*5430*/  MUFU.EX2 R182, R44 ;  /* 0x0000002c00b67308 */ /* 0x000fe20000000800 */
[----:B------:R-:W-:Y:S01]  /*5440*/  ISETP.LE.U32.AND P3, PT, R10, UR4, PT ;  /* 0x000000040a007c0c */ /* 0x000fe2000bf63070 */
[----:B------:R-:W-:Y:S01]  /*5450*/  @!P5 FADD.FTZ R221, -R221, -RZ ;  /* 0x800000ffddddd221 */ /* 0x000fe20000010100 */
[----:B------:R-:W-:Y:S01]  /*5460*/  ISETP.LE.U32.AND P1, PT, R4, UR4, PT ;  /* 0x0000000404007c0c */ /* 0x000fe2000bf23070 */
[----:B------:R-:W-:Y:S01]  /*5470*/  @!P0 FADD.FTZ R222, -R222, -RZ ;  /* 0x800000ffdede8221 */ /* 0x000fe20000010100 */
[----:B------:R-:W-:Y:S01]  /*5480*/  SHF.R.U32.HI R4, RZ, 0x8, R14 ;  /* 0x00000008ff047819 */ /* 0x000fe2000001160e */
[----:B------:R-:W-:Y:S01]  /*5490*/  @!P4 FADD.FTZ R202, -R202, -RZ ;  /* 0x800000ffcacac221 */ /* 0x000fe20000010100 */
[----:B------:R-:W-:Y:S02]  /*54a0*/  SHF.R.U32.HI R178, RZ, 0x10, R178 ;  /* 0x00000010ffb27819 */ /* 0x000fe400000116b2 */
[----:B------:R-:W-:Y:S01]  /*54b0*/  LOP3.LUT R4, R4, 0xffff, RZ, 0xc0, !PT ;  /* 0x0000ffff04047812 */ /* 0x000fe200078ec0ff */
[----:B------:R-:W-:Y:S01]  /*54c0*/  MUFU.EX2 R170, R53 ;  /* 0x0000003500aa7308 */ /* 0x000fe20000000800 */
[----:B------:R-:W-:Y:S02]  /*54d0*/  LOP3.LUT R5, R164, 0xff, RZ, 0xc0, !PT ;  /* 0x000000ffa4057812 */ /* 0x000fe400078ec0ff */
[----:B------:R-:W-:Y:S01]  /*54e0*/  SHF.R.U32.HI R9, RZ, 0x10, R174 ;  /* 0x00000010ff097819 */ /* 0x000fe200000116ae */
[----:B---3--:R-:W-:Y:S01]  /*54f0*/  @!P3 FADD.FTZ R207, -R207, -RZ ;  /* 0x800000ffcfcfb221 */ /* 0x008fe20000010100 */
[----:B------:R-:W-:Y:S01]  /*5500*/  LOP3.LUT R178, R178, 0xff, RZ, 0xc0, !PT ;  /* 0x000000ffb2b27812 */ /* 0x000fe200078ec0ff */
[----:B--2---:R-:W-:Y:S01]  /*5510*/  @!P1 FADD.FTZ R217, -R217, -RZ ;  /* 0x800000ffd9d99221 */ /* 0x004fe20000010100 */
[----:B------:R-:W-:Y:S02]  /*5520*/  ISETP.LE.U32.AND P1, PT, R12, UR4, PT ;  /* 0x000000040c007c0c */ /* 0x000fe4000bf23070 */
[----:B------:R-:W-:Y:S01]  /*5530*/  ISETP.LE.U32.AND P0, PT, R4, UR4, PT ;  /* 0x0000000404007c0c */ /* 0x000fe2000bf03070 */
[----:B------:R-:W-:Y:S01]  /*5540*/  MUFU.EX2 R164, R64 ;  /* 0x0000004000a47308 */ /* 0x000fe20000000800 */
[----:B------:R-:W-:Y:S02]  /*5550*/  LOP3.LUT R4, R179, 0xff, RZ, 0xc0, !PT ;  /* 0x000000ffb3047812 */ /* 0x000fe400078ec0ff */
[----:B------:R-:W-:Y:S02]  /*5560*/  ISETP.LE.U32.AND P5, PT, R5, UR4, PT ;  /* 0x0000000405007c0c */ /* 0x000fe4000bfa3070 */
[----:B------:R-:W-:Y:S02]  /*5570*/  LOP3.LUT R5, R179, 0xffff, RZ, 0xc0, !PT ;  /* 0x0000ffffb3057812 */ /* 0x000fe400078ec0ff */
[----:B------:R-:W-:Y:S02]  /*5580*/  ISETP.LE.U32.AND P6, PT, R178, UR4, PT ;  /* 0x00000004b2007c0c */ /* 0x000fe4000bfc3070 */
[----:B------:R-:W-:Y:S01]  /*5590*/  LOP3.LUT R10, R172, 0xff, RZ, 0xc0, !PT ;  /* 0x000000ffac0a7812 */ /* 0x000fe200078ec0ff */
[----:B-1----:R-:W-:Y:S01]  /*55a0*/  @!P1 FADD.FTZ R188, -R188, -RZ ;  /* 0x800000ffbcbc9221 */ /* 0x002fe20000010100 */
[----:B------:R-:W-:Y:S01]  /*55b0*/  ISETP.LE.U32.AND P4, PT, R4, UR4, PT ;  /* 0x0000000404007c0c */ /* 0x000fe2000bf83070 */
[----:B------:R-:W-:Y:S01]  /*55c0*/  @!P0 FADD.FTZ R199, -R199, -RZ ;  /* 0x800000ffc7c78221 */ /* 0x000fe20000010100 */
[----:B------:R-:W-:Y:S01]  /*55d0*/  LOP3.LUT R12, R172, 0xffff, RZ, 0xc0, !PT ;  /* 0x0000ffffac0c7812 */ /* 0x000fe200078ec0ff */
[----:B------:R-:W-:Y:S01]  /*55e0*/  MUFU.EX2 R178, R39 ;  /* 0x0000002700b27308 */ /* 0x000fe20000000800 */
[----:B------:R-:W-:Y:S01]  /*55f0*/  ISETP.LE.U32.AND P2, PT, R7, UR4, PT ;  /* 0x0000000407007c0c */ /* 0x000fe2000bf43070 */
[----:B------:R-:W-:Y:S01]  /*5600*/  @!P5 FADD.FTZ R208, -R208, -RZ ;  /* 0x800000ffd0d0d221 */ /* 0x000fe20000010100 */
[----:B------:R-:W-:Y:S02]  /*5610*/  LOP3.LUT R14, R168, 0xff, RZ, 0xc0, !PT ;  /* 0x000000ffa80e7812 */ /* 0x000fe400078ec0ff */
[----:B------:R-:W-:Y:S01]  /*5620*/  SHF.R.U32.HI R7, RZ, 0x8, R5 ;  /* 0x00000008ff077819 */ /* 0x000fe20000011605 */
[----:B------:R-:W-:Y:S01]  /*5630*/  @!P6 FADD.FTZ R216, -R216, -RZ ;  /* 0x800000ffd8d8e221 */ /* 0x000fe20000010100 */
[----:B------:R-:W-:Y:S02]  /*5640*/  LOP3.LUT R5, R6, 0xff, RZ, 0xc0, !PT ;  /* 0x000000ff06057812 */ /* 0x000fe400078ec0ff */
[----:B------:R-:W-:Y:S01]  /*5650*/  SHF.R.U32.HI R161, RZ, 0x10, R161 ;  /* 0x00000010ffa17819 */ /* 0x000fe200000116a1 */
[----:B------:R-:W-:Y:S01]  /*5660*/  @!P4 FADD.FTZ R197, -R197, -RZ ;  /* 0x800000ffc5c5c221 */ /* 0x000fe20000010100 */
[----:B------:R-:W-:Y:S01]  /*5670*/  SHF.R.U32.HI R6, RZ, 0x18, R179 ;  /* 0x00000018ff067819 */ /* 0x000fe200000116b3 */
[----:B------:R-:W-:Y:S01]  /*5680*/  MUFU.EX2 R173, R50 ;  /* 0x0000003200ad7308 */ /* 0x000fe20000000800 */
[----:B------:R-:W-:Y:S01]  /*5690*/  LOP3.LUT R4, R7, 0xffff, RZ, 0xc0, !PT ;  /* 0x0000ffff07047812 */ /* 0x000fe200078ec0ff */
[----:B------:R-:W-:Y:S01]  /*56a0*/  @!P2 FADD.FTZ R218, -R218, -RZ ;  /* 0x800000ffdadaa221 */ /* 0x000fe20000010100 */
[----:B------:R-:W-:Y:S02]  /*56b0*/  LOP3.LUT R161, R161, 0xff, RZ, 0xc0, !PT ;  /* 0x000000ffa1a17812 */ /* 0x000fe400078ec0ff */
[----:B------:R-:W-:Y:S02]  /*56c0*/  ISETP.LE.U32.AND P0, PT, R5, UR4, PT ;  /* 0x0000000405007c0c */ /* 0x000fe4000bf03070 */
[----:B------:R-:W-:Y:S02]  /*56d0*/  LOP3.LUT R5, R180, 0xff, RZ, 0xc0, !PT ;  /* 0x000000ffb4057812 */ /* 0x000fe400078ec0ff */
[----:B------:R-:W-:Y:S01]  /*56e0*/  ISETP.LE.U32.AND P5, PT, R4, UR4, PT ;  /* 0x0000000404007c0c */ /* 0x000fe2000bfa3070 */
[----:B------:R-:W-:Y:S01]  /*56f0*/  MUFU.EX2 R179, R45 ;  /* 0x0000002d00b37308 */ /* 0x000fe20000000800 */
[----:B------:R-:W-:Y:S02]  /*5700*/  LOP3.LUT R4, R180, 0xffff, RZ, 0xc0, !PT ;  /* 0x0000ffffb4047812 */ /* 0x000fe400078ec0ff */
[----:B------:R-:W-:Y:S02]  /*5710*/  ISETP.LE.U32.AND P6, PT, R161, UR4, PT ;  /* 0x00000004a1007c0c */ /* 0x000fe4000bfc3070 */
[----:B------:R-:W-:Y:S02]  /*5720*/  ISETP.LE.U32.AND P4, PT, R5, UR4, PT ;  /* 0x0000000405007c0c */ /* 0x000fe4000bf83070 */
[----:B------:R-:W-:Y:S01]  /*5730*/  SHF.R.U32.HI R5, RZ, 0x10, R180 ;  /* 0x00000010ff057819 */ /* 0x000fe200000116b4 */
[----:B------:R-:W-:Y:S01]  /*5740*/  @!P0 FADD.FTZ R201, -R201, -RZ ;  /* 0x800000ffc9c98221 */ /* 0x000fe20000010100 */
[----:B------:R-:W-:Y:S01]  /*5750*/  SHF.R.U32.HI R4, RZ, 0x8, R4 ;  /* 0x00000008ff047819 */ /* 0x000fe20000011604 */
[----:B------:R-:W-:Y:S01]  /*5760*/  MUFU.EX2 R161, R60 ;  /* 0x0000003c00a17308 */ /* 0x000fe20000000800 */
[----:B------:R-:W-:Y:S01]  /*5770*/  ISETP.LE.U32.AND P0, PT, R17, UR4, PT ;  /* 0x0000000411007c0c */ /* 0x000fe2000bf03070 */
[----:B------:R-:W-:Y:S01]  /*5780*/  @!P5 FADD.FTZ R196, -R196, -RZ ;  /* 0x800000ffc4c4d221 */ /* 0x000fe20000010100 */
[----:B------:R-:W-:Y:S02]  /*5790*/  ISETP.LE.U32.AND P3, PT, R6, UR4, PT ;  /* 0x0000000406007c0c */ /* 0x000fe4000bf63070 */
[----:B------:R-:W-:Y:S01]  /*57a0*/  SHF.R.U32.HI R17, RZ, 0x18, R172 ;  /* 0x00000018ff117819 */ /* 0x000fe200000116ac */
[----:B------:R-:W-:Y:S01]  /*57b0*/  @!P6 FADD.FTZ R224, -R224, -RZ ;  /* 0x800000ffe0e0e221 */ /* 0x000fe20000010100 */
[----:B------:R-:W-:Y:S01]  /*57c0*/  LOP3.LUT R4, R4, 0xffff, RZ, 0xc0, !PT ;  /* 0x0000ffff04047812 */ /* 0x000fe200078ec0ff */
[----:B------:R-:W-:Y:S01]  /*57d0*/  @!P4 FADD.FTZ R206, -R206, -RZ ;  /* 0x800000ffcecec221 */ /* 0x000fe20000010100 */
[----:B------:R-:W-:Y:S01]  /*57e0*/  LOP3.LUT R11, R162, 0xff, RZ, 0xc0, !PT ;  /* 0x000000ffa20b7812 */ /* 0x000fe200078ec0ff */
[----:B------:R-:W-:Y:S01]  /*57f0*/  MUFU.EX2 R176, R58 ;  /* 0x0000003a00b07308 */ /* 0x000fe20000000800 */
[----:B------:R-:W-:Y:S02]  /*5800*/  ISETP.LE.U32.AND P5, PT, R4, UR4, PT ;  /* 0x0000000404007c0c */ /* 0x000fe4000bfa3070 */
[----:B------:R-:W-:Y:S01]  /*5810*/  ISETP.LE.U32.AND P6, PT, R11, UR4, PT ;  /* 0x000000040b007c0c */ /* 0x000fe2000bfc3070 */
[----:B------:R-:W-:Y:S01]  /*5820*/  @!P0 FADD.FTZ R186, -R186, -RZ ;  /* 0x800000ffbaba8221 */ /* 0x000fe20000010100 */
[----:B------:R-:W-:Y:S01]  /*5830*/  LOP3.LUT R4, R5, 0xff, RZ, 0xc0, !PT ;  /* 0x000000ff05047812 */ /* 0x000fe200078ec0ff */
[----:B------:R-:W-:Y:S01]  /*5840*/  @!P3 FADD.FTZ R200, -R200, -RZ ;  /* 0x800000ffc8c8b221 */ /* 0x000fe20000010100 */
        /* <DEDUP_REMOVED lines=15> */
[----:B------:R-:W-:Y:S02]  /*5940*/  ISETP.LE.U32.AND P2, PT, R13, UR4, PT ;  /* 0x000000040d007c0c */ /* 0x000fe4000bf43070 */
[----:B------:R-:W-:Y:S01]  /*5950*/  LOP3.LUT R4, R4, 0xffff, RZ, 0xc0, !PT ;  /* 0x0000ffff04047812 */ /* 0x000fe200078ec0ff */
[----:B------:R-:W-:Y:S01]  /*5960*/  @!P3 FADD.FTZ R213, -R213, -RZ ;  /* 0x800000ffd5d5b221 */ /* 0x000fe20000010100 */
[----:B------:R-:W-:Y:S01]  /*5970*/  SHF.R.U32.HI R13, RZ, 0x10, R168 ;  /* 0x00000010ff0d7819 */ /* 0x000fe200000116a8 */
[----:B------:R-:W-:Y:S01]  /*5980*/  MUFU.EX2 R163, R160 ;  /* 0x000000a000a37308 */ /* 0x000fe20000000800 */
        /* <DEDUP_REMOVED lines=8> */
[----:B------:R-:W-:Y:S02]  /*5a10*/  SHF.R.U32.HI R6, RZ, 0x18, R184 ;  /* 0x00000018ff067819 */ /* 0x000fe400000116b8 */
[----:B------:R-:W-:Y:S01]  /*5a20*/  LOP3.LUT R8, R174, 0xffff, RZ, 0xc0, !PT ;  /* 0x0000ffffae087812 */ /* 0x000fe200078ec0ff */
[----:B------:R-:W-:Y:S01]  /*5a30*/  @!P6 FADD.FTZ R203, -R203, -RZ ;  /* 0x800000ffcbcbe221 */ /* 0x000fe20000010100 */
[----:B------:R-:W-:Y:S02]  /*5a40*/  ISETP.LE.U32.AND P6, PT, R5, UR4, PT ;  /* 0x0000000405007c0c */ /* 0x000fe4000bfc3070 */
[----:B------:R-:W-:Y:S01]  /*5a50*/  LOP3.LUT R5, R184, 0xff, RZ, 0xc0, !PT ;  /* 0x000000ffb8057812 */ /* 0x000fe200078ec0ff */
        /* <DEDUP_REMOVED lines=9> */
[----:B------:R-:W1:Y:S01]  /*5af0*/  MUFU.EX2 R175, R48 ;  /* 0x0000003000af7308 */ /* 0x000e620000000800 */
        /* <DEDUP_REMOVED lines=17> */
[----:B------:R-:W-:Y:S01]  /*5c10*/  SHF.R.U32.HI R5, RZ, 0x18, R187 ;  /* 0x00000018ff057819 */ /* 0x000fe200000116bb */
[----:B-1----:R-:W-:Y:S01]  /*5c20*/  @!P5 FADD.FTZ R175, -R175, -RZ ;  /* 0x800000ffafafd221 */ /* 0x002fe20000010100 */
[----:B------:R-:W-:Y:S01]  /*5c30*/  LOP3.LUT R4, R6, 0xff, RZ, 0xc0, !PT ;  /* 0x000000ff06047812 */ /* 0x000fe200078ec0ff */
[----:B------:R-:W-:Y:S01]  /*5c40*/  @!P2 FADD.FTZ R191, -R191, -RZ ;  /* 0x800000ffbfbfa221 */ /* 0x000fe20000010100 */
[----:B------:R-:W-:Y:S01]  /*5c50*/  ISETP.LE.U32.AND P2, PT, R11, UR4, PT ;  /* 0x000000040b007c0c */ /* 0x000fe2000bf43070 */
[----:B------:R-:W-:Y:S01]  /*5c60*/  @!P1 FADD.FTZ R178, -R178, -RZ ;  /* 0x800000ffb2b29221 */ /* 0x000fe20000010100 */
[----:B------:R-:W-:Y:S02]  /*5c70*/  ISETP.LE.U32.AND P0, PT, R4, UR4, PT ;  /* 0x0000000404007c0c */ /* 0x000fe4000bf03070 */
[----:B------:R-:W-:Y:S01]  /*5c80*/  ISETP.LE.U32.AND P1, PT, R5, UR4, PT ;  /* 0x0000000405007c0c */ /* 0x000fe2000bf23070 */
[----:B------:R1:W-:Y:S01]  /*5c90*/  MUFU.EX2 R111, R109 ;  /* 0x0000006d006f7308 */ /* 0x0003e20000000800 */
[----:B------:R-:W-:Y:S01]  /*5ca0*/  SHF.R.U32.HI R4, RZ, 0x8, R8 ;  /* 0x00000008ff047819 */ /* 0x000fe20000011608 */
[----:B------:R-:W-:Y:S01]  /*5cb0*/  @!P6 FADD.FTZ R189, -R189, -RZ ;  /* 0x800000ffbdbde221 */ /* 0x000fe20000010100 */
[----:B------:R-:W-:Y:S02]  /*5cc0*/  LOP3.LUT R5, R9, 0xff, RZ, 0xc0, !PT ;  /* 0x000000ff09057812 */ /* 0x000fe400078ec0ff */
[----:B------:R-:W-:Y:S02]  /*5cd0*/  LOP3.LUT R7, R174, 0xff, RZ, 0xc0, !PT ;  /* 0x000000ffae077812 */ /* 0x000fe400078ec0ff */
[----:B------:R-:W-:Y:S01]  /*5ce0*/  LOP3.LUT R4, R4, 0xffff, RZ, 0xc0, !PT ;  /* 0x0000ffff04047812 */ /* 0x000fe200078ec0ff */
[----:B------:R-:W-:Y:S01]  /*5cf0*/  @!P2 FADD.FTZ R180, -R180, -RZ ;  /* 0x800000ffb4b4a221 */ /* 0x000fe20000010100 */
[----:B------:R-:W-:Y:S01]  /*5d00*/  SHF.R.U32.HI R18, RZ, 0x10, R172 ;  /* 0x00000010ff127819 */ /* 0x000fe200000116ac */
[----:B------:R-:W-:Y:S01]  /*5d10*/  @!P0 FADD.FTZ R194, -R194, -RZ ;  /* 0x800000ffc2c28221 */ /* 0x000fe20000010100 */
[----:B------:R-:W-:Y:S01]  /*5d20*/  ISETP.LE.U32.AND P0, PT, R5, UR4, PT ;  /* 0x0000000405007c0c */ /* 0x000fe2000bf03070 */
[----:B------:R-:W-:Y:S01]  /*5d30*/  @!P1 FADD.FTZ R193, -R193, -RZ ;  /* 0x800000ffc1c19221 */ /* 0x000fe20000010100 */
[----:B------:R-:W-:Y:S01]  /*5d40*/  ISETP.LE.U32.AND P6, PT, R4, UR4, PT ;  /* 0x0000000404007c0c */ /* 0x000fe2000bfc3070 */
[----:B------:R-:W2:Y:S01]  /*5d50*/  MUFU.EX2 R174, R49 ;  /* 0x0000003100ae7308 */ /* 0x000ea20000000800 */
[----:B------:R-:W-:Y:S02]  /*5d60*/  LOP3.LUT R4, R21, 0xff, RZ, 0xc0, !PT ;  /* 0x000000ff15047812 */ /* 0x000fe400078ec0ff */
[----:B------:R-:W-:Y:S02]  /*5d70*/  ISETP.LE.U32.AND P3, PT, R16, UR4, PT ;  /* 0x0000000410007c0c */ /* 0x000fe4000bf63070 */
[----:B------:R-:W-:Y:S02]  /*5d80*/  SHF.R.U32.HI R5, RZ, 0x8, R20 ;  /* 0x00000008ff057819 */ /* 0x000fe40000011614 */
[----:B------:R-:W-:Y:S02]  /*5d90*/  ISETP.LE.U32.AND P1, PT, R4, UR4, PT ;  /* 0x0000000404007c0c */ /* 0x000fe4000bf23070 */
[----:B------:R-:W-:Y:S01]  /*5da0*/  LOP3.LUT R4, R5, 0xffff, RZ, 0xc0, !PT ;  /* 0x0000ffff05047812 */ /* 0x000fe200078ec0ff */
[----:B------:R-:W3:Y:S01]  /*5db0*/  MUFU.EX2 R172, R51 ;  /* 0x0000003300ac7308 */ /* 0x000ee20000000800 */
[----:B------:R-:W-:Y:S01]  /*5dc0*/  ISETP.LE.U32.AND P4, PT, R7, UR4, PT ;  /* 0x0000000407007c0c */ /* 0x000fe2000bf83070 */
[----:B------:R-:W-:Y:S01]  /*5dd0*/  @!P6 FADD.FTZ R179, -R179, -RZ ;  /* 0x800000ffb3b3e221 */ /* 0x000fe20000010100 */
[----:B------:R-:W-:Y:S01]  /*5de0*/  LOP3.LUT R5, R195, 0xff, RZ, 0xc0, !PT ;  /* 0x000000ffc3057812 */ /* 0x000fe200078ec0ff */
[----:B-1----:R-:W-:Y:S01]  /*5df0*/  IMAD.U32 R109, RZ, RZ, UR15 ;  /* 0x0000000fff6d7e24 */ /* 0x002fe2000f8e00ff */
[----:B------:R-:W-:Y:S01]  /*5e00*/  ISETP.LE.U32.AND P6, PT, R4, UR4, PT ;  /* 0x0000000404007c0c */ /* 0x000fe2000bfc3070 */
[----:B------:R-:W-:Y:S01]  /*5e10*/  @!P0 FADD.FTZ R192, -R192, -RZ ;  /* 0x800000ffc0c08221 */ /* 0x000fe20000010100 */
[----:B------:R-:W-:Y:S02]  /*5e20*/  SHF.R.U32.HI R16, RZ, 0x18, R168 ;  /* 0x00000018ff107819 */ /* 0x000fe400000116a8 */
[----:B------:R-:W-:Y:S01]  /*5e30*/  SHF.R.U32.HI R4, RZ, 0x18, R195 ;  /* 0x00000018ff047819 */ /* 0x000fe200000116c3 */
[----:B------:R-:W-:Y:S01]  /*5e40*/  @!P1 FADD.FTZ R173, -R173, -RZ ;  /* 0x800000ffadad9221 */ /* 0x000fe20000010100 */
[----:B------:R-:W-:Y:S01]  /*5e50*/  ISETP.LE.U32.AND P0, PT, R5, UR4, PT ;  /* 0x0000000405007c0c */ /* 0x000fe2000bf03070 */
[----:B------:R-:W1:Y:S01]  /*5e60*/  MUFU.EX2 R168, R55 ;  /* 0x0000003700a87308 */ /* 0x000e620000000800 */
[----:B------:R-:W-:Y:S01]  /*5e70*/  ISETP.LE.U32.AND P2, PT, R4, UR4, PT ;  /* 0x0000000404007c0c */ /* 0x000fe2000bf43070 */
[----:B------:R-:W-:Y:S01]  /*5e80*/  @!P4 FADD.FTZ R182, -R182, -RZ ;  /* 0x800000ffb6b6c221 */ /* 0x000fe20000010100 */
[----:B------:R-:W-:Y:S02]  /*5e90*/  LOP3.LUT R5, R198, 0xff, RZ, 0xc0, !PT ;  /* 0x000000ffc6057812 */ /* 0x000fe400078ec0ff */
[----:B------:R-:W-:Y:S01]  /*5ea0*/  LOP3.LUT R4, R195, 0xffff, RZ, 0xc0, !PT ;  /* 0x0000ffffc3047812 */ /* 0x000fe200078ec0ff */
[----:B--2---:R-:W-:Y:S01]  /*5eb0*/  @!P6 FADD.FTZ R174, -R174, -RZ ;  /* 0x800000ffaeaee221 */ /* 0x004fe20000010100 */
[----:B------:R-:W-:Y:S02]  /*5ec0*/  ISETP.LE.U32.AND P5, PT, R5, UR4, PT ;  /* 0x0000000405007c0c */ /* 0x000fe4000bfa3070 */
[----:B------:R-:W-:Y:S01]  /*5ed0*/  SHF.R.U32.HI R4, RZ, 0x8, R4 ;  /* 0x00000008ff047819 */ /* 0x000fe20000011604 */
[----:B------:R-:W2:Y:S01]  /*5ee0*/  MUFU.EX2 R165, R59 ;  /* 0x0000003b00a57308 */ /* 0x000ea20000000800 */
[----:B------:R-:W-:Y:S01]  /*5ef0*/  LOP3.LUT R5, R198, 0xffff, RZ, 0xc0, !PT ;  /* 0x0000ffffc6057812 */ /* 0x000fe200078ec0ff */
[----:B------:R-:W-:Y:S01]  /*5f00*/  @!P0 FADD.FTZ R171, -R171, -RZ ;  /* 0x800000ffabab8221 */ /* 0x000fe20000010100 */
[----:B------:R-:W-:Y:S01]  /*5f10*/  LOP3.LUT R4, R4, 0xffff, RZ, 0xc0, !PT ;  /* 0x0000ffff04047812 */ /* 0x000fe200078ec0ff */
[----:B---3--:R-:W-:Y:S01]  /*5f20*/  @!P3 FADD.FTZ R172, -R172, -RZ ;  /* 0x800000ffacacb221 */ /* 0x008fe20000010100 */
[----:B------:R-:W-:Y:S02]  /*5f30*/  SHF.R.U32.HI R5, RZ, 0x8, R5 ;  /* 0x00000008ff057819 */ /* 0x000fe40000011605 */
[----:B------:R-:W-:Y:S02]  /*5f40*/  ISETP.LE.U32.AND P6, PT, R4, UR4, PT ;  /* 0x0000000404007c0c */ /* 0x000fe4000bfc3070 */
[----:B------:R-:W-:Y:S01]  /*5f50*/  LOP3.LUT R5, R5, 0xffff, RZ, 0xc0, !PT ;  /* 0x0000ffff05057812 */ /* 0x000fe200078ec0ff */
[----:B------:R-:W-:Y:S01]  /*5f60*/  @!P5 FADD.FTZ R167, -R167, -RZ ;  /* 0x800000ffa7a7d221 */ /* 0x000fe20000010100 */
[----:B------:R-:W-:Y:S01]  /*5f70*/  SHF.R.U32.HI R4, RZ, 0x10, R198 ;  /* 0x00000010ff047819 */ /* 0x000fe200000116c6 */
[----:B------:R3:W4:Y:S01]  /*5f80*/  MUFU.EX2 R160, R108 ;  /* 0x0000006c00a07308 */ /* 0x0007220000000800 */
[----:B------:R-:W-:Y:S01]  /*5f90*/  ISETP.LE.U32.AND P3, PT, R5, UR4, PT ;  /* 0x0000000405007c0c */ /* 0x000fe2000bf63070 */
[----:B-1----:R-:W-:Y:S01]  /*5fa0*/  @!P2 FADD.FTZ R168, -R168, -RZ ;  /* 0x800000ffa8a8a221 */ /* 0x002fe20000010100 */
[----:B------:R-:W-:Y:S02]  /*5fb0*/  LOP3.LUT R4, R4, 0xff, RZ, 0xc0, !PT ;  /* 0x000000ff04047812 */ /* 0x000fe400078ec0ff */
[----:B------:R-:W-:Y:S02]  /*5fc0*/  SHF.R.U32.HI R5, RZ, 0x8, R12 ;  /* 0x00000008ff057819 */ /* 0x000fe4000001160c */
[----:B------:R-:W-:Y:S01]  /*5fd0*/  F2FP.RELU.BF16.PACK_AB R7, R211, R214 ;  /* 0x000000d6d307723e */ /* 0x000fe200000018ff */
[----:B------:R-:W-:Y:S01]  /*5fe0*/  @!P6 FADD.FTZ R170, -R170, -RZ ;  /* 0x800000ffaaaae221 */ /* 0x000fe20000010100 */
[----:B------:R-:W-:Y:S02]  /*5ff0*/  ISETP.LE.U32.AND P4, PT, R10, UR4, PT ;  /* 0x000000040a007c0c */ /* 0x000fe4000bf83070 */
[----:B------:R-:W-:Y:S01]  /*6000*/  ISETP.LE.U32.AND P6, PT, R4, UR4, PT ;  /* 0x0000000404007c0c */ /* 0x000fe2000bfc3070 */
[----:B------:R1:W-:Y:S01]  /*6010*/  STS [R231+0x10000], R7 ;  /* 0x01000007e7007388 */ /* 0x0003e20000000800 */
[----:B------:R-:W-:Y:S01]  /*6020*/  SHF.R.U32.HI R6, RZ, 0x10, R195 ;  /* 0x00000010ff067819 */ /* 0x000fe200000116c3 */
[----:B------:R-:W-:Y:S01]  /*6030*/  @!P3 FADD.FTZ R166, -R166, -RZ ;  /* 0x800000ffa6a6b221 */ /* 0x000fe20000010100 */
[----:B------:R-:W-:Y:S02]  /*6040*/  LOP3.LUT R4, R5, 0xffff, RZ, 0xc0, !PT ;  /* 0x0000ffff05047812 */ /* 0x000fe400078ec0ff */
[----:B------:R-:W-:Y:S02]  /*6050*/  LOP3.LUT R6, R6, 0xff, RZ, 0xc0, !PT ;  /* 0x000000ff06067812 */ /* 0x000fe400078ec0ff */
[----:B------:R-:W-:Y:S02]  /*6060*/  LOP3.LUT R5, R18, 0xff, RZ, 0xc0, !PT ;  /* 0x000000ff12057812 */ /* 0x000fe400078ec0ff */
[----:B------:R-:W-:Y:S01]  /*6070*/  ISETP.LE.U32.AND P2, PT, R4, UR4, PT ;  /* 0x0000000404007c0c */ /* 0x000fe2000bf43070 */
[----:B------:R-:W-:Y:S01]  /*6080*/  @!P4 FADD.FTZ R164, -R164, -RZ ;  /* 0x800000ffa4a4c221 */ /* 0x000fe20000010100 */
[----:B------:R-:W-:Y:S01]  /*6090*/  F2FP.RELU.BF16.PACK_AB R8, R196, R197 ;  /* 0x000000c5c408723e */ /* 0x000fe200000018ff */
[----:B------:R-:W-:Y:S01]  /*60a0*/  @!P6 FADD.FTZ R176, -R176, -RZ ;  /* 0x800000ffb0b0e221 */ /* 0x000fe20000010100 */
[----:B------:R-:W-:Y:S01]  /*60b0*/  SHF.R.U32.HI R4, RZ, 0x18, R198 ;  /* 0x00000018ff047819 */ /* 0x000fe200000116c6 */
[----:B---3--:R-:W-:Y:S01]  /*60c0*/  IMAD.U32 R108, RZ, RZ, UR16 ;  /* 0x00000010ff6c7e24 */ /* 0x008fe2000f8e00ff */
[----:B------:R-:W-:Y:S02]  /*60d0*/  ISETP.LE.U32.AND P6, PT, R5, UR4, PT ;  /* 0x0000000405007c0c */ /* 0x000fe4000bfc3070 */
[----:B------:R-:W-:Y:S02]  /*60e0*/  ISETP.LE.U32.AND P1, PT, R6, UR4, PT ;  /* 0x0000000406007c0c */ /* 0x000fe4000bf23070 */
[----:B------:R-:W-:Y:S02]  /*60f0*/  F2FP.RELU.BF16.PACK_AB R5, R199, R202 ;  /* 0x000000cac705723e */ /* 0x000fe400000018ff */
[----:B------:R-:W-:Y:S01]  /*6100*/  ISETP.LE.U32.AND P3, PT, R4, UR4, PT ;  /* 0x0000000404007c0c */ /* 0x000fe2000bf63070 */
[----:B------:R-:W-:Y:S01]  /*6110*/  @!P2 FADD.FTZ R163, -R163, -RZ ;  /* 0x800000ffa3a3a221 */ /* 0x000fe20000010100 */
[----:B------:R-:W-:Y:S02]  /*6120*/  F2FP.RELU.BF16.PACK_AB R0, R193, R194 ;  /* 0x000000c2c100723e */ /* 0x000fe400000018ff */
[----:B------:R-:W-:Y:S02]  /*6130*/  SHF.R.U32.HI R4, RZ, 0x8, R15 ;  /* 0x00000008ff047819 */ /* 0x000fe4000001160f */
[----:B-1----:R-:W-:Y:S01]  /*6140*/  F2FP.RELU.BF16.PACK_AB R7, R220, R219 ;  /* 0x000000dbdc07723e */ /* 0x002fe200000018ff */
[----:B------:R-:W-:Y:S01]  /*6150*/  @!P6 FADD.FTZ R159, -R159, -RZ ;  /* 0x800000ff9f9fe221 */ /* 0x000fe20000010100 */
[----:B------:R-:W-:Y:S01]  /*6160*/  LOP3.LUT R6, R13, 0xff, RZ, 0xc0, !PT ;  /* 0x000000ff0d067812 */ /* 0x000fe200078ec0ff */
[----:B------:R-:W-:Y:S01]  /*6170*/  @!P1 FADD.FTZ R169, -R169, -RZ ;  /* 0x800000ffa9a99221 */ /* 0x000fe20000010100 */
[----:B------:R-:W-:Y:S02]  /*6180*/  LOP3.LUT R4, R4, 0xffff, RZ, 0xc0, !PT ;  /* 0x0000ffff04047812 */ /* 0x000fe400078ec0ff */
[----:B------:R-:W-:Y:S01]  /*6190*/  ISETP.LE.U32.AND P4, PT, R6, UR4, PT ;  /* 0x0000000406007c0c */ /* 0x000fe2000bf83070 */
[----:B--2---:R-:W-:Y:S01]  /*61a0*/  @!P3 FADD.FTZ R165, -R165, -RZ ;  /* 0x800000ffa5a5b221 */ /* 0x004fe20000010100 */
[----:B------:R-:W-:Y:S02]  /*61b0*/  F2FP.RELU.BF16.PACK_AB R6, R215, R216 ;  /* 0x000000d8d706723e */ /* 0x000fe400000018ff */
[----:B------:R-:W-:Y:S02]  /*61c0*/  ISETP.LE.U32.AND P0, PT, R17, UR4, PT ;  /* 0x0000000411007c0c */ /* 0x000fe4000bf03070 */
[----:B------:R-:W-:Y:S01]  /*61d0*/  ISETP.LE.U32.AND P2, PT, R4, UR4, PT ;  /* 0x0000000404007c0c */ /* 0x000fe2000bf43070 */
[----:B------:R1:W-:Y:S01]  /*61e0*/  STS [R231+0x10400], R6 ;  /* 0x01040006e7007388 */ /* 0x0003e20000000800 */
[----:B------:R-:W-:Y:S02]  /*61f0*/  ISETP.LE.U32.AND P1, PT, R14, UR4, PT ;  /* 0x000000040e007c0c */ /* 0x000fe4000bf23070 */
[----:B------:R-:W-:Y:S01]  /*6200*/  F2FP.RELU.BF16.PACK_AB R4, R207, R208 ;  /* 0x000000d0cf04723e */ /* 0x000fe200000018ff */
[----:B------:R2:W-:Y:S01]  /*6210*/  STS [R232+0x10000], R5 ;  /* 0x01000005e8007388 */ /* 0x0005e20000000800 */
[----:B------:R-:W-:Y:S01]  /*6220*/  ISETP.LE.U32.AND P5, PT, R16, UR4, PT ;  /* 0x0000000410007c0c */ /* 0x000fe2000bfa3070 */
[----:B------:R-:W-:Y:S01]  /*6230*/  @!P4 FADD.FTZ R162, -R162, -RZ ;  /* 0x800000ffa2a2c221 */ /* 0x000fe20000010100 */
[----:B------:R-:W-:Y:S01]  /*6240*/  FSETP.GE.FTZ.AND P3, PT, R211, RZ, PT ;  /* 0x000000ffd300720b */ /* 0x000fe20003f76000 */
[----:B------:R3:W-:Y:S01]  /*6250*/  STS [R232+0x10400], R4 ;  /* 0x01040004e8007388 */ /* 0x0007e20000000800 */
[----:B------:R-:W-:Y:S01]  /*6260*/  FSETP.GE.FTZ.AND P4, PT, R214, RZ, PT ;  /* 0x000000ffd600720b */ /* 0x000fe20003f96000 */
[----:B------:R-:W-:Y:S01]  /*6270*/  @!P0 FADD.FTZ R111, -R111, -RZ ;  /* 0x800000ff6f6f8221 */ /* 0x000fe20000010100 */
[----:B------:R-:W-:Y:S01]  /*6280*/  LEA R108, P0, R247, R108, 0x2 ;  /* 0x0000006cf76c7211 */ /* 0x000fe200078010ff */
[----:B------:R3:W-:Y:S01]  /*6290*/  STS [R231+0x12000], R7 ;  /* 0x01200007e7007388 */ /* 0x0007e20000000800 */
[----:B----4-:R-:W-:Y:S01]  /*62a0*/  @!P2 FADD.FTZ R160, -R160, -RZ ;  /* 0x800000ffa0a0a221 */ /* 0x010fe20000010100 */
[----:B------:R-:W-:Y:S01]  /*62b0*/  FSETP.GE.FTZ.AND P2, PT, R202, RZ, PT ;  /* 0x000000ffca00720b */ /* 0x000fe20003f56000 */
[----:B------:R-:W-:Y:S01]  /*62c0*/  @!P1 FADD.FTZ R161, -R161, -RZ ;  /* 0x800000ffa1a19221 */ /* 0x000fe20000010100 */
[----:B------:R-:W-:Y:S01]  /*62d0*/  LEA.HI.X.SX32 R109, R247, R109, 0x2, P0 ;  /* 0x0000006df76d7211 */ /* 0x000fe200000f16ff */
[----:B------:R-:W-:Y:S01]  /*62e0*/  ULDC.64 UR4, c[0x0][0x118] ;  /* 0x0000460000047ab9 */ /* 0x000fe20000000a00 */
[----:B------:R-:W-:Y:S01]  /*62f0*/  FSETP.GE.FTZ.AND P1, PT, R199, RZ, PT ;  /* 0x000000ffc700720b */ /* 0x000fe20003f36000 */
[----:B------:R-:W-:Y:S01]  /*6300*/  @!P5 FADD.FTZ R110, -R110, -RZ ;  /* 0x800000ff6e6ed221 */ /* 0x000fe20000010100 */
[----:B------:R-:W-:Y:S02]  /*6310*/  FSETP.GE.FTZ.AND P0, PT, R197, RZ, PT ;  /* 0x000000ffc500720b */ /* 0x000fe40003f16000 */
[----:B-1----:R-:W-:Y:S02]  /*6320*/  F2FP.RELU.BF16.PACK_AB R6, R223, R224 ;  /* 0x000000e0df06723e */ /* 0x002fe400000018ff */
[----:B--2---:R-:W-:Y:S03]  /*6330*/  F2FP.RELU.BF16.PACK_AB R5, R217, R218 ;  /* 0x000000dad905723e */ /* 0x004fe600000018ff */
[----:B------:R1:W-:Y:S01]  /*6340*/  STS [R231+0x12400], R6 ;  /* 0x01240006e7007388 */ /* 0x0003e20000000800 */
[----:B---3--:R-:W-:Y:S03]  /*6350*/  F2FP.RELU.BF16.PACK_AB R4, R221, R222 ;  /* 0x000000dedd04723e */ /* 0x008fe600000018ff */
[----:B------:R2:W-:Y:S01]  /*6360*/  STS [R232+0x12000], R5 ;  /* 0x01200005e8007388 */ /* 0x0005e20000000800 */
[----:B------:R-:W-:Y:S03]  /*6370*/  F2FP.RELU.BF16.PACK_AB R7, R200, R201 ;  /* 0x000000c9c807723e */ /* 0x000fe600000018ff */
[----:B------:R3:W-:Y:S04]  /*6380*/  STS [R232+0x12400], R4 ;  /* 0x01240004e8007388 */ /* 0x0007e80000000800 */
        /* <DEDUP_REMOVED lines=39> */
[----:B------:R-:W-:Y:S01]  /*6600*/  STS [R228+0x10400], R5 ;  /* 0x01040005e4007388 */ /* 0x000fe20000000800 */
[----:B----4-:R-:W-:Y:S03]  /*6610*/  F2FP.RELU.BF16.PACK_AB R0, R110, R162 ;  /* 0x000000a26e00723e */ /* 0x010fe600000018ff */
[----:B------:R-:W-:Y:S04]  /*6620*/  STS [R229+0x12000], R7 ;  /* 0x01200007e5007388 */ /* 0x000fe80000000800 */
[----:B------:R-:W-:Y:S04]  /*6630*/  STS [R229+0x12400], R6 ;  /* 0x01240006e5007388 */ /* 0x000fe80000000800 */
[----:B------:R1:W-:Y:S04]  /*6640*/  STS [R228+0x12400], R0 ;  /* 0x01240000e4007388 */ /* 0x0003e80000000800 */
[----:B------:R-:W-:Y:S04]  /*6650*/  STS [R228+0x12000], R4 ;  /* 0x01200004e4007388 */ /* 0x000fe80000000800 */
[----:B------:R-:W2:Y:S08]  /*6660*/  LDSM.16.M88.4 R64, [R150+0x4000] ;  /* 0x004000009640783b */ /* 0x000eb00000000200 */
[----:B------:R-:W3:Y:S08]  /*6670*/  LDSM.16.M88.4 R60, [R150+0x5000] ;  /* 0x00500000963c783b */ /* 0x000ef00000000200 */
[----:B------:R-:W3:Y:S08]  /*6680*/  LDSM.16.M88.4 R100, [R151+0x4000] ;  /* 0x004000009764783b */ /* 0x000ef00000000200 */
[----:B------:R-:W3:Y:S08]  /*6690*/  LDSM.16.M88.4 R104, [R151+0x5000] ;  /* 0x005000009768783b */ /* 0x000ef00000000200 */
[----:B-1----:R-:W4:Y:S01]  /*66a0*/  LDG.E R0, [R108.64+0x120] ;  /* 0x000120226c007981 */ /* 0x002f22000c1e1900 */
        /* <DEDUP_REMOVED lines=31> */
[----:B------:R-:W2:Y:S04]  /*68a0*/  LDG.E R106, [R108.64] ;  /* 0x000000226c6a7981 */ /* 0x000ea8000c1e1900 */
[----:B------:R-:W3:Y:S03]  /*68b0*/  LDG.E R105, [R108.64+0x20] ;  /* 0x000020226c697981 */ /* 0x000ee6000c1e1900 */
[----:B------:R-:W-:Y:S01]  /*68c0*/  HMMA.16816.F32.BF16 R64, R100, R142, R64 ;  /* 0x0000008e6440723c */ /* 0x000fe20000041840 */
[----:B------:R-:W3:Y:S03]  /*68d0*/  LDG.E R104, [R108.64+0x100] ;  /* 0x000100226c687981 */ /* 0x000ee6000c1e1900 */
[C---:B----4-:R-:W-:Y:S02]  /*68e0*/  FADD.FTZ R26, -R0.reuse, R26 ;  /* 0x0000001a001a7221 */ /* 0x050fe40000010100 */
[----:B------:R-:W-:Y:S02]  /*68f0*/  FADD.FTZ R42, -R0, R42 ;  /* 0x0000002a002a7221 */ /* 0x000fe40000010100 */
[C---:B--2---:R-:W-:Y:S04]  /*6900*/  FADD.FTZ R101, -R106.reuse, R4 ;  /* 0x000000046a657221 */ /* 0x044fe80000010100 */
[C---:B------:R-:W-:Y:S02]  /*6910*/  FADD.FTZ R100, -R106.reuse, R5 ;  /* 0x000000056a647221 */ /* 0x040fe40000010100 */
        /* <DEDUP_REMOVED lines=13> */
[----:B------:R-:W-:Y:S01]  /*69f0*/  FADD.FTZ R5, -R106, R36 ;  /* 0x000000246a057221 */ /* 0x000fe20000010100 */
[----:B------:R-:W-:Y:S01]  /*6a00*/  FSETP.GE.FTZ.AND P3, PT, R188, RZ, PT ;  /* 0x000000ffbc00720b */ /* 0x000fe20003f76000 */
[----:B------:R-:W-:Y:S01]  /*6a10*/  FADD.FTZ R4, -R106, R37 ;  /* 0x000000256a047221 */ /* 0x000fe20000010100 */
[----:B------:R-:W-:Y:S01]  /*6a20*/  FSETP.GE.FTZ.AND P2, PT, R185, RZ, PT ;  /* 0x000000ffb900720b */ /* 0x000fe20003f56000 */
[----:B------:R-:W-:Y:S01]  /*6a30*/  FMUL.FTZ R202, R202, R16 ;  /* 0x00000010caca7220 */ /* 0x000fe20000410000 */
[-C--:B------:R-:W-:Y:S01]  /*6a40*/  FSEL R5, R5, R106.reuse, P1 ;  /* 0x0000006a05057208 */ /* 0x080fe20000800000 */
[----:B------:R-:W-:Y:S01]  /*6a50*/  FADD.FTZ R17, -R106, R32 ;  /* 0x000000206a117221 */ /* 0x000fe20000010100 */
[----:B------:R-:W-:Y:S01]  /*6a60*/  FSEL R4, R4, R106, P0 ;  /* 0x0000006a04047208 */ /* 0x000fe20000000000 */
[C---:B------:R-:W-:Y:S01]  /*6a70*/  FADD.FTZ R16, -R106.reuse, R33 ;  /* 0x000000216a107221 */ /* 0x040fe20000010100 */
        /* <DEDUP_REMOVED lines=25> */
[C---:B---3--:R-:W-:Y:S01]  /*6c10*/  FADD.FTZ R5, -R105.reuse, R6 ;  /* 0x0000000669057221 */ /* 0x048fe20000010100 */
[-C--:B------:R-:W-:Y:S01]  /*6c20*/  FSEL R20, R20, R106.reuse, P4 ;  /* 0x0000006a14147208 */ /* 0x080fe20002000000 */
[----:B------:R-:W-:Y:S01]  /*6c30*/  FADD.FTZ R4, -R105, R7 ;  /* 0x0000000769047221 */ /* 0x000fe20000010100 */
[-C--:B------:R-:W-:Y:S01]  /*6c40*/  FSEL R17, R17, R106.reuse, P3 ;  /* 0x0000006a11117208 */ /* 0x080fe20001800000 */
[C---:B------:R-:W-:Y:S01]  /*6c50*/  FADD.FTZ R18, -R105.reuse, R18 ;  /* 0x0000001269127221 */ /* 0x040fe20000010100 */
[----:B------:R-:W-:Y:S01]  /*6c60*/  FSEL R16, R16, R106, P1 ;  /* 0x0000006a10107208 */ /* 0x000fe20000800000 */
[----:B------:R-:W-:Y:S01]  /*6c70*/  @P0 FADD.FTZ R106, -R106, R65 ;  /* 0x000000416a6a0221 */ /* 0x000fe20000010100 */
[----:B------:R-:W-:Y:S01]  /*6c80*/  FSETP.GE.FTZ.AND P1, PT, R216, RZ, PT ;  /* 0x000000ffd800720b */ /* 0x000fe20003f36000 */
[----:B------:R-:W-:Y:S01]  /*6c90*/  FADD.FTZ R19, -R105, R19 ;  /* 0x0000001369137221 */ /* 0x000fe20000010100 */
[----:B------:R-:W-:Y:S01]  /*6ca0*/  FSETP.GE.FTZ.AND P0, PT, R215, RZ, PT ;  /* 0x000000ffd700720b */ /* 0x000fe20003f16000 */
[----:B------:R-:W-:Y:S01]  /*6cb0*/  FADD.FTZ R22, -R105, R22 ;  /* 0x0000001669167221 */ /* 0x000fe20000010100 */
[-C--:B------:R-:W-:Y:S01]  /*6cc0*/  FSEL R5, R5, R105.reuse, P1 ;  /* 0x0000006905057208 */ /* 0x080fe20000800000 */
[C---:B------:R-:W-:Y:S01]  /*6cd0*/  FADD.FTZ R23, -R105.reuse, R23 ;  /* 0x0000001769177221 */ /* 0x040fe20000010100 */
[-C--:B------:R-:W-:Y:S01]  /*6ce0*/  FSEL R4, R4, R105.reuse, P0 ;  /* 0x0000006904047208 */ /* 0x080fe20000000000 */
[C---:B------:R-:W-:Y:S01]  /*6cf0*/  FADD.FTZ R34, -R105.reuse, R34 ;  /* 0x0000002269227221 */ /* 0x040fe20000010100 */
[----:B------:R-:W-:Y:S01]  /*6d00*/  FSETP.GE.FTZ.AND P1, PT, R208, RZ, PT ;  /* 0x000000ffd000720b */ /* 0x000fe20003f36000 */
[----:B------:R-:W-:Y:S01]  /*6d10*/  FADD.FTZ R35, -R105, R35 ;  /* 0x0000002369237221 */ /* 0x000fe20000010100 */
[----:B------:R-:W-:Y:S01]  /*6d20*/  FSETP.GE.FTZ.AND P0, PT, R207, RZ, PT ;  /* 0x000000ffcf00720b */ /* 0x000fe20003f16000 */
[C---:B------:R-:W-:Y:S01]  /*6d30*/  FADD.FTZ R38, -R105.reuse, R38 ;  /* 0x0000002669267221 */ /* 0x040fe20000010100 */
[-C--:B------:R-:W-:Y:S01]  /*6d40*/  FSEL R18, R18, R105.reuse, P1 ;  /* 0x0000006912127208 */ /* 0x080fe20000800000 */
[----:B------:R-:W-:Y:S01]  /*6d50*/  FADD.FTZ R39, -R105, R39 ;  /* 0x0000002769277221 */ /* 0x000fe20000010100 */
[-C--:B------:R-:W-:Y:S01]  /*6d60*/  FSEL R19, R19, R105.reuse, P0 ;  /* 0x0000006913137208 */ /* 0x080fe20000000000 */
[----:B------:R-:W-:Y:S01]  /*6d70*/  FMUL.FTZ R215, R215, R4 ;  /* 0x00000004d7d77220 */ /* 0x000fe20000410000 */
[----:B------:R-:W-:Y:S01]  /*6d80*/  FSETP.GE.FTZ.AND P1, PT, R201, RZ, PT ;  /* 0x000000ffc900720b */ /* 0x000fe20003f36000 */
[C---:B------:R-:W-:Y:S01]  /*6d90*/  FADD.FTZ R50, -R105.reuse, R50 ;  /* 0x0000003269327221 */ /* 0x040fe20000010100 */
[----:B------:R-:W-:Y:S01]  /*6da0*/  FSETP.GE.FTZ.AND P0, PT, R200, RZ, PT ;  /* 0x000000ffc800720b */ /* 0x000fe20003f16000 */
[----:B------:R-:W-:Y:S01]  /*6db0*/  FADD.FTZ R4, -R105, R51 ;  /* 0x0000003369047221 */ /* 0x000fe20000010100 */
[----:B------:R-:W-:Y:S01]  /*6dc0*/  FSEL R22, R22, R105, P1 ;  /* 0x0000006916167208 */ /* 0x000fe20000800000 */
[----:B------:R-:W-:Y:S01]  /*6dd0*/  FMUL.FTZ R216, R216, R5 ;  /* 0x00000005d8d87220 */ /* 0x000fe20000410000 */
[-C--:B------:R-:W-:Y:S01]  /*6de0*/  FSEL R23, R23, R105.reuse, P0 ;  /* 0x0000006917177208 */ /* 0x080fe20000000000 */
[C---:B------:R-:W-:Y:S01]  /*6df0*/  FADD.FTZ R6, -R105.reuse, R55 ;  /* 0x0000003769067221 */ /* 0x040fe20000010100 */
[----:B------:R-:W-:Y:S01]  /*6e00*/  FSETP.GE.FTZ.AND P1, PT, R190, RZ, PT ;  /* 0x000000ffbe00720b */ /* 0x000fe20003f36000 */
[C---:B------:R-:W-:Y:S01]  /*6e10*/  FADD.FTZ R5, -R105.reuse, R66 ;  /* 0x0000004269057221 */ /* 0x040fe20000010100 */
[----:B------:R-:W-:Y:S01]  /*6e20*/  FSETP.GE.FTZ.AND P0, PT, R186, RZ, PT ;  /* 0x000000ffba00720b */ /* 0x000fe20003f16000 */
[----:B------:R-:W-:Y:S01]  /*6e30*/  FADD.FTZ R7, -R105, R54 ;  /* 0x0000003669077221 */ /* 0x000fe20000010100 */
[----:B------:R-:W-:Y:S01]  /*6e40*/  FSEL R34, R34, R105, P1 ;  /* 0x0000006922227208 */ /* 0x000fe20000800000 */
[----:B------:R-:W-:Y:S01]  /*6e50*/  FMUL.FTZ R200, R200, R23 ;  /* 0x00000017c8c87220 */ /* 0x000fe20000410000 */
[-C--:B------:R-:W-:Y:S01]  /*6e60*/  FSEL R35, R35, R105.reuse, P0 ;  /* 0x0000006923237208 */ /* 0x080fe20000000000 */
[----:B------:R-:W-:Y:S01]  /*6e70*/  FMUL.FTZ R164, R164, R16 ;  /* 0x00000010a4a47220 */ /* 0x000fe20000410000 */
[----:B------:R-:W-:Y:S01]  /*6e80*/  FSETP.GE.FTZ.AND P1, PT, R183, RZ, PT ;  /* 0x000000ffb700720b */ /* 0x000fe20003f36000 */
[----:B------:R-:W-:Y:S01]  /*6e90*/  FMUL.FTZ R201, R201, R22 ;  /* 0x00000016c9c97220 */ /* 0x000fe20000410000 */
[----:B------:R-:W-:Y:S01]  /*6ea0*/  FSETP.GE.FTZ.AND P0, PT, R178, RZ, PT ;  /* 0x000000ffb200720b */ /* 0x000fe20003f16000 */
        /* <DEDUP_REMOVED lines=13> */
[----:B------:R-:W-:Y:S01]  /*6f80*/  FSETP.GE.FTZ.AND P1, PT, R111, RZ, PT ;  /* 0x000000ff6f00720b */ /* 0x000fe20003f36000 */
[----:B------:R-:W-:Y:S01]  /*6f90*/  FMUL.FTZ R106, R163, R106 ;  /* 0x0000006aa36a7220 */ /* 0x000fe20000410000 */
[----:B------:R-:W-:Y:S01]  /*6fa0*/  FSETP.GE.FTZ.AND P3, PT, R168, RZ, PT ;  /* 0x000000ffa800720b */ /* 0x000fe20003f76000 */
[----:B------:R-:W-:Y:S01]  /*6fb0*/  FMUL.FTZ R172, R172, R4 ;  /* 0x00000004acac7220 */ /* 0x000fe20000410000 */
[----:B------:R-:W-:Y:S01]  /*6fc0*/  FSETP.GE.FTZ.AND P2, PT, R159, RZ, PT ;  /* 0x000000ff9f00720b */ /* 0x000fe20003f56000 */
[C---:B------:R-:W-:Y:S01]  /*6fd0*/  FADD.FTZ R4, -R104.reuse, R8 ;  /* 0x0000000868047221 */ /* 0x040fe20000010100 */
[----:B------:R-:W-:Y:S01]  /*6fe0*/  FSETP.GE.FTZ.AND P0, PT, R219, RZ, PT ;  /* 0x000000ffdb00720b */ /* 0x000fe20003f16000 */
[----:B------:R-:W-:Y:S01]  /*6ff0*/  FADD.FTZ R8, -R104, R9 ;  /* 0x0000000968087221 */ /* 0x000fe20000010100 */
[-C--:B------:R-:W-:Y:S01]  /*7000*/  FSEL R6, R6, R105.reuse, P3 ;  /* 0x0000006906067208 */ /* 0x080fe20001800000 */
[----:B------:R-:W-:Y:S01]  /*7010*/  FMUL.FTZ R190, R190, R34 ;  /* 0x00000022bebe7220 */ /* 0x000fe20000410000 */
[----:B------:R-:W-:Y:S01]  /*7020*/  FSEL R5, R5, R105, P2 ;  /* 0x0000006905057208 */ /* 0x000fe20001000000 */
[----:B------:R-:W-:Y:S01]  /*7030*/  FMUL.FTZ R35, R186, R35 ;  /* 0x00000023ba237220 */ /* 0x000fe20000410000 */
[----:B------:R-:W-:Y:S01]  /*7040*/  FSETP.GE.FTZ.AND P4, PT, R169, RZ, PT ;  /* 0x000000ffa900720b */ /* 0x000fe20003f96000 */
[----:B------:R-:W-:Y:S01]  /*7050*/  FMUL.FTZ R168, R168, R6 ;  /* 0x00000006a8a87220 */ /* 0x000fe20000410000 */
[----:B------:R-:W-:Y:S01]  /*7060*/  FSEL R4, R4, R104, P0 ;  /* 0x0000006804047208 */ /* 0x000fe20000000000 */
[----:B------:R-:W-:Y:S01]  /*7070*/  FMUL.FTZ R159, R159, R5 ;  /* 0x000000059f9f7220 */ /* 0x000fe20000410000 */
[----:B------:R-:W-:Y:S01]  /*7080*/  FSEL R7, R7, R105, P4 ;  /* 0x0000006907077208 */ /* 0x000fe20002000000 */
        /* <DEDUP_REMOVED lines=18> */
[C---:B------:R-:W-:Y:S01]  /*71b0*/  FADD.FTZ R6, -R104.reuse, R40 ;  /* 0x0000002868067221 */ /* 0x040fe20000010100 */
[----:B------:R-:W-:Y:S01]  /*71c0*/  FSEL R7, R7, R104, P3 ;  /* 0x0000006807077208 */ /* 0x000fe20001800000 */
[----:B------:R-:W-:Y:S01]  /*71d0*/  FADD.FTZ R5, -R104, R41 ;  /* 0x0000002968057221 */ /* 0x000fe20000010100 */
[----:B------:R-:W-:Y:S01]  /*71e0*/  FSETP.GE.FTZ.AND P0, PT, R182, RZ, PT ;  /* 0x000000ffb600720b */ /* 0x000fe20003f16000 */
[----:B------:R-:W-:Y:S01]  /*71f0*/  FMUL.FTZ R22, R204, R4 ;  /* 0x00000004cc167220 */ /* 0x000fe20000410000 */
[-C--:B------:R-:W-:Y:S01]  /*7200*/  FSEL R6, R6, R104.reuse, P2 ;  /* 0x0000006806067208 */ /* 0x080fe20001000000 */
[----:B------:R-:W-:Y:S01]  /*7210*/  FADD.FTZ R4, -R104, R44 ;  /* 0x0000002c68047221 */ /* 0x000fe20000010100 */
        /* <DEDUP_REMOVED lines=33> */
[C---:B------:R-:W-:Y:S01]  /*7430*/  FADD.FTZ R6, -R0.reuse, R11 ;  /* 0x0000000b00067221 */ /* 0x040fe20000010100 */
        /* <DEDUP_REMOVED lines=102> */
.L_x_349:
        /* <DEDUP_REMOVED lines=148> */
.L_x_350:
        /* <DEDUP_REMOVED lines=306> */
.L_x_352:
        /* <DEDUP_REMOVED lines=19> */
.L_x_353:
        /* <DEDUP_REMOVED lines=43> */
.L_x_355:
[----:B--2---:R-:W-:Y:S05]  /*9ae0*/  BSYNC B0 ;  /* 0x0000000000007941 */ /* 0x004fea0003800000 */
.L_x_354:
        /* <DEDUP_REMOVED lines=14> */
.L_x_357:
[----:B------:R-:W-:Y:S05]  /*9bd0*/  BSYNC B0 ;  /* 0x0000000000007941 */ /* 0x000fea0003800000 */
.L_x_356:
        /* <DEDUP_REMOVED lines=25> */
.L_x_359:
[----:B------:R-:W-:Y:S05]  /*9d70*/  BSYNC B0 ;  /* 0x0000000000007941 */ /* 0x000fea0003800000 */
.L_x_358:
        /* <DEDUP_REMOVED lines=12> */
.L_x_332:
        /* <DEDUP_REMOVED lines=21> */
.L_x_361:
        /* <DEDUP_REMOVED lines=19> */
.L_x_362:
        /* <DEDUP_REMOVED lines=37> */
.L_x_364:
[----:B------:R-:W-:Y:S05]  /*a310*/  BSYNC B0 ;  /* 0x0000000000007941 */ /* 0x000fea0003800000 */
.L_x_363:
        /* <DEDUP_REMOVED lines=15> */
.L_x_366:
[----:B------:R-:W-:Y:S05]  /*a410*/  BSYNC B0 ;  /* 0x0000000000007941 */ /* 0x000fea0003800000 */
.L_x_365:
        /* <DEDUP_REMOVED lines=26> */
.L_x_368:
[----:B------:R-:W-:Y:S05]  /*a5c0*/  BSYNC B0 ;  /* 0x0000000000007941 */ /* 0x000fea0003800000 */
.L_x_367:
        /* <DEDUP_REMOVED lines=12> */
.L_x_360:
[----:B------:R-:W-:Y:S05]  /*a690*/  BSYNC B1 ;  /* 0x0000000000017941 */ /* 0x000fea0003800000 */
.L_x_327:
        /* <DEDUP_REMOVED lines=11> */
.L_x_369:
[----:B------:R-:W-:Y:S05]  /*a750*/  EXIT ;  /* 0x000000000000794d */ /* 0x000fea0003800000 */
.L_x_371:
        /* <DEDUP_REMOVED lines=10> */
.L_x_1334:


//--------------------- .text._ZN5flash44flash_bwd_dq_dk_dv_loop_seqk_parallel_kernelI23Flash_bwd_kernel_traitsILi32ELi128ELi128ELi8ELi4ELi4ELi4ELb1ELb0EN7cutlass10bfloat16_tE19Flash_kernel_traitsILi32ELi128ELi128ELi8ES3_EELb0ELb0ELb0ELb0ELb0ELb0ELb1EEEvNS_16Flash_bwd_paramsE --------------------------
	.section	.text._ZN5flash44flash_bwd_dq_dk_dv_loop_seqk_parallel_kernelI23Flash_bwd_kernel_traitsILi32ELi128ELi128ELi8ELi4ELi4ELi4ELb1ELb0EN7cutlass10bfloat16_tE19Flash_kernel_traitsILi32ELi128ELi128ELi8ES3_EELb0ELb0ELb0ELb0ELb0ELb0ELb1EEEvNS_16Flash_bwd_paramsE,"ax",@progbits
	.sectioninfo	@"SHI_REGISTERS=255"
	.align	128
        .global         _ZN5flash44flash_bwd_dq_dk_dv_loop_seqk_parallel_kernelI23Flash_bwd_kernel_traitsILi32ELi128ELi128ELi8ELi4ELi4ELi4ELb1ELb0EN7cutlass10bfloat16_tE19Flash_kernel_traitsILi32ELi128ELi128ELi8ES3_EELb0ELb0ELb0ELb0ELb0ELb0ELb1EEEvNS_16Flash_bwd_paramsE
        .type           _ZN5flash44flash_bwd_dq_dk_dv_loop_seqk_parallel_kernelI23Flash_bwd_kernel_traitsILi32ELi128ELi128ELi8ELi4ELi4ELi4ELb1ELb0EN7cutlass10bfloat16_tE19Flash_kernel_traitsILi32ELi128ELi128ELi8ES3_EELb0ELb0ELb0ELb0ELb0ELb0ELb1EEEvNS_16Flash_bwd_paramsE,@function
        .size           _ZN5flash44flash_bwd_dq_dk_dv_loop_seqk_parallel_kernelI23Flash_bwd_kernel_traitsILi32ELi128ELi128ELi8ELi4ELi4ELi4ELb1ELb0EN7cutlass10bfloat16_tE19Flash_kernel_traitsILi32ELi128ELi128ELi8ES3_EELb0ELb0ELb0ELb0ELb0ELb0ELb1EEEvNS_16Flash_bwd_paramsE,(.L_x_1335 - _ZN5flash44flash_bwd_dq_dk_dv_loop_seqk_parallel_kernelI23Flash_bwd_kernel_traitsILi32ELi128ELi128ELi8ELi4ELi4ELi4ELb1ELb0EN7cutlass10bfloat16_tE19Flash_kernel_traitsILi32ELi128ELi128ELi8ES3_EELb0ELb0ELb0ELb0ELb0ELb0ELb1EEEvNS_16Flash_bwd_paramsE)
        .other          _ZN5flash44flash_bwd_dq_dk_dv_loop_seqk_parallel_kernelI23Flash_bwd_kernel_traitsILi32ELi128ELi128ELi8ELi4ELi4ELi4ELb1ELb0EN7cutlass10bfloat16_tE19Flash_kernel_traitsILi32ELi128ELi128ELi8ES3_EELb0ELb0ELb0ELb0ELb0ELb0ELb1EEEvNS_16Flash_bwd_paramsE,@"STO_CUDA_ENTRY STV_DEFAULT"
_ZN5flash44flash_bwd_dq_dk_dv_loop_seqk_parallel_kernelI23Flash_bwd_kernel_traitsILi32ELi128ELi128ELi8ELi4ELi4ELi4ELb1ELb0EN7cutlass10bfloat16_tE19Flash_kernel_traitsILi32ELi128ELi128ELi8ES3_EELb0ELb0ELb0ELb0ELb0ELb0ELb1EEEvNS_16Flash_bwd_paramsE:
.text._ZN5flash44flash_bwd_dq_dk_dv_loop_seqk_parallel_kernelI23Flash_bwd_kernel_traitsILi32ELi128ELi128ELi8ELi4ELi4ELi4ELb1ELb0EN7cutlass10bfloat16_tE19Flash_kernel_traitsILi32ELi128ELi128ELi8ES3_EELb0ELb0ELb0ELb0ELb0ELb0ELb1EEEvNS_16Flash_bwd_paramsE:
        /* <DEDUP_REMOVED lines=37> */
[----:B------:R-:W-:Y:S01]  /*0250*/  UIMAD.WIDE UR50, UR58, UR50, URZ ;  /* 0x000000323a3272a5 */ /* 0x000fe2000f8e023f */
[----:B------:R-:W-:Y:S01]  /*0260*/  SHF.R.S32.HI R2, RZ, 0x4, R9 ;  /* 0x00000004ff027819 */ /* 0x000fe20000011409 */
[----:B---3--:R-:W-:Y:S01]  /*0270*/  UIMAD UR5, UR5, UR47, URZ ;  /* 0x0000002f050572a4 */ /* 0x008fe2000f8e023f */
[CC--:B------:R-:W-:Y:S01]  /*0280*/  LEA.HI R6, R8.reuse, R19.reuse, RZ, 0x2 ;  /* 0x0000001308067211 */ /* 0x0c0fe200078f10ff */
[----:B------:R-:W-:Y:S01]  /*0290*/  IMAD.IADD R0, R19, 0x1, -R0 ;  /* 0x0000000113007824 */ /* 0x000fe200078e0a00 */
[----:B------:R-:W-:Y:S01]  /*02a0*/  LEA.HI R4, R9, R2, RZ, 0x1 ;  /* 0x0000000209047211 */ /* 0x000fe200078f08ff */
[----:B------:R-:W-:Y:S01]  /*02b0*/  UIMAD.WIDE.U32 UR60, UR47, UR17, URZ ;  /* 0x000000112f3c72a5 */ /* 0x000fe2000f8e003f */
[----:B------:R-:W-:Y:S01]  /*02c0*/  SHF.R.S32.HI R7, RZ, 0x2, R6 ;  /* 0x00000002ff077819 */ /* 0x000fe20000011406 */
[----:B------:R-:W-:Y:S01]  /*02d0*/  ULDC UR14, c[0x0][0x1c0] ;  /* 0x00007000000e7ab9 */ /* 0x000fe20000000800 */
[----:B------:R-:W-:Y:S01]  /*02e0*/  SHF.R.S32.HI R3, RZ, 0x1f, R0 ;  /* 0x0000001fff037819 */ /* 0x000fe20000011400 */
[----:B------:R-:W-:Y:S01]  /*02f0*/  ULDC UR12, c[0x0][0x1c0] ;  /* 0x00007000000c7ab9 */ /* 0x000fe20000000800 */
[----:B------:R-:W-:Y:S01]  /*0300*/  LEA.HI R20, R8, R19, RZ, 0x3 ;  /* 0x0000001308147211 */ /* 0x000fe200078f18ff */
[----:B------:R-:W-:Y:S01]  /*0310*/  UIMAD UR58, UR58, UR12, URZ ;  /* 0x0000000c3a3a72a4 */ /* 0x000fe2000f8e023f */
[----:B------:R-:W-:Y:S01]  /*0320*/  LEA.HI R18, R3, R0, RZ, 0x2 ;  /* 0x0000000003127211 */ /* 0x000fe200078f10ff */
[----:B------:R-:W-:Y:S01]  /*0330*/  ULDC.U8 UR11, c[0x0][0x3d0] ;  /* 0x0000f400000b7ab9 */ /* 0x000fe20000000000 */
[----:B------:R-:W-:Y:S01]  /*0340*/  LOP3.LUT R0, R4, 0xfffffffe, RZ, 0xc0, !PT ;  /* 0xfffffffe04007812 */ /* 0x000fe200078ec0ff */
[----:B------:R-:W-:Y:S01]  /*0350*/  USHF.L.U32 UR59, UR58, 0x7, URZ ;  /* 0x000000073a3b7899 */ /* 0x000fe2000800063f */
[----:B------:R-:W-:Y:S01]  /*0360*/  SHF.R.S32.HI R3, RZ, 0x1f, R6 ;  /* 0x0000001fff037819 */ /* 0x000fe20000011406 */
[----:B------:R-:W-:-:S02]  /*0370*/  ULDC.64 UR6, c[0x0][0x118] ;  /* 0x0000460000067ab9 */ /* 0x000fc40000000a00 */
[----:B------:R-:W-:Y:S01]  /*0380*/  IMAD.IADD R15, R2, 0x1, -R0 ;  /* 0x00000001020f7824 */ /* 0x000fe200078e0a00 */
[--C-:B------:R-:W-:Y:S01]  /*0390*/  SHF.R.S32.HI R2, RZ, 0x5, R5.reuse ;  /* 0x00000005ff027819 */ /* 0x100fe20000011405 */
[----:B------:R-:W-:Y:S01]  /*03a0*/  UMOV UR55, 0xffffe000 ;  /* 0xffffe00000377882 */ /* 0x000fe20000000000 */
[----:B------:R-:W-:Y:S01]  /*03b0*/  SHF.R.S32.HI R0, RZ, 0x1f, R5 ;  /* 0x0000001fff007819 */ /* 0x000fe20000011405 */
[----:B------:R-:W-:Y:S01]  /*03c0*/  UISETP.NE.AND UP3, UPT, UR11, URZ, UPT ;  /* 0x0000003f0b00728c */ /* 0x000fe2000bf65270 */
[-C--:B------:R-:W-:Y:S01]  /*03d0*/  LEA.HI R5, R6, R7.reuse, RZ, 0x1 ;  /* 0x0000000706057211 */ /* 0x080fe200078f08ff */
[----:B------:R-:W-:Y:S01]  /*03e0*/  UIMAD.WIDE.U32 UR56, UR50, UR60, URZ ;  /* 0x0000003c323872a5 */ /* 0x000fe2000f8e003f */
[----:B------:R-:W-:Y:S01]  /*03f0*/  LEA.HI R3, R3, R7, RZ, 0x3 ;  /* 0x0000000703037211 */ /* 0x000fe200078f18ff */
        /* <DEDUP_REMOVED lines=31> */
[----:B------:R-:W-:-:S02]  /*05f0*/  UIMAD UR22, UR58, 0x38, URZ ;  /* 0x000000383a1678a4 */ /* 0x000fc4000f8e023f */
[----:B------:R-:W-:Y:S01]  /*0600*/  USHF.L.U32 UR21, UR58, 0x6, URZ ;  /* 0x000000063a157899 */ /* 0x000fe2000800063f */
[----:B------:R-:W-:Y:S01]  /*0610*/  IMAD R17, R11, 0x2000, R8 ;  /* 0x000020000b117824 */ /* 0x000fe200078e0208 */
[----:B------:R-:W-:Y:S02]  /*0620*/  UIMAD UR20, UR58, 0x48, URZ ;  /* 0x000000483a1478a4 */ /* 0x000fe4000f8e023f */
[----:B------:R-:W-:Y:S02]  /*0630*/  UIMAD UR19, UR58, 0x50, URZ ;  /* 0x000000503a1378a4 */ /* 0x000fe4000f8e023f */
[----:B------:R-:W-:Y:S02]  /*0640*/  UIMAD UR18, UR58, 0x58, URZ ;  /* 0x000000583a1278a4 */ /* 0x000fe4000f8e023f */
[----:B------:R-:W-:Y:S02]  /*0650*/  UIMAD UR17, UR58, 0x60, URZ ;  /* 0x000000603a1178a4 */ /* 0x000fe4000f8e023f */
[----:B------:R-:W-:Y:S01]  /*0660*/  UIMAD UR15, UR58, 0x70, URZ ;  /* 0x000000703a0f78a4 */ /* 0x000fe2000f8e023f */
[----:B-1----:R-:W-:Y:S01]  /*0670*/  IMAD.IADD R7, R19, 0x1, -R0 ;  /* 0x0000000113077824 */ /* 0x002fe200078e0a00 */
[----:B------:R-:W-:Y:S01]  /*0680*/  UIADD3 UR13, -UR59, URZ, URZ ;  /* 0x0000003f3b0d7290 */ /* 0x000fe2000fffe13f */
        /* <DEDUP_REMOVED lines=74> */
[----:B------:R-:W-:Y:S01]  /*0b30*/  IADD3 R175, R182, 0x40, RZ ;  /* 0x00000040b6af7810 */ /* 0x000fe20007ffe0ff */
[----:B------:R-:W-:Y:S01]  /*0b40*/  IMAD.U32 R150, R150, 0x20, R4 ;  /* 0x0000002096967824 */ /* 0x000fe200078e0004 */
[----:B------:R-:W-:Y:S01]  /*0b50*/  @P4 IADD3 R175, R182, -0x40, RZ ;  /* 0xffffffc0b6af4810 */ /* 0x000fe20007ffe0ff */
[----:B------:R-:W-:Y:S01]  /*0b60*/  IMAD R10, R10, 0x20, R2 ;  /* 0x000000200a0a7824 */ /* 0x000fe200078e0202 */
[----:B------:R-:W-:Y:S01]  /*0b70*/  SHF.R.S32.HI R2, RZ, 0x1f, R0 ;  /* 0x0000001fff027819 */ /* 0x000fe20000011400 */
[----:B------:R-:W-:Y:S01]  /*0b80*/  IMAD.U32 R3, RZ, RZ, UR9 ;  /* 0x00000009ff037e24 */ /* 0x000fe2000f8e00ff */
[----:B------:R-:W-:Y:S01]  /*0b90*/  UIMAD UR14, UR58, 0x78, URZ ;  /* 0x000000783a0e78a4 */ /* 0x000fe2000f8e023f */
[----:B------:R-:W-:Y:S01]  /*0ba0*/  IMAD.SHL.U32 R4, R15, 0x10, RZ ;  /* 0x000000100f047824 */ /* 0x000fe200078e00ff */
[----:B------:R-:W-:Y:S01]  /*0bb0*/  SHF.L.U64.HI R2, R0, 0x2, R2 ;  /* 0x0000000200027819 */ /* 0x000fe20000010202 */
[----:B------:R-:W-:Y:S01]  /*0bc0*/  IMAD.U32 R0, RZ, RZ, UR5 ;  /* 0x00000005ff007e24 */ /* 0x000fe2000f8e00ff */
[----:B------:R1:W-:Y:S01]  /*0bd0*/  STL [R1+0x44], R3 ;  /* 0x0000440301007387 */ /* 0x0003e20000100800 */
[----:B------:R-:W-:Y:S01]  /*0be0*/  @!UP2 UIMAD UR5, UR8, UR29, URZ ;  /* 0x0000001d0805a2a4 */ /* 0x000fe2000f8e023f */
[----:B------:R-:W-:-:S02]  /*0bf0*/  IMAD.IADD R180, R182, 0x1, R176 ;  /* 0x00000001b6b47824 */ /* 0x000fc400078e02b0 */
[----:B------:R-:W-:Y:S02]  /*0c00*/  IMAD.IADD R176, R176, 0x1, R175 ;  /* 0x00000001b0b07824 */ /* 0x000fe400078e02af */
[----:B------:R-:W-:Y:S02]  /*0c10*/  IMAD R149, R150, 0x2, R149 ;  /* 0x0000000296957824 */ /* 0x000fe400078e0295 */
[--C-:B------:R-:W-:Y:S02]  /*0c20*/  IMAD.IADD R181, R182, 0x1, R177.reuse ;  /* 0x00000001b6b57824 */ /* 0x100fe400078e02b1 */
[----:B------:R-:W-:Y:S02]  /*0c30*/  IMAD.IADD R179, R180, 0x1, R177 ;  /* 0x00000001b4b37824 */ /* 0x000fe400078e02b1 */
[----:B------:R-:W-:Y:S02]  /*0c40*/  IMAD.IADD R178, R177, 0x1, R175 ;  /* 0x00000001b1b27824 */ /* 0x000fe400078e02af */
[----:B------:R-:W-:-:S02]  /*0c50*/  IMAD.SHL.U32 R150, R150, 0x2, RZ ;  /* 0x0000000296967824 */ /* 0x000fc400078e00ff */
[----:B------:R-:W-:Y:S02]  /*0c60*/  IMAD.IADD R177, R177, 0x1, R176 ;  /* 0x00000001b1b17824 */ /* 0x000fe400078e02b0 */
[----:B-1----:R-:W-:Y:S01]  /*0c70*/  IMAD.U32 R3, RZ, RZ, UR4 ;  /* 0x00000004ff037e24 */ /* 0x002fe2000f8e00ff */
[----:B------:R-:W-:Y:S02]  /*0c80*/  USHF.R.S32.HI UR4, URZ, 0x1f, UR16 ;  /* 0x0000001f3f047899 */ /* 0x000fe40008011410 */
[----:B------:R-:W-:Y:S02]  /*0c90*/  UIMAD UR16, UR58, 0x68, URZ ;  /* 0x000000683a1078a4 */ /* 0x000fe4000f8e023f */
[----:B------:R1:W-:Y:S04]  /*0ca0*/  STL [R1+0x40], R3 ;  /* 0x0000400301007387 */ /* 0x0003e80000100800 */
[----:B------:R2:W-:Y:S04]  /*0cb0*/  STL [R1+0x24], R2 ;  /* 0x0000240201007387 */ /* 0x0005e80000100800 */
[----:B------:R3:W-:Y:S01]  /*0cc0*/  STL [R1+0x3c], R0 ;  /* 0x00003c0001007387 */ /* 0x0007e20000100800 */
[----:B-1----:R-:W-:Y:S01]  /*0cd0*/  IMAD.U32 R3, RZ, RZ, UR4 ;  /* 0x00000004ff037e24 */ /* 0x002fe2000f8e00ff */
[----:B------:R-:W-:Y:S01]  /*0ce0*/  UIMAD UR4, UR51, UR60, URZ ;  /* 0x0000003c330472a4 */ /* 0x000fe2000f8e023f */
[----:B--2---:R-:W-:-:S03]  /*0cf0*/  IMAD.SHL.U32 R2, R19, 0x2, RZ ;  /* 0x0000000213027824 */ /* 0x004fc600078e00ff */
[----:B------:R1:W-:Y:S01]  /*0d00*/  STL [R1+0x38], R3 ;  /* 0x0000380301007387 */ /* 0x0003e20000100800 */
[----:B---3--:R-:W-:Y:S02]  /*0d10*/  SHF.R.S32.HI R0, RZ, 0x1, R12 ;  /* 0x00000001ff007819 */ /* 0x008fe4000001140c */
[----:B------:R-:W-:Y:S02]  /*0d20*/  LOP3.LUT R2, R2, 0x6, RZ, 0xc0, !PT ;  /* 0x0000000602027812 */ /* 0x000fe400078ec0ff */
[C---:B------:R-:W-:Y:S01]  /*0d30*/  LOP3.LUT P3, RZ, R0.reuse, 0x2, RZ, 0xc0, !PT ;  /* 0x0000000200ff7812 */ /* 0x040fe2000786c0ff */
[----:B------:R-:W-:-:S03]  /*0d40*/  IMAD.SHL.U32 R0, R0, 0x40, RZ ;  /* 0x0000004000007824 */ /* 0x000fc600078e00ff */
[----:B------:R-:W-:Y:S02]  /*0d50*/  R2P PR, R16, 0x6 ;  /* 0x0000000610007804 */ /* 0x000fe40000000000 */
[----:B------:R-:W-:Y:S02]  /*0d60*/  LOP3.LUT R0, R0, 0xc0, RZ, 0xc0, !PT ;  /* 0x000000c000007812 */ /* 0x000fe400078ec0ff */
[----:B------:R-:W-:Y:S02]  /*0d70*/  LOP3.LUT P0, RZ, R13, 0x2, RZ, 0xc0, !PT ;  /* 0x000000020dff7812 */ /* 0x000fe4000780c0ff */
[----:B------:R-:W-:Y:S02]  /*0d80*/  SEL R152, R152, 0xffffffc0, !P2 ;  /* 0xffffffc098987807 */ /* 0x000fe40005000000 */
[----:B------:R-:W-:Y:S01]  /*0d90*/  SEL R157, R157, 0xffffffe0, !P0 ;  /* 0xffffffe09d9d7807 */ /* 0x000fe20004000000 */
[----:B-1----:R-:W-:Y:S01]  /*0da0*/  IMAD.U32 R3, RZ, RZ, UR4 ;  /* 0x00000004ff037e24 */ /* 0x002fe2000f8e00ff */
[----:B------:R-:W-:Y:S01]  /*0db0*/  USHF.R.S32.HI UR4, URZ, 0x1f, UR59 ;  /* 0x0000001f3f047899 */ /* 0x000fe2000801143b */
[----:B------:R-:W-:-:S02]  /*0dc0*/  IMAD R3, R11, 0x40, R2 ;  /* 0x000000400b037824 */ /* 0x000fc400078e0202 */
[----:B------:R-:W-:-:S03]  /*0dd0*/  IMAD.SHL.U32 R2, R11, 0x8, RZ ;  /* 0x000000080b027824 */ /* 0x000fc600078e00ff */
[----:B------:R1:W-:Y:S02]  /*0de0*/  STL [R1+0x20], R3 ;  /* 0x0000200301007387 */ /* 0x0003e40000100800 */
[----:B------:R-:W-:-:S04]  /*0df0*/  LOP3.LUT R2, R2, 0x8, RZ, 0xc0, !PT ;  /* 0x0000000802027812 */ /* 0x000fc800078ec0ff */
[----:B------:R-:W-:Y:S02]  /*0e00*/  LOP3.LUT R7, R2, 0x10, R4, 0xf8, !PT ;  /* 0x0000001002077812 */ /* 0x000fe400078ef804 */
[----:B-1----:R-:W-:-:S04]  /*0e10*/  SHF.R.U32.HI R3, RZ, 0x3, R0 ;  /* 0x00000003ff037819 */ /* 0x002fc80000011600 */
[----:B------:R-:W-:Y:S01]  /*0e20*/  LOP3.LUT R8, R3, R0, R2, 0x1e, !PT ;  /* 0x0000000003087212 */ /* 0x000fe200078e1e02 */
[----:B------:R-:W-:Y:S02]  /*0e30*/  IMAD.SHL.U32 R0, R16, 0x40, RZ ;  /* 0x0000004010007824 */ /* 0x000fe400078e00ff */
        /* <DEDUP_REMOVED lines=29> */
[----:B------:R-:W-:Y:S01]  /*1010*/  IADD3 R159, R158, 0x6000, RZ ;  /* 0x000060009e9f7810 */ /* 0x000fe20007ffe0ff */
[----:B-1----:R-:W-:Y:S01]  /*1020*/  IMAD.U32 R0, RZ, RZ, UR4 ;  /* 0x00000004ff007e24 */ /* 0x002fe2000f8e00ff */
[C---:B------:R-:W-:Y:S02]  /*1030*/  IADD3 R0, R4.reuse, 0x20, RZ ;  /* 0x0000002004007810 */ /* 0x040fe40007ffe0ff */
[----:B------:R-:W-:-:S05]  /*1040*/  @P3 IADD3 R0, R4, -0x20, RZ ;  /* 0xffffffe004003810 */ /* 0x000fca0007ffe0ff */
[----:B------:R2:W-:Y:S02]  /*1050*/  STL [R1+0x30], R0 ;  /* 0x0000300001007387 */ /* 0x0005e40000100800 */
.L_x_416:
        /* <DEDUP_REMOVED lines=54> */
.L_x_372:
        /* <DEDUP_REMOVED lines=58> */
.L_x_374:
        /* <DEDUP_REMOVED lines=18> */
.L_x_375:
        /* <DEDUP_REMOVED lines=15> */
[----:B------:R-:W-:Y:S02]  /*1970*/  ULDC.64 UR36, c[0x0][0x3d8] ;  /* 0x0000f60000247ab9 */ /* 0x000fe40000000a00 */
[----:B------:R-:W-:Y:S02]  /*1980*/  @!UP1 UMOV UR40, UR10 ;  /* 0x0000000a00289c82 */ /* 0x000fe40008000000 */
[----:B------:R-:W-:Y:S01]  /*1990*/  UIMAD.WIDE.U32 UR10, UR50, UR5, URZ ;  /* 0x00000005320a72a5 */ /* 0x000fe2000f8e003f */
[----:B--2---:R1:W2:Y:S02]  /*19a0*/  R2UR UR39, R0 ;  /* 0x00000000002773c2 */ /* 0x0042a400000e0000 */
[----:B-1----:R-:W5:Y:S01]  /*19b0*/  LDL R0, [R1+0x44] ;  /* 0x0000440001007983 */ /* 0x002f620000100800 */
[----:B--2---:R-:W-:-:S04]  /*19c0*/  UIMAD UR9, UR35, UR38, UR39 ;  /* 0x00000026230972a4 */ /* 0x004fc8000f8e0227 */
[----:B------:R-:W-:-:S04]  /*19d0*/  UIADD3 UR9, UR61, UR9, URZ ;  /* 0x000000093d097290 */ /* 0x000fc8000fffe03f */
[----:B------:R-:W-:-:S04]  /*19e0*/  UIMAD UR9, UR50, UR9, UR12 ;  /* 0x00000009320972a4 */ /* 0x000fc8000f8e020c */
[----:B------:R-:W-:Y:S02]  /*19f0*/  UIADD3 UR38, UR57, UR9, URZ ;  /* 0x0000000939267290 */ /* 0x000fe4000fffe03f */
[----:B------:R-:W-:Y:S01]  /*1a00*/  UIMAD UR9, UR51, UR5, URZ ;  /* 0x00000005330972a4 */ /* 0x000fe2000f8e023f */
[----:B------:R-:W1:Y:S03]  /*1a10*/  S2UR UR12, SR_CTAID.X ;  /* 0x00000000000c79c3 */ /* 0x000e660000002500 */
[----:B------:R-:W-:Y:S02]  /*1a20*/  @UP1 UIADD3 UR38, UR11, UR9, URZ ;  /* 0x000000090b261290 */ /* 0x000fe4000fffe03f */
[----:B------:R-:W-:-:S03]  /*1a30*/  USHF.L.U64.HI UR9, UR47, 0x7, UR35 ;  /* 0x000000072f097899 */ /* 0x000fc60008010223 */
[----:B---3--:R2:W3:Y:S01]  /*1a40*/  R2UR UR35, R4 ;  /* 0x00000000042373c2 */ /* 0x0084e200000e0000 */
[----:B------:R-:W-:Y:S01]  /*1a50*/  USEL UR39, UR56, UR10, !UP1 ;  /* 0x0000000a38277287 */ /* 0x000fe2000c800000 */
[----:B--2---:R-:W2:Y:S01]  /*1a60*/  I2F.RP R4, R6 ;  /* 0x0000000600047306 */ /* 0x004ea20000209400 */
[----:B-1----:R-:W-:-:S04]  /*1a70*/  UIMAD.WIDE.U32 UR10, UR12, UR36, URZ ;  /* 0x000000240c0a72a5 */ /* 0x002fc8000f8e003f */
[----:B------:R-:W-:-:S03]  /*1a80*/  UIMAD UR37, UR12, UR37, UR11 ;  /* 0x000000250c2572a4 */ /* 0x000fc6000f8e020b */
[----:B--2---:R-:W1:Y:S01]  /*1a90*/  MUFU.RCP R4, R4 ;  /* 0x0000000400047308 */ /* 0x004e620000001000 */
[----:B------:R-:W-:Y:S02]  /*1aa0*/  USHF.L.U32 UR12, UR47, 0x7, URZ ;  /* 0x000000072f0c7899 */ /* 0x000fe4000800063f */
[----:B------:R-:W-:Y:S02]  /*1ab0*/  USEL UR36, UR10, URZ, UP3 ;  /* 0x0000003f0a247287 */ /* 0x000fe40009800000 */
[----:B------:R-:W-:Y:S02]  /*1ac0*/  USEL UR10, UR12, URZ, UP6 ;  /* 0x0000003f0c0a7287 */ /* 0x000fe4000b000000 */
[----:B------:R-:W-:Y:S02]  /*1ad0*/  USEL UR9, UR9, URZ, UP6 ;  /* 0x0000003f09097287 */ /* 0x000fe4000b000000 */
[----:B------:R-:W-:Y:S01]  /*1ae0*/  UIADD3 UR10, UP0, UR8, UR10, URZ ;  /* 0x0000000a080a7290 */ /* 0x000fe2000ff1e03f */
[----:B-1----:R-:W-:-:S03]  /*1af0*/  IADD3 R4, R4, 0xffffffe, RZ ;  /* 0x0ffffffe04047810 */ /* 0x002fc60007ffe0ff */
[----:B------:R-:W-:Y:S01]  /*1b00*/  UIADD3.X UR11, UR45, UR9, URZ, UP0, !UPT ;  /* 0x000000092d0b7290 */ /* 0x000fe200087fe43f */
[----:B------:R1:W2:Y:S01]  /*1b10*/  F2I.FTZ.U32.TRUNC.NTZ R5, R4 ;  /* 0x0000000400057305 */ /* 0x0002a2000021f000 */
[----:B------:R-:W-:-:S04]  /*1b20*/  UIMAD UR9, UR51, UR10, URZ ;  /* 0x0000000a330972a4 */ /* 0x000fc8000f8e023f */
[----:B------:R-:W-:-:S05]  /*1b30*/  UIMAD UR12, UR50, UR11, UR9 ;  /* 0x0000000b320c72a4 */ /* 0x000fca000f8e0209 */
[----:B----4-:R4:W2:Y:S01]  /*1b40*/  R2UR UR11, R3 ;  /* 0x00000000030b73c2 */ /* 0x0108a200000e0000 */
[----:B-1----:R-:W-:Y:S01]  /*1b50*/  IMAD.MOV.U32 R4, RZ, RZ, RZ ;  /* 0x000000ffff047224 */ /* 0x002fe200078e00ff */
[----:B----4-:R-:W-:Y:S02]  /*1b60*/  IABS R3, UR52 ;  /* 0x0000003400037c13 */ /* 0x010fe40008000000 */
[----:B------:R-:W-:Y:S01]  /*1b70*/  ISETP.NE.AND P1, PT, RZ, c[0x0][0x1c8], PT ;  /* 0x00007200ff007a0c */ /* 0x000fe20003f25270 */
[----:B------:R-:W-:-:S03]  /*1b80*/  USEL UR37, UR37, URZ, UP3 ;  /* 0x0000003f25257287 */ /* 0x000fc60009800000 */
[----:B-----5:R2:W1:Y:S02]  /*1b90*/  R2UR UR9, R0 ;  /* 0x00000000000973c2 */ /* 0x02046400000e0000 */
[----:B--2---:R-:W-:-:S04]  /*1ba0*/  IMAD.MOV R0, RZ, RZ, -R5 ;  /* 0x000000ffff007224 */ /* 0x004fc800078e0a05 */
        /* <DEDUP_REMOVED lines=11> */
[----:B-1----:R-:W-:Y:S02]  /*1c60*/  @UP2 USEL UR9, UR9, UR5, !UP1 ;  /* 0x0000000509092287 */ /* 0x002fe4000c800000 */
[----:B------:R-:W-:-:S08]  /*1c70*/  ULDC UR11, c[0x0][0x234] ;  /* 0x00008d00000b7ab9 */ /* 0x000fd00000000800 */
[----:B------:R-:W-:-:S05]  /*1c80*/  @P2 IADD3 R4, R4, 0x1, RZ ;  /* 0x0000000104042810 */ /* 0x000fca0007ffe0ff */
[----:B------:R-:W-:Y:S01]  /*1c90*/  @!P0 IMAD.MOV R4, RZ, RZ, -R4 ;  /* 0x000000ffff048224 */ /* 0x000fe200078e0a04 */
[----:B------:R-:W-:Y:S01]  /*1ca0*/  PLOP3.LUT P0, PT, PT, PT, UP2, 0x80, 0x0 ;  /* 0x000000000000781c */ /* 0x000fe20003f0f028 */
[----:B------:R-:W-:Y:S02]  /*1cb0*/  @UP2 UIMAD UR9, UR52, UR11, UR9 ;  /* 0x0000000b340922a4 */ /* 0x000fe4000f8e0209 */
[----:B------:R-:W-:Y:S01]  /*1cc0*/  UIMAD.WIDE.U32 UR10, UR50, UR10, URZ ;  /* 0x0000000a320a72a5 */ /* 0x000fe2000f8e003f */
[----:B------:R-:W-:-:S03]  /*1cd0*/  @!P1 LOP3.LUT R4, RZ, c[0x0][0x1c8], RZ, 0x33, !PT ;  /* 0x00007200ff049a12 */ /* 0x000fc600078e33ff */
[----:B------:R-:W-:Y:S02]  /*1ce0*/  UIADD3 UR12, UR11, UR12, URZ ;  /* 0x0000000c0b0c7290 */ /* 0x000fe4000fffe03f */
[----:B---3--:R-:W-:Y:S02]  /*1cf0*/  @!UP2 UMOV UR9, UR35 ;  /* 0x000000230009ac82 */ /* 0x008fe40008000000 */
[----:B------:R-:W-:Y:S01]  /*1d00*/  USHF.R.S32.HI UR35, URZ, 0x1f, UR34 ;  /* 0x0000001f3f237899 */ /* 0x000fe20008011422 */
[----:B------:R-:W-:Y:S01]  /*1d10*/  SHF.R.S32.HI R15, RZ, 0x1f, R4 ;  /* 0x0000001fff0f7819 */ /* 0x000fe20000011404 */
        /* <DEDUP_REMOVED lines=10> */
.L_x_376:
[----:B------:R-:W2:Y:S02]  /*1dc0*/  LDL R0, [R1+0x40] ;  /* 0x0000400001007983 */ /* 0x000ea40000100800 */
[----:B--2---:R1:W2:Y:S01]  /*1dd0*/  R2UR UR5, R0 ;  /* 0x00000000000573c2 */ /* 0x0042a200000e0000 */
[----:B------:R-:W-:-:S07]  /*1de0*/  DEPBAR.LE SB1, 0x0, {2} ;  /* 0x000090040000791a */ /* 0x000fce0000000000 */
.L_x_377:
[----:B------:R-:W2:Y:S04]  /*1df0*/  LDL R3, [R1+0x4c] ;  /* 0x00004c0001037983 */ /* 0x000ea80000100800 */
[----:B------:R-:W3:Y:S01]  /*1e00*/  LDL R0, [R1+0x38] ;  /* 0x0000380001007983 */ /* 0x000ee20000100800 */
[----:B------:R-:W-:Y:S01]  /*1e10*/  USHF.R.S32.HI UR11, URZ, 0x1f, UR59 ;  /* 0x0000001f3f0b7899 */ /* 0x000fe2000801143b */
[----:B------:R-:W-:Y:S01]  /*1e20*/  SHF.R.S32.HI R245, RZ, 0x1f, R244 ;  /* 0x0000001ffff57819 */ /* 0x000fe200000114f4 */
[----:B------:R-:W-:Y:S01]  /*1e30*/  IMAD.U32 R10, RZ, RZ, UR8 ;  /* 0x00000008ff0a7e24 */ /* 0x000fe2000f8e00ff */
[----:B------:R-:W1:Y:S01]  /*1e40*/  S2R R11, SR_TID.X ;  /* 0x00000000000b7919 */ /* 0x000e620000002100 */
[----:B------:R-:W-:Y:S01]  /*1e50*/  UIADD3 UR9, UR8, UR9, URZ ;  /* 0x0000000908097290 */ /* 0x000fe2000fffe03f */
[----:B------:R-:W-:Y:S01]  /*1e60*/  BSSY B1, `(.L_x_373) ;  /* 0x0000887000017945 */ /* 0x000fe20003800000 */
[----:B-1----:R-:W-:Y:S01]  /*1e70*/  SHF.R.S32.HI R12, RZ, 0x1f, R11 ;  /* 0x0000001fff0c7819 */ /* 0x002fe2000001140b */
[----:B--2---:R1:W2:Y:S03]  /*1e80*/  R2UR UR47, R3 ;  /* 0x00000000032f73c2 */ /* 0x0042a600000e0000 */
[----:B-1----:R-:W-:Y:S01]  /*1e90*/  LEA.HI R3, R12, R11, RZ, 0x2 ;  /* 0x0000000b0c037211 */ /* 0x002fe200078f10ff */
[----:B--2---:R-:W-:-:S04]  /*1ea0*/  UIADD3 UR10, UP5, UP4, UR10, UR59, UR47 ;  /* 0x0000003b0a0a7290 */ /* 0x004fc8000fcbe02f */
[----:B------:R-:W1:Y:S01]  /*1eb0*/  S2UR UR47, SR_CTAID.Y ;  /* 0x00000000002f79c3 */ /* 0x000e620000002600 */
[----:B------:R-:W-:Y:S01]  /*1ec0*/  SHF.R.S32.HI R3, RZ, 0x2, R3 ;  /* 0x00000002ff037819 */ /* 0x000fe20000011403 */
[----:B------:R-:W-:Y:S02]  /*1ed0*/  UIADD3 UR39, UP1, UP0, UR36, UR10, UR39 ;  /* 0x0000000a24277290 */ /* 0x000fe4000f83e027 */
[----:B------:R-:W-:Y:S01]  /*1ee0*/  USHF.R.S32.HI UR36, URZ, 0x1f, UR52 ;  /* 0x0000001f3f247899 */ /* 0x000fe20008011434 */
[----:B------:R-:W-:-:S03]  /*1ef0*/  SHF.R.S32.HI R16, RZ, 0x1f, R3 ;  /* 0x0000001fff107819 */ /* 0x000fc60000011403 */
[----:B---3--:R2:W3:Y:S02]  /*1f00*/  R2UR UR10, R0 ;  /* 0x00000000000a73c2 */ /* 0x0084e400000e0000 */
[----:B--2---:R-:W-:Y:S01]  /*1f10*/  IADD3 R0, P0, R3, UR8, RZ ;  /* 0x0000000803007c10 */ /* 0x004fe2000ff1e0ff */
        /* <DEDUP_REMOVED lines=19> */
[----:B------:R-:W-:Y:S01]  /*2050*/  SHF.R.S32.HI R0, RZ, 0x5, R0 ;  /* 0x00000005ff007819 */ /* 0x000fe20000011400 */
[----:B------:R-:W-:Y:S01]  /*2060*/  ULEA.HI.SX32 UR40, UR49, 0xffffffff, 0x19 ;  /* 0xffffffff31287891 */ /* 0x000fe2000f8fca3f */
[----:B------:R-:W-:Y:S01]  /*2070*/  IADD3.X R7, R245, UR44, RZ, P0, !PT ;  /* 0x0000002cf5077c10 */ /* 0x000fe200087fe4ff */
[----:B------:R-:W-:Y:S01]  /*2080*/  IMAD.IADD R5, R11, 0x1, -R5 ;  /* 0x000000010b057824 */ /* 0x000fe200078e0a05 */
[----:B------:R-:W-:-:S02]  /*2090*/  ULDC.64 UR10, c[0x0][0x370] ;  /* 0x0000dc00000a7ab9 */ /* 0x000fc40000000a00 */
[----:B------:R-:W-:Y:S01]  /*20a0*/  UIMAD UR10, UR45, UR10, URZ ;  /* 0x0000000a2d0a72a4 */ /* 0x000fe2000f8e023f */
[----:B------:R-:W-:Y:S02]  /*20b0*/  IMAD R0, R0, UR58, R5 ;  /* 0x0000003a00007c24 */ /* 0x000fe4000f8e0205 */
[----:B------:R-:W-:Y:S01]  /*20c0*/  IMAD.WIDE.U32 R6, R10, c[0x0][0x370], R6 ;  /* 0x0000dc000a067a25 */ /* 0x000fe200078e0006 */
[----:B------:R-:W-:Y:S02]  /*20d0*/  UIMAD UR10, UR8, UR11, UR10 ;  /* 0x0000000b080a72a4 */ /* 0x000fe4000f8e020a */
[----:B------:R-:W-:Y:S01]  /*20e0*/  IADD3 R5, P0, R0, UR39, RZ ;  /* 0x0000002700057c10 */ /* 0x000fe2000ff1e0ff */
[----:B------:R-:W-:-:S03]  /*20f0*/  UMOV UR45, 0x4 ;  /* 0x00000004002d7882 */ /* 0x000fc60000000000 */
[----:B------:R-:W-:Y:S01]  /*2100*/  IADD3 R7, R7, UR10, RZ ;  /* 0x0000000a07077c10 */ /* 0x000fe2000fffe0ff */
[----:B------:R-:W-:Y:S01]  /*2110*/  ULDC.64 UR10, c[0x0][0x3c8] ;  /* 0x0000f200000a7ab9 */ /* 0x000fe20000000a00 */
[----:B------:R-:W-:Y:S01]  /*2120*/  LEA.HI.X.SX32 R194, R0, UR38, 0x1, P0 ;  /* 0x0000002600c27c11 */ /* 0x000fe200080f0eff */
[----:B------:R-:W-:Y:S01]  /*2130*/  IMAD.U32 R0, RZ, RZ, UR52 ;  /* 0x00000034ff007e24 */ /* 0x000fe2000f8e00ff */
[C---:B------:R-:W-:Y:S01]  /*2140*/  LEA R195, P0, R5.reuse, c[0x0][0x350], 0x2 ;  /* 0x0000d40005c37a11 */ /* 0x040fe200078010ff */
[----:B------:R-:W-:Y:S02]  /*2150*/  ULDC.64 UR38, c[0x0][0x200] ;  /* 0x0000800000267ab9 */ /* 0x000fe40000000a00 */
[C---:B------:R-:W-:Y:S01]  /*2160*/  IMAD.WIDE.U32 R6, R0.reuse, c[0x0][0x378], R6 ;  /* 0x0000de0000067a25 */ /* 0x040fe200078e0006 */
[----:B------:R-:W-:Y:S01]  /*2170*/  LEA.HI.X R194, R5, c[0x0][0x354], R194, 0x2, P0 ;  /* 0x0000d50005c27a11 */ /* 0x000fe200000f14c2 */
[----:B------:R-:W-:Y:S01]  /*2180*/  UIMAD.WIDE UR8, UR9, UR45, UR38 ;  /* 0x0000002d090872a5 */ /* 0x000fe2000f8e0226 */
[----:B------:R-:W-:Y:S01]  /*2190*/  PLOP3.LUT P0, PT, PT, PT, UP0, 0x80, 0x0 ;  /* 0x000000000000781c */ /* 0x000fe20003f0f008 */
[----:B------:R-:W-:Y:S01]  /*21a0*/  IMAD.WIDE.U32 R8, R0, c[0x0][0x1a8], R8 ;  /* 0x00006a0000087a25 */ /* 0x000fe200078e0008 */
[----:B------:R-:W-:-:S03]  /*21b0*/  IADD3 R7, R7, UR12, RZ ;  /* 0x0000000c07077c10 */ /* 0x000fc6000fffe0ff */
[----:B------:R-:W-:Y:S01]  /*21c0*/  IMAD R0, R16, c[0x0][0x370], RZ ;  /* 0x0000dc0010007a24 */ /* 0x000fe200078e02ff */
[----:B------:R-:W-:Y:S01]  /*21d0*/  IADD3 R9, R9, UR37, RZ ;  /* 0x0000002509097c10 */ /* 0x000fe2000fffe0ff */
[C---:B------:R-:W-:Y:S01]  /*21e0*/  IMAD.WIDE.U32 R6, R3.reuse, c[0x0][0x370], R6 ;  /* 0x0000dc0003067a25 */ /* 0x040fe200078e0006 */
[----:B------:R-:W-:Y:S01]  /*21f0*/  LEA R12, P2, R8, c[0x0][0x160], 0x1 ;  /* 0x00005800080c7a11 */ /* 0x000fe200078408ff */
[----:B------:R-:W-:Y:S02]  /*2200*/  UIMAD.WIDE UR36, UR36, UR45, UR10 ;  /* 0x0000002d242472a5 */ /* 0x000fe4000f8e020a */
[----:B------:R-:W-:Y:S01]  /*2210*/  IMAD R0, R3, c[0x0][0x374], R0 ;  /* 0x0000dd0003007a24 */ /* 0x000fe200078e0200 */
[----:B------:R-:W-:Y:S02]  /*2220*/  LEA R10, P1, R6, c[0x0][0x330], 0x1 ;  /* 0x0000cc00060a7a11 */ /* 0x000fe400078208ff */
[----:B------:R-:W-:Y:S01]  /*2230*/  LEA.HI.X R13, R8, c[0x0][0x164], R9, 0x1, P2 ;  /* 0x00005900080d7a11 */ /* 0x000fe200010f0c09 */
[----:B------:R-:W-:-:S05]  /*2240*/  IMAD.IADD R0, R7, 0x1, R0 ;  /* 0x0000000107007824 */ /* 0x000fca00078e0200 */
[----:B------:R-:W-:Y:S01]  /*2250*/  LEA.HI.X R11, R6, c[0x0][0x334], R0, 0x1, P1 ;  /* 0x0000cd00060b7a11 */ /* 0x000fe200008f0c00 */
[----:B-1----:R-:W-:Y:S05]  /*2260*/  @!P0 BRA `(.L_x_378) ;  /* 0x00007c1000008947 */ /* 0x002fea0003800000 */
        /* <DEDUP_REMOVED lines=14> */
[----:B------:R-:W-:Y:S01]  /*2350*/  UMOV UR5, UR40 ;  /* 0x0000002800057c82 */ /* 0x000fe20008000000 */
[----:B------:R-:W-:Y:S01]  /*2360*/  IMAD.MOV.U32 R186, RZ, RZ, R12 ;  /* 0x000000ffffba7224 */ /* 0x000fe200078e000c */
[----:B------:R-:W-:Y:S01]  /*2370*/  ULEA.HI UR8, UR5, UR5, URZ, 0x1 ;  /* 0x0000000505087291 */ /* 0x000fe2000f8f083f */
        /* <DEDUP_REMOVED lines=35> */
.L_x_380:
[----:B------:R-:W-:Y:S05]  /*25b0*/  BSYNC B0 ;  /* 0x0000000000007941 */ /* 0x000fea0003800000 */
.L_x_379:
        /* <DEDUP_REMOVED lines=21> */
.L_x_382:
[----:B------:R-:W-:Y:S05]  /*2710*/  BSYNC B0 ;  /* 0x0000000000007941 */ /* 0x000fea0003800000 */
.L_x_381:
        /* <DEDUP_REMOVED lines=17> */
.L_x_384:
[----:B------:R-:W-:Y:S05]  /*2830*/  BSYNC B0 ;  /* 0x0000000000007941 */ /* 0x000fea0003800000 */
.L_x_383:
        /* <DEDUP_REMOVED lines=15> */
.L_x_386:
[----:B------:R-:W-:Y:S05]  /*2930*/  BSYNC B0 ;  /* 0x0000000000007941 */ /* 0x000fea0003800000 */
.L_x_385:
        /* <DEDUP_REMOVED lines=20> */
.L_x_388:
[----:B------:R-:W-:Y:S05]  /*2a80*/  BSYNC B0 ;  /* 0x0000000000007941 */ /* 0x000fea0003800000 */
.L_x_387:
        /* <DEDUP_REMOVED lines=20> */
.L_x_390:
[----:B------:R-:W-:Y:S05]  /*2bd0*/  BSYNC B0 ;  /* 0x0000000000007941 */ /* 0x000fea0003800000 */
.L_x_389:
[----:B------:R-:W5:Y:S01]  /*2be0*/  LDL R17, [R1+0x28] ;  /* 0x0000280001117983 */ /* 0x000f620000100800 */
        /* <DEDUP_REMOVED lines=11> */
[C---:B-----5:R-:W-:Y:S02]  /*2ca0*/  IADD3 R5, R17.reuse, 0x48, RZ ;  /* 0x0000004811057810 */ /* 0x060fe40007ffe0ff */
[----:B------:R-:W-:Y:S02]  /*2cb0*/  IADD3 R6, R17, 0x8, RZ ;  /* 0x0000000811067810 */ /* 0x000fe40007ffe0ff */
[----:B------:R-:W-:Y:S02]  /*2cc0*/  ISETP.GE.AND P5, PT, R5, UR8, PT ;  /* 0x0000000805007c0c */ /* 0x000fe4000bfa6270 */
[----:B------:R-:W-:Y:S01]  /*2cd0*/  ISETP.GE.AND P6, PT, R6, UR8, PT ;  /* 0x0000000806007c0c */ /* 0x000fe2000bfc6270 */
[----:B------:R-:W-:Y:S01]  /*2ce0*/  IMAD.SHL.U32 R6, R17, 0x4, RZ ;  /* 0x0000000411067824 */ /* 0x000fe200078e00ff */
[----:B------:R-:W-:-:S02]  /*2cf0*/  SHF.R.S32.HI R13, RZ, 0x1f, R17 ;  /* 0x0000001fff0d7819 */ /* 0x000fc40000011411 */
[C---:B------:R-:W-:Y:S02]  /*2d00*/  IADD3 R12, R17.reuse, 0x40, RZ ;  /* 0x00000040110c7810 */ /* 0x040fe40007ffe0ff */
[----:B------:R-:W-:Y:S02]  /*2d10*/  IADD3 R6, P4, R6, UR10, RZ ;  /* 0x0000000a06067c10 */ /* 0x000fe4000ff9e0ff */
[----:B------:R-:W-:Y:S02]  /*2d20*/  SHF.L.U64.HI R7, R17, 0x2, R13 ;  /* 0x0000000211077819 */ /* 0x000fe4000001020d */
[----:B------:R-:W-:Y:S02]  /*2d30*/  SHF.R.S32.HI R11, RZ, 0x1f, R5 ;  /* 0x0000001fff0b7819 */ /* 0x000fe40000011405 */
[----:B------:R-:W-:Y:S02]  /*2d40*/  @!P5 LEA R10, P3, R5, UR10, 0x2 ;  /* 0x0000000a050adc11 */ /* 0x000fe4000f8610ff */
[----:B------:R-:W-:-:S02]  /*2d50*/  IADD3.X R7, R7, UR9, RZ, P4, !PT ;  /* 0x0000000907077c10 */ /* 0x000fc4000a7fe4ff */
[----:B------:R-:W-:Y:S02]  /*2d60*/  ISETP.GE.AND P4, PT, R12, UR8, PT ;  /* 0x000000080c007c0c */ /* 0x000fe4000bf86270 */
[----:B------:R-:W-:Y:S01]  /*2d70*/  @!P5 LEA.HI.X R11, R5, UR9, R11, 0x2, P3 ;  /* 0x00000009050bdc11 */ /* 0x000fe200098f140b */
[----:B------:R-:W3:Y:S01]  /*2d80*/  @!P6 LDG.E R20, [R6.64+0x20] ;  /* 0x000020200614e981 */ /* 0x000ee2000c1e1900 */
[----:B------:R-:W-:-:S03]  /*2d90*/  ISETP.GE.AND P3, PT, R17, UR8, PT ;  /* 0x0000000811007c0c */ /* 0x000fc6000bf66270 */
[----:B--2---:R5:W2:Y:S06]  /*2da0*/  @!P5 LDG.E R18, [R10.64] ;  /* 0x000000200a12d981 */ /* 0x004aac000c1e1900 */
[----:B----4-:R-:W4:Y:S04]  /*2db0*/  @!P4 LDG.E R19, [R6.64+0x100] ;  /* 0x000100200613c981 */ /* 0x010f28000c1e1900 */
[----:B------:R-:W3:Y:S04]  /*2dc0*/  @!P3 LDG.E R21, [R6.64] ;  /* 0x000000200615b981 */ /* 0x000ee8000c1e1900 */
[----:B------:R1:W-:Y:S04]  /*2dd0*/  @P2 STS [R0+0x6000], RZ ;  /* 0x006000ff00002388 */ /* 0x0003e80000000800 */
[----:B------:R1:W-:Y:S04]  /*2de0*/  @P2 STS [R0+0x6004], RZ ;  /* 0x006004ff00002388 */ /* 0x0003e80000000800 */
[----:B------:R1:W-:Y:S01]  /*2df0*/  @P2 STS.64 [R0+0x6008], RZ ;  /* 0x006008ff00002388 */ /* 0x0003e20000000a00 */
[----:B------:R-:W-:Y:S01]  /*2e00*/  IMAD R5, R15, c[0x0][0x1b0], RZ ;  /* 0x00006c000f057a24 */ /* 0x000fe200078e02ff */
[----:B------:R-:W-:Y:S03]  /*2e10*/  BSSY B0, `(.L_x_391) ;  /* 0x000001a000007945 */ /* 0x000fe60003800000 */
[----:B-----5:R-:W-:-:S02]  /*2e20*/  IMAD R10, R4, c[0x0][0x1b4], R5 ;  /* 0x00006d00040a7a24 */ /* 0x020fc400078e0205 */
[----:B------:R-:W-:-:S04]  /*2e30*/  IMAD.WIDE.U32 R4, R4, c[0x0][0x1b0], R8 ;  /* 0x00006c0004047a25 */ /* 0x000fc800078e0008 */
[----:B------:R-:W-:Y:S01]  /*2e40*/  IMAD.IADD R10, R5, 0x1, R10 ;  /* 0x00000001050a7824 */ /* 0x000fe200078e020a */
[----:B--2---:R1:W-:Y:S04]  /*2e50*/  STL [R1+0x4], R18 ;  /* 0x0000041201007387 */ /* 0x0043e80000100800 */
[----:B----4-:R1:W-:Y:S04]  /*2e60*/  STL [R1], R19 ;  /* 0x0000001301007387 */ /* 0x0103e80000100800 */
[----:B---3--:R1:W-:Y:S04]  /*2e70*/  STL [R1+0xc], R20 ;  /* 0x00000c1401007387 */ /* 0x0083e80000100800 */
[----:B------:R1:W-:Y:S01]  /*2e80*/  STL [R1+0x8], R21 ;  /* 0x0000081501007387 */ /* 0x0003e20000100800 */
        /* <DEDUP_REMOVED lines=18> */
.L_x_392:
[----:B------:R-:W-:Y:S05]  /*2fb0*/  BSYNC B0 ;  /* 0x0000000000007941 */ /* 0x000fea0003800000 */
.L_x_391:
        /* <DEDUP_REMOVED lines=19> */
.L_x_394:
[----:B------:R-:W-:Y:S05]  /*30f0*/  BSYNC B0 ;  /* 0x0000000000007941 */ /* 0x000fea0003800000 */
.L_x_393:
[----:B------:R-:W0:Y:S01]  /*3100*/  LDGDEPBAR ;  /* 0x00000000000079af */ /* 0x000e220000000000 */
[----:B-1234-:R-:W-:Y:S01]  /*3110*/  IADD3 R0, R162, 0x1000, RZ ;  /* 0x00001000a2007810 */ /* 0x01efe20007ffe0ff */
[C---:B------:R-:W-:Y:S01]  /*3120*/  IMAD.SHL.U32 R4, R17.reuse, 0x4, RZ ;  /* 0x0000000411047824 */ /* 0x040fe200078e00ff */
[C---:B------:R-:W-:Y:S01]  /*3130*/  SHF.L.U64.HI R5, R17.reuse, 0x2, R13 ;  /* 0x0000000211057819 */ /* 0x040fe2000001020d */
[----:B------:R-:W-:Y:S01]  /*3140*/  UIADD3 UR34, UR34, 0x80, URZ ;  /* 0x0000008022227890 */ /* 0x000fe2000fffe03f */
[----:B------:R-:W-:Y:S01]  /*3150*/  SEL R0, R0, R162, !P0 ;  /* 0x000000a200007207 */ /* 0x000fe20004000000 */
[----:B------:R-:W-:Y:S01]  /*3160*/  IMAD.MOV.U32 R222, RZ, RZ, R163 ;  /* 0x000000ffffde7224 */ /* 0x000fe200078e00a3 */
[----:B------:R-:W-:Y:S01]  /*3170*/  IADD3 R3, R156, 0x1000, RZ ;  /* 0x000010009c037810 */ /* 0x000fe20007ffe0ff */
[----:B------:R1:W-:Y:S01]  /*3180*/  STL [R1+0x14], R5 ;  /* 0x0000140501007387 */ /* 0x0003e20000100800 */
[----:B------:R-:W-:Y:S01]  /*3190*/  SHF.L.U32 R154, R162, 0x1, RZ ;  /* 0x00000001a29a7819 */ /* 0x000fe200000006ff */
[----:B------:R-:W-:Y:S01]  /*31a0*/  IMAD.SHL.U32 R148, R0, 0x2, RZ ;  /* 0x0000000200947824 */ /* 0x000fe200078e00ff */
[----:B------:R-:W-:Y:S01]  /*31b0*/  IADD3 R0, R17, -0x80, RZ ;  /* 0xffffff8011007810 */ /* 0x000fe20007ffe0ff */
[----:B------:R1:W-:Y:S01]  /*31c0*/  STL [R1+0x18], R4 ;  /* 0x0000180401007387 */ /* 0x0003e20000100800 */
[----:B------:R-:W-:Y:S01]  /*31d0*/  SEL R3, R3, R156, !P0 ;  /* 0x0000009c03037207 */ /* 0x000fe20004000000 */
[----:B------:R-:W-:Y:S01]  /*31e0*/  CS2R R94, SRZ ;  /* 0x00000000005e7805 */ /* 0x000fe2000001ff00 */
[----:B------:R-:W-:Y:S01]  /*31f0*/  CS2R R92, SRZ ;  /* 0x00000000005c7805 */ /* 0x000fe2000001ff00 */
[----:B------:R-:W-:Y:S01]  /*3200*/  IMAD.SHL.U32 R0, R0, 0x4, RZ ;  /* 0x0000000400007824 */ /* 0x000fe200078e00ff */
[----:B------:R-:W-:Y:S01]  /*3210*/  CS2R R98, SRZ ;  /* 0x0000000000627805 */ /* 0x000fe2000001ff00 */
[----:B------:R-:W-:Y:S01]  /*3220*/  CS2R R96, SRZ ;  /* 0x0000000000607805 */ /* 0x000fe2000001ff00 */
[----:B------:R-:W-:Y:S01]  /*3230*/  CS2R R90, SRZ ;  /* 0x00000000005a7805 */ /* 0x000fe2000001ff00 */
[----:B------:R-:W-:Y:S01]  /*3240*/  CS2R R88, SRZ ;  /* 0x0000000000587805 */ /* 0x000fe2000001ff00 */
[----:B------:R1:W-:Y:S01]  /*3250*/  STL [R1+0x10], R0 ;  /* 0x0000100001007387 */ /* 0x0003e20000100800 */
[----:B------:R-:W-:Y:S01]  /*3260*/  CS2R R86, SRZ ;  /* 0x0000000000567805 */ /* 0x000fe2000001ff00 */
[----:B------:R-:W-:Y:S01]  /*3270*/  CS2R R84, SRZ ;  /* 0x0000000000547805 */ /* 0x000fe2000001ff00 */
        /* <DEDUP_REMOVED lines=11> */
[----:B------:R-:W-:Y:S01]  /*3330*/  IADD3 R155, R154, R157, RZ ;  /* 0x0000009d9a9b7210 */ /* 0x000fe20007ffe0ff */
[----:B------:R-:W-:Y:S01]  /*3340*/  UISETP.GE.AND UP0, UPT, UR34, UR4, UPT ;  /* 0x000000042200728c */ /* 0x000fe2000bf06270 */
        /* <DEDUP_REMOVED lines=8> */
.L_x_397:
[----:B-1--4-:R-:W4:Y:S01]  /*33d0*/  LDL R0, [R1+0x20] ;  /* 0x0000200001007983 */ /* 0x012f220000100800 */
[----:B------:R-:W-:Y:S01]  /*33e0*/  IADD3 R112, R157, R148, RZ ;  /* 0x000000949d707210 */ /* 0x000fe20007ffe0ff */
[----:B------:R-:W-:Y:S01]  /*33f0*/  UISETP.GE.AND UP5, UPT, UR5, 0x1, UPT ;  /* 0x000000010500788c */ /* 0x000fe2000bfa6270 */
[----:B------:R-:W-:Y:S01]  /*3400*/  PLOP3.LUT P1, PT, PT, PT, UP0, 0x80, 0x0 ;  /* 0x000000000000781c */ /* 0x000fe20003f2f008 */
[----:B---3--:R-:W3:Y:S01]  /*3410*/  LDL R164, [R1+0xc] ;  /* 0x00000c0001a47983 */ /* 0x008ee20000100800 */
[----:B------:R-:W-:Y:S02]  /*3420*/  PLOP3.LUT P3, PT, PT, PT, UP0, 0x80, 0x0 ;  /* 0x000000000000781c */ /* 0x000fe40003f6f008 */
[----:B------:R-:W-:Y:S01]  /*3430*/  PLOP3.LUT P0, PT, PT, PT, UP0, 0x80, 0x0 ;  /* 0x000000000000781c */ /* 0x000fe20003f0f008 */
[----:B--2---:R-:W2:Y:S01]  /*3440*/  LDL R165, [R1+0x8] ;  /* 0x0000080001a57983 */ /* 0x004ea20000100800 */
        /* <DEDUP_REMOVED lines=60> */
[----:B------:R-:W4:Y:S08]  /*3810*/  LDSM.16.M88.4 R60, [R148+0x1000] ;  /* 0x00100000943c783b */ /* 0x000f300000000200 */
[----:B------:R-:W4:Y:S08]  /*3820*/  LDSM.16.M88.4 R32, [R150+0x6400] ;  /* 0x006400009620783b */ /* 0x000f300000000200 */
[----:B------:R-:W4:Y:S01]  /*3830*/  LDSM.16.M88.4 R48, [R150+0x6800] ;  /* 0x006800009630783b */ /* 0x000f220000000200 */
[----:B--2---:R-:W-:Y:S07]  /*3840*/  FSETP.NEU.FTZ.AND P2, PT, R165, -INF , PT ;  /* 0xff800000a500780b */ /* 0x004fee0003f5d000 */
[----:B------:R-:W2:Y:S01]  /*3850*/  LDSM.16.M88.4 R100, [R150+0x6c00] ;  /* 0x006c00009664783b */ /* 0x000ea20000000200 */
[-C--:B-1----:R-:W-:Y:S07]  /*3860*/  HMMA.16816.F32.BF16 R4, R64, R16.reuse, RZ ;  /* 0x000000104004723c */ /* 0x082fee00000418ff */
[----:B------:R-:W-:Y:S01]  /*3870*/  LDSM.16.M88.4 R104, [R112] ;  /* 0x000000007068783b */ /* 0x000fe20000000200 */
[C---:B----4-:R-:W-:Y:S07]  /*3880*/  HMMA.16816.F32.BF16 R8, R60.reuse, R16, RZ ;  /* 0x000000103c08723c */ /* 0x050fee00000418ff */
[----:B------:R-:W1:Y:S01]  /*3890*/  LDSM.16.M88.4 R108, [R149+0x6000] ;  /* 0x00600000956c783b */ /* 0x000e620000000200 */
[-C--:B------:R-:W-:Y:S07]  /*38a0*/  HMMA.16816.F32.BF16 R12, R60, R18.reuse, RZ ;  /* 0x000000123c0c723c */ /* 0x080fee00000418ff */
[----:B------:R-:W4:Y:S01]  /*38b0*/  LDSM.16.M88.4 R112, [R112+0x1000] ;  /* 0x001000007070783b */ /* 0x000f220000000200 */
        /* <DEDUP_REMOVED lines=9> */
[-C--:B--2---:R-:W-:Y:S08]  /*3950*/  HMMA.16816.F32.BF16 R52, R64, R100.reuse, RZ ;  /* 0x000000644034723c */ /* 0x084ff000000418ff */
[C---:B------:R-:W-:Y:S08]  /*3960*/  HMMA.16816.F32.BF16 R56, R60.reuse, R100, RZ ;  /* 0x000000643c38723c */ /* 0x040ff000000418ff */
[-C--:B------:R-:W-:Y:S08]  /*3970*/  HMMA.16816.F32.BF16 R60, R60, R102.reuse, RZ ;  /* 0x000000663c3c723c */ /* 0x080ff000000418ff */
[----:B------:R-:W-:Y:S08]  /*3980*/  HMMA.16816.F32.BF16 R64, R64, R102, RZ ;  /* 0x000000664040723c */ /* 0x000ff000000418ff */
[-C--:B-1----:R-:W-:Y:S08]  /*3990*/  HMMA.16816.F32.BF16 R4, R104, R108.reuse, R4 ;  /* 0x0000006c6804723c */ /* 0x082ff00000041804 */
[C---:B----4-:R-:W-:Y:S01]  /*39a0*/  HMMA.16816.F32.BF16 R8, R112.reuse, R108, R8 ;  /* 0x0000006c7008723c */ /* 0x050fe20000041808 */
        /* <DEDUP_REMOVED lines=39> */
[----:B---3--:R-:W-:Y:S01]  /*3c20*/  FSETP.NEU.FTZ.AND P2, PT, R164, -INF , PT ;  /* 0xff800000a400780b */ /* 0x008fe20003f5d000 */
        /* <DEDUP_REMOVED lines=348> */
[C---:B------:R-:W-:Y:S02]  /*51f0*/  @P2 IADD3 R6, R11.reuse, 0x31, RZ ;  /* 0x000000310b062810 */ /* 0x040fe40007ffe0ff */
        /* <DEDUP_REMOVED lines=352> */
[----:B------:R-:W-:Y:S02]  /*6800*/  FADD.FTZ R18, -R105, R19 ;  /* 0x0000001369127221 */ /* 0x000fe40000010100 */
        /* <DEDUP_REMOVED lines=17> */
[----:B------:R-:W-:Y:S01]  /*6920*/  FMUL.FTZ R107, R18, R4 ;  /* 0x00000004126b7220 */ /* 0x000fe20000410000 */
[----:B------:R2:W5:Y:S01]  /*6930*/  LDL.LU R162, [R1+0xfc] ;  /* 0x0000fc0001a27983 */ /* 0x0005620000300800 */
[----:B------:R-:W-:Y:S02]  /*6940*/  FMUL.FTZ R4, R7, c[0x0][0x2ec] ;  /* 0x0000bb0007047a20 */ /* 0x000fe40000410000 */
[----:B------:R-:W-:Y:S02]  /*6950*/  FADD.FTZ R19, -R105, R34 ;  /* 0x0000002269137221 */ /* 0x000fe40000010100 */
[----:B------:R-:W-:Y:S02]  /*6960*/  FMUL.FTZ R106, R17, R5 ;  /* 0x00000005116a7220 */ /* 0x000fe40000410000 */
[----:B------:R-:W-:Y:S02]  /*6970*/  FFMA.FTZ R5, -R217, R217, 1 ;  /* 0x3f800000d9057423 */ /* 0x000fe400000101d9 */
[C---:B------:R-:W-:Y:S02]  /*6980*/  FADD.FTZ R18, -R105.reuse, R35 ;  /* 0x0000002369127221 */ /* 0x040fe40000010100 */
        /* <DEDUP_REMOVED lines=68> */
[----:B------:R-:W-:Y:S02]  /*6dd0*/  FMUL.FTZ R6, R6, c[0x0][0x2ec] ;  /* 0x0000bb0006067a20 */ /* 0x000fe40000410000 */
[----:B------:R-:W-:Y:S01]  /*6de0*/  FMUL.FTZ R50, R13, R7 ;  /* 0x000000070d327220 */ /* 0x000fe20000410000 */
[----:B------:R2:W5:Y:S01]  /*6df0*/  LDL.LU R151, [R1+0xdc] ;  /* 0x0000dc0001977983 */ /* 0x0005620000300800 */
[----:B------:R-:W-:Y:S02]  /*6e00*/  FADD.FTZ R13, -R104, R24 ;  /* 0x00000018680d7221 */ /* 0x000fe40000010100 */
[----:B------:R-:W-:Y:S02]  /*6e10*/  FMUL.FTZ R5, R5, c[0x0][0x2ec] ;  /* 0x0000bb0005057a20 */ /* 0x000fe40000410000 */
[----:B------:R-:W-:Y:S02]  /*6e20*/  FMUL.FTZ R4, R4, c[0x0][0x2ec] ;  /* 0x0000bb0004047a20 */ /* 0x000fe40000410000 */
[----:B------:R-:W-:Y:S02]  /*6e30*/  FMUL.FTZ R23, R12, R6 ;  /* 0x000000060c177220 */ /* 0x000fe40000410000 */
[----:B------:R-:W-:Y:S02]  /*6e40*/  FADD.FTZ R12, -R104, R25 ;  /* 0x00000019680c7221 */ /* 0x000fe40000010100 */
[----:B------:R-:W-:Y:S02]  /*6e50*/  FMUL.FTZ R13, R99, R13 ;  /* 0x0000000d630d7220 */ /* 0x000fe40000410000 */
[----:B------:R-:W-:Y:S01]  /*6e60*/  FMUL.FTZ R20, R9, R5 ;  /* 0x0000000509147220 */ /* 0x000fe20000410000 */
[----:B------:R2:W5:Y:S01]  /*6e70*/  LDL.LU R99, [R1+0xd8] ;  /* 0x0000d80001637983 */ /* 0x0005620000300800 */
[----:B------:R-:W-:Y:S02]  /*6e80*/  FMUL.FTZ R19, R8, R4 ;  /* 0x0000000408137220 */ /* 0x000fe40000410000 */
[C---:B------:R-:W-:Y:S02]  /*6e90*/  FADD.FTZ R9, -R104.reuse, R28 ;  /* 0x0000001c68097221 */ /* 0x040fe40000010100 */
[----:B------:R-:W-:Y:S02]  /*6ea0*/  FADD.FTZ R8, -R104, R29 ;  /* 0x0000001d68087221 */ /* 0x000fe40000010100 */
[----:B------:R-:W-:Y:S02]  /*6eb0*/  FMUL.FTZ R12, R98, R12 ;  /* 0x0000000c620c7220 */ /* 0x000fe40000410000 */
[----:B------:R-:W-:Y:S01]  /*6ec0*/  FFMA.FTZ R4, -R249, R249, 1 ;  /* 0x3f800000f9047423 */ /* 0x000fe200000101f9 */
[----:B------:R2:W5:Y:S01]  /*6ed0*/  LDL.LU R98, [R1+0xd4] ;  /* 0x0000d40001627983 */ /* 0x0005620000300800 */
[----:B------:R-:W-:Y:S02]  /*6ee0*/  FMUL.FTZ R9, R97, R9 ;  /* 0x0000000961097220 */ /* 0x000fe40000410000 */
[----:B------:R-:W-:Y:S01]  /*6ef0*/  FMUL.FTZ R8, R96, R8 ;  /* 0x0000000860087220 */ /* 0x000fe20000410000 */
[----:B------:R2:W5:Y:S01]  /*6f00*/  LDL.LU R97, [R1+0xd0] ;  /* 0x0000d00001617983 */ /* 0x0005620000300800 */
[----:B------:R-:W-:Y:S02]  /*6f10*/  FMUL.FTZ R4, R4, c[0x0][0x2ec] ;  /* 0x0000bb0004047a20 */ /* 0x000fe40000410000 */
[----:B------:R-:W-:Y:S01]  /*6f20*/  FFMA.FTZ R7, -R95, R95, 1 ;  /* 0x3f8000005f077423 */ /* 0x000fe2000001015f */
[----:B------:R2:W5:Y:S01]  /*6f30*/  LDL.LU R96, [R1+0xcc] ;  /* 0x0000cc0001607983 */ /* 0x0005620000300800 */
[----:B------:R-:W-:Y:S02]  /*6f40*/  FFMA.FTZ R6, -R94, R94, 1 ;  /* 0x3f8000005e067423 */ /* 0x000fe4000001015e */
[----:B------:R-:W-:Y:S01]  /*6f50*/  FFMA.FTZ R5, -R250, R250, 1 ;  /* 0x3f800000fa057423 */ /* 0x000fe200000101fa */
[----:B------:R2:W5:Y:S01]  /*6f60*/  LDL.LU R95, [R1+0xc8] ;  /* 0x0000c800015f7983 */ /* 0x0005620000300800 */
[----:B------:R-:W-:Y:S02]  /*6f70*/  FMUL.FTZ R18, R8, R4 ;  /* 0x0000000408127220 */ /* 0x000fe40000410000 */
[----:B------:R-:W-:Y:S01]  /*6f80*/  FADD.FTZ R8, -R104, R45 ;  /* 0x0000002d68087221 */ /* 0x000fe20000010100 */
[----:B------:R2:W5:Y:S01]  /*6f90*/  LDL.LU R94, [R1+0xc4] ;  /* 0x0000c400015e7983 */ /* 0x0005620000300800 */
[----:B------:R-:W-:Y:S02]  /*6fa0*/  FFMA.FTZ R4, -R223, R223, 1 ;  /* 0x3f800000df047423 */ /* 0x000fe400000101df */
[----:B------:R-:W-:Y:S02]  /*6fb0*/  FMUL.FTZ R7, R7, c[0x0][0x2ec] ;  /* 0x0000bb0007077a20 */ /* 0x000fe40000410000 */
[----:B------:R-:W-:Y:S02]  /*6fc0*/  FMUL.FTZ R6, R6, c[0x0][0x2ec] ;  /* 0x0000bb0006067a20 */ /* 0x000fe40000410000 */
[----:B------:R-:W-:Y:S02]  /*6fd0*/  FMUL.FTZ R5, R5, c[0x0][0x2ec] ;  /* 0x0000bb0005057a20 */ /* 0x000fe40000410000 */
[----:B------:R-:W-:Y:S02]  /*6fe0*/  FMUL.FTZ R8, R243, R8 ;  /* 0x00000008f3087220 */ /* 0x000fe40000410000 */
[----:B------:R-:W-:Y:S02]  /*6ff0*/  FMUL.FTZ R4, R4, c[0x0][0x2ec] ;  /* 0x0000bb0004047a20 */ /* 0x000fe40000410000 */
[----:B------:R-:W-:Y:S02]  /*7000*/  FMUL.FTZ R49, R13, R7 ;  /* 0x000000070d317220 */ /* 0x000fe40000410000 */
[----:B------:R-:W-:Y:S02]  /*7010*/  FMUL.FTZ R22, R12, R6 ;  /* 0x000000060c167220 */ /* 0x000fe40000410000 */
[----:B------:R-:W-:Y:S02]  /*7020*/  FMUL.FTZ R16, R9, R5 ;  /* 0x0000000509107220 */ /* 0x000fe40000410000 */
[C---:B------:R-:W-:Y:S02]  /*7030*/  FADD.FTZ R13, -R104.reuse, R40 ;  /* 0x00000028680d7221 */ /* 0x040fe40000010100 */
[C---:B------:R-:W-:Y:S02]  /*7040*/  FADD.FTZ R12, -R104.reuse, R41 ;  /* 0x00000029680c7221 */ /* 0x040fe40000010100 */
[----:B------:R-:W-:Y:S02]  /*7050*/  FADD.FTZ R9, -R104, R44 ;  /* 0x0000002c68097221 */ /* 0x000fe40000010100 */
[----:B------:R-:W-:Y:S02]  /*7060*/  FFMA.FTZ R5, -R224, R224, 1 ;  /* 0x3f800000e0057423 */ /* 0x000fe400000101e0 */
[----:B------:R-:W-:Y:S02]  /*7070*/  FMUL.FTZ R41, R8, R4 ;  /* 0x0000000408297220 */ /* 0x000fe40000410000 */
[----:B------:R-:W-:Y:S02]  /*7080*/  FADD.FTZ R8, -R104, R61 ;  /* 0x0000003d68087221 */ /* 0x000fe40000010100 */
[----:B------:R-:W-:Y:S02]  /*7090*/  FFMA.FTZ R4, -R210, R210, 1 ;  /* 0x3f800000d2047423 */ /* 0x000fe400000101d2 */
[----:B------:R-:W-:Y:S02]  /*70a0*/  FMUL.FTZ R13, R93, R13 ;  /* 0x0000000d5d0d7220 */ /* 0x000fe40000410000 */
[----:B------:R-:W-:Y:S01]  /*70b0*/  FMUL.FTZ R9, R248, R9 ;  /* 0x00000009f8097220 */ /* 0x000fe20000410000 */
[----:B------:R2:W5:Y:S01]  /*70c0*/  LDL.LU R93, [R1+0xc0] ;  /* 0x0000c000015d7983 */ /* 0x0005620000300800 */
        /* <DEDUP_REMOVED lines=9> */
[----:B------:R-:W-:Y:S02]  /*7160*/  FADD.FTZ R4, -R0, R10 ;  /* 0x0000000a00047221 */ /* 0x000fe40000010100 */
[----:B------:R-:W-:Y:S02]  /*7170*/  FFMA.FTZ R7, -R234, R234, 1 ;  /* 0x3f800000ea077423 */ /* 0x000fe400000101ea */
[----:B------:R-:W-:Y:S02]  /*7180*/  FMUL.FTZ R9, R230, R9 ;  /* 0x00000009e6097220 */ /* 0x000fe40000410000 */
[----:B------:R-:W-:Y:S02]  /*7190*/  FMUL.FTZ R5, R5, c[0x0][0x2ec] ;  /* 0x0000bb0005057a20 */ /* 0x000fe40000410000 */
[C---:B------:R-:W-:Y:S02]  /*71a0*/  FADD.FTZ R10, -R0.reuse, R11 ;  /* 0x0000000b000a7221 */ /* 0x040fe40000010100 */
[----:B------:R-:W-:Y:S02]  /*71b0*/  FMUL.FTZ R11, R91, R4 ;  /* 0x000000045b0b7220 */ /* 0x000fe40000410000 */
[----:B------:R-:W-:Y:S01]  /*71c0*/  FFMA.FTZ R6, -R233, R233, 1 ;  /* 0x3f800000e9067423 */ /* 0x000fe200000101e9 */
[----:B------:R2:W5:Y:S01]  /*71d0*/  LDL.LU R91, [R1+0xb8] ;  /* 0x0000b800015b7983 */ /* 0x0005620000300800 */
[----:B------:R-:W-:Y:S02]  /*71e0*/  FMUL.FTZ R7, R7, c[0x0][0x2ec] ;  /* 0x0000bb0007077a20 */ /* 0x000fe40000410000 */
[----:B------:R-:W-:Y:S02]  /*71f0*/  FMUL.FTZ R38, R9, R5 ;  /* 0x0000000509267220 */ /* 0x000fe40000410000 */
[----:B------:R-:W-:Y:S02]  /*7200*/  FADD.FTZ R9, -R0, R14 ;  /* 0x0000000e00097221 */ /* 0x000fe40000010100 */
[----:B------:R-:W-:Y:S02]  /*7210*/  FMUL.FTZ R10, R90, R10 ;  /* 0x0000000a5a0a7220 */ /* 0x000fe40000410000 */
[----:B------:R-:W-:Y:S01]  /*7220*/  FMUL.FTZ R6, R6, c[0x0][0x2ec] ;  /* 0x0000bb0006067a20 */ /* 0x000fe20000410000 */
[----:B------:R2:W5:Y:S01]  /*7230*/  LDL.LU R90, [R1+0xb4] ;  /* 0x0000b400015a7983 */ /* 0x0005620000300800 */
        /* <DEDUP_REMOVED lines=55> */
[C---:B------:R-:W-:Y:S01]  /*75b0*/  FADD.FTZ R13, -R0.reuse, R43 ;  /* 0x0000002b000d7221 */ /* 0x040fe20000010100 */
[----:B------:R2:W5:Y:S01]  /*75c0*/  LDL.LU R76, [R1+0x7c] ;  /* 0x00007c00014c7983 */ /* 0x0005620000300800 */
[----:B------:R-:W-:Y:S02]  /*75d0*/  FMUL.FTZ R8, R75, R8 ;  /* 0x000000084b087220 */ /* 0x000fe40000410000 */
[----:B------:R-:W-:Y:S01]  /*75e0*/  FADD.FTZ R9, -R0, R46 ;  /* 0x0000002e00097221 */ /* 0x000fe20000010100 */
        /* <DEDUP_REMOVED lines=17> */
[C---:B------:R-:W-:Y:S02]  /*7700*/  FADD.FTZ R34, -R0.reuse, R59 ;  /* 0x0000003b00227221 */ /* 0x040fe40000010100 */
[----:B------:R-:W-:Y:S02]  /*7710*/  FMUL.FTZ R36, R69, R36 ;  /* 0x0000002445247220 */ /* 0x000fe40000410000 */
[----:B------:R-:W-:Y:S01]  /*7720*/  FADD.FTZ R35, -R0, R62 ;  /* 0x0000003e00237221 */ /* 0x000fe20000010100 */
[----:B------:R2:W5:Y:S01]  /*7730*/  LDL.LU R69, [R1+0x60] ;  /* 0x0000600001457983 */ /* 0x0005620000300800 */
        /* <DEDUP_REMOVED lines=21> */
[----:B------:R-:W-:Y:S02]  /*7890*/  FFMA.FTZ R6, -R240, R240, 1 ;  /* 0x3f800000f0067423 */ /* 0x000fe400000101f0 */
[----:B------:R-:W-:Y:S02]  /*78a0*/  FFMA.FTZ R5, -R238, R238, 1 ;  /* 0x3f800000ee057423 */ /* 0x000fe400000101ee */
        /* <DEDUP_REMOVED lines=13> */
[----:B-----5:R-:W-:Y:S02]  /*7980*/  ISETP.GE.AND P2, PT, R244, c[0x0][0x220], PT ;  /* 0x00008800f4007a0c */ /* 0x020fe40003f46270 */
        /* <DEDUP_REMOVED lines=30> */
.L_x_395:
        /* <DEDUP_REMOVED lines=149> */
.L_x_396:
        /* <DEDUP_REMOVED lines=143> */
[-C--:B------:R-:W-:Y:S01]  /*8db0*/  LEA.HI.X.SX32 R29, R56, R21.reuse, 0x2, P3 ;  /* 0x00000015381d7211 */ /* 0x080fe200018f16ff */
[----:B-1----:R-:W-:Y:S02]  /*8dc0*/  IMAD.U32 R58, RZ, RZ, UR19 ;  /* 0x00000013ff3a7e24 */ /* 0x002fe4000f8e00ff */
[----:B------:R-:W-:Y:S01]  /*8dd0*/  RED.E.ADD.F32.FTZ.RN.STRONG.GPU [R36.64], R16 ;  /* 0x000000102400798e */ /* 0x000fe2000c10e786 */
[----:B--2---:R-:W-:Y:S02]  /*8de0*/  IMAD.U32 R55, RZ, RZ, UR16 ;  /* 0x00000010ff377e24 */ /* 0x004fe4000f8e00ff */
[-C--:B------:R-:W-:Y:S01]  /*8df0*/  LEA.HI.X.SX32 R33, R58, R21.reuse, 0x2, P5 ;  /* 0x000000153a217211 */ /* 0x080fe200028f16ff */
[----:B------:R-:W-:Y:S01]  /*8e00*/  RED.E.ADD.F32.FTZ.RN.STRONG.GPU [R34.64], R17 ;  /* 0x000000112200798e */ /* 0x000fe2000c10e786 */
[----:B---3--:R-:W-:Y:S01]  /*8e10*/  IMAD.U32 R54, RZ, RZ, UR15 ;  /* 0x0000000fff367e24 */ /* 0x008fe2000f8e00ff */
[-C--:B------:R-:W-:Y:S02]  /*8e20*/  LEA.HI.X.SX32 R27, R55, R21.reuse, 0x2, P2 ;  /* 0x00000015371b7211 */ /* 0x080fe400010f16ff */
[----:B------:R-:W-:Y:S01]  /*8e30*/  RED.E.ADD.F32.FTZ.RN.STRONG.GPU [R32.64], R18 ;  /* 0x000000122000798e */ /* 0x000fe2000c10e786 */
[----:B----4-:R-:W-:Y:S01]  /*8e40*/  IMAD.U32 R53, RZ, RZ, UR14 ;  /* 0x0000000eff357e24 */ /* 0x010fe2000f8e00ff */
[-C--:B------:R-:W-:Y:S02]  /*8e50*/  LEA.HI.X.SX32 R25, R54, R21.reuse, 0x2, P1 ;  /* 0x0000001536197211 */ /* 0x080fe400008f16ff */
[----:B------:R-:W-:Y:S01]  /*8e60*/  RED.E.ADD.F32.FTZ.RN.STRONG.GPU [R30.64], R19 ;  /* 0x000000131e00798e */ /* 0x000fe2000c10e786 */
[----:B------:R-:W-:Y:S01]  /*8e70*/  ISETP.LT.AND P1, PT, RZ, UR5, PT ;  /* 0x00000005ff007c0c */ /* 0x000fe2000bf21270 */
[----:B------:R-:W-:Y:S01]  /*8e80*/  UIADD3 UR5, UR5, -0x1, URZ ;  /* 0xffffffff05057890 */ /* 0x000fe2000fffe03f */
[----:B------:R-:W-:Y:S01]  /*8e90*/  LEA.HI.X.SX32 R23, R53, R21, 0x2, P0 ;  /* 0x0000001535177211 */ /* 0x000fe200000f16ff */
[----:B------:R-:W-:Y:S01]  /*8ea0*/  RED.E.ADD.F32.FTZ.RN.STRONG.GPU [R28.64], R12 ;  /* 0x0000000c1c00798e */ /* 0x000fe2000c10e786 */
[----:B------:R-:W-:Y:S01]  /*8eb0*/  PLOP3.LUT P0, PT, PT, PT, UP1, 0x80, 0x0 ;  /* 0x000000000000781c */ /* 0x000fe20003f0f018 */
[----:B------:R-:W-:Y:S02]  /*8ec0*/  @UP5 UIADD3 UR12, UP1, UR12, -0x200, URZ ;  /* 0xfffffe000c0c5890 */ /* 0x000fe4000ff3e03f */
[----:B------:R-:W1:Y:S02]  /*8ed0*/  LDSM.16.MT88.4 R8, [R3] ;  /* 0x000000000308783b */ /* 0x000e640000004200 */
[----:B------:R-:W-:Y:S02]  /*8ee0*/  @UP5 UIADD3.X UR11, UR11, -0x1, URZ, UP1, !UPT ;  /* 0xffffffff0b0b5890 */ /* 0x000fe40008ffe43f */
[----:B------:R-:W-:Y:S04]  /*8ef0*/  RED.E.ADD.F32.FTZ.RN.STRONG.GPU [R26.64], R13 ;  /* 0x0000000d1a00798e */ /* 0x000fe8000c10e786 */
[----:B------:R-:W-:Y:S02]  /*8f00*/  RED.E.ADD.F32.FTZ.RN.STRONG.GPU [R24.64], R14 ;  /* 0x0000000e1800798e */ /* 0x000fe4000c10e786 */
[----:B------:R-:W-:Y:S02]  /*8f10*/  @P0 IADD3 R0, R3, 0x2000, RZ ;  /* 0x0000200003000810 */ /* 0x000fe40007ffe0ff */
        /* <DEDUP_REMOVED lines=130> */
.L_x_398:
        /* <DEDUP_REMOVED lines=19> */
.L_x_399:
        /* <DEDUP_REMOVED lines=43> */
.L_x_401:
[----:B--2---:R-:W-:Y:S05]  /*9b20*/  BSYNC B0 ;  /* 0x0000000000007941 */ /* 0x004fea0003800000 */
.L_x_400:
        /* <DEDUP_REMOVED lines=14> */
.L_x_403:
[----:B------:R-:W-:Y:S05]  /*9c10*/  BSYNC B0 ;  /* 0x0000000000007941 */ /* 0x000fea0003800000 */
.L_x_402:
        /* <DEDUP_REMOVED lines=25> */
.L_x_405:
[----:B------:R-:W-:Y:S05]  /*9db0*/  BSYNC B0 ;  /* 0x0000000000007941 */ /* 0x000fea0003800000 */
.L_x_404:
        /* <DEDUP_REMOVED lines=12> */
.L_x_378:
        /* <DEDUP_REMOVED lines=21> */
.L_x_407:
        /* <DEDUP_REMOVED lines=19> */
.L_x_408:
        /* <DEDUP_REMOVED lines=37> */
.L_x_410:
[----:B------:R-:W-:Y:S05]  /*a350*/  BSYNC B0 ;  /* 0x0000000000007941 */ /* 0x000fea0003800000 */
.L_x_409:
        /* <DEDUP_REMOVED lines=15> */
.L_x_412:
[----:B------:R-:W-:Y:S05]  /*a450*/  BSYNC B0 ;  /* 0x0000000000007941 */ /* 0x000fea0003800000 */
.L_x_411:
        /* <DEDUP_REMOVED lines=26> */
.L_x_414:
[----:B------:R-:W-:Y:S05]  /*a600*/  BSYNC B0 ;  /* 0x0000000000007941 */ /* 0x000fea0003800000 */
.L_x_413:
        /* <DEDUP_REMOVED lines=12> */
.L_x_406:
[----:B------:R-:W-:Y:S05]  /*a6d0*/  BSYNC B1 ;  /* 0x0000000000017941 */ /* 0x000fea0003800000 */
.L_x_373:
        /* <DEDUP_REMOVED lines=11> */
.L_x_415:
[----:B------:R-:W-:Y:S05]  /*a790*/  EXIT ;  /* 0x000000000000794d */ /* 0x000fea0003800000 */
.L_x_417:
        /* <DEDUP_REMOVED lines=14> */
.L_x_1335:


//--------------------- .text._ZN5flash44flash_bwd_dq_dk_dv_loop_seqk_parallel_kernelI23Flash_bwd_kernel_traitsILi32ELi128ELi128ELi8ELi4ELi4ELi4ELb1ELb0EN7cutlass10bfloat16_tE19Flash_kernel_traitsILi32ELi128ELi128ELi8ES3_EELb1ELb0ELb1ELb0ELb0ELb0ELb0EEEvNS_16Flash_bwd_paramsE --------------------------
	.section	.text._ZN5flash44flash_bwd_dq_dk_dv_loop_seqk_parallel_kernelI23Flash_bwd_kernel_traitsILi32ELi128ELi128ELi8ELi4ELi4ELi4ELb1ELb0EN7cutlass10bfloat16_tE19Flash_kernel_traitsILi32ELi128ELi128ELi8ES3_EELb1ELb0ELb1ELb0ELb0ELb0ELb0EEEvNS_16Flash_bwd_paramsE,"ax",@progbits
	.sectioninfo	@"SHI_REGISTERS=255"
	.align	128
        .global         _ZN5flash44flash_bwd_dq_dk_dv_loop_seqk_parallel_kernelI23Flash_bwd_kernel_traitsILi32ELi128ELi128ELi8ELi4ELi4ELi4ELb1ELb0EN7cutlass10bfloat16_tE19Flash_kernel_traitsILi32ELi128ELi128ELi8ES3_EELb1ELb0ELb1ELb0ELb0ELb0ELb0EEEvNS_16Flash_bwd_paramsE
        .type           _ZN5flash44flash_bwd_dq_dk_dv_loop_seqk_parallel_kernelI23Flash_bwd_kernel_traitsILi32ELi128ELi128ELi8ELi4ELi4ELi4ELb1ELb0EN7cutlass10bfloat16_tE19Flash_kernel_traitsILi32ELi128ELi128ELi8ES3_EELb1ELb0ELb1ELb0ELb0ELb0ELb0EEEvNS_16Flash_bwd_paramsE,@function
        .size           _ZN5flash44flash_bwd_dq_dk_dv_loop_seqk_parallel_kernelI23Flash_bwd_kernel_traitsILi32ELi128ELi128ELi8ELi4ELi4ELi4ELb1ELb0EN7cutlass10bfloat16_tE19Flash_kernel_traitsILi32ELi128ELi128ELi8ES3_EELb1ELb0ELb1ELb0ELb0ELb0ELb0EEEvNS_16Flash_bwd_paramsE,(.L_x_1336 - _ZN5flash44flash_bwd_dq_dk_dv_loop_seqk_parallel_kernelI23Flash_bwd_kernel_traitsILi32ELi128ELi128ELi8ELi4ELi4ELi4ELb1ELb0EN7cutlass10bfloat16_tE19Flash_kernel_traitsILi32ELi128ELi128ELi8ES3_EELb1ELb0ELb1ELb0ELb0ELb0ELb0EEEvNS_16Flash_bwd_paramsE)
        .other          _ZN5flash44flash_bwd_dq_dk_dv_loop_seqk_parallel_kernelI23Flash_bwd_kernel_traitsILi32ELi128ELi128ELi8ELi4ELi4ELi4ELb1ELb0EN7cutlass10bfloat16_tE19Flash_kernel_traitsILi32ELi128ELi128ELi8ES3_EELb1ELb0ELb1ELb0ELb0ELb0ELb0EEEvNS_16Flash_bwd_paramsE,@"STO_CUDA_ENTRY STV_DEFAULT"
_ZN5flash44flash_bwd_dq_dk_dv_loop_seqk_parallel_kernelI23Flash_bwd_kernel_traitsILi32ELi128ELi128ELi8ELi4ELi4ELi4ELb1ELb0EN7cutlass10bfloat16_tE19Flash_kernel_traitsILi32ELi128ELi128ELi8ES3_EELb1ELb0ELb1ELb0ELb0ELb0ELb0EEEvNS_16Flash_bwd_paramsE:
.text._ZN5flash44flash_bwd_dq_dk_dv_loop_seqk_parallel_kernelI23Flash_bwd_kernel_traitsILi32ELi128ELi128ELi8ELi4ELi4ELi4ELb1ELb0EN7cutlass10bfloat16_tE19Flash_kernel_traitsILi32ELi128ELi128ELi8ES3_EELb1ELb0ELb1ELb0ELb0ELb0ELb0EEEvNS_16Flash_bwd_paramsE:
        /* <DEDUP_REMOVED lines=23> */
[----:B------:R-:W-:Y:S01]  /*0170*/  IMAD.U32 R11, RZ, RZ, UR4 ;  /* 0x00000004ff0b7e24 */ /* 0x000fe2000f8e00ff */
[----:B------:R-:W-:Y:S02]  /*0180*/  ULDC UR8, c[0x0][0x1c0] ;  /* 0x0000700000087ab9 */ /* 0x000fe40000000800 */
[----:B------:R-:W-:Y:S02]  /*0190*/  ULDC.U8 UR9, c[0x0][0x328] ;  /* 0x0000ca0000097ab9 */ /* 0x000fe40000000000 */
[----:B------:R4:W-:Y:S01]  /*01a0*/  STL [R1+0x30], R11 ;  /* 0x0000300b01007387 */ /* 0x0009e20000100800 */
[----:B------:R-:W-:Y:S02]  /*01b0*/  UISETP.NE.AND UP5, UPT, UR9, URZ, UPT ;  /* 0x0000003f0900728c */ /* 0x000fe4000bfa5270 */
[----:B------:R-:W-:Y:S01]  /*01c0*/  ULDC UR13, c[0x0][0x214] ;  /* 0x00008500000d7ab9 */ /* 0x000fe20000000800 */
[----:B-1----:R-:W-:Y:S01]  /*01d0*/  SHF.R.S32.HI R6, RZ, 0x1f, R10 ;  /* 0x0000001fff067819 */ /* 0x002fe2000001140a */
[----:B--2---:R-:W-:-:S02]  /*01e0*/  UIMAD UR18, UR55, UR61, URZ ;  /* 0x0000003d371272a4 */ /* 0x004fc4000f8e023f */
[----:B------:R-:W-:Y:S01]  /*01f0*/  ULOP3.LUT UR4, UR55, UR12, URZ, 0x3c, !UPT ;  /* 0x0000000c37047292 */ /* 0x000fe2000f8e3c3f */
[CC--:B------:R-:W-:Y:S01]  /*0200*/  LEA.HI R7, R6.reuse, R10.reuse, RZ, 0x2 ;  /* 0x0000000a06077211 */ /* 0x0c0fe200078f10ff */
[----:B------:R-:W-:Y:S01]  /*0210*/  ULDC UR17, c[0x0][0x224] ;  /* 0x0000890000117ab9 */ /* 0x000fe20000000800 */
[CC--:B------:R-:W-:Y:S01]  /*0220*/  LEA.HI R5, R6.reuse, R10.reuse, RZ, 0x5 ;  /* 0x0000000a06057211 */ /* 0x0c0fe200078f28ff */
[----:B------:R-:W-:Y:S01]  /*0230*/  ULDC UR56, c[0x0][0x1c0] ;  /* 0x0000700000387ab9 */ /* 0x000fe20000000800 */
[--C-:B------:R-:W-:Y:S01]  /*0240*/  SHF.R.S32.HI R0, RZ, 0x2, R7.reuse ;  /* 0x00000002ff007819 */ /* 0x100fe20000011407 */
[----:B---3--:R-:W-:Y:S01]  /*0250*/  UIMAD UR6, UR54, UR8, UR55 ;  /* 0x00000008360672a4 */ /* 0x008fe2000f8e0237 */
[----:B------:R-:W-:Y:S01]  /*0260*/  SHF.R.S32.HI R2, RZ, 0x1f, R7 ;  /* 0x0000001fff027819 */ /* 0x000fe20000011407 */
[----:B------:R-:W-:Y:S01]  /*0270*/  USHF.R.S32.HI UR8, URZ, 0x1f, UR55 ;  /* 0x0000001f3f087899 */ /* 0x000fe20008011437 */
[CC--:B------:R-:W-:Y:S01]  /*0280*/  LEA.HI R246, R6.reuse, R10.reuse, RZ, 0x7 ;  /* 0x0000000a06f67211 */ /* 0x0c0fe200078f38ff */
[----:B------:R-:W-:Y:S01]  /*0290*/  USHF.L.U32 UR9, UR54, 0x7, URZ ;  /* 0x0000000736097899 */ /* 0x000fe2000800063f */
[----:B------:R-:W-:Y:S01]  /*02a0*/  LEA.HI R161, R6, R10, RZ, 0x3 ;  /* 0x0000000a06a17211 */ /* 0x000fe200078f18ff */
[----:B------:R-:W-:Y:S01]  /*02b0*/  UIMAD UR6, UR6, UR17, URZ ;  /* 0x00000011060672a4 */ /* 0x000fe2000f8e023f */
[----:B------:R-:W-:Y:S01]  /*02c0*/  LEA.HI R2, R2, R0, RZ, 0x3 ;  /* 0x0000000002027211 */ /* 0x000fe200078f18ff */
[----:B------:R-:W-:Y:S01]  /*02d0*/  ULDC.U8 UR10, c[0x0][0x3d0] ;  /* 0x0000f400000a7ab9 */ /* 0x000fe20000000000 */
[----:B------:R-:W-:Y:S01]  /*02e0*/  LEA.HI R6, R6, R10, RZ, 0x4 ;  /* 0x0000000a06067211 */ /* 0x000fe200078f20ff */
[----:B------:R-:W-:Y:S01]  /*02f0*/  ULDC UR11, c[0x0][0x1c0] ;  /* 0x00007000000b7ab9 */ /* 0x000fe20000000800 */
[----:B------:R-:W-:Y:S01]  /*0300*/  LOP3.LUT R3, R7, 0xfffffffc, RZ, 0xc0, !PT ;  /* 0xfffffffc07037812 */ /* 0x000fe200078ec0ff */
[----:B------:R-:W-:Y:S01]  /*0310*/  ULDC UR19, c[0x0][0x224] ;  /* 0x0000890000137ab9 */ /* 0x000fe20000000800 */
[----:B------:R-:W-:Y:S01]  /*0320*/  LOP3.LUT R4, R5, 0xffffffe0, RZ, 0xc0, !PT ;  /* 0xffffffe005047812 */ /* 0x000fe200078ec0ff */
[----:B------:R-:W-:Y:S01]  /*0330*/  ULDC UR15, c[0x0][0x1c0] ;  /* 0x00007000000f7ab9 */ /* 0x000fe20000000800 */
[----:B------:R-:W-:Y:S01]  /*0340*/  LEA.HI R7, R7, R0, RZ, 0x1 ;  /* 0x0000000007077211 */ /* 0x000fe200078f08ff */
[----:B------:R-:W-:Y:S01]  /*0350*/  IMAD.IADD R12, R10, 0x1, -R3 ;  /* 0x000000010a0c7824 */ /* 0x000fe200078e0a03 */
[----:B------:R-:W-:Y:S01]  /*0360*/  LOP3.LUT R2, R2, 0xfffffff8, RZ, 0xc0, !PT ;  /* 0xfffffff802027812 */ /* 0x000fe200078ec0ff */
[----:B------:R-:W-:Y:S01]  /*0370*/  IMAD.IADD R4, R10, 0x1, -R4 ;  /* 0x000000010a047824 */ /* 0x000fe200078e0a04 */
[----:B------:R-:W-:Y:S01]  /*0380*/  LOP3.LUT R8, R6, 0xfffffff0, RZ, 0xc0, !PT ;  /* 0xfffffff006087812 */ /* 0x000fe200078ec0ff */
[----:B------:R-:W-:Y:S01]  /*0390*/  IMAD.SHL.U32 R238, R12, 0x8, RZ ;  /* 0x000000080cee7824 */ /* 0x000fe200078e00ff */
[----:B------:R-:W-:Y:S01]  /*03a0*/  LOP3.LUT R9, R161, 0xfffffff8, RZ, 0xc0, !PT ;  /* 0xfffffff8a1097812 */ /* 0x000fe200078ec0ff */
[----:B------:R-:W-:Y:S01]  /*03b0*/  UIMAD.WIDE UR56, UR61, UR56, URZ ;  /* 0x000000383d3872a5 */ /* 0x000fe2000f8e023f */
[----:B------:R-:W-:Y:S01]  /*03c0*/  LOP3.LUT R3, R7, 0x7fffffe, RZ, 0xc0, !PT ;  /* 0x07fffffe07037812 */ /* 0x000fe200078ec0ff */
[----:B------:R-:W-:Y:S01]  /*03d0*/  IMAD.IADD R7, R0, 0x1, -R2 ;  /* 0x0000000100077824 */ /* 0x000fe200078e0a02 */
[----:B------:R-:W-:Y:S01]  /*03e0*/  SHF.R.S32.HI R2, RZ, 0x4, R6 ;  /* 0x00000004ff027819 */ /* 0x000fe20000011406 */
[C---:B------:R-:W-:Y:S01]  /*03f0*/  IMAD.IADD R8, R10.reuse, 0x1, -R8 ;  /* 0x000000010a087824 */ /* 0x040fe200078e0a08 */
[----:B------:R-:W-:Y:S01]  /*0400*/  SHF.R.S32.HI R246, RZ, 0x7, R246 ;  /* 0x00000007fff67819 */ /* 0x000fe200000114f6 */
[----:B------:R-:W-:Y:S01]  /*0410*/  IMAD.IADD R10, R10, 0x1, -R9 ;  /* 0x000000010a0a7824 */ /* 0x000fe200078e0a09 */
[----:B------:R-:W-:Y:S01]  /*0420*/  SHF.R.S32.HI R9, RZ, 0x1f, R4 ;  /* 0x0000001fff097819 */ /* 0x000fe20000011404 */
[----:B------:R-:W-:Y:S01]  /*0430*/  IMAD.IADD R248, R0, 0x1, -R3 ;  /* 0x0000000100f87824 */ /* 0x000fe200078e0a03 */
[--C-:B------:R-:W-:Y:S01]  /*0440*/  SHF.R.S32.HI R0, RZ, 0x5, R5.reuse ;  /* 0x00000005ff007819 */ /* 0x100fe20000011405 */
[----:B------:R-:W-:Y:S01]  /*0450*/  UISETP.NE.AND UP6, UPT, UR10, URZ, UPT ;  /* 0x0000003f0a00728c */ /* 0x000fe2000bfc5270 */
[----:B------:R-:W-:Y:S01]  /*0460*/  SHF.R.S32.HI R3, RZ, 0x1f, R5 ;  /* 0x0000001fff037819 */ /* 0x000fe20000011405 */
[----:B------:R-:W-:Y:S01]  /*0470*/  UIMAD UR61, UR61, UR11, URZ ;  /* 0x0000000b3d3d72a4 */ /* 0x000fe2000f8e023f */
[----:B------:R-:W-:Y:S01]  /*0480*/  LEA.HI R5, R6, R2, RZ, 0x1 ;  /* 0x0000000206057211 */ /* 0x000fe200078f08ff */
[----:B------:R-:W-:Y:S01]  /*0490*/  IMAD R248, R0, 0x8, R248 ;  /* 0x0000000800f87824 */ /* 0x000fe200078e02f8 */
[----:B------:R-:W-:Y:S01]  /*04a0*/  LEA.HI R240, R9, R4, RZ, 0x2 ;  /* 0x0000000409f07211 */ /* 0x000fe200078f10ff */
[----:B------:R-:W-:Y:S01]  /*04b0*/  IMAD.SHL.U32 R6, R12, 0x2, RZ ;  /* 0x000000020c067824 */ /* 0x000fe200078e00ff */
[----:B------:R-:W-:Y:S01]  /*04c0*/  LEA.HI R4, R3, R0, RZ, 0x2 ;  /* 0x0000000003047211 */ /* 0x000fe200078f10ff */
[----:B------:R-:W-:Y:S01]  /*04d0*/  USHF.R.S32.HI UR7, URZ, 0x1f, UR19 ;  /* 0x0000001f3f077899 */ /* 0x000fe20008011413 */
[----:B------:R-:W-:Y:S01]  /*04e0*/  LOP3.LUT R3, R5, 0xfffffffe, RZ, 0xc0, !PT ;  /* 0xfffffffe05037812 */ /* 0x000fe200078ec0ff */
[----:B------:R-:W-:Y:S01]  /*04f0*/  IMAD R228, R246, 0x2000, R6 ;  /* 0x00002000f6e47824 */ /* 0x000fe200078e0206 */
[----:B------:R-:W-:Y:S01]  /*0500*/  SHF.R.S32.HI R5, RZ, 0x3, R161 ;  /* 0x00000003ff057819 */ /* 0x000fe200000114a1 */
[----:B------:R-:W-:Y:S01]  /*0510*/  UIMAD.WIDE.U32 UR10, UR54, UR19, URZ ;  /* 0x00000013360a72a5 */ /* 0x000fe2000f8e003f */
[----:B------:R-:W-:Y:S01]  /*0520*/  LOP3.LUT R4, R4, 0xfffffffc, RZ, 0xc0, !PT ;  /* 0xfffffffc04047812 */ /* 0x000fe200078ec0ff */
[----:B----4-:R-:W-:Y:S01]  /*0530*/  IMAD.IADD R11, R2, 0x1, -R3 ;  /* 0x00000001020b7824 */ /* 0x010fe200078e0a03 */
[----:B------:R-:W-:Y:S01]  /*0540*/  LEA.HI R9, R10, R10, RZ, 0x1 ;  /* 0x0000000a0a097211 */ /* 0x000fe200078f08ff */
[----:B------:R-:W-:Y:S01]  /*0550*/  IMAD.SHL.U32 R2, R5, 0x40, RZ ;  /* 0x0000004005027824 */ /* 0x000fe200078e00ff */
[----:B------:R-:W-:Y:S01]  /*0560*/  SHF.R.S32.HI R5, RZ, 0x1f, R8 ;  /* 0x0000001fff057819 */ /* 0x000fe20000011408 */
[----:B------:R-:W-:Y:S01]  /*0570*/  IMAD.IADD R249, R0, 0x1, -R4 ;  /* 0x0000000100f97824 */ /* 0x000fe200078e0a04 */
[----:B------:R-:W-:Y:S01]  /*0580*/  UIMAD UR7, UR7, UR54, URZ ;  /* 0x00000036070772a4 */ /* 0x000fe2000f8e023f */
[----:B------:R-:W-:Y:S01]  /*0590*/  IMAD.U32 R18, RZ, RZ, UR10 ;  /* 0x0000000aff127e24 */ /* 0x000fe2000f8e00ff */
[----:B------:R-:W-:Y:S01]  /*05a0*/  LOP3.LUT R0, R2, 0xc0, RZ, 0xc0, !PT ;  /* 0x000000c002007812 */ /* 0x000fe200078ec0ff */
[----:B------:R-:W-:Y:S01]  /*05b0*/  IMAD.U32 R19, RZ, RZ, UR11 ;  /* 0x0000000bff137e24 */ /* 0x000fe2000f8e00ff */
[----:B------:R-:W-:Y:S01]  /*05c0*/  LOP3.LUT R2, R9, 0x7fffffe, RZ, 0xc0, !PT ;  /* 0x07fffffe09027812 */ /* 0x000fe200078ec0ff */
[----:B------:R-:W-:Y:S01]  /*05d0*/  ULDC UR16, c[0x0][0x1c0] ;  /* 0x0000700000107ab9 */ /* 0x000fe20000000800 */
[----:B------:R-:W-:Y:S01]  /*05e0*/  SHF.R.U32.HI R4, RZ, 0x3, R0 ;  /* 0x00000003ff047819 */ /* 0x000fe20000011600 */
[----:B------:R-:W-:Y:S01]  /*05f0*/  IMAD.U32 R252, RZ, RZ, UR7 ;  /* 0x00000007fffc7e24 */ /* 0x000fe2000f8e00ff */
[----:B------:R-:W-:Y:S01]  /*0600*/  LOP3.LUT R3, R0, 0x18, R238, 0xf8, !PT ;  /* 0x0000001800037812 */ /* 0x000fe200078ef8ee */
[----:B------:R-:W-:Y:S01]  /*0610*/  IMAD.IADD R2, R10, 0x1, -R2 ;  /* 0x000000010a027824 */ /* 0x000fe200078e0a02 */
[----:B------:R-:W-:Y:S01]  /*0620*/  LEA.HI R5, R5, R8, RZ, 0x3 ;  /* 0x0000000805057211 */ /* 0x000fe200078f18ff */
[----:B------:R-:W-:Y:S01]  /*0630*/  IMAD R0, R246, 0x8, R11 ;  /* 0x00000008f6007824 */ /* 0x000fe200078e020b */
[----:B------:R-:W-:Y:S01]  /*0640*/  LOP3.LUT R3, R3, R4, RZ, 0x3c, !PT ;  /* 0x0000000403037212 */ /* 0x000fe200078e3cff */
[----:B------:R-:W-:Y:S01]  /*0650*/  IMAD.U32 R4, RZ, RZ, UR18 ;  /* 0x00000012ff047e24 */ /* 0x000fe2000f8e00ff */
[----:B------:R-:W-:Y:S01]  /*0660*/  USHF.R.S32.HI UR7, URZ, 0x1f, UR18 ;  /* 0x0000001f3f077899 */ /* 0x000fe20008011412 */
[----:B------:R-:W-:Y:S01]  /*0670*/  IMAD R16, R0, 0x8, R2 ;  /* 0x0000000800107824 */ /* 0x000fe200078e0202 */
[----:B------:R-:W-:Y:S01]  /*0680*/  LEA.HI R0, R8, R8, RZ, 0x1 ;  /* 0x0000000808007211 */ /* 0x000fe200078f08ff */
[----:B------:R-:W-:Y:S01]  /*0690*/  IMAD.U32 R248, R248, 0x20, R3 ;  /* 0x00000020f8f87824 */ /* 0x000fe200078e0003 */
[----:B------:R1:W-:Y:S01]  /*06a0*/  STL [R1+0x2c], R4 ;  /* 0x00002c0401007387 */ /* 0x0003e20000100800 */
[----:B------:R-:W-:Y:S01]  /*06b0*/  IMAD.U32 R2, RZ, RZ, UR4 ;  /* 0x00000004ff027e24 */ /* 0x000fe2000f8e00ff */
[----:B------:R-:W-:Y:S01]  /*06c0*/  SHF.R.S32.HI R3, RZ, 0x1, R0 ;  /* 0x00000001ff037819 */ /* 0x000fe20000011400 */
[----:B------:R-:W-:Y:S01]  /*06d0*/  UIMAD UR4, UR54, UR15, UR55 ;  /* 0x0000000f360472a4 */ /* 0x000fe2000f8e0237 */
[C---:B------:R-:W-:Y:S01]  /*06e0*/  LOP3.LUT P5, RZ, R7.reuse, 0x2, RZ, 0xc0, !PT ;  /* 0x0000000207ff7812 */ /* 0x040fe200078ac0ff */
[----:B------:R-:W-:Y:S01]  /*06f0*/  ULDC UR60, c[0x0][0x2e8] ;  /* 0x0000ba00003c7ab9 */ /* 0x000fe20000000800 */
[----:B------:R2:W-:Y:S01]  /*0700*/  STL [R1+0x28], R2 ;  /* 0x0000280201007387 */ /* 0x0005e20000100800 */
[----:B------:R-:W-:Y:S01]  /*0710*/  LOP3.LUT P4, RZ, R7, 0x4, RZ, 0xc0, !PT ;  /* 0x0000000407ff7812 */ /* 0x000fe2000788c0ff */
[----:B------:R-:W-:Y:S01]  /*0720*/  ULDC UR59, c[0x0][0x2e8] ;  /* 0x0000ba00003b7ab9 */ /* 0x000fe20000000800 */
[----:B------:R-:W-:Y:S01]  /*0730*/  SEL R225, R166, 0xffffffe0, !P5 ;  /* 0xffffffe0a6e17807 */ /* 0x000fe20006800000 */
[----:B------:R-:W-:-:S02]  /*0740*/  ULDC.U8 UR5, c[0x0][0x2d8] ;  /* 0x0000b60000057ab9 */ /* 0x000fc40000000000 */
[----:B------:R-:W-:Y:S02]  /*0750*/  USHF.L.U32 UR48, UR61, 0x3, URZ ;  /* 0x000000033d307899 */ /* 0x000fe4000800063f */
[----:B------:R-:W-:Y:S02]  /*0760*/  USHF.L.U32 UR47, UR61, 0x4, URZ ;  /* 0x000000043d2f7899 */ /* 0x000fe4000800063f */
[----:B------:R-:W-:Y:S02]  /*0770*/  UIMAD UR46, UR61, 0x18, URZ ;  /* 0x000000183d2e78a4 */ /* 0x000fe4000f8e023f */
[----:B------:R-:W-:Y:S02]  /*0780*/  USHF.L.U32 UR45, UR61, 0x5, URZ ;  /* 0x000000053d2d7899 */ /* 0x000fe4000800063f */
[----:B------:R-:W-:Y:S02]  /*0790*/  UIMAD UR44, UR61, 0x28, URZ ;  /* 0x000000283d2c78a4 */ /* 0x000fe4000f8e023f */
[----:B------:R-:W-:-:S02]  /*07a0*/  UIMAD UR43, UR61, 0x30, URZ ;  /* 0x000000303d2b78a4 */ /* 0x000fc4000f8e023f */
[----:B------:R-:W-:Y:S01]  /*07b0*/  UIMAD UR42, UR61, 0x38, URZ ;  /* 0x000000383d2a78a4 */ /* 0x000fe2000f8e023f */
[----:B-1----:R-:W-:Y:S01]  /*07c0*/  LOP3.LUT R4, R0, 0x7fffffe, RZ, 0xc0, !PT ;  /* 0x07fffffe00047812 */ /* 0x002fe200078ec0ff */
[----:B------:R-:W-:Y:S01]  /*07d0*/  USHF.L.U32 UR41, UR61, 0x6, URZ ;  /* 0x000000063d297899 */ /* 0x000fe2000800063f */
[----:B------:R-:W-:Y:S01]  /*07e0*/  SHF.R.S32.HI R0, RZ, 0x1f, R0 ;  /* 0x0000001fff007819 */ /* 0x000fe20000011400 */
[----:B------:R-:W-:Y:S02]  /*07f0*/  UIMAD UR40, UR61, 0x48, URZ ;  /* 0x000000483d2878a4 */ /* 0x000fe4000f8e023f */
[----:B------:R-:W-:Y:S01]  /*0800*/  IMAD.IADD R15, R8, 0x1, -R4 ;  /* 0x00000001080f7824 */ /* 0x000fe200078e0a04 */
[----:B------:R-:W-:Y:S01]  /*0810*/  LEA.HI R0, R0, R3, RZ, 0x2 ;  /* 0x0000000300007211 */ /* 0x000fe200078f10ff */
[----:B------:R-:W-:Y:S01]  /*0820*/  IMAD.U32 R4, RZ, RZ, UR8 ;  /* 0x00000008ff047e24 */ /* 0x000fe2000f8e00ff */
[----:B--2---:R-:W-:Y:S01]  /*0830*/  LOP3.LUT R2, R5, 0xfffffff8, RZ, 0xc0, !PT ;  /* 0xfffffff805027812 */ /* 0x004fe200078ec0ff */
[----:B------:R-:W-:Y:S01]  /*0840*/  USHF.R.S32.HI UR8, URZ, 0x1f, UR54 ;  /* 0x0000001f3f087899 */ /* 0x000fe20008011436 */
[----:B------:R-:W-:Y:S01]  /*0850*/  LOP3.LUT R0, R0, 0xfffffffc, RZ, 0xc0, !PT ;  /* 0xfffffffc00007812 */ /* 0x000fe200078ec0ff */
[C---:B------:R-:W-:Y:S01]  /*0860*/  IMAD.SHL.U32 R4, R7.reuse, 0x40, RZ ;  /* 0x0000004007047824 */ /* 0x040fe200078e00ff */
[----:B------:R-:W-:Y:S01]  /*0870*/  UIMAD UR39, UR61, 0x50, URZ ;  /* 0x000000503d2778a4 */ /* 0x000fe2000f8e023f */
[----:B------:R-:W-:Y:S01]  /*0880*/  IMAD.IADD R14, R8, 0x1, -R2 ;  /* 0x00000001080e7824 */ /* 0x000fe200078e0a02 */
[----:B------:R-:W-:Y:S01]  /*0890*/  LOP3.LUT R2, R7, 0x1, RZ, 0xc0, !PT ;  /* 0x0000000107027812 */ /* 0x000fe200078ec0ff */
[----:B------:R-:W-:Y:S01]  /*08a0*/  IMAD.IADD R13, R3, 0x1, -R0 ;  /* 0x00000001030d7824 */ /* 0x000fe200078e0a00 */
[----:B------:R-:W-:Y:S01]  /*08b0*/  LOP3.LUT R4, R4, 0x1c0, RZ, 0xc0, !PT ;  /* 0x000001c004047812 */ /* 0x000fe200078ec0ff */
[----:B------:R-:W-:Y:S01]  /*08c0*/  IMAD.U32 R0, RZ, RZ, UR8 ;  /* 0x00000008ff007e24 */ /* 0x000fe2000f8e00ff */
[----:B------:R-:W-:Y:S01]  /*08d0*/  ISETP.NE.U32.AND P6, PT, R2, 0x1, PT ;  /* 0x000000010200780c */ /* 0x000fe20003fc5070 */
[----:B------:R-:W-:Y:S01]  /*08e0*/  IMAD.U32 R2, RZ, RZ, UR9 ;  /* 0x00000009ff027e24 */ /* 0x000fe2000f8e00ff */
[----:B------:R-:W-:Y:S01]  /*08f0*/  SHF.R.S32.HI R0, RZ, 0x1, R9 ;  /* 0x00000001ff007819 */ /* 0x000fe20000011409 */
[----:B------:R-:W-:Y:S01]  /*0900*/  IMAD.SHL.U32 R2, R10, 0x40, RZ ;  /* 0x000000400a027824 */ /* 0x000fe200078e00ff */
[----:B------:R-:W-:Y:S01]  /*0910*/  USHF.R.S32.HI UR9, URZ, 0x1f, UR55 ;  /* 0x0000001f3f097899 */ /* 0x000fe20008011437 */
[----:B------:R-:W-:Y:S01]  /*0920*/  LEA.HI R9, R7, R7, RZ, 0x1 ;  /* 0x0000000707097211 */ /* 0x000fe200078f08ff */
[----:B------:R-:W-:Y:S01]  /*0930*/  @!UP5 UIMAD UR8, UR54, UR16, UR55 ;  /* 0x000000103608d2a4 */ /* 0x000fe2000f8e0237 */
[C---:B------:R-:W-:Y:S01]  /*0940*/  LOP3.LUT P0, RZ, R0.reuse, 0x2, RZ, 0xc0, !PT ;  /* 0x0000000200ff7812 */ /* 0x040fe2000780c0ff */
[----:B------:R-:W-:Y:S01]  /*0950*/  IMAD.SHL.U32 R10, R0, 0x40, RZ ;  /* 0x00000040000a7824 */ /* 0x000fe200078e00ff */
[----:B------:R-:W-:Y:S01]  /*0960*/  LOP3.LUT R8, R2, 0x1c0, RZ, 0xc0, !PT ;  /* 0x000001c002087812 */ /* 0x000fe200078ec0ff */
[----:B------:R-:W-:Y:S01]  /*0970*/  IMAD.SHL.U32 R0, R249, 0x10, RZ ;  /* 0x00000010f9007824 */ /* 0x000fe200078e00ff */
[----:B------:R-:W-:Y:S01]  /*0980*/  LOP3.LUT R2, R9, 0x3fffffe, RZ, 0xc0, !PT ;  /* 0x03fffffe09027812 */ /* 0x000fe200078ec0ff */
[----:B------:R-:W-:Y:S01]  /*0990*/  IMAD.U32 R3, RZ, RZ, UR9 ;  /* 0x00000009ff037e24 */ /* 0x000fe2000f8e00ff */
[----:B------:R-:W-:Y:S01]  /*09a0*/  SHF.R.S32.HI R3, RZ, 0x3, R5 ;  /* 0x00000003ff037819 */ /* 0x000fe20000011405 */
[----:B------:R-:W-:Y:S01]  /*09b0*/  @UP5 UIMAD UR9, UR54, UR13, URZ ;  /* 0x0000000d360952a4 */ /* 0x000fe2000f8e023f */
[----:B------:R-:W-:Y:S01]  /*09c0*/  LEA.HI.SX32 R240, R240, R0, 0x1e ;  /* 0x00000000f0f07211 */ /* 0x000fe200078ff2ff */
[----:B------:R-:W-:Y:S01]  /*09d0*/  IMAD.IADD R12, R7, 0x1, -R2 ;  /* 0x00000001070c7824 */ /* 0x000fe200078e0a02 */
[----:B------:R-:W-:Y:S01]  /*09e0*/  LOP3.LUT R5, R8, 0x30, R0, 0xf8, !PT ;  /* 0x0000003008057812 */ /* 0x000fe200078ef800 */
[----:B------:R-:W-:Y:S01]  /*09f0*/  IMAD.SHL.U32 R2, R249, 0x400, RZ ;  /* 0x00000400f9027824 */ /* 0x000fe200078e00ff */
[----:B------:R-:W-:Y:S01]  /*0a00*/  LOP3.LUT R0, R10, 0xc0, RZ, 0xc0, !PT ;  /* 0x000000c00a007812 */ /* 0x000fe200078ec0ff */
[----:B------:R-:W-:Y:S01]  /*0a10*/  IMAD R15, R3, 0x8, R15 ;  /* 0x00000008030f7824 */ /* 0x000fe200078e020f */
[--C-:B------:R-:W-:Y:S01]  /*0a20*/  LOP3.LUT R5, R5, 0x8, R161.reuse, 0xf8, !PT ;  /* 0x0000000805057812 */ /* 0x100fe200078ef8a1 */
[----:B------:R-:W-:Y:S01]  /*0a30*/  IMAD R163, R3, 0x200, R2 ;  /* 0x0000020003a37824 */ /* 0x000fe200078e0202 */
[----:B------:R-:W-:Y:S01]  /*0a40*/  LOP3.LUT R161, R0, 0x8, R161, 0xf8, !PT ;  /* 0x0000000800a17812 */ /* 0x000fe200078ef8a1 */
[----:B------:R-:W-:Y:S01]  /*0a50*/  IMAD.U32 R3, RZ, RZ, UR6 ;  /* 0x00000006ff037e24 */ /* 0x000fe2000f8e00ff */
[----:B------:R-:W-:Y:S01]  /*0a60*/  SHF.R.U32.HI R0, RZ, 0x3, R0 ;  /* 0x00000003ff007819 */ /* 0x000fe20000011600 */
[----:B------:R-:W-:Y:S01]  /*0a70*/  USHF.L.U32 UR6, UR4, 0x5, URZ ;  /* 0x0000000504067899 */ /* 0x000fe2000800063f */
[----:B------:R-:W-:Y:S01]  /*0a80*/  LEA.HI R4, R4, R4, RZ, 0x1d ;  /* 0x0000000404047211 */ /* 0x000fe200078fe8ff */
[----:B------:R-:W-:Y:S01]  /*0a90*/  UIMAD UR4, UR57, UR10, URZ ;  /* 0x0000000a390472a4 */ /* 0x000fe2000f8e023f */
[----:B------:R-:W-:Y:S01]  /*0aa0*/  LOP3.LUT R161, R161, R0, RZ, 0x3c, !PT ;  /* 0x00000000a1a17212 */ /* 0x000fe200078e3cff */
[----:B------:R-:W-:Y:S01]  /*0ab0*/  IMAD.U32 R0, RZ, RZ, UR9 ;  /* 0x00000009ff007e24 */ /* 0x000fe2000f8e00ff */
[----:B------:R-:W-:Y:S01]  /*0ac0*/  IADD3 R228, R4, R228, R2 ;  /* 0x000000e404e47210 */ /* 0x000fe20007ffe002 */
[----:B------:R-:W-:Y:S01]  /*0ad0*/  UIMAD.WIDE.U32 UR10, UR56, UR10, URZ ;  /* 0x0000000a380a72a5 */ /* 0x000fe2000f8e003f */
[----:B------:R-:W-:Y:S01]  /*0ae0*/  SHF.R.U32.HI R2, RZ, 0x3, R8 ;  /* 0x00000003ff027819 */ /* 0x000fe20000011608 */
[----:B------:R-:W-:Y:S01]  /*0af0*/  @!UP5 UIMAD UR8, UR8, UR13, URZ ;  /* 0x0000000d0808d2a4 */ /* 0x000fe2000f8e023f */
[----:B------:R1:W-:Y:S01]  /*0b00*/  STL [R1+0x24], R0 ;  /* 0x0000240001007387 */ /* 0x0003e20000100800 */
[----:B------:R-:W-:Y:S01]  /*0b10*/  IMAD.SHL.U32 R228, R228, 0x2, RZ ;  /* 0x00000002e4e47824 */ /* 0x000fe200078e00ff */
[----:B------:R-:W-:Y:S01]  /*0b20*/  LOP3.LUT R5, R5, R2, RZ, 0x3c, !PT ;  /* 0x0000000205057212 */ /* 0x000fe200078e3cff */
[----:B------:R-:W-:Y:S01]  /*0b30*/  IMAD.U32 R2, RZ, RZ, UR4 ;  /* 0x00000004ff027e24 */ /* 0x000fe2000f8e00ff */
[----:B------:R2:W-:Y:S01]  /*0b40*/  STL [R1+0x20], R3 ;  /* 0x0000200301007387 */ /* 0x0005e20000100800 */
[----:B------:R-:W-:Y:S01]  /*0b50*/  USHF.L.U32 UR4, UR61, 0x7, URZ ;  /* 0x000000073d047899 */ /* 0x000fe2000800063f */
[----:B------:R-:W-:Y:S01]  /*0b60*/  SEL R224, R224, 0x10, !P6 ;  /* 0x00000010e0e07807 */ /* 0x000fe20007000000 */
[----:B------:R-:W-:Y:S01]  /*0b70*/  IMAD.U32 R161, R16, 0x20, R161 ;  /* 0x0000002010a17824 */ /* 0x000fe200078e00a1 */
[C---:B------:R-:W-:Y:S01]  /*0b80*/  IADD3 R223, R228.reuse, 0x40, RZ ;  /* 0x00000040e4df7810 */ /* 0x040fe20007ffe0ff */
[C---:B------:R-:W-:Y:S01]  /*0b90*/  IMAD R5, R11.reuse, 0x200, R5 ;  /* 0x000002000b057824 */ /* 0x040fe200078e0205 */
[----:B------:R-:W-:Y:S01]  /*0ba0*/  @P4 IADD3 R223, R228, -0x40, RZ ;  /* 0xffffffc0e4df4810 */ /* 0x000fe20007ffe0ff */
[----:B------:R-:W-:Y:S01]  /*0bb0*/  IMAD.U32 R4, RZ, RZ, UR4 ;  /* 0x00000004ff047e24 */ /* 0x000fe2000f8e00ff */
[----:B------:R-:W-:Y:S01]  /*0bc0*/  SEL R162, R166, 0xffffffe0, !P0 ;  /* 0xffffffe0a6a27807 */ /* 0x000fe20004000000 */
[----:B------:R-:W-:Y:S01]  /*0bd0*/  IMAD.SHL.U32 R4, R11, 0x10, RZ ;  /* 0x000000100b047824 */ /* 0x000fe200078e00ff */
[----:B------:R-:W-:Y:S01]  /*0be0*/  UIMAD UR38, UR61, 0x58, URZ ;  /* 0x000000583d2678a4 */ /* 0x000fe2000f8e023f */
[----:B------:R-:W-:Y:S01]  /*0bf0*/  IMAD.IADD R229, R228, 0x1, R224 ;  /* 0x00000001e4e57824 */ /* 0x000fe200078e02e0 */
[----:B------:R-:W-:Y:S01]  /*0c00*/  UIMAD UR37, UR61, 0x60, URZ ;  /* 0x000000603d2578a4 */ /* 0x000fe2000f8e023f */
[----:B------:R-:W-:Y:S01]  /*0c10*/  IMAD.SHL.U32 R161, R161, 0x2, RZ ;  /* 0x00000002a1a17824 */ /* 0x000fe200078e00ff */
[----:B------:R-:W-:Y:S01]  /*0c20*/  UIMAD UR36, UR61, 0x68, URZ ;  /* 0x000000683d2478a4 */ /* 0x000fe2000f8e023f */
[----:B------:R-:W-:Y:S01]  /*0c30*/  IMAD.IADD R224, R224, 0x1, R223 ;  /* 0x00000001e0e07824 */ /* 0x000fe200078e02df */
[----:B------:R-:W-:Y:S01]  /*0c40*/  UIMAD UR35, UR61, 0x70, URZ ;  /* 0x000000703d2378a4 */ /* 0x000fe2000f8e023f */
[--C-:B------:R-:W-:Y:S01]  /*0c50*/  IMAD.IADD R230, R228, 0x1, R225.reuse ;  /* 0x00000001e4e67824 */ /* 0x100fe200078e02e1 */
[----:B------:R-:W-:Y:S01]  /*0c60*/  UIMAD UR34, UR61, 0x78, URZ ;  /* 0x000000783d2278a4 */ /* 0x000fe2000f8e023f */
[----:B------:R-:W-:Y:S01]  /*0c70*/  IMAD.IADD R227, R229, 0x1, R225 ;  /* 0x00000001e5e37824 */ /* 0x000fe200078e02e1 */
[----:B------:R-:W-:Y:S01]  /*0c80*/  UIADD3 UR33, -UR4, URZ, URZ ;  /* 0x0000003f04217290 */ /* 0x000fe2000fffe13f */
[----:B-1----:R-:W-:Y:S01]  /*0c90*/  IMAD R0, R249, 0x200, R6 ;  /* 0x00000200f9007824 */ /* 0x002fe200078e0206 */
[----:B------:R-:W-:Y:S01]  /*0ca0*/  UMOV UR58, 0xffffe000 ;  /* 0xffffe000003a7882 */ /* 0x000fe20000000000 */
[----:B------:R-:W-:Y:S01]  /*0cb0*/  IMAD.IADD R226, R225, 0x1, R223 ;  /* 0x00000001e1e27824 */ /* 0x000fe200078e02df */
[----:B------:R-:W-:Y:S01]  /*0cc0*/  ULDC.64 UR12, c[0x0][0x118] ;  /* 0x00004600000c7ab9 */ /* 0x000fe20000000a00 */
[----:B------:R-:W-:-:S02]  /*0cd0*/  IMAD R12, R12, 0x20, R0 ;  /* 0x000000200c0c7824 */ /* 0x000fc400078e0200 */
[----:B------:R-:W-:Y:S01]  /*0ce0*/  IMAD.U32 R0, RZ, RZ, UR6 ;  /* 0x00000006ff007e24 */ /* 0x000fe2000f8e00ff */
[----:B------:R-:W-:Y:S01]  /*0cf0*/  USHF.R.S32.HI UR6, URZ, 0x1f, UR6 ;  /* 0x0000001f3f067899 */ /* 0x000fe20008011406 */
[----:B--2---:R-:W-:Y:S02]  /*0d00*/  IMAD.U32 R3, RZ, RZ, UR11 ;  /* 0x0000000bff037e24 */ /* 0x004fe4000f8e00ff */
[----:B------:R-:W-:Y:S01]  /*0d10*/  IMAD.IADD R162, R161, 0x1, R162 ;  /* 0x00000001a1a27824 */ /* 0x000fe200078e02a2 */
[----:B------:R1:W-:Y:S01]  /*0d20*/  STL [R1+0x1c], R0 ;  /* 0x00001c0001007387 */ /* 0x0003e20000100800 */
[----:B------:R-:W-:-:S03]  /*0d30*/  IMAD.IADD R225, R225, 0x1, R224 ;  /* 0x00000001e1e17824 */ /* 0x000fc600078e02e0 */
[----:B------:R2:W-:Y:S01]  /*0d40*/  STL [R1+0x18], R2 ;  /* 0x0000180201007387 */ /* 0x0005e20000100800 */
[----:B-1----:R-:W-:Y:S01]  /*0d50*/  SHF.R.S32.HI R0, RZ, 0x1, R9 ;  /* 0x00000001ff007819 */ /* 0x002fe20000011409 */
[----:B--2---:R-:W-:-:S03]  /*0d60*/  IMAD.U32 R2, RZ, RZ, UR7 ;  /* 0x00000007ff027e24 */ /* 0x004fc6000f8e00ff */
[C---:B------:R-:W-:Y:S01]  /*0d70*/  LOP3.LUT P3, RZ, R0.reuse, 0x2, RZ, 0xc0, !PT ;  /* 0x0000000200ff7812 */ /* 0x040fe2000786c0ff */
[----:B------:R-:W-:Y:S01]  /*0d80*/  IMAD.SHL.U32 R0, R0, 0x40, RZ ;  /* 0x0000004000007824 */ /* 0x000fe200078e00ff */
[----:B------:R-:W-:Y:S01]  /*0d90*/  USHF.R.S32.HI UR7, URZ, 0x1f, UR4 ;  /* 0x0000001f3f077899 */ /* 0x000fe20008011404 */
[----:B------:R1:W-:Y:S01]  /*0da0*/  STL [R1+0x14], R2 ;  /* 0x0000140201007387 */ /* 0x0003e20000100800 */
[----:B------:R-:W-:Y:S02]  /*0db0*/  R2P PR, R14, 0x6 ;  /* 0x000000060e007804 */ /* 0x000fe40000000000 */
[----:B------:R-:W-:Y:S02]  /*0dc0*/  LOP3.LUT R0, R0, 0xc0, RZ, 0xc0, !PT ;  /* 0x000000c000007812 */ /* 0x000fe400078ec0ff */
[----:B------:R-:W-:Y:S02]  /*0dd0*/  LOP3.LUT P0, RZ, R13, 0x2, RZ, 0xc0, !PT ;  /* 0x000000020dff7812 */ /* 0x000fe4000780c0ff */
[----:B------:R-:W-:-:S02]  /*0de0*/  SEL R164, R164, 0xffffffc0, !P2 ;  /* 0xffffffc0a4a47807 */ /* 0x000fc40005000000 */
[----:B------:R-:W-:Y:S01]  /*0df0*/  SEL R166, R166, 0xffffffe0, !P0 ;  /* 0xffffffe0a6a67807 */ /* 0x000fe20004000000 */
[----:B-1----:R-:W-:-:S05]  /*0e00*/  IMAD.U32 R2, RZ, RZ, UR10 ;  /* 0x0000000aff027e24 */ /* 0x002fca000f8e00ff */
[----:B------:R1:W-:Y:S02]  /*0e10*/  STL.64 [R1], R2 ;  /* 0x0000000201007387 */ /* 0x0003e40000100a00 */
[----:B-1----:R-:W-:Y:S01]  /*0e20*/  IMAD.SHL.U32 R2, R246, 0x8, RZ ;  /* 0x00000008f6027824 */ /* 0x002fe200078e00ff */
[----:B------:R-:W-:-:S04]  /*0e30*/  SHF.R.U32.HI R3, RZ, 0x3, R0 ;  /* 0x00000003ff037819 */ /* 0x000fc80000011600 */
        /* <DEDUP_REMOVED lines=20> */
[C---:B------:R-:W-:Y:S01]  /*0f80*/  IADD3 R251, R250.reuse, 0x20, RZ ;  /* 0x00000020fafb7810 */ /* 0x040fe20007ffe0ff */
[----:B------:R-:W-:Y:S01]  /*0f90*/  IMAD.U32 R2, RZ, RZ, UR8 ;  /* 0x00000008ff027e24 */ /* 0x000fe2000f8e00ff */
[----:B------:R-:W-:Y:S01]  /*0fa0*/  LEA R163, R163, 0x8000, 0x1 ;  /* 0x00008000a3a37811 */ /* 0x000fe200078e08ff */
[----:B------:R-:W-:Y:S01]  /*0fb0*/  IMAD.U32 R0, RZ, RZ, UR7 ;  /* 0x00000007ff007e24 */ /* 0x000fe2000f8e00ff */
[----:B------:R-:W-:Y:S01]  /*0fc0*/  @P3 IADD3 R251, R250, -0x20, RZ ;  /* 0xffffffe0fafb3810 */ /* 0x000fe20007ffe0ff */
[----:B------:R-:W-:Y:S01]  /*0fd0*/  IMAD.IADD R168, R4, 0x1, R3 ;  /* 0x0000000104a87824 */ /* 0x000fe200078e0203 */
[----:B------:R1:W-:Y:S01]  /*0fe0*/  STL [R1+0x10], R2 ;  /* 0x0000100201007387 */ /* 0x0003e20000100800 */
[C---:B------:R-:W-:Y:S01]  /*0ff0*/  IADD3 R169, R163.reuse, 0x20, RZ ;  /* 0x00000020a3a97810 */ /* 0x040fe20007ffe0ff */
[C---:B------:R-:W-:Y:S01]  /*1000*/  IMAD.IADD R165, R163.reuse, 0x1, R164 ;  /* 0x00000001a3a57824 */ /* 0x040fe200078e02a4 */
[----:B------:R-:W-:Y:S01]  /*1010*/  @P1 IADD3 R169, R163, -0x20, RZ ;  /* 0xffffffe0a3a91810 */ /* 0x000fe20007ffe0ff */
[----:B------:R2:W-:Y:S03]  /*1020*/  STL [R1+0xc], R0 ;  /* 0x00000c0001007387 */ /* 0x0005e60000100800 */
[C---:B------:R-:W-:Y:S01]  /*1030*/  IADD3 R172, R169.reuse, 0x2000, RZ ;  /* 0x00002000a9ac7810 */ /* 0x040fe20007ffe0ff */
[----:B------:R-:W-:Y:S01]  /*1040*/  IMAD.IADD R164, R164, 0x1, R169 ;  /* 0x00000001a4a47824 */ /* 0x000fe200078e02a9 */
[----:B------:R-:W-:-:S02]  /*1050*/  IADD3 R171, R169, 0x4000, RZ ;  /* 0x00004000a9ab7810 */ /* 0x000fc40007ffe0ff */
[----:B------:R-:W-:Y:S01]  /*1060*/  IADD3 R170, R169, 0x6000, RZ ;  /* 0x00006000a9aa7810 */ /* 0x000fe20007ffe0ff */
[----:B-1----:R-:W-:Y:S02]  /*1070*/  IMAD.SHL.U32 R2, R5, 0x2, RZ ;  /* 0x0000000205027824 */ /* 0x002fe400078e00ff */
[----:B--2---:R-:W-:-:S05]  /*1080*/  IMAD.U32 R0, RZ, RZ, UR6 ;  /* 0x00000006ff007e24 */ /* 0x004fca000f8e00ff */
[----:B------:R1:W-:Y:S02]  /*1090*/  STL [R1+0x8], R0 ;  /* 0x0000080001007387 */ /* 0x0003e40000100800 */
.L_x_464:
[----:B------:R-:W-:Y:S02]  /*10a0*/  ULDC.64 UR6, c[0x0][0x250] ;  /* 0x0000940000067ab9 */ /* 0x000fe40000000a00 */
[----:B------:R-:W-:Y:S02]  /*10b0*/  UISETP.NE.U32.AND UP3, UPT, URZ, UR6, UPT ;  /* 0x000000063f00728c */ /* 0x000fe4000bf65070 */
[----:B------:R-:W-:Y:S02]  /*10c0*/  USHF.L.U32 UR15, UR54, 0x2, URZ ;  /* 0x00000002360f7899 */ /* 0x000fe4000800063f */
[----:B------:R-:W-:Y:S02]  /*10d0*/  UISETP.NE.AND.EX UP3, UPT, URZ, UR7, UPT, UP3 ;  /* 0x000000073f00728c */ /* 0x000fe4000bf65330 */
[----:B------:R-:W-:Y:S02]  /*10e0*/  USHF.R.S32.HI UR50, URZ, 0x1f, UR54 ;  /* 0x0000001f3f327899 */ /* 0x000fe40008011436 */
[----:B------:R-:W-:-:S02]  /*10f0*/  ULDC.64 UR52, c[0x0][0x118] ;  /* 0x0000460000347ab9 */ /* 0x000fc40000000a00 */
[----:B------:R-:W-:Y:S01]  /*1100*/  USHF.L.U64.HI UR4, UR54, 0x2, UR50 ;  /* 0x0000000236047899 */ /* 0x000fe20008010232 */
[----:B------:R-:W-:-:S04]  /*1110*/  PLOP3.LUT P0, PT, PT, PT, UP3, 0x80, 0x0 ;  /* 0x000000000000781c */ /* 0x000fc80003f0f038 */
[----:B------:R-:W-:-:S04]  /*1120*/  @UP3 UIADD3 UR6, UP0, UR15, UR6, URZ ;  /* 0x000000060f063290 */ /* 0x000fc8000ff1e03f */
[----:B------:R-:W-:Y:S02]  /*1130*/  @UP3 UIADD3.X UR7, UR4, UR7, URZ, UP0, !UPT ;  /* 0x0000000704073290 */ /* 0x000fe400087fe43f */
[----:B-12---:R-:W-:Y:S01]  /*1140*/  IMAD.U32 R8, RZ, RZ, UR6 ;  /* 0x00000006ff087e24 */ /* 0x006fe2000f8e00ff */
[----:B------:R-:W-:Y:S02]  /*1150*/  ULDC.U8 UR6, c[0x0][0x312] ;  /* 0x0000c48000067ab9 */ /* 0x000fe40000000000 */
[----:B------:R-:W-:Y:S01]  /*1160*/  UISETP.NE.AND UP4, UPT, UR6, URZ, UPT ;  /* 0x0000003f0600728c */ /* 0x000fe2000bf85270 */
[----:B------:R-:W-:Y:S02]  /*1170*/  IMAD.U32 R9, RZ, RZ, UR7 ;  /* 0x00000007ff097e24 */ /* 0x000fe4000f8e00ff */
[----:B------:R-:W-:Y:S02]  /*1180*/  ULDC.64 UR6, c[0x0][0x240] ;  /* 0x0000900000067ab9 */ /* 0x000fe40000000a00 */
[----:B------:R-:W-:Y:S01]  /*1190*/  UISETP.NE.U32.AND UP1, UPT, URZ, UR6, UPT ;  /* 0x000000063f00728c */ /* 0x000fe2000bf25070 */
[----:B------:R-:W2:Y:S01]  /*11a0*/  @P0 LDG.E R8, [R8.64] ;  /* 0x0000003408080981 */ /* 0x000ea2000c1e1900 */
[----:B------:R-:W-:-:S02]  /*11b0*/  UIADD3 UR6, UP0, UR15, UR6, URZ ;  /* 0x000000060f067290 */ /* 0x000fc4000ff1e03f */
[----:B------:R-:W-:Y:S02]  /*11c0*/  UISETP.NE.AND.EX UP1, UPT, URZ, UR7, UPT, UP1 ;  /* 0x000000073f00728c */ /* 0x000fe4000bf25310 */
[----:B------:R-:W-:Y:S02]  /*11d0*/  UIADD3.X UR8, UR4, UR7, URZ, UP0, !UPT ;  /* 0x0000000704087290 */ /* 0x000fe400087fe43f */
[----:B------:R-:W-:Y:S01]  /*11e0*/  IMAD.U32 R6, RZ, RZ, UR6 ;  /* 0x00000006ff067e24 */ /* 0x000fe2000f8e00ff */
[----:B------:R-:W-:Y:S01]  /*11f0*/  ULDC.64 UR6, c[0x0][0x248] ;  /* 0x0000920000067ab9 */ /* 0x000fe20000000a00 */
[----:B------:R-:W-:Y:S01]  /*1200*/  PLOP3.LUT P2, PT, PT, PT, UP1, 0x80, 0x0 ;  /* 0x000000000000781c */ /* 0x000fe20003f4f018 */
[----:B------:R-:W-:Y:S01]  /*1210*/  UISETP.EQ.U32.AND UP2, UPT, URZ, UR6, UPT ;  /* 0x000000063f00728c */ /* 0x000fe2000bf42070 */
[----:B------:R-:W-:Y:S01]  /*1220*/  IMAD.U32 R7, RZ, RZ, UR8 ;  /* 0x00000008ff077e24 */ /* 0x000fe2000f8e00ff */
[----:B------:R-:W-:Y:S02]  /*1230*/  UIADD3 UR6, UP0, UR15, UR6, URZ ;  /* 0x000000060f067290 */ /* 0x000fe4000ff1e03f */
[----:B------:R-:W-:-:S02]  /*1240*/  UISETP.EQ.OR.EX UP2, UPT, URZ, UR7, !UP4, UP2 ;  /* 0x000000073f00728c */ /* 0x000fc4000e742720 */
        /* <DEDUP_REMOVED lines=27> */
.L_x_418:
        /* <DEDUP_REMOVED lines=67> */
.L_x_420:
        /* <DEDUP_REMOVED lines=18> */
.L_x_421:
[----:B------:R-:W2:Y:S01]  /*1950*/  LDL R6, [R1+0x18] ;  /* 0x0000180001067983 */ /* 0x000ea20000100800 */
[----:B------:R-:W-:-:S03]  /*1960*/  ULDC.64 UR16, c[0x0][0x370] ;  /* 0x0000dc0000107ab9 */ /* 0x000fc60000000a00 */
[----:B------:R-:W3:Y:S01]  /*1970*/  LDL.64 R4, [R1] ;  /* 0x0000000001047983 */ /* 0x000ee20000100a00 */
[----:B------:R-:W-:Y:S01]  /*1980*/  @UP3 UIMAD.WIDE.U32 UR10, UR6, UR16, URZ ;  /* 0x00000010060a32a5 */ /* 0x000fe2000f8e003f */
[----:B------:R-:W1:Y:S01]  /*1990*/  R2UR UR20, R252 ;  /* 0x00000000fc1473c2 */ /* 0x000e6200000e0000 */
[----:B------:R-:W-:Y:S02]  /*19a0*/  IMAD.U32 R3, RZ, RZ, UR5 ;  /* 0x00000005ff037e24 */ /* 0x000fe4000f8e00ff */
[----:B------:R-:W-:Y:S01]  /*19b0*/  @UP3 UIMAD UR26, UR6, UR17, UR11 ;  /* 0x00000011061a32a4 */ /* 0x000fe2000f8e020b */
[----:B------:R-:W-:Y:S02]  /*19c0*/  IMAD.U32 R0, RZ, RZ, UR4 ;  /* 0x00000004ff007e24 */ /* 0x000fe4000f8e00ff */
[----:B------:R-:W-:Y:S02]  /*19d0*/  @UP3 UMOV UR22, UR10 ;  /* 0x0000000a00163c82 */ /* 0x000fe40008000000 */
[----:B------:R-:W-:-:S02]  /*19e0*/  ULDC.64 UR10, c[0x0][0x368] ;  /* 0x0000da00000a7ab9 */ /* 0x000fc40000000a00 */
[----:B------:R-:W-:-:S04]  /*19f0*/  @!UP3 UIMAD UR15, UR50, UR10, URZ ;  /* 0x0000000a320fb2a4 */ /* 0x000fc8000f8e023f */
[----:B------:R-:W-:Y:S02]  /*1a00*/  @!UP3 UIMAD UR15, UR54, UR11, UR15 ;  /* 0x0000000b360fb2a4 */ /* 0x000fe4000f8e020f */
[----:B------:R-:W-:Y:S02]  /*1a10*/  @!UP3 UIMAD.WIDE.U32 UR10, UR54, UR10, URZ ;  /* 0x0000000a360ab2a5 */ /* 0x000fe4000f8e003f */
[----:B------:R-:W-:Y:S02]  /*1a20*/  ULDC UR19, c[0x0][0x224] ;  /* 0x0000890000137ab9 */ /* 0x000fe40000000800 */
[----:B------:R-:W-:-:S03]  /*1a30*/  UIMAD.WIDE.U32 UR4, UR54, UR19, URZ ;  /* 0x00000013360472a5 */ /* 0x000fc6000f8e003f */
[----:B------:R-:W-:Y:S02]  /*1a40*/  @!UP3 UMOV UR22, UR10 ;  /* 0x0000000a0016bc82 */ /* 0x000fe40008000000 */
[----:B-1----:R-:W-:Y:S01]  /*1a50*/  UIMAD UR10, UR50, UR19, UR20 ;  /* 0x00000013320a72a4 */ /* 0x002fe2000f8e0214 */
[----:B------:R-:W1:Y:S08]  /*1a60*/  S2UR UR19, SR_CTAID.X ;  /* 0x00000000001379c3 */ /* 0x000e700000002500 */
[----:B--2---:R2:W4:Y:S08]  /*1a70*/  R2UR UR18, R6 ;  /* 0x00000000061273c2 */ /* 0x00453000000e0000 */
[----:B---3--:R3:W5:Y:S08]  /*1a80*/  R2UR UR16, R4 ;  /* 0x00000000041073c2 */ /* 0x00877000000e0000 */
[----:B------:R1:W4:Y:S01]  /*1a90*/  R2UR UR17, R5 ;  /* 0x00000000051173c2 */ /* 0x00032200000e0000 */
[----:B--2---:R-:W2:Y:S04]  /*1aa0*/  LDL R6, [R1+0x28] ;  /* 0x0000280001067983 */ /* 0x004ea80000100800 */
[----:B---3--:R-:W3:Y:S04]  /*1ab0*/  LDL R4, [R1+0x10] ;  /* 0x0000100001047983 */ /* 0x008ee80000100800 */
[----:B-1----:R-:W3:Y:S01]  /*1ac0*/  LDL R5, [R1+0x24] ;  /* 0x0000240001057983 */ /* 0x002ee20000100800 */
[----:B------:R-:W-:-:S04]  /*1ad0*/  UIADD3 UR10, UR5, UR10, URZ ;  /* 0x0000000a050a7290 */ /* 0x000fc8000fffe03f */
[----:B----4-:R-:W-:Y:S02]  /*1ae0*/  UIMAD UR10, UR56, UR10, UR18 ;  /* 0x0000000a380a72a4 */ /* 0x010fe4000f8e0212 */
[----:B------:R-:W-:Y:S02]  /*1af0*/  @!UP3 UIADD3 UR26, UR11, UR15, URZ ;  /* 0x0000000f0b1ab290 */ /* 0x000fe4000fffe03f */
[----:B------:R-:W-:Y:S02]  /*1b00*/  UIADD3 UR18, UR17, UR10, URZ ;  /* 0x0000000a11127290 */ /* 0x000fe4000fffe03f */
[----:B------:R-:W-:Y:S02]  /*1b10*/  UIMAD.WIDE.U32 UR10, UR56, UR6, URZ ;  /* 0x00000006380a72a5 */ /* 0x000fe4000f8e003f */
[----:B------:R-:W-:Y:S02]  /*1b20*/  UIMAD UR15, UR57, UR6, URZ ;  /* 0x00000006390f72a4 */ /* 0x000fe4000f8e023f */
[----:B-----5:R-:W-:-:S02]  /*1b30*/  USEL UR23, UR16, UR10, !UP3 ;  /* 0x0000000a10177287 */ /* 0x020fc4000d800000 */
[----:B------:R-:W-:Y:S02]  /*1b40*/  @UP3 UIADD3 UR18, UR11, UR15, URZ ;  /* 0x0000000f0b123290 */ /* 0x000fe4000fffe03f */
[----:B------:R-:W-:Y:S02]  /*1b50*/  ULDC.64 UR16, c[0x0][0x3d8] ;  /* 0x0000f60000107ab9 */ /* 0x000fe40000000a00 */
[----:B------:R-:W-:-:S04]  /*1b60*/  UIMAD.WIDE.U32 UR10, UR19, UR16, URZ ;  /* 0x00000010130a72a5 */ /* 0x000fc8000f8e003f */
[----:B------:R-:W-:Y:S02]  /*1b70*/  UIMAD UR17, UR19, UR17, UR11 ;  /* 0x00000011131172a4 */ /* 0x000fe4000f8e020b */
[----:B------:R-:W-:Y:S02]  /*1b80*/  USHF.L.U32 UR19, UR54, 0x7, URZ ;  /* 0x0000000736137899 */ /* 0x000fe4000800063f */
[----:B------:R-:W-:Y:S02]  /*1b90*/  USEL UR20, UR10, URZ, UP6 ;  /* 0x0000003f0a147287 */ /* 0x000fe4000b000000 */
[----:B------:R-:W-:-:S04]  /*1ba0*/  USHF.L.U64.HI UR10, UR54, 0x7, UR50 ;  /* 0x00000007360a7899 */ /* 0x000fc80008010232 */
[----:B------:R-:W-:Y:S02]  /*1bb0*/  USEL UR11, UR10, URZ, UP1 ;  /* 0x0000003f0a0b7287 */ /* 0x000fe40008800000 */
[----:B------:R-:W-:Y:S01]  /*1bc0*/  USEL UR10, UR19, URZ, UP1 ;  /* 0x0000003f130a7287 */ /* 0x000fe20008800000 */
[----:B------:R1:W4:Y:S08]  /*1bd0*/  R2UR UR4, R0 ;  /* 0x00000000000473c2 */ /* 0x00033000000e0000 */
[----:B------:R5:W1:Y:S02]  /*1be0*/  R2UR UR5, R3 ;  /* 0x00000000030573c2 */ /* 0x000a6400000e0000 */
[----:B-----5:R-:W-:Y:S01]  /*1bf0*/  IABS R3, UR55 ;  /* 0x0000003700037c13 */ /* 0x020fe20008000000 */
[----:B------:R-:W-:Y:S01]  /*1c00*/  UIADD3 UR10, UP1, UR8, UR10, URZ ;  /* 0x0000000a080a7290 */ /* 0x000fe2000ff3e03f */
[----:B------:R-:W-:-:S03]  /*1c10*/  ISETP.NE.AND P2, PT, RZ, c[0x0][0x1c8], PT ;  /* 0x00007200ff007a0c */ /* 0x000fc60003f45270 */
[----:B------:R-:W-:Y:S02]  /*1c20*/  UIADD3.X UR15, UR25, UR11, URZ, UP1, !UPT ;  /* 0x0000000b190f7290 */ /* 0x000fe40008ffe43f */
[----:B------:R-:W-:-:S04]  /*1c30*/  UIMAD UR11, UR57, UR10, URZ ;  /* 0x0000000a390b72a4 */ /* 0x000fc8000f8e023f */
[----:B------:R-:W-:Y:S02]  /*1c40*/  UIMAD UR15, UR56, UR15, UR11 ;  /* 0x0000000f380f72a4 */ /* 0x000fe4000f8e020b */
[----:B------:R-:W-:Y:S01]  /*1c50*/  UIMAD.WIDE.U32 UR10, UR56, UR10, URZ ;  /* 0x0000000a380a72a5 */ /* 0x000fe2000f8e003f */
[----:B--2---:R2:W5:Y:S08]  /*1c60*/  R2UR UR32, R6 ;  /* 0x00000000062073c2 */ /* 0x00457000000e0000 */
[----:B---3--:R3:W1:Y:S01]  /*1c70*/  R2UR UR19, R4 ;  /* 0x00000000041373c2 */ /* 0x00866200000e0000 */
[----:B--2---:R-:W-:-:S04]  /*1c80*/  IABS R6, c[0x0][0x1c8] ;  /* 0x0000720000067a13 */ /* 0x004fc80000000000 */
[----:B---3--:R-:W2:Y:S08]  /*1c90*/  I2F.RP R4, R6 ;  /* 0x0000000600047306 */ /* 0x008eb00000209400 */
[----:B--2---:R-:W2:Y:S01]  /*1ca0*/  MUFU.RCP R4, R4 ;  /* 0x0000000400047308 */ /* 0x004ea20000001000 */
[----:B------:R3:W1:Y:S01]  /*1cb0*/  R2UR UR16, R5 ;  /* 0x00000000051073c2 */ /* 0x00066200000e0000 */
[----:B--2---:R-:W-:-:S06]  /*1cc0*/  IADD3 R4, R4, 0xffffffe, RZ ;  /* 0x0ffffffe04047810 */ /* 0x004fcc0007ffe0ff */
[----:B---3--:R-:W1:Y:S02]  /*1cd0*/  F2I.FTZ.U32.TRUNC.NTZ R5, R4 ;  /* 0x0000000400057305 */ /* 0x008e64000021f000 */
[----:B-1----:R-:W-:Y:S02]  /*1ce0*/  IMAD.MOV R0, RZ, RZ, -R5 ;  /* 0x000000ffff007224 */ /* 0x002fe400078e0a05 */
[----:B------:R-:W-:Y:S02]  /*1cf0*/  IMAD.MOV.U32 R4, RZ, RZ, RZ ;  /* 0x000000ffff047224 */ /* 0x000fe400078e00ff */
        /* <DEDUP_REMOVED lines=10> */
[----:B-----5:R-:W-:Y:S01]  /*1da0*/  ISETP.LE.AND P1, PT, RZ, UR32, PT ;  /* 0x00000020ff007c0c */ /* 0x020fe2000bf23270 */
[----:B------:R-:W-:Y:S02]  /*1db0*/  @UP5 USEL UR16, UR16, UR6, !UP3 ;  /* 0x0000000610105287 */ /* 0x000fe4000d800000 */
[----:B------:R-:W-:-:S08]  /*1dc0*/  ULDC UR32, c[0x0][0x234] ;  /* 0x00008d0000207ab9 */ /* 0x000fd00000000800 */
[----:B------:R-:W-:Y:S01]  /*1dd0*/  @P3 IADD3 R4, R4, 0x1, RZ ;  /* 0x0000000104043810 */ /* 0x000fe20007ffe0ff */
[----:B------:R-:W-:-:S04]  /*1de0*/  @UP5 UIMAD UR16, UR55, UR32, UR16 ;  /* 0x00000020371052a4 */ /* 0x000fc8000f8e0210 */
[----:B------:R-:W-:Y:S01]  /*1df0*/  @!P1 IMAD.MOV R4, RZ, RZ, -R4 ;  /* 0x000000ffff049224 */ /* 0x000fe200078e0a04 */
[----:B------:R-:W-:Y:S02]  /*1e00*/  PLOP3.LUT P1, PT, PT, PT, UP5, 0x80, 0x0 ;  /* 0x000000000000781c */ /* 0x000fe40003f2f058 */
[----:B------:R-:W-:Y:S01]  /*1e10*/  @!UP5 UMOV UR16, UR19 ;  /* 0x000000130010dc82 */ /* 0x000fe20008000000 */
[----:B------:R-:W-:Y:S01]  /*1e20*/  @!P2 LOP3.LUT R4, RZ, c[0x0][0x1c8], RZ, 0x33, !PT ;  /* 0x00007200ff04aa12 */ /* 0x000fe200078e33ff */
[----:B------:R-:W-:Y:S02]  /*1e30*/  USEL UR19, UR17, URZ, UP6 ;  /* 0x0000003f11137287 */ /* 0x000fe4000b000000 */
[----:B------:R-:W-:Y:S02]  /*1e40*/  UIADD3 UR17, UR11, UR15, URZ ;  /* 0x0000000f0b117290 */ /* 0x000fe4000fffe03f */
[----:B------:R-:W-:Y:S01]  /*1e50*/  USHF.R.S32.HI UR15, URZ, 0x1f, UR7 ;  /* 0x0000001f3f0f7899 */ /* 0x000fe20008011407 */
[----:B------:R-:W-:-:S04]  /*1e60*/  SHF.R.S32.HI R15, RZ, 0x1f, R4 ;  /* 0x0000001fff0f7819 */ /* 0x000fc80000011404 */
[----:B----4-:R-:W-:Y:S05]  /*1e70*/  @!P1 BRA `(.L_x_422) ;  /* 0x0000008000009947 */ /* 0x010fea0003800000 */
[----:B------:R-:W2:Y:S01]  /*1e80*/  LDL R7, [R1+0x30] ;  /* 0x0000300001077983 */ /* 0x000ea20000100800 */
[----:B------:R-:W-:Y:S02]  /*1e90*/  ULDC UR5, c[0x0][0x224] ;  /* 0x0000890000057ab9 */ /* 0x000fe40000000800 */
[----:B------:R-:W-:-:S03]  /*1ea0*/  @!UP3 UIMAD UR6, UR54, UR5, URZ ;  /* 0x000000053606b2a4 */ /* 0x000fc6000f8e023f */
[----:B------:R-:W-:Y:S02]  /*1eb0*/  ULDC.U8 UR5, c[0x0][0x2d8] ;  /* 0x0000b60000057ab9 */ /* 0x000fe40000000000 */
[----:B------:R-:W-:Y:S01]  /*1ec0*/  ULEA UR6, UR54, UR6, 0x7 ;  /* 0x0000000636067291 */ /* 0x000fe2000f8e383f */
[----:B--2---:R-:W1:Y:S03]  /*1ed0*/  R2UR UR32, R7 ;  /* 0x00000000072073c2 */ /* 0x004e6600000e0000 */
[----:B-1----:R-:W-:Y:S01]  /*1ee0*/  UIMAD UR6, UR32, UR55, UR6 ;  /* 0x00000037200672a4 */ /* 0x002fe2000f8e0206 */
[----:B------:R-:W-:Y:S05]  /*1ef0*/  BRA `(.L_x_423) ;  /* 0x0000003000007947 */ /* 0x000fea0003800000 */
.L_x_422:
[----:B------:R-:W2:Y:S02]  /*1f00*/  LDL R0, [R1+0x20] ;  /* 0x0000200001007983 */ /* 0x000ea40000100800 */
[----:B--2---:R1:W2:Y:S01]  /*1f10*/  R2UR UR6, R0 ;  /* 0x00000000000673c2 */ /* 0x0042a200000e0000 */
[----:B------:R-:W-:-:S07]  /*1f20*/  DEPBAR.LE SB1, 0x0, {2} ;  /* 0x000090040000791a */ /* 0x000fce0000000000 */
.L_x_423:
[----:B------:R-:W2:Y:S04]  /*1f30*/  LDL R5, [R1+0x2c] ;  /* 0x00002c0001057983 */ /* 0x000ea80000100800 */
[----:B------:R-:W3:Y:S04]  /*1f40*/  LDL R3, [R1+0xc] ;  /* 0x00000c0001037983 */ /* 0x000ee80000100800 */
[----:B------:R-:W4:Y:S01]  /*1f50*/  LDL R0, [R1+0x14] ;  /* 0x0000140001007983 */ /* 0x000f220000100800 */
[----:B------:R-:W-:Y:S01]  /*1f60*/  IMAD.U32 R11, RZ, RZ, UR13 ;  /* 0x0000000dff0b7e24 */ /* 0x000fe2000f8e00ff */
[----:B------:R-:W-:Y:S01]  /*1f70*/  USHF.L.U32 UR32, UR61, 0x7, URZ ;  /* 0x000000073d207899 */ /* 0x000fe2000800063f */
[----:B------:R-:W-:Y:S01]  /*1f80*/  IMAD.U32 R10, RZ, RZ, UR12 ;  /* 0x0000000cff0a7e24 */ /* 0x000fe2000f8e00ff */
[----:B------:R-:W1:Y:S01]  /*1f90*/  S2R R12, SR_TID.X ;  /* 0x00000000000c7919 */ /* 0x000e620000002100 */
[----:B------:R-:W-:Y:S01]  /*1fa0*/  SHF.R.S32.HI R239, RZ, 0x1f, R238 ;  /* 0x0000001fffef7819 */ /* 0x000fe200000114ee */
[----:B------:R-:W-:Y:S01]  /*1fb0*/  UIADD3 UR16, UR8, UR16, URZ ;  /* 0x0000001008107290 */ /* 0x000fe2000fffe03f */
[----:B------:R-:W-:Y:S01]  /*1fc0*/  BSSY B1, `(.L_x_419) ;  /* 0x00008b1000017945 */ /* 0x000fe20003800000 */
[----:B-1----:R-:W-:Y:S01]  /*1fd0*/  SHF.R.S32.HI R13, RZ, 0x1f, R12 ;  /* 0x0000001fff0d7819 */ /* 0x002fe2000001140c */
[----:B--2---:R-:W1:Y:S08]  /*1fe0*/  R2UR UR5, R5 ;  /* 0x00000000050573c2 */ /* 0x004e7000000e0000 */
[----:B---3--:R2:W3:Y:S08]  /*1ff0*/  R2UR UR13, R3 ;  /* 0x00000000030d73c2 */ /* 0x0084f000000e0000 */
[----:B----4-:R-:W3:Y:S01]  /*2000*/  R2UR UR12, R0 ;  /* 0x00000000000c73c2 */ /* 0x010ee200000e0000 */
[----:B-1----:R-:W-:-:S02]  /*2010*/  UIADD3 UR10, UP4, UP3, UR10, UR32, UR5 ;  /* 0x000000200a0a7290 */ /* 0x002fc4000fb9e005 */
[----:B------:R-:W-:Y:S02]  /*2020*/  USHF.R.S32.HI UR32, URZ, 0x1f, UR55 ;  /* 0x0000001f3f207899 */ /* 0x000fe40008011437 */
[----:B------:R-:W-:Y:S02]  /*2030*/  UIADD3 UR23, UP2, UP1, UR20, UR10, UR23 ;  /* 0x0000000a14177290 */ /* 0x000fe4000f95e017 */
[----:B------:R-:W-:Y:S01]  /*2040*/  ULDC.U8 UR5, c[0x0][0x2d8] ;  /* 0x0000b60000057ab9 */ /* 0x000fe20000000000 */
[----:B--2---:R-:W-:-:S04]  /*2050*/  LEA.HI R3, R13, R12, RZ, 0x2 ;  /* 0x0000000c0d037211 */ /* 0x004fc800078f10ff */
[----:B------:R-:W-:-:S04]  /*2060*/  SHF.R.S32.HI R3, RZ, 0x2, R3 ;  /* 0x00000002ff037819 */ /* 0x000fc80000011403 */
[----:B------:R-:W-:Y:S01]  /*2070*/  SHF.R.S32.HI R16, RZ, 0x1f, R3 ;  /* 0x0000001fff107819 */ /* 0x000fe20000011403 */
[----:B---3--:R-:W-:Y:S01]  /*2080*/  UIADD3.X UR10, UR17, UR13, UR12, UP4, UP3 ;  /* 0x0000000d110a7290 */ /* 0x008fe2000a7e640c */
[----:B------:R-:W-:Y:S02]  /*2090*/  IADD3 R0, P1, R3, UR8, RZ ;  /* 0x0000000803007c10 */ /* 0x000fe4000ff3e0ff */
[----:B------:R-:W-:Y:S02]  /*20a0*/  ULDC.64 UR12, c[0x0][0x3c8] ;  /* 0x0000f200000c7ab9 */ /* 0x000fe40000000a00 */
[----:B------:R-:W-:Y:S01]  /*20b0*/  UIADD3.X UR20, UR19, UR10, UR18, UP2, UP1 ;  /* 0x0000000a13147290 */ /* 0x000fe200097e2412 */
[----:B------:R-:W-:Y:S01]  /*20c0*/  IADD3.X R5, R16, UR25, RZ, P1, !PT ;  /* 0x0000001910057c10 */ /* 0x000fe20008ffe4ff */
[----:B------:R-:W-:Y:S01]  /*20d0*/  IMAD.WIDE.U32 R6, R0, c[0x0][0x190], R238 ;  /* 0x0000640000067a25 */ /* 0x000fe200078e00ee */
[----:B------:R-:W-:Y:S02]  /*20e0*/  ULDC.64 UR10, c[0x0][0x1a8] ;  /* 0x00006a00000a7ab9 */ /* 0x000fe40000000a00 */
[----:B------:R-:W-:Y:S01]  /*20f0*/  UIMAD UR10, UR32, UR10, URZ ;  /* 0x0000000a200a72a4 */ /* 0x000fe2000f8e023f */
[----:B------:R-:W-:Y:S01]  /*2100*/  IMAD R5, R5, c[0x0][0x190], RZ ;  /* 0x0000640005057a24 */ /* 0x000fe200078e02ff */
[----:B------:R-:W-:-:S02]  /*2110*/  IADD3 R8, P1, R6, UR30, RZ ;  /* 0x0000001e06087c10 */ /* 0x000fc4000ff3e0ff */
[----:B------:R-:W-:Y:S01]  /*2120*/  UIMAD UR19, UR55, UR11, UR10 ;  /* 0x0000000b371372a4 */ /* 0x000fe2000f8e020a */
[----:B------:R-:W-:Y:S02]  /*2130*/  IMAD R0, R0, c[0x0][0x194], R5 ;  /* 0x0000650000007a24 */ /* 0x000fe400078e0205 */
[----:B------:R-:W-:Y:S01]  /*2140*/  ULDC.64 UR10, c[0x0][0x378] ;  /* 0x0000de00000a7ab9 */ /* 0x000fe20000000a00 */
[----:B------:R-:W-:Y:S01]  /*2150*/  IMAD.U32 R5, RZ, RZ, UR8 ;  /* 0x00000008ff057e24 */ /* 0x000fe2000f8e00ff */
[----:B------:R-:W-:Y:S01]  /*2160*/  UIMAD UR10, UR32, UR10, URZ ;  /* 0x0000000a200a72a4 */ /* 0x000fe2000f8e023f */
[----:B------:R-:W-:Y:S02]  /*2170*/  IADD3.X R9, R7, UR29, R0, P1, !PT ;  /* 0x0000001d07097c10 */ /* 0x000fe40008ffe400 */
[----:B------:R-:W-:Y:S01]  /*2180*/  ULDC UR32, c[0x0][0x2e8] ;  /* 0x0000ba0000207ab9 */ /* 0x000fe20000000800 */
[----:B------:R-:W-:Y:S01]  /*2190*/  LEA.HI R0, R13, R12, RZ, 0x5 ;  /* 0x0000000c0d007211 */ /* 0x000fe200078f28ff */
[----:B------:R-:W-:Y:S01]  /*21a0*/  UIMAD UR18, UR55, UR11, UR10 ;  /* 0x0000000b371272a4 */ /* 0x000fe2000f8e020a */
[----:B------:R-:W-:-:S02]  /*21b0*/  IADD3 R6, P1, R238, UR22, RZ ;  /* 0x00000016ee067c10 */ /* 0x000fc4000ff3e0ff */
[----:B------:R-:W-:Y:S01]  /*21c0*/  ULDC.64 UR10, c[0x0][0x370] ;  /* 0x0000dc00000a7ab9 */ /* 0x000fe20000000a00 */
[----:B------:R-:W-:Y:S01]  /*21d0*/  LOP3.LUT R14, R0, 0xffffffe0, RZ, 0xc0, !PT ;  /* 0xffffffe0000e7812 */ /* 0x000fe200078ec0ff */
[----:B------:R-:W-:Y:S01]  /*21e0*/  UIMAD UR10, UR25, UR10, URZ ;  /* 0x0000000a190a72a4 */ /* 0x000fe2000f8e023f */
[----:B------:R-:W-:Y:S02]  /*21f0*/  SHF.R.S32.HI R0, RZ, 0x5, R0 ;  /* 0x00000005ff007819 */ /* 0x000fe40000011400 */
[----:B------:R-:W-:Y:S01]  /*2200*/  IADD3.X R7, R239, UR26, RZ, P1, !PT ;  /* 0x0000001aef077c10 */ /* 0x000fe20008ffe4ff */
[----:B------:R-:W-:Y:S01]  /*2210*/  UIMAD UR17, UR8, UR11, UR10 ;  /* 0x0000000b081172a4 */ /* 0x000fe2000f8e020a */
[----:B------:R-:W-:Y:S01]  /*2220*/  IMAD.IADD R14, R12, 0x1, -R14 ;  /* 0x000000010c0e7824 */ /* 0x000fe200078e0a0e */
[----:B------:R-:W-:Y:S02]  /*2230*/  UIADD3 UR10, UR8, UR6, URZ ;  /* 0x00000006080a7290 */ /* 0x000fe4000fffe03f */
[----:B------:R-:W-:Y:S01]  /*2240*/  UIADD3 UR6, -UR4, UR9, UR7 ;  /* 0x0000000904067290 */ /* 0x000fe2000fffe107 */
[----:B------:R-:W-:Y:S01]  /*2250*/  IMAD R0, R0, UR61, R14 ;  /* 0x0000003d00007c24 */ /* 0x000fe2000f8e020e */
[----:B------:R-:W-:Y:S01]  /*2260*/  UMOV UR25, 0x4 ;  /* 0x0000000400197882 */ /* 0x000fe20000000000 */
[----:B------:R-:W-:Y:S01]  /*2270*/  IMAD.WIDE.U32 R6, R5, c[0x0][0x370], R6 ;  /* 0x0000dc0005067a25 */ /* 0x000fe200078e0006 */
[----:B------:R-:W-:-:S02]  /*2280*/  UIADD3 UR6, UR6, -UR32, URZ ;  /* 0x8000002006067290 */ /* 0x000fc4000fffe03f */
[----:B------:R-:W-:Y:S01]  /*2290*/  IADD3 R177, P1, R0, UR23, RZ ;  /* 0x0000001700b17c10 */ /* 0x000fe2000ff3e0ff */
[----:B------:R-:W-:Y:S01]  /*22a0*/  UIMAD.WIDE UR10, UR10, UR25, UR12 ;  /* 0x000000190a0a72a5 */ /* 0x000fe2000f8e020c */
[----:B------:R1:W2:Y:S01]  /*22b0*/  R2UR UR12, R10 ;  /* 0x000000000a0c73c2 */ /* 0x0002a200000e0000 */
[----:B------:R-:W-:Y:S01]  /*22c0*/  USHF.R.S32.HI UR32, URZ, 0x1f, UR6 ;  /* 0x0000001f3f207899 */ /* 0x000fe20008011406 */
[----:B------:R-:W-:-:S03]  /*22d0*/  IADD3 R7, R7, UR17, RZ ;  /* 0x0000001107077c10 */ /* 0x000fc6000fffe0ff */
[----:B------:R-:W-:Y:S02]  /*22e0*/  ULEA.HI UR32, UR32, UR6, URZ, 0x7 ;  /* 0x0000000620207291 */ /* 0x000fe4000f8f383f */
[----:B------:R-:W-:Y:S01]  /*22f0*/  UMOV UR30, UR10 ;  /* 0x0000000a001e7c82 */ /* 0x000fe20008000000 */
[----:B------:R3:W4:Y:S01]  /*2300*/  R2UR UR13, R11 ;  /* 0x000000000b0d73c2 */ /* 0x00072200000e0000 */
[----:B------:R-:W-:Y:S02]  /*2310*/  USHF.R.S32.HI UR32, URZ, 0x7, UR32 ;  /* 0x000000073f207899 */ /* 0x000fe40008011420 */
[----:B------:R-:W-:Y:S02]  /*2320*/  UMOV UR29, UR11 ;  /* 0x0000000b001d7c82 */ /* 0x000fe40008000000 */
[----:B------:R-:W-:Y:S02]  /*2330*/  UISETP.LT.AND UP1, UPT, URZ, UR32, UPT ;  /* 0x000000203f00728c */ /* 0x000fe4000bf21270 */
[----:B------:R-:W-:-:S02]  /*2340*/  ULDC.64 UR10, c[0x0][0x200] ;  /* 0x00008000000a7ab9 */ /* 0x000fc40000000a00 */
[----:B------:R-:W-:Y:S02]  /*2350*/  USEL UR32, URZ, UR32, !UP1 ;  /* 0x000000203f207287 */ /* 0x000fe4000c800000 */
[----:B------:R-:W-:Y:S02]  /*2360*/  UIADD3 UR6, UR27, -0x1, URZ ;  /* 0xffffffff1b067890 */ /* 0x000fe4000fffe03f */
[----:B------:R-:W-:Y:S01]  /*2370*/  UISETP.GT.AND UP1, UPT, UR27, UR32, UPT ;  /* 0x000000201b00728c */ /* 0x000fe2000bf24270 */
[----:B-1----:R-:W-:Y:S01]  /*2380*/  LEA.HI.X.SX32 R10, R0, UR20, 0x1, P1 ;  /* 0x00000014000a7c11 */ /* 0x002fe200088f0eff */
[----:B------:R-:W-:Y:S01]  /*2390*/  IMAD.U32 R0, RZ, RZ, UR55 ;  /* 0x00000037ff007e24 */ /* 0x000fe2000f8e00ff */
[C---:B------:R-:W-:Y:S01]  /*23a0*/  LEA R178, P1, R177.reuse, c[0x0][0x350], 0x2 ;  /* 0x0000d400b1b27a11 */ /* 0x040fe200078210ff */
        /* <DEDUP_REMOVED lines=15> */
[----:B--234-:R-:W-:Y:S05]  /*24a0*/  @P1 BRA `(.L_x_424) ;  /* 0x0000075000001947 */ /* 0x01cfea0003800000 */
        /* <DEDUP_REMOVED lines=18> */
.L_x_425:
[----:B------:R-:W-:Y:S02]  /*25d0*/  @UP0 UIADD3 UR6, UR49, UR51, URZ ;  /* 0x0000003331060290 */ /* 0x000fe4000fffe03f */
[----:B------:R-:W-:Y:S02]  /*25e0*/  ULDC.64 UR10, c[0x0][0x3a8] ;  /* 0x0000ea00000a7ab9 */ /* 0x000fe40000000a00 */
[----:B------:R-:W-:-:S04]  /*25f0*/  @UP0 UIMAD.WIDE.U32 UR8, UR6, UR10, URZ ;  /* 0x0000000a060802a5 */ /* 0x000fc8000f8e003f */
[----:B------:R-:W-:Y:S01]  /*2600*/  @UP0 UIMAD UR6, UR6, UR11, UR9 ;  /* 0x0000000b060602a4 */ /* 0x000fe2000f8e0209 */
        /* <DEDUP_REMOVED lines=11> */
[----:B------:R-:W-:Y:S02]  /*26c0*/  UIADD3 UR6, UR9, UR6, URZ ;  /* 0x0000000609067290 */ /* 0x000fe4000fffe03f */
.L_x_426:
        /* <DEDUP_REMOVED lines=29> */
.L_x_428:
[----:B------:R-:W-:Y:S05]  /*28a0*/  BSYNC B0 ;  /* 0x0000000000007941 */ /* 0x000fea0003800000 */
.L_x_427:
        /* <DEDUP_REMOVED lines=14> */
.L_x_430:
[----:B------:R-:W-:Y:S05]  /*2990*/  BSYNC B0 ;  /* 0x0000000000007941 */ /* 0x000fea0003800000 */
.L_x_429:
[----:B------:R-:W-:Y:S01]  /*29a0*/  ULDC.64 UR10, c[0x0][0x3a8] ;  /* 0x0000ea00000a7ab9 */ /* 0x000fe20000000a00 */
[----:B-1----:R-:W-:Y:S01]  /*29b0*/  IMAD.WIDE.U32 R4, R11, c[0x0][0x3a8], R238 ;  /* 0x0000ea000b047a25 */ /* 0x002fe200078e00ee */
[----:B------:R-:W-:Y:S01]  /*29c0*/  UIMAD UR15, UR15, UR10, URZ ;  /* 0x0000000a0f0f72a4 */ /* 0x000fe2000f8e023f */
[----:B------:R-:W-:Y:S01]  /*29d0*/  BSSY B0, `(.L_x_431) ;  /* 0x0000016000007945 */ /* 0x000fe20003800000 */
[----:B------:R-:W-:Y:S02]  /*29e0*/  USHF.R.S32.HI UR4, URZ, 0x1f, UR55 ;  /* 0x0000001f3f047899 */ /* 0x000fe40008011437 */
[----:B------:R-:W-:Y:S01]  /*29f0*/  UIMAD UR7, UR7, UR11, UR15 ;  /* 0x0000000b070772a4 */ /* 0x000fe2000f8e020f */
[----:B------:R-:W-:Y:S01]  /*2a00*/  IADD3 R4, P2, R4, UR8, RZ ;  /* 0x0000000804047c10 */ /* 0x000fe2000ff5e0ff */
[----:B------:R-:W-:Y:S02]  /*2a10*/  ULDC.64 UR8, c[0x0][0x3c0] ;  /* 0x0000f00000087ab9 */ /* 0x000fe40000000a00 */
[----:B------:R-:W-:-:S02]  /*2a20*/  UIMAD UR4, UR4, UR8, URZ ;  /* 0x00000008040472a4 */ /* 0x000fc4000f8e023f */
[----:B------:R-:W-:Y:S02]  /*2a30*/  IMAD.U32 R0, RZ, RZ, UR7 ;  /* 0x00000007ff007e24 */ /* 0x000fe4000f8e00ff */
[----:B------:R-:W-:-:S03]  /*2a40*/  UIMAD UR4, UR55, UR9, UR4 ;  /* 0x00000009370472a4 */ /* 0x000fc6000f8e0204 */
[----:B------:R-:W-:Y:S02]  /*2a50*/  IADD3.X R5, R5, UR6, R0, P2, !PT ;  /* 0x0000000605057c10 */ /* 0x000fe400097fe400 */
        /* <DEDUP_REMOVED lines=13> */
.L_x_432:
[----:B------:R-:W-:Y:S05]  /*2b30*/  BSYNC B0 ;  /* 0x0000000000007941 */ /* 0x000fea0003800000 */
.L_x_431:
        /* <DEDUP_REMOVED lines=12> */
.L_x_424:
        /* <DEDUP_REMOVED lines=43> */
.L_x_435:
[----:B------:R-:W-:Y:S05]  /*2eb0*/  BSYNC B0 ;  /* 0x0000000000007941 */ /* 0x000fea0003800000 */
.L_x_434:
        /* <DEDUP_REMOVED lines=21> */
.L_x_437:
[----:B------:R-:W-:Y:S05]  /*3010*/  BSYNC B0 ;  /* 0x0000000000007941 */ /* 0x000fea0003800000 */
.L_x_436:
        /* <DEDUP_REMOVED lines=17> */
.L_x_439:
[----:B------:R-:W-:Y:S05]  /*3130*/  BSYNC B0 ;  /* 0x0000000000007941 */ /* 0x000fea0003800000 */
.L_x_438:
        /* <DEDUP_REMOVED lines=15> */
.L_x_441:
[----:B------:R-:W-:Y:S05]  /*3230*/  BSYNC B0 ;  /* 0x0000000000007941 */ /* 0x000fea0003800000 */
.L_x_440:
        /* <DEDUP_REMOVED lines=20> */
.L_x_443:
[----:B------:R-:W-:Y:S05]  /*3380*/  BSYNC B0 ;  /* 0x0000000000007941 */ /* 0x000fea0003800000 */
.L_x_442:
        /* <DEDUP_REMOVED lines=20> */
.L_x_445:
[----:B------:R-:W-:Y:S05]  /*34d0*/  BSYNC B0 ;  /* 0x0000000000007941 */ /* 0x000fea0003800000 */
.L_x_444:
[----:B------:R-:W-:Y:S01]  /*34e0*/  ULDC.64 UR16, c[0x0][0x198] ;  /* 0x0000660000107ab9 */ /* 0x000fe20000000a00 */
[----:B---3--:R-:W-:Y:S01]  /*34f0*/  IMAD.WIDE.U32 R6, R13, c[0x0][0x198], R238 ;  /* 0x000066000d067a25 */ /* 0x008fe200078e00ee */
[----:B------:R-:W-:Y:S01]  /*3500*/  UIMAD UR15, UR15, UR16, URZ ;  /* 0x000000100f0f72a4 */ /* 0x000fe2000f8e023f */
[----:B------:R-:W-:Y:S02]  /*3510*/  ISETP.GE.AND P6, PT, R240, UR8, PT ;  /* 0x00000008f0007c0c */ /* 0x000fe4000bfc6270 */
        /* <DEDUP_REMOVED lines=13> */
[C---:B------:R-:W-:Y:S02]  /*35f0*/  IADD3 R5, R240.reuse, 0x48, RZ ;  /* 0x00000048f0057810 */ /* 0x040fe40007ffe0ff */
        /* <DEDUP_REMOVED lines=34> */
.L_x_447:
[----:B---3--:R-:W-:Y:S05]  /*3820*/  BSYNC B0 ;  /* 0x0000000000007941 */ /* 0x008fea0003800000 */
.L_x_446:
        /* <DEDUP_REMOVED lines=19> */
.L_x_449:
[----:B------:R-:W-:Y:S05]  /*3960*/  BSYNC B0 ;  /* 0x0000000000007941 */ /* 0x000fea0003800000 */
.L_x_448:
[----:B------:R-:W0:Y:S04]  /*3970*/  LDGDEPBAR ;  /* 0x00000000000079af */ /* 0x000e280000000000 */
[----:B--2---:R-:W2:Y:S04]  /*3980*/  LDL R3, [R1+0x1c] ;  /* 0x00001c0001037983 */ /* 0x004ea80000100800 */
[----:B-1-34-:R-:W3:Y:S01]  /*3990*/  LDL R0, [R1+0x8] ;  /* 0x0000080001007983 */ /* 0x01aee20000100800 */
[----:B------:R-:W-:Y:S02]  /*39a0*/  IMAD.MOV.U32 R6, RZ, RZ, c[0x0][0x308] ;  /* 0x0000c200ff067624 */ /* 0x000fe400078e00ff */
[----:B------:R-:W-:Y:S01]  /*39b0*/  IMAD.MOV.U32 R7, RZ, RZ, c[0x0][0x30c] ;  /* 0x0000c300ff077624 */ /* 0x000fe200078e00ff */
[----:B------:R-:W-:-:S04]  /*39c0*/  DEPBAR.LE SB0, 0x1 ;  /* 0x000080400000791a */ /* 0x000fc80000000000 */
[----:B------:R-:W-:Y:S06]  /*39d0*/  BAR.SYNC.DEFER_BLOCKING 0x0 ;  /* 0x0000000000007b1d */ /* 0x000fec0000010000 */
[----:B------:R1:W4:Y:S04]  /*39e0*/  LDG.E.64 R4, [R6.64+0x8] ;  /* 0x0000083406047981 */ /* 0x000328000c1e1b00 */
[----:B------:R1:W2:Y:S04]  /*39f0*/  LDSM.16.M88.4 R128, [R161+0x8000] ;  /* 0x00800000a180783b */ /* 0x0002a80000000200 */
[----:B------:R2:W2:Y:S04]  /*3a00*/  LDSM.16.M88.4 R132, [R161+0x8400] ;  /* 0x00840000a184783b */ /* 0x0004a80000000200 */
[----:B------:R2:W2:Y:S04]  /*3a10*/  LDSM.16.M88.4 R136, [R161+0x8800] ;  /* 0x00880000a188783b */ /* 0x0004a80000000200 */
[----:B------:R2:W2:Y:S04]  /*3a20*/  LDSM.16.M88.4 R140, [R161+0x8c00] ;  /* 0x008c0000a18c783b */ /* 0x0004a80000000200 */
[----:B------:R2:W2:Y:S04]  /*3a30*/  LDSM.16.M88.4 R144, [R162+0x8000] ;  /* 0x00800000a290783b */ /* 0x0004a80000000200 */
[----:B------:R2:W2:Y:S04]  /*3a40*/  LDSM.16.M88.4 R148, [R162+0x8400] ;  /* 0x00840000a294783b */ /* 0x0004a80000000200 */
[----:B-1----:R-:W4:Y:S04]  /*3a50*/  LDG.E.64 R6, [R6.64] ;  /* 0x0000003406067981 */ /* 0x002f28000c1e1b00 */
[----:B------:R1:W1:Y:S04]  /*3a60*/  LDSM.16.M88.4 R152, [R162+0x8800] ;  /* 0x00880000a298783b */ /* 0x0002680000000200 */
[----:B------:R1:W1:Y:S01]  /*3a70*/  LDSM.16.M88.4 R156, [R162+0x8c00] ;  /* 0x008c0000a29c783b */ /* 0x0002620000000200 */
        /* <DEDUP_REMOVED lines=17> */
[----:B------:R-:W-:Y:S01]  /*3b90*/  ULDC UR28, c[0x0][0x2e4] ;  /* 0x0000b900001c7ab9 */ /* 0x000fe20000000800 */
[----:B--2---:R2:W4:Y:S08]  /*3ba0*/  R2UR UR8, R3 ;  /* 0x00000000030873c2 */ /* 0x00453000000e0000 */
[----:B---3--:R3:W1:Y:S01]  /*3bb0*/  R2UR UR7, R0 ;  /* 0x00000000000773c2 */ /* 0x00866200000e0000 */
[----:B--2---:R-:W-:-:S02]  /*3bc0*/  IADD3 R3, R168, 0x1000, RZ ;  /* 0x00001000a8037810 */ /* 0x004fc40007ffe0ff */
[--C-:B---3--:R-:W-:Y:S02]  /*3bd0*/  SHF.R.S32.HI R0, RZ, 0x1f, R14.reuse ;  /* 0x0000001fff007819 */ /* 0x108fe4000001140e */
[----:B------:R-:W-:Y:S02]  /*3be0*/  SEL R3, R3, R168, !P0 ;  /* 0x000000a803037207 */ /* 0x000fe40004000000 */
[----:B----4-:R-:W-:-:S04]  /*3bf0*/  IADD3 R247, P2, P1, R4, UR8, R14 ;  /* 0x0000000804f77c10 */ /* 0x010fc8000f95e00e */
[----:B-1----:R-:W-:Y:S02]  /*3c00*/  IADD3.X R245, R5, UR7, R0, P2, P1 ;  /* 0x0000000705f57c10 */ /* 0x002fe400097e2400 */
[----:B------:R-:W-:-:S04]  /*3c10*/  IADD3 R0, R167, 0x1000, RZ ;  /* 0x00001000a7007810 */ /* 0x000fc80007ffe0ff */
[----:B------:R-:W-:Y:S01]  /*3c20*/  SEL R0, R0, R167, !P0 ;  /* 0x000000a700007207 */ /* 0x000fe20004000000 */
[----:B------:R-:W1:Y:S08]  /*3c30*/  R2UR UR16, R6 ;  /* 0x00000000061073c2 */ /* 0x000e7000000e0000 */
[----:B------:R-:W2:Y:S01]  /*3c40*/  R2UR UR31, R7 ;  /* 0x00000000071f73c2 */ /* 0x000ea200000e0000 */
[----:B------:R-:W-:-:S02]  /*3c50*/  IMAD.SHL.U32 R160, R3, 0x2, RZ ;  /* 0x0000000203a07824 */ /* 0x000fc400078e00ff */
[----:B------:R-:W-:Y:S01]  /*3c60*/  IMAD.SHL.U32 R3, R0, 0x2, RZ ;  /* 0x0000000200037824 */ /* 0x000fe200078e00ff */
[----:B-1----:R-:W-:Y:S01]  /*3c70*/  LOP3.LUT R245, R245, UR16, RZ, 0x3c, !PT ;  /* 0x00000010f5f57c12 */ /* 0x002fe2000f8e3cff */
[----:B------:R-:W-:Y:S02]  /*3c80*/  UIADD3 UR25, UR16, -0x61c88647, URZ ;  /* 0x9e3779b910197890 */ /* 0x000fe4000fffe03f */
[----:B------:R-:W-:Y:S02]  /*3c90*/  UIADD3 UR24, UR16, 0x3c6ef372, URZ ;  /* 0x3c6ef37210187890 */ /* 0x000fe4000fffe03f */
[----:B------:R-:W-:Y:S02]  /*3ca0*/  UIADD3 UR22, UR16, -0x255992d5, URZ ;  /* 0xdaa66d2b10167890 */ /* 0x000fe4000fffe03f */
[----:B------:R-:W-:Y:S02]  /*3cb0*/  UIADD3 UR20, UR16, 0x78dde6e4, URZ ;  /* 0x78dde6e410147890 */ /* 0x000fe4000fffe03f */
[----:B------:R-:W-:-:S02]  /*3cc0*/  UIADD3 UR18, UR16, 0x1715609d, URZ ;  /* 0x1715609d10127890 */ /* 0x000fc4000fffe03f */
[----:B------:R-:W-:Y:S02]  /*3cd0*/  UIADD3 UR16, UR16, -0x4ab325aa, URZ ;  /* 0xb54cda5610107890 */ /* 0x000fe4000fffe03f */
[----:B--2---:R-:W-:Y:S02]  /*3ce0*/  UIADD3 UR50, UR31, -0x4498517b, URZ ;  /* 0xbb67ae851f327890 */ /* 0x004fe4000fffe03f */
[----:B------:R-:W-:Y:S02]  /*3cf0*/  UIADD3 UR23, UR31, 0x76cf5d0a, URZ ;  /* 0x76cf5d0a1f177890 */ /* 0x000fe4000fffe03f */
[----:B------:R-:W-:Y:S02]  /*3d00*/  UIADD3 UR21, UR31, 0x32370b8f, URZ ;  /* 0x32370b8f1f157890 */ /* 0x000fe4000fffe03f */
[----:B------:R-:W-:Y:S02]  /*3d10*/  UIADD3 UR19, UR31, -0x126145ec, URZ ;  /* 0xed9eba141f137890 */ /* 0x000fe4000fffe03f */
[----:B------:R-:W-:-:S02]  /*3d20*/  UIADD3 UR17, UR31, -0x56f99767, URZ ;  /* 0xa90668991f117890 */ /* 0x000fc4000fffe03f */
[----:B------:R-:W-:Y:S02]  /*3d30*/  UIADD3 UR15, UR31, 0x646e171e, URZ ;  /* 0x646e171e1f0f7890 */ /* 0x000fe4000fffe03f */
.L_x_454:
[----:B------:R-:W0:Y:S01]  /*3d40*/  LDGDEPBAR ;  /* 0x00000000000079af */ /* 0x000e220000000000 */
[----:B------:R-:W-:Y:S01]  /*3d50*/  IMAD.U32 R4, RZ, RZ, UR30 ;  /* 0x0000001eff047e24 */ /* 0x000fe2000f8e00ff */
[----:B------:R-:W-:Y:S01]  /*3d60*/  IADD3 R112, R166, R160, RZ ;  /* 0x000000a0a6707210 */ /* 0x000fe20007ffe0ff */
[----:B------:R-:W-:Y:S01]  /*3d70*/  IMAD.U32 R5, RZ, RZ, UR29 ;  /* 0x0000001dff057e24 */ /* 0x000fe2000f8e00ff */
[----:B------:R-:W-:Y:S01]  /*3d80*/  MOV R237, R177 ;  /* 0x000000b100ed7202 */ /* 0x000fe20000000f00 */
[----:B------:R-:W-:Y:S01]  /*3d90*/  USHF.L.U32 UR27, UR14, 0x7, URZ ;  /* 0x000000070e1b7899 */ /* 0x000fe2000800063f */
[C---:B------:R-:W-:Y:S01]  /*3da0*/  LEA R4, P0, R240.reuse, R4, 0x2 ;  /* 0x00000004f0047211 */ /* 0x040fe200078010ff */
[----:B------:R-:W-:Y:S02]  /*3db0*/  IMAD.MOV.U32 R236, RZ, RZ, R178 ;  /* 0x000000ffffec7224 */ /* 0x000fe400078e00b2 */
[----:B------:R-:W-:Y:S01]  /*3dc0*/  UIADD3 UR26, UR27, UR9, URZ ;  /* 0x000000091b1a7290 */ /* 0x000fe2000fffe03f */
[----:B------:R-:W-:Y:S03]  /*3dd0*/  LEA.HI.X.SX32 R5, R240, R5, 0x2, P0 ;  /* 0x00000005f0057211 */ /* 0x000fe600000f16ff */
[----:B------:R-:W-:Y:S04]  /*3de0*/  UIADD3 UR7, -UR4, 0x80, UR26 ;  /* 0x0000008004077890 */ /* 0x000fe8000fffe11a */
[----:B------:R-:W-:Y:S02]  /*3df0*/  UIADD3 UR8, UR7, -UR60, URZ ;  /* 0x8000003c07087290 */ /* 0x000fe4000fffe03f */
[----:B------:R-:W-:Y:S04]  /*3e00*/  USHF.L.U32 UR7, UR6, 0x7, URZ ;  /* 0x0000000706077899 */ /* 0x000fe8000800063f */
[----:B------:R-:W-:Y:S01]  /*3e10*/  UISETP.GE.AND UP0, UPT, UR7, UR8, UPT ;  /* 0x000000080700728c */ /* 0x000fe2000bf06270 */
[----:B------:R-:W-:Y:S04]  /*3e20*/  DEPBAR.LE SB0, 0x0 ;  /* 0x000080000000791a */ /* 0x000fe80000000000 */
[----:B------:R-:W-:Y:S01]  /*3e30*/  BAR.SYNC.DEFER_BLOCKING 0x0 ;  /* 0x0000000000007b1d */ /* 0x000fe20000010000 */
[----:B------:R-:W-:Y:S05]  /*3e40*/  PLOP3.LUT P0, PT, PT, PT, UP0, 0x80, 0x0 ;  /* 0x000000000000781c */ /* 0x000fea0003f0f008 */
[----:B------:R-:W-:Y:S01]  /*3e50*/  LDSM.16.M88.4 R64, [R160] ;  /* 0x00000000a040783b */ /* 0x000fe20000000200 */
[----:B------:R-:W-:Y:S05]  /*3e60*/  ULDC UR8, c[0x0][0x2e4] ;  /* 0x0000b90000087ab9 */ /* 0x000fea0000000800 */
[----:B------:R-:W1:Y:S06]  /*3e70*/  LDSM.16.M88.4 R16, [R161+0x6000] ;  /* 0x00600000a110783b */ /* 0x000e6c0000000200 */
[----:B------:R-:W2:Y:S06]  /*3e80*/  LDSM.16.M88.4 R60, [R160+0x1000] ;  /* 0x00100000a03c783b */ /* 0x000eac0000000200 */
[----:B-----5:R1:W5:Y:S06]  /*3e90*/  LDG.E R176, [R4.64] ;  /* 0x0000003404b07981 */ /* 0x02036c000c1e1900 */
[----:B------:R1:W5:Y:S06]  /*3ea0*/  LDG.E R175, [R4.64+0x20] ;  /* 0x0000203404af7981 */ /* 0x00036c000c1e1900 */
[----:B------:R1:W5:Y:S06]  /*3eb0*/  LDG.E R174, [R4.64+0x100] ;  /* 0x0001003404ae7981 */ /* 0x00036c000c1e1900 */
[----:B------:R1:W5:Y:S06]  /*3ec0*/  LDG.E R173, [R4.64+0x120] ;  /* 0x0001203404ad7981 */ /* 0x00036c000c1e1900 */
[----:B------:R-:W3:Y:S06]  /*3ed0*/  LDSM.16.M88.4 R32, [R161+0x6400] ;  /* 0x00640000a120783b */ /* 0x000eec0000000200 */
[----:B------:R-:W4:Y:S06]  /*3ee0*/  LDSM.16.M88.4 R48, [R161+0x6800] ;  /* 0x00680000a130783b */ /* 0x000f2c0000000200 */
[----:B------:R-:W4:Y:S06]  /*3ef0*/  LDSM.16.M88.4 R100, [R161+0x6c00] ;  /* 0x006c0000a164783b */ /* 0x000f2c0000000200 */
[----:B------:R-:W-:Y:S01]  /*3f00*/  LDSM.16.M88.4 R104, [R112] ;  /* 0x000000007068783b */ /* 0x000fe20000000200 */
[-C--:B-1----:R-:W-:Y:S05]  /*3f10*/  HMMA.16816.F32.BF16 R4, R64, R16.reuse, RZ ;  /* 0x000000104004723c */ /* 0x082fea00000418ff */
[----:B------:R-:W1:Y:S03]  /*3f20*/  LDSM.16.M88.4 R108, [R162+0x6000] ;  /* 0x00600000a26c783b */ /* 0x000e660000000200 */
[C---:B--2---:R-:W-:Y:S03]  /*3f30*/  HMMA.16816.F32.BF16 R8, R60.reuse, R16, RZ ;  /* 0x000000103c08723c */ /* 0x044fe600000418ff */
[----:B------:R-:W2:Y:S05]  /*3f40*/  LDSM.16.M88.4 R112, [R112+0x1000] ;  /* 0x001000007070783b */ /* 0x000eaa0000000200 */
[-C--:B------:R-:W-:Y:S01]  /*3f50*/  HMMA.16816.F32.BF16 R12, R60, R18.reuse, RZ ;  /* 0x000000123c0c723c */ /* 0x080fe200000418ff */
[----:B------:R-:W1:Y:S06]  /*3f60*/  LDSM.16.M88.4 R116, [R162+0x6400] ;  /* 0x00640000a274783b */ /* 0x000e6c0000000200 */
[----:B------:R-:W1:Y:S01]  /*3f70*/  LDSM.16.M88.4 R120, [R162+0x6800] ;  /* 0x00680000a278783b */ /* 0x000e620000000200 */
[C---:B------:R-:W-:Y:S05]  /*3f80*/  HMMA.16816.F32.BF16 R16, R64.reuse, R18, RZ ;  /* 0x000000124010723c */ /* 0x040fea00000418ff */
[----:B------:R-:W1:Y:S03]  /*3f90*/  LDSM.16.M88.4 R124, [R162+0x6c00] ;  /* 0x006c0000a27c783b */ /* 0x000e660000000200 */
[-C--:B---3--:R-:W-:Y:S08]  /*3fa0*/  HMMA.16816.F32.BF16 R20, R64, R32.reuse, RZ ;  /* 0x000000204014723c */ /* 0x088ff000000418ff */
[C---:B------:R-:W-:Y:S08]  /*3fb0*/  HMMA.16816.F32.BF16 R24, R60.reuse, R32, RZ ;  /* 0x000000203c18723c */ /* 0x040ff000000418ff */
[-C--:B------:R-:W-:Y:S08]  /*3fc0*/  HMMA.16816.F32.BF16 R28, R60, R34.reuse, RZ ;  /* 0x000000223c1c723c */ /* 0x080ff000000418ff */
[C---:B------:R-:W-:Y:S08]  /*3fd0*/  HMMA.16816.F32.BF16 R32, R64.reuse, R34, RZ ;  /* 0x000000224020723c */ /* 0x040ff000000418ff */
[-C--:B----4-:R-:W-:Y:S08]  /*3fe0*/  HMMA.16816.F32.BF16 R36, R64, R48.reuse, RZ ;  /* 0x000000304024723c */ /* 0x090ff000000418ff */
        /* <DEDUP_REMOVED lines=8> */
[C---:B--2---:R-:W-:Y:S08]  /*4070*/  HMMA.16816.F32.BF16 R8, R112.reuse, R108, R8 ;  /* 0x0000006c7008723c */ /* 0x044ff00000041808 */
        /* <DEDUP_REMOVED lines=15> */
[----:B------:R-:W-:Y:S02]  /*4170*/  UIADD3 UR27, UR27, 0x80, URZ ;  /* 0x000000801b1b7890 */ /* 0x000fe4000fffe03f */
[----:B------:R-:W-:Y:S02]  /*4180*/  UIADD3 UR26, UR28, UR26, -UR4 ;  /* 0x0000001a1c1a7290 */ /* 0x000fe4000fffe804 */
[----:B------:R-:W-:Y:S02]  /*4190*/  UIADD3 UR8, UR7, 0x80, URZ ;  /* 0x0000008007087890 */ /* 0x000fe4000fffe03f */
[----:B------:R-:W-:Y:S02]  /*41a0*/  IMAD.U32 R0, RZ, RZ, UR27 ;  /* 0x0000001bff007e24 */ /* 0x000fe4000f8e00ff */
[----:B------:R-:W-:Y:S03]  /*41b0*/  UISETP.GE.AND UP0, UPT, UR8, UR26, UPT ;  /* 0x0000001a0800728c */ /* 0x000fe6000bf06270 */
[----:B------:R-:W-:Y:S01]  /*41c0*/  ISETP.LT.AND P0, PT, R0, UR4, PT ;  /* 0x0000000400007c0c */ /* 0x000fe2000bf01270 */
[----:B------:R-:W-:Y:S02]  /*41d0*/  UMOV UR8, UR28 ;  /* 0x0000001c00087c82 */ /* 0x000fe40008000000 */
[----:B------:R-:W-:Y:S11]  /*41e0*/  PLOP3.LUT P1, PT, PT, PT, UP0, 0x80, 0x0 ;  /* 0x000000000000781c */ /* 0x000ff60003f2f008 */
[----:B------:R-:W-:Y:S02]  /*41f0*/  @!UPT UIADD3 URZ, URZ, URZ, URZ ;  /* 0x0000003f3f3ff290 */ /* 0x000fe4000fffe03f */
[----:B------:R-:W-:-:S05]  /*4200*/  @!P1 BRA P0, `(.L_x_451) ;  /* 0x00000ed000009947 */ /* 0x000fca0000000000 */
.L_x_450:
[----:B------:R-:W-:Y:S01]  /*4210*/  IADD3 R0, R240, UR7, RZ ;  /* 0x00000007f0007c10 */ /* 0x000fe2000fffe0ff */
[----:B------:R-:W-:Y:S02]  /*4220*/  UIADD3 UR7, -UR8, UR4, -UR9 ;  /* 0x0000000408077290 */ /* 0x000fe4000fffe909 */
[----:B------:R-:W-:Y:S01]  /*4230*/  UMOV UR28, UR8 ;  /* 0x00000008001c7c82 */ /* 0x000fe20008000000 */
[C---:B------:R-:W-:Y:S02]  /*4240*/  IADD3 R102, R0.reuse, 0x8, RZ ;  /* 0x0000000800667810 */ /* 0x040fe40007ffe0ff */
[C---:B------:R-:W-:Y:S02]  /*4250*/  IADD3 R101, R0.reuse, 0x40, RZ ;  /* 0x0000004000657810 */ /* 0x040fe40007ffe0ff */
[C---:B------:R-:W-:Y:S02]  /*4260*/  IADD3 R100, R0.reuse, 0x48, RZ ;  /* 0x0000004800647810 */ /* 0x040fe40007ffe0ff */
[----:B------:R-:W-:Y:S02]  /*4270*/  IADD3 R107, R0, UR7, RZ ;  /* 0x00000007006b7c10 */ /* 0x000fe4000fffe0ff */
[----:B------:R-:W-:Y:S02]  /*4280*/  IADD3 R105, R102, UR7, RZ ;  /* 0x0000000766697c10 */ /* 0x000fe4000fffe0ff */
[C---:B------:R-:W-:Y:S02]  /*4290*/  IADD3 R103, R101.reuse, UR7, RZ ;  /* 0x0000000765677c10 */ /* 0x040fe4000fffe0ff */
[C---:B------:R-:W-:Y:S01]  /*42a0*/  IADD3 R104, R100.reuse, UR7, RZ ;  /* 0x0000000764687c10 */ /* 0x040fe2000fffe0ff */
[----:B------:R-:W-:Y:S01]  /*42b0*/  UIADD3 UR7, UR4, 0x1, -UR9 ;  /* 0x0000000104077890 */ /* 0x000fe2000fffe809 */
[----:B------:R-:W-:Y:S02]  /*42c0*/  IMNMX R107, RZ, R107, !PT ;  /* 0x0000006bff6b7217 */ /* 0x000fe40007800200 */
[----:B------:R-:W-:Y:S01]  /*42d0*/  IMNMX R105, RZ, R105, !PT ;  /* 0x00000069ff697217 */ /* 0x000fe20007800200 */
[----:B------:R-:W-:Y:S01]  /*42e0*/  UIADD3 UR7, UR7, UR59, URZ ;  /* 0x0000003b07077290 */ /* 0x000fe2000fffe03f */
[----:B------:R-:W-:Y:S05]  /*42f0*/  IMNMX R103, RZ, R103, !PT ;  /* 0x00000067ff677217 */ /* 0x000fea0007800200 */
[----:B------:R-:W-:Y:S02]  /*4300*/  IADD3 R108, R100, UR7, RZ ;  /* 0x00000007646c7c10 */ /* 0x000fe4000fffe0ff */
[----:B------:R-:W-:Y:S01]  /*4310*/  IADD3 R106, R0, UR7, RZ ;  /* 0x00000007006a7c10 */ /* 0x000fe2000fffe0ff */
[----:B------:R-:W1:Y:S01]  /*4320*/  S2R R100, SR_TID.X ;  /* 0x0000000000647919 */ /* 0x000e620000002100 */
[----:B------:R-:W-:Y:S01]  /*4330*/  IADD3 R109, R102, UR7, RZ ;  /* 0x00000007666d7c10 */ /* 0x000fe2000fffe0ff */
[----:B------:R-:W-:Y:S01]  /*4340*/  IMAD.U32 R0, RZ, RZ, UR14 ;  /* 0x0000000eff007e24 */ /* 0x000fe2000f8e00ff */
[----:B------:R-:W-:Y:S02]  /*4350*/  IMNMX R106, R106, UR4, PT ;  /* 0x000000046a6a7c17 */ /* 0x000fe4000b800200 */
[----:B------:R-:W-:Y:S02]  /*4360*/  IADD3 R102, R101, UR7, RZ ;  /* 0x0000000765667c10 */ /* 0x000fe4000fffe0ff */
[----:B------:R-:W-:Y:S02]  /*4370*/  IMNMX R101, RZ, R104, !PT ;  /* 0x00000068ff657217 */ /* 0x000fe40007800200 */
[----:B------:R-:W-:Y:S02]  /*4380*/  IMNMX R104, R109, UR4, PT ;  /* 0x000000046d687c17 */ /* 0x000fe4000b800200 */
[----:B------:R-:W-:Y:S01]  /*4390*/  IMNMX R102, R102, UR4, PT ;  /* 0x0000000466667c17 */ /* 0x000fe2000b800200 */
[----:B-1----:R-:W-:Y:S05]  /*43a0*/  IMAD.SHL.U32 R100, R100, 0x2, RZ ;  /* 0x0000000264647824 */ /* 0x002fea00078e00ff */
[----:B------:R-:W-:Y:S05]  /*43b0*/  LOP3.LUT R100, R100, 0x6, RZ, 0xc0, !PT ;  /* 0x0000000664647812 */ /* 0x000fea00078ec0ff */
[----:B------:R-:W-:Y:S04]  /*43c0*/  IMAD R100, R246, 0x40, R100 ;  /* 0x00000040f6647824 */ /* 0x000fe800078e0264 */
[----:B------:R-:W-:Y:S01]  /*43d0*/  IMAD R0, R0, 0x80, R100 ;  /* 0x0000008000007824 */ /* 0x000fe200078e0264 */
[----:B------:R-:W-:Y:S04]  /*43e0*/  IMNMX R100, R108, UR4, PT ;  /* 0x000000046c647c17 */ /* 0x000fe8000b800200 */
[C---:B------:R-:W-:Y:S02]  /*43f0*/  ISETP.GE.AND P0, PT, R0.reuse, R107, PT ;  /* 0x0000006b0000720c */ /* 0x040fe40003f06270 */
[C---:B------:R-:W-:Y:S02]  /*4400*/  IADD3 R121, R0.reuse, 0x1, RZ ;  /* 0x0000000100797810 */ /* 0x040fe40007ffe0ff */
[C---:B------:R-:W-:Y:S02]  /*4410*/  IADD3 R120, R0.reuse, 0x8, RZ ;  /* 0x0000000800787810 */ /* 0x040fe40007ffe0ff */
[C---:B------:R-:W-:Y:S02]  /*4420*/  IADD3 R119, R0.reuse, 0x9, RZ ;  /* 0x0000000900777810 */ /* 0x040fe40007ffe0ff */
[C---:B------:R-:W-:Y:S02]  /*4430*/  IADD3 R118, R0.reuse, 0x10, RZ ;  /* 0x0000001000767810 */ /* 0x040fe40007ffe0ff */
[C---:B------:R-:W-:Y:S02]  /*4440*/  ISETP.GE.OR P0, PT, R0.reuse, R106, !P0 ;  /* 0x0000006a0000720c */ /* 0x040fe40004706670 */
[C---:B------:R-:W-:Y:S02]  /*4450*/  ISETP.GE.AND P6, PT, R0.reuse, R105, PT ;  /* 0x000000690000720c */ /* 0x040fe40003fc6270 */
[C---:B------:R-:W-:Y:S02]  /*4460*/  ISETP.GE.AND P5, PT, R0.reuse, R103, PT ;  /* 0x000000670000720c */ /* 0x040fe40003fa6270 */
[----:B------:R-:W-:Y:S02]  /*4470*/  ISETP.GE.AND P4, PT, R0, R101, PT ;  /* 0x000000650000720c */ /* 0x000fe40003f86270 */
[-C--:B------:R-:W-:Y:S02]  /*4480*/  ISETP.GE.AND P3, PT, R121, R107.reuse, PT ;  /* 0x0000006b7900720c */ /* 0x080fe40003f66270 */
[-C--:B------:R-:W-:Y:S02]  /*4490*/  ISETP.GE.AND P2, PT, R120, R107.reuse, PT ;  /* 0x0000006b7800720c */ /* 0x080fe40003f46270 */
[-C--:B------:R-:W-:Y:S02]  /*44a0*/  ISETP.GE.AND P1, PT, R119, R107.reuse, PT ;  /* 0x0000006b7700720c */ /* 0x080fe40003f26270 */
[----:B------:R-:W-:Y:S02]  /*44b0*/  FSEL R4, R4, -INF , !P0 ;  /* 0xff80000004047808 */ /* 0x000fe40004000000 */
[-C--:B------:R-:W-:Y:S02]  /*44c0*/  ISETP.GE.AND P0, PT, R118, R107.reuse, PT ;  /* 0x0000006b7600720c */ /* 0x080fe40003f06270 */
[C---:B------:R-:W-:Y:S02]  /*44d0*/  IADD3 R117, R0.reuse, 0x11, RZ ;  /* 0x0000001100757810 */ /* 0x040fe40007ffe0ff */
[C---:B------:R-:W-:Y:S02]  /*44e0*/  IADD3 R116, R0.reuse, 0x18, RZ ;  /* 0x0000001800747810 */ /* 0x040fe40007ffe0ff */
[C---:B------:R-:W-:Y:S02]  /*44f0*/  IADD3 R115, R0.reuse, 0x19, RZ ;  /* 0x0000001900737810 */ /* 0x040fe40007ffe0ff */
[C---:B------:R-:W-:Y:S02]  /*4500*/  IADD3 R114, R0.reuse, 0x20, RZ ;  /* 0x0000002000727810 */ /* 0x040fe40007ffe0ff */
[C---:B------:R-:W-:Y:S02]  /*4510*/  IADD3 R113, R0.reuse, 0x21, RZ ;  /* 0x0000002100717810 */ /* 0x040fe40007ffe0ff */
[C---:B------:R-:W-:Y:S02]  /*4520*/  IADD3 R112, R0.reuse, 0x28, RZ ;  /* 0x0000002800707810 */ /* 0x040fe40007ffe0ff */
[C---:B------:R-:W-:Y:S02]  /*4530*/  IADD3 R111, R0.reuse, 0x29, RZ ;  /* 0x00000029006f7810 */ /* 0x040fe40007ffe0ff */
[C---:B------:R-:W-:Y:S02]  /*4540*/  ISETP.GE.OR P6, PT, R0.reuse, R104, !P6 ;  /* 0x000000680000720c */ /* 0x040fe400077c6670 */
[C---:B------:R-:W-:Y:S02]  /*4550*/  ISETP.GE.OR P5, PT, R0.reuse, R102, !P5 ;  /* 0x000000660000720c */ /* 0x040fe40006fa6670 */
[----:B------:R-:W-:Y:S02]  /*4560*/  ISETP.GE.OR P4, PT, R0, R100, !P4 ;  /* 0x000000640000720c */ /* 0x000fe40006786670 */
        /* <DEDUP_REMOVED lines=127> */
[-C--:B------:R-:W-:Y:S02]  /*4d60*/  ISETP.GE.OR P6, PT, R112, R102.reuse, !P6 ;  /* 0x000000667000720c */ /* 0x080fe400077c6670 */
[-C--:B------:R-:W-:Y:S02]  /*4d70*/  ISETP.GE.OR P5, PT, R111, R102.reuse, !P5 ;  /* 0x000000666f00720c */ /* 0x080fe40006fa6670 */
[-C--:B------:R-:W-:Y:S02]  /*4d80*/  ISETP.GE.OR P4, PT, R110, R102.reuse, !P4 ;  /* 0x000000666e00720c */ /* 0x080fe40006786670 */
[-C--:B------:R-:W-:Y:S02]  /*4d90*/  ISETP.GE.OR P3, PT, R109, R102.reuse, !P3 ;  /* 0x000000666d00720c */ /* 0x080fe40005f66670 */
[-C--:B------:R-:W-:Y:S02]  /*4da0*/  ISETP.GE.OR P2, PT, R108, R102.reuse, !P2 ;  /* 0x000000666c00720c */ /* 0x080fe40005746670 */
[----:B------:R-:W-:Y:S02]  /*4db0*/  ISETP.GE.OR P1, PT, R0, R102, !P1 ;  /* 0x000000660000720c */ /* 0x000fe40004f26670 */
        /* <DEDUP_REMOVED lines=50> */
.L_x_451:
[C---:B------:R-:W-:Y:S01]  /*50e0*/  FSETP.NEU.FTZ.AND P0, PT, R243.reuse, -INF , PT ;  /* 0xff800000f300780b */ /* 0x040fe20003f1d000 */
[----:B------:R-:W-:Y:S01]  /*50f0*/  FMUL.FTZ R101, R243, 1.4426950216293334961 ;  /* 0x3fb8aa3bf3657820 */ /* 0x000fe20000410000 */
[----:B------:R-:W-:Y:S01]  /*5100*/  UISETP.GT.AND UP2, UPT, UR6, UR32, UPT ;  /* 0x000000200600728c */ /* 0x000fe2000bf44270 */
[----:B------:R-:W-:Y:S02]  /*5110*/  FMUL.FTZ R100, R244, 1.4426950216293334961 ;  /* 0x3fb8aa3bf4647820 */ /* 0x000fe40000410000 */
[----:B------:R-:W-:Y:S01]  /*5120*/  FMUL.FTZ R0, R242, 1.4426950216293334961 ;  /* 0x3fb8aa3bf2007820 */ /* 0x000fe20000410000 */
[----:B------:R-:W-:Y:S02]  /*5130*/  FSEL R101, R101, RZ, P0 ;  /* 0x000000ff65657208 */ /* 0x000fe40000000000 */
[----:B------:R-:W-:Y:S03]  /*5140*/  FSETP.NEU.FTZ.AND P0, PT, R244, -INF , PT ;  /* 0xff800000f400780b */ /* 0x000fe60003f1d000 */
[--C-:B------:R-:W-:Y:S01]  /*5150*/  FFMA.FTZ R16, R16, c[0x0][0x23c], -R101.reuse ;  /* 0x00008f0010107a23 */ /* 0x100fe20000010865 */
[----:B------:R-:W-:Y:S01]  /*5160*/  FSEL R100, R100, RZ, P0 ;  /* 0x000000ff64647208 */ /* 0x000fe20000000000 */
[--C-:B------:R-:W-:Y:S01]  /*5170*/  FFMA.FTZ R64, R64, c[0x0][0x23c], -R101.reuse ;  /* 0x00008f0040407a23 */ /* 0x100fe20000010865 */
[----:B------:R-:W-:Y:S01]  /*5180*/  FSETP.NEU.FTZ.AND P0, PT, R241, -INF , PT ;  /* 0xff800000f100780b */ /* 0x000fe20003f1d000 */
[----:B------:R1:W-:Y:S01]  /*5190*/  MUFU.EX2 R206, R16 ;  /* 0x0000001000ce7308 */ /* 0x0003e20000000800 */
        /* <DEDUP_REMOVED lines=14> */
[----:B-1----:R-:W-:Y:S02]  /*5280*/  FMUL.FTZ R16, R241, 1.4426950216293334961 ;  /* 0x3fb8aa3bf1107820 */ /* 0x002fe40000410000 */
[--C-:B------:R-:W-:Y:S02]  /*5290*/  FFMA.FTZ R65, R65, c[0x0][0x23c], -R101.reuse ;  /* 0x00008f0041417a23 */ /* 0x100fe40000010865 */
[--C-:B------:R-:W-:Y:S01]  /*52a0*/  FFMA.FTZ R190, R33, c[0x0][0x23c], -R101.reuse ;  /* 0x00008f0021be7a23 */ /* 0x100fe20000010865 */
[----:B------:R-:W-:Y:S01]  /*52b0*/  FSEL R16, R16, RZ, P0 ;  /* 0x000000ff10107208 */ /* 0x000fe20000000000 */
[----:B------:R-:W-:Y:S01]  /*52c0*/  MUFU.EX2 R219, R64 ;  /* 0x0000004000db7308 */ /* 0x000fe20000000800 */
[----:B------:R-:W-:Y:S01]  /*52d0*/  FSETP.NEU.FTZ.AND P0, PT, R242, -INF , PT ;  /* 0xff800000f200780b */ /* 0x000fe20003f1d000 */
[----:B------:R-:W-:Y:S02]  /*52e0*/  FFMA.FTZ R34, R34, c[0x0][0x23c], -R100 ;  /* 0x00008f0022227a23 */ /* 0x000fe40000010864 */
[--C-:B------:R-:W-:Y:S01]  /*52f0*/  FFMA.FTZ R60, R60, c[0x0][0x23c], -R16.reuse ;  /* 0x00008f003c3c7a23 */ /* 0x100fe20000010810 */
[----:B------:R-:W-:Y:S01]  /*5300*/  FSEL R0, R0, RZ, P0 ;  /* 0x000000ff00007208 */ /* 0x000fe20000000000 */
[----:B--2---:R-:W-:Y:S02]  /*5310*/  FFMA.FTZ R7, R17, c[0x0][0x23c], -R101 ;  /* 0x00008f0011077a23 */ /* 0x004fe40000010865 */
[----:B------:R-:W-:Y:S02]  /*5320*/  FFMA.FTZ R12, R12, c[0x0][0x23c], -R16 ;  /* 0x00008f000c0c7a23 */ /* 0x000fe40000010810 */
[----:B------:R-:W-:Y:S01]  /*5330*/  FFMA.FTZ R15, R15, c[0x0][0x23c], -R0 ;  /* 0x00008f000f0f7a23 */ /* 0x000fe20000010800 */
[----:B------:R1:W-:Y:S01]  /*5340*/  MUFU.EX2 R199, R18 ;  /* 0x0000001200c77308 */ /* 0x0003e20000000800 */
[----:B------:R-:W-:Y:S02]  /*5350*/  FFMA.FTZ R28, R28, c[0x0][0x23c], -R16 ;  /* 0x00008f001c1c7a23 */ /* 0x000fe40000010810 */
[----:B---3--:R-:W-:Y:S02]  /*5360*/  FFMA.FTZ R4, R6, c[0x0][0x23c], -R100 ;  /* 0x00008f0006047a23 */ /* 0x008fe40000010864 */
[----:B------:R-:W-:Y:S02]  /*5370*/  IMAD.U32 R6, RZ, RZ, UR6 ;  /* 0x00000006ff067e24 */ /* 0x000fe4000f8e00ff */
[--C-:B------:R-:W-:Y:S02]  /*5380*/  FFMA.FTZ R30, R30, c[0x0][0x23c], -R0.reuse ;  /* 0x00008f001e1e7a23 */ /* 0x100fe40000010800 */
[----:B------:R-:W-:Y:S01]  /*5390*/  IMAD R6, R6, 0x8, R249 ;  /* 0x0000000806067824 */ /* 0x000fe200078e02f9 */
[----:B------:R2:W-:Y:S01]  /*53a0*/  MUFU.EX2 R197, R15 ;  /* 0x0000000f00c57308 */ /* 0x0005e20000000800 */
[--C-:B------:R-:W-:Y:S02]  /*53b0*/  FFMA.FTZ R63, R63, c[0x0][0x23c], -R0.reuse ;  /* 0x00008f003f3f7a23 */ /* 0x100fe40000010800 */
[----:B------:R-:W-:Y:S02]  /*53c0*/  FFMA.FTZ R31, R31, c[0x0][0x23c], -R0 ;  /* 0x00008f001f1f7a23 */ /* 0x000fe40000010800 */
[----:B------:R-:W-:Y:S02]  /*53d0*/  FFMA.FTZ R108, R9, c[0x0][0x23c], -R16 ;  /* 0x00008f00096c7a23 */ /* 0x000fe40000010810 */
[----:B------:R-:W-:Y:S02]  /*53e0*/  FFMA.FTZ R119, R10, c[0x0][0x23c], -R0 ;  /* 0x00008f000a777a23 */ /* 0x000fe40000010800 */
[----:B------:R-:W-:Y:S01]  /*53f0*/  FFMA.FTZ R24, R24, c[0x0][0x23c], -R16 ;  /* 0x00008f0018187a23 */ /* 0x000fe20000010810 */
[----:B------:R3:W4:Y:S01]  /*5400*/  MUFU.EX2 R205, R19 ;  /* 0x0000001300cd7308 */ /* 0x0007220000000800 */
[----:B------:R-:W-:Y:S02]  /*5410*/  FFMA.FTZ R27, R27, c[0x0][0x23c], -R0 ;  /* 0x00008f001b1b7a23 */ /* 0x000fe40000010800 */
[----:B------:R-:W-:Y:S01]  /*5420*/  FFMA.FTZ R120, R13, c[0x0][0x23c], -R16 ;  /* 0x00008f000d787a23 */ /* 0x000fe20000010810 */
[----:B-1----:R-:W-:Y:S01]  /*5430*/  IADD3 R18, R6, 0x4, RZ ;  /* 0x0000000406127810 */ /* 0x002fe20007ffe0ff */
[--C-:B------:R-:W-:Y:S02]  /*5440*/  FFMA.FTZ R17, R11, c[0x0][0x23c], -R0.reuse ;  /* 0x00008f000b117a23 */ /* 0x100fe40000010800 */
[----:B------:R-:W-:Y:S02]  /*5450*/  FFMA.FTZ R185, R26, c[0x0][0x23c], -R0 ;  /* 0x00008f001ab97a23 */ /* 0x000fe40000010800 */
[--C-:B------:R-:W-:Y:S01]  /*5460*/  FFMA.FTZ R184, R29, c[0x0][0x23c], -R16.reuse ;  /* 0x00008f001db87a23 */ /* 0x100fe20000010810 */
[----:B------:R1:W-:Y:S01]  /*5470*/  MUFU.EX2 R193, R7 ;  /* 0x0000000700c17308 */ /* 0x0003e20000000800 */
[--C-:B------:R-:W-:Y:S02]  /*5480*/  FFMA.FTZ R121, R25, c[0x0][0x23c], -R16.reuse ;  /* 0x00008f0019797a23 */ /* 0x100fe40000010810 */
[--C-:B------:R-:W-:Y:S02]  /*5490*/  FFMA.FTZ R36, R36, c[0x0][0x23c], -R101.reuse ;  /* 0x00008f0024247a23 */ /* 0x100fe40000010865 */
[----:B--2---:R-:W-:Y:S02]  /*54a0*/  FFMA.FTZ R15, R8, c[0x0][0x23c], -R16 ;  /* 0x00008f00080f7a23 */ /* 0x004fe40000010810 */
[----:B------:R-:W-:Y:S02]  /*54b0*/  IMAD.U32 R8, RZ, RZ, UR14 ;  /* 0x0000000eff087e24 */ /* 0x000fe4000f8e00ff */
[----:B------:R-:W-:Y:S01]  /*54c0*/  FFMA.FTZ R38, R38, c[0x0][0x23c], -R100 ;  /* 0x00008f0026267a23 */ /* 0x000fe20000010864 */
[----:B------:R2:W-:Y:S01]  /*54d0*/  MUFU.EX2 R192, R4 ;  /* 0x0000000400c07308 */ /* 0x0005e20000000800 */
[----:B------:R-:W-:Y:S02]  /*54e0*/  IMAD R8, R8, 0x2, R246 ;  /* 0x0000000208087824 */ /* 0x000fe400078e02f6 */
[--C-:B------:R-:W-:Y:S02]  /*54f0*/  FFMA.FTZ R35, R35, c[0x0][0x23c], -R100.reuse ;  /* 0x00008f0023237a23 */ /* 0x100fe40000010864 */
[----:B---3--:R-:W-:Y:S04]  /*5500*/  IMAD.WIDE.U32 R18, R18, -0x326172a9, RZ ;  /* 0xcd9e8d5712127825 */ /* 0x008fe800078e00ff */
[----:B------:R-:W-:Y:S01]  /*5510*/  IMAD.SHL.U32 R8, R8, 0x2, RZ ;  /* 0x0000000208087824 */ /* 0x000fe200078e00ff */
[----:B------:R3:W-:Y:S01]  /*5520*/  MUFU.EX2 R200, R23 ;  /* 0x0000001700c87308 */ /* 0x0007e20000000800 */
[----:B------:R-:W-:Y:S02]  /*5530*/  FFMA.FTZ R48, R48, c[0x0][0x23c], -R101 ;  /* 0x00008f0030307a23 */ /* 0x000fe40000010865 */
[--C-:B------:R-:W-:Y:S01]  /*5540*/  FFMA.FTZ R51, R51, c[0x0][0x23c], -R100.reuse ;  /* 0x00008f0033337a23 */ /* 0x100fe20000010864 */
[----:B------:R-:W-:Y:S01]  /*5550*/  IADD3 R9, R8, 0x1, RZ ;  /* 0x0000000108097810 */ /* 0x000fe20007ffe0ff */
[----:B-1----:R-:W-:Y:S04]  /*5560*/  IMAD.WIDE.U32 R6, R6, -0x326172a9, RZ ;  /* 0xcd9e8d5706067825 */ /* 0x002fe800078e00ff */
[----:B------:R-:W-:Y:S01]  /*5570*/  FFMA.FTZ R50, R50, c[0x0][0x23c], -R100 ;  /* 0x00008f0032327a23 */ /* 0x000fe20000010864 */
[----:B------:R1:W-:Y:S01]  /*5580*/  MUFU.EX2 R198, R12 ;  /* 0x0000000c00c67308 */ /* 0x0003e20000000800 */
[----:B------:R-:W-:Y:S02]  /*5590*/  FFMA.FTZ R44, R44, c[0x0][0x23c], -R16 ;  /* 0x00008f002c2c7a23 */ /* 0x000fe40000010810 */
[----:B------:R-:W-:Y:S02]  /*55a0*/  FFMA.FTZ R47, R47, c[0x0][0x23c], -R0 ;  /* 0x00008f002f2f7a23 */ /* 0x000fe40000010800 */
[----:B--2---:R-:W-:Y:S04]  /*55b0*/  IMAD.WIDE.U32 R4, R247, -0x2daee0ad, RZ ;  /* 0xd2511f53f7047825 */ /* 0x004fe800078e00ff */
[----:B------:R-:W-:Y:S01]  /*55c0*/  FFMA.FTZ R39, R39, c[0x0][0x23c], -R100 ;  /* 0x00008f0027277a23 */ /* 0x000fe20000010864 */
[C---:B------:R-:W-:Y:S01]  /*55d0*/  LOP3.LUT R10, R5.reuse, UR31, R8, 0x96, !PT ;  /* 0x0000001f050a7c12 */ /* 0x040fe2000f8e9608 */
[----:B------:R2:W-:Y:S01]  /*55e0*/  MUFU.EX2 R191, R15 ;  /* 0x0000000f00bf7308 */ /* 0x0005e20000000800 */
[----:B------:R-:W-:Y:S01]  /*55f0*/  LOP3.LUT R9, R5, UR31, R9, 0x96, !PT ;  /* 0x0000001f05097c12 */ /* 0x000fe2000f8e9609 */
[--C-:B------:R-:W-:Y:S01]  /*5600*/  FFMA.FTZ R123, R37, c[0x0][0x23c], -R101.reuse ;  /* 0x00008f00257b7a23 */ /* 0x100fe20000010865 */
[----:B------:R-:W-:Y:S01]  /*5610*/  LOP3.LUT R4, R4, UR50, RZ, 0x3c, !PT ;  /* 0x0000003204047c12 */ /* 0x000fe2000f8e3cff */
[----:B---3--:R-:W-:Y:S01]  /*5620*/  FFMA.FTZ R23, R14, c[0x0][0x23c], -R0 ;  /* 0x00008f000e177a23 */ /* 0x008fe20000010800 */
[-C--:B------:R-:W-:Y:S01]  /*5630*/  LOP3.LUT R14, R7, R245.reuse, RZ, 0x3c, !PT ;  /* 0x000000f5070e7212 */ /* 0x080fe200078e3cff */
[--C-:B------:R-:W-:Y:S02]  /*5640*/  FFMA.FTZ R49, R49, c[0x0][0x23c], -R101.reuse ;  /* 0x00008f0031317a23 */ /* 0x100fe40000010865 */
[----:B------:R-:W-:Y:S02]  /*5650*/  FFMA.FTZ R40, R40, c[0x0][0x23c], -R16 ;  /* 0x00008f0028287a23 */ /* 0x000fe40000010810 */
[----:B------:R3:W-:Y:S01]  /*5660*/  MUFU.EX2 R201, R20 ;  /* 0x0000001400c97308 */ /* 0x0007e20000000800 */
[----:B------:R-:W-:Y:S01]  /*5670*/  FFMA.FTZ R43, R43, c[0x0][0x23c], -R0 ;  /* 0x00008f002b2b7a23 */ /* 0x000fe20000010800 */
[----:B-1----:R-:W-:Y:S01]  /*5680*/  LOP3.LUT R12, R19, R245, RZ, 0x3c, !PT ;  /* 0x000000f5130c7212 */ /* 0x002fe200078e3cff */
[----:B------:R-:W-:Y:S04]  /*5690*/  IMAD.WIDE.U32 R10, R10, -0x326172a9, RZ ;  /* 0xcd9e8d570a0a7825 */ /* 0x000fe800078e00ff */
[----:B------:R-:W-:Y:S03]  /*56a0*/  IMAD.WIDE.U32 R12, R12, -0x2daee0ad, RZ ;  /* 0xd2511f530c0c7825 */ /* 0x000fe600078e00ff */
[----:B------:R1:W-:Y:S01]  /*56b0*/  MUFU.EX2 R211, R28 ;  /* 0x0000001c00d37308 */ /* 0x0003e20000000800 */
[----:B------:R-:W-:Y:S04]  /*56c0*/  IMAD.WIDE.U32 R8, R9, -0x326172a9, RZ ;  /* 0xcd9e8d5709087825 */ /* 0x000fe800078e00ff */
[----:B--2---:R-:W-:Y:S01]  /*56d0*/  IMAD.WIDE.U32 R14, R14, -0x2daee0ad, RZ ;  /* 0xd2511f530e0e7825 */ /* 0x004fe200078e00ff */
[C---:B------:R-:W-:Y:S02]  /*56e0*/  LOP3.LUT R19, R9.reuse, UR25, R6, 0x96, !PT ;  /* 0x0000001909137c12 */ /* 0x040fe4000f8e9606 */
[----:B------:R-:W-:Y:S02]  /*56f0*/  LOP3.LUT R9, R9, UR25, R18, 0x96, !PT ;  /* 0x0000001909097c12 */ /* 0x000fe4000f8e9612 */
[----:B------:R2:W-:Y:S01]  /*5700*/  MUFU.EX2 R204, R30 ;  /* 0x0000001e00cc7308 */ /* 0x0005e20000000800 */
[----:B------:R-:W-:Y:S01]  /*5710*/  LOP3.LUT R7, R4, R15, RZ, 0x3c, !PT ;  /* 0x0000000f04077212 */ /* 0x000fe200078e3cff */
[--C-:B------:R-:W-:Y:S01]  /*5720*/  FFMA.FTZ R52, R52, c[0x0][0x23c], -R101.reuse ;  /* 0x00008f0034347a23 */ /* 0x100fe20000010865 */
[----:B------:R-:W-:Y:S01]  /*5730*/  LOP3.LUT R4, R4, R13, RZ, 0x3c, !PT ;  /* 0x0000000d04047212 */ /* 0x000fe200078e3cff */
[----:B------:R-:W-:Y:S01]  /*5740*/  FFMA.FTZ R101, R53, c[0x0][0x23c], -R101 ;  /* 0x00008f0035657a23 */ /* 0x000fe20000010865 */
[C---:B---3--:R-:W-:Y:S01]  /*5750*/  LOP3.LUT R20, R11.reuse, UR25, R6, 0x96, !PT ;  /* 0x000000190b147c12 */ /* 0x048fe2000f8e9606 */
[----:B------:R-:W-:Y:S01]  /*5760*/  FFMA.FTZ R46, R46, c[0x0][0x23c], -R0 ;  /* 0x00008f002e2e7a23 */ /* 0x000fe20000010800 */
[----:B------:R-:W-:Y:S01]  /*5770*/  LOP3.LUT R11, R11, UR25, R18, 0x96, !PT ;  /* 0x000000190b0b7c12 */ /* 0x000fe2000f8e9612 */
[----:B------:R-:W-:Y:S02]  /*5780*/  IMAD.WIDE.U32 R6, R7, -0x326172a9, RZ ;  /* 0xcd9e8d5707067825 */ /* 0x000fe400078e00ff */
[----:B------:R3:W3:Y:S02]  /*5790*/  MUFU.EX2 R213, R32 ;  /* 0x0000002000d57308 */ /* 0x0006e40000000800 */
[----:B------:R-:W-:Y:S04]  /*57a0*/  IMAD.WIDE.U32 R4, R4, -0x326172a9, RZ ;  /* 0xcd9e8d5704047825 */ /* 0x000fe800078e00ff */
[----:B------:R-:W-:Y:S01]  /*57b0*/  IMAD.WIDE.U32 R20, R20, -0x2daee0ad, RZ ;  /* 0xd2511f5314147825 */ /* 0x000fe200078e00ff */
[C---:B-1----:R-:W-:Y:S02]  /*57c0*/  LOP3.LUT R28, R5.reuse, UR24, R10, 0x96, !PT ;  /* 0x00000018051c7c12 */ /* 0x042fe4000f8e960a */
[----:B------:R-:W-:Y:S01]  /*57d0*/  LOP3.LUT R26, R5, UR24, R8, 0x96, !PT ;  /* 0x00000018051a7c12 */ /* 0x000fe2000f8e9608 */
[----:B------:R1:W-:Y:S01]  /*57e0*/  MUFU.EX2 R210, R31 ;  /* 0x0000001f00d27308 */ /* 0x0003e20000000800 */
[----:B------:R-:W-:Y:S01]  /*57f0*/  LOP3.LUT R22, R21, UR23, R14, 0x96, !PT ;  /* 0x0000001715167c12 */ /* 0x000fe2000f8e960e */
[----:B------:R-:W-:Y:S01]  /*5800*/  FFMA.FTZ R55, R55, c[0x0][0x23c], -R100 ;  /* 0x00008f0037377a23 */ /* 0x000fe20000010864 */
[----:B--2---:R-:W-:Y:S01]  /*5810*/  LOP3.LUT R30, R7, UR24, R10, 0x96, !PT ;  /* 0x00000018071e7c12 */ /* 0x004fe2000f8e960a */
[----:B------:R-:W-:Y:S04]  /*5820*/  IMAD.WIDE.U32 R10, R11, -0x2daee0ad, RZ ;  /* 0xd2511f530b0a7825 */ /* 0x000fe800078e00ff */
[----:B------:R-:W-:Y:S01]  /*5830*/  FFMA.FTZ R100, R54, c[0x0][0x23c], -R100 ;  /* 0x00008f0036647a23 */ /* 0x000fe20000010864 */
[----:B------:R-:W-:Y:S01]  /*5840*/  LOP3.LUT R13, R11, UR23, R12, 0x96, !PT ;  /* 0x000000170b0d7c12 */ /* 0x000fe2000f8e960c */
[----:B------:R2:W-:Y:S01]  /*5850*/  MUFU.EX2 R188, R23 ;  /* 0x0000001700bc7308 */ /* 0x0005e20000000800 */
[----:B------:R-:W-:Y:S01]  /*5860*/  FFMA.FTZ R45, R45, c[0x0][0x23c], -R16 ;  /* 0x00008f002d2d7a23 */ /* 0x000fe20000010810 */
[----:B---3--:R-:W-:Y:S01]  /*5870*/  LOP3.LUT R32, R7, UR24, R8, 0x96, !PT ;  /* 0x0000001807207c12 */ /* 0x008fe2000f8e9608 */
[----:B------:R-:W-:Y:S04]  /*5880*/  IMAD.WIDE.U32 R18, R19, -0x2daee0ad, RZ ;  /* 0xd2511f5313127825 */ /* 0x000fe800078e00ff */
[----:B------:R-:W-:Y:S01]  /*5890*/  IMAD.WIDE.U32 R8, R9, -0x2daee0ad, RZ ;  /* 0xd2511f5309087825 */ /* 0x000fe200078e00ff */
[----:B------:R-:W-:Y:S02]  /*58a0*/  LOP3.LUT R21, R19, UR23, R14, 0x96, !PT ;  /* 0x0000001713157c12 */ /* 0x000fe4000f8e960e */
[----:B------:R3:W-:Y:S01]  /*58b0*/  MUFU.EX2 R203, R24 ;  /* 0x0000001800cb7308 */ /* 0x0007e20000000800 */
[----:B------:R-:W-:Y:S04]  /*58c0*/  IMAD.WIDE.U32 R32, R32, -0x2daee0ad, RZ ;  /* 0xd2511f5320207825 */ /* 0x000fe800078e00ff */
[----:B-1----:R-:W-:Y:S01]  /*58d0*/  IMAD.WIDE.U32 R30, R30, -0x2daee0ad, RZ ;  /* 0xd2511f531e1e7825 */ /* 0x002fe200078e00ff */
[----:B------:R-:W-:Y:S04]  /*58e0*/  LOP3.LUT R11, R33, UR21, R18, 0x96, !PT ;  /* 0x00000015210b7c12 */ /* 0x000fe8000f8e9612 */
[----:B------:R1:W-:Y:S01]  /*58f0*/  MUFU.EX2 R202, R27 ;  /* 0x0000001b00ca7308 */ /* 0x0003e20000000800 */
[----:B------:R-:W-:Y:S01]  /*5900*/  LOP3.LUT R14, R31, UR21, R20, 0x96, !PT ;  /* 0x000000151f0e7c12 */ /* 0x000fe2000f8e9614 */
[----:B------:R-:W-:Y:S02]  /*5910*/  FFMA.FTZ R42, R42, c[0x0][0x23c], -R0 ;  /* 0x00008f002a2a7a23 */ /* 0x000fe40000010800 */
[----:B--2---:R-:W-:Y:S04]  /*5920*/  IMAD.WIDE.U32 R22, R22, -0x326172a9, RZ ;  /* 0xcd9e8d5716167825 */ /* 0x004fe800078e00ff */
[----:B------:R-:W-:Y:S01]  /*5930*/  FFMA.FTZ R41, R41, c[0x0][0x23c], -R16 ;  /* 0x00008f0029297a23 */ /* 0x000fe20000010810 */
[----:B------:R-:W-:Y:S01]  /*5940*/  LOP3.LUT R18, R23, UR22, R6, 0x96, !PT ;  /* 0x0000001617127c12 */ /* 0x000fe2000f8e9606 */
[----:B------:R2:W-:Y:S01]  /*5950*/  MUFU.EX2 R189, R17 ;  /* 0x0000001100bd7308 */ /* 0x0005e20000000800 */
[--C-:B------:R-:W-:Y:S02]  /*5960*/  FFMA.FTZ R59, R59, c[0x0][0x23c], -R0.reuse ;  /* 0x00008f003b3b7a23 */ /* 0x100fe40000010800 */
[----:B------:R-:W-:Y:S01]  /*5970*/  FFMA.FTZ R58, R58, c[0x0][0x23c], -R0 ;  /* 0x00008f003a3a7a23 */ /* 0x000fe20000010800 */
[----:B---3--:R-:W-:Y:S01]  /*5980*/  LOP3.LUT R24, R9, UR23, R12, 0x96, !PT ;  /* 0x0000001709187c12 */ /* 0x008fe2000f8e960c */
[----:B------:R-:W-:Y:S04]  /*5990*/  IMAD.WIDE.U32 R12, R13, -0x326172a9, RZ ;  /* 0xcd9e8d570d0c7825 */ /* 0x000fe800078e00ff */
[----:B------:R-:W-:Y:S01]  /*59a0*/  IMAD.WIDE.U32 R28, R28, -0x2daee0ad, RZ ;  /* 0xd2511f531c1c7825 */ /* 0x000fe200078e00ff */
[----:B------:R-:W-:Y:S03]  /*59b0*/  MUFU.EX2 R218, R67 ;  /* 0x0000004300da7308 */ /* 0x000fe60000000800 */
[----:B------:R-:W-:Y:S01]  /*59c0*/  FFMA.FTZ R0, R62, c[0x0][0x23c], -R0 ;  /* 0x00008f003e007a23 */ /* 0x000fe20000010800 */
[----:B------:R-:W-:Y:S01]  /*59d0*/  LOP3.LUT R7, R29, UR21, R10, 0x96, !PT ;  /* 0x000000151d077c12 */ /* 0x000fe2000f8e960a */
[----:B-1----:R-:W-:Y:S04]  /*59e0*/  IMAD.WIDE.U32 R26, R26, -0x2daee0ad, RZ ;  /* 0xd2511f531a1a7825 */ /* 0x002fe800078e00ff */
[----:B------:R-:W-:Y:S01]  /*59f0*/  FFMA.FTZ R56, R56, c[0x0][0x23c], -R16 ;  /* 0x00008f0038387a23 */ /* 0x000fe20000010810 */
[----:B------:R-:W-:Y:S01]  /*5a00*/  LOP3.LUT R5, R27, UR21, R8, 0x96, !PT ;  /* 0x000000151b057c12 */ /* 0x000fe2000f8e9608 */
[----:B------:R-:W-:Y:S01]  /*5a10*/  MUFU.EX2 R216, R60 ;  /* 0x0000003c00d87308 */ /* 0x000fe20000000800 */
[----:B------:R-:W-:Y:S01]  /*5a20*/  LOP3.LUT R8, R13, UR22, R4, 0x96, !PT ;  /* 0x000000160d087c12 */ /* 0x000fe2000f8e9604 */
[----:B------:R-:W-:Y:S04]  /*5a30*/  IMAD.WIDE.U32 R20, R21, -0x326172a9, RZ ;  /* 0xcd9e8d5715147825 */ /* 0x000fe800078e00ff */
[----:B------:R-:W-:Y:S01]  /*5a40*/  IMAD.WIDE.U32 R24, R24, -0x326172a9, RZ ;  /* 0xcd9e8d5718187825 */ /* 0x000fe200078e00ff */
[----:B--2---:R-:W-:Y:S03]  /*5a50*/  LOP3.LUT R17, R21, UR22, R6, 0x96, !PT ;  /* 0x0000001615117c12 */ /* 0x004fe6000f8e9606 */
[----:B------:R-:W-:Y:S01]  /*5a60*/  IMAD.WIDE.U32 R14, R14, -0x326172a9, RZ ;  /* 0xcd9e8d570e0e7825 */ /* 0x000fe200078e00ff */
[----:B------:R-:W-:Y:S01]  /*5a70*/  LOP3.LUT R4, R25, UR22, R4, 0x96, !PT ;  /* 0x0000001619047c12 */ /* 0x000fe2000f8e9604 */
[----:B------:R-:W-:Y:S02]  /*5a80*/  MUFU.EX2 R182, R66 ;  /* 0x0000004200b67308 */ /* 0x000fe40000000800 */
[----:B------:R-:W-:Y:S01]  /*5a90*/  IMAD.WIDE.U32 R18, R18, -0x2daee0ad, RZ ;  /* 0xd2511f5312127825 */ /* 0x000fe200078e00ff */
[----:B------:R-:W-:Y:S03]  /*5aa0*/  LOP3.LUT R29, R15, UR20, R22, 0x96, !PT ;  /* 0x000000140f1d7c12 */ /* 0x000fe6000f8e9616 */
[----:B------:R-:W-:Y:S01]  /*5ab0*/  IMAD.WIDE.U32 R8, R8, -0x2daee0ad, RZ ;  /* 0xd2511f5308087825 */ /* 0x000fe200078e00ff */
[----:B------:R-:W-:Y:S03]  /*5ac0*/  LOP3.LUT R22, R19, UR19, R30, 0x96, !PT ;  /* 0x0000001313167c12 */ /* 0x000fe6000f8e961e */
[----:B------:R-:W-:Y:S01]  /*5ad0*/  IMAD.WIDE.U32 R6, R7, -0x326172a9, RZ ;  /* 0xcd9e8d5707067825 */ /* 0x000fe200078e00ff */
[----:B------:R-:W-:Y:S01]  /*5ae0*/  LOP3.LUT R25, R9, UR19, R28, 0x96, !PT ;  /* 0x0000001309197c12 */ /* 0x000fe2000f8e961c */
[----:B------:R1:W-:Y:S02]  /*5af0*/  MUFU.EX2 R207, R34 ;  /* 0x0000002200cf7308 */ /* 0x0003e40000000800 */
[----:B------:R-:W-:Y:S01]  /*5b00*/  IMAD.WIDE.U32 R10, R11, -0x326172a9, RZ ;  /* 0xcd9e8d570b0a7825 */ /* 0x000fe200078e00ff */
[----:B------:R-:W-:Y:S03]  /*5b10*/  LOP3.LUT R15, R7, UR20, R12, 0x96, !PT ;  /* 0x00000014070f7c12 */ /* 0x000fe6000f8e960c */
[----:B------:R-:W-:Y:S01]  /*5b20*/  FFMA.FTZ R57, R57, c[0x0][0x23c], -R16 ;  /* 0x00008f0039397a23 */ /* 0x000fe20000010810 */
[----:B------:R-:W-:Y:S01]  /*5b30*/  LOP3.LUT R27, R11, UR20, R20, 0x96, !PT ;  /* 0x000000140b1b7c12 */ /* 0x000fe2000f8e9614 */
[----:B------:R-:W-:Y:S02]  /*5b40*/  IMAD.WIDE.U32 R20, R5, -0x326172a9, RZ ;  /* 0xcd9e8d5705147825 */ /* 0x000fe400078e00ff */
[----:B------:R2:W-:Y:S02]  /*5b50*/  MUFU.EX2 R209, R36 ;  /* 0x0000002400d17308 */ /* 0x0005e40000000800 */
        /* <DEDUP_REMOVED lines=9> */
[----:B------:R-:W-:Y:S01]  /*5bf0*/  IMAD.WIDE.U32 R26, R27, -0x2daee0ad, RZ ;  /* 0xd2511f531b1a7825 */ /* 0x000fe200078e00ff */
[----:B------:R-:W-:Y:S03]  /*5c00*/  LOP3.LUT R9, R29, UR17, R18, 0x96, !PT ;  /* 0x000000111d097c12 */ /* 0x000fe6000f8e9612 */
[----:B------:R-:W-:Y:S01]  /*5c10*/  IMAD.WIDE.U32 R24, R25, -0x326172a9, RZ ;  /* 0xcd9e8d5719187825 */ /* 0x000fe200078e00ff */
[----:B------:R-:W-:Y:S03]  /*5c20*/  MUFU.EX2 R126, R100 ;  /* 0x00000064007e7308 */ /* 0x000fe60000000800 */
[----:B------:R-:W-:Y:S01]  /*5c30*/  IMAD.WIDE.U32 R14, R15, -0x2daee0ad, RZ ;  /* 0xd2511f530f0e7825 */ /* 0x000fe200078e00ff */
[----:B------:R-:W-:Y:S02]  /*5c40*/  LOP3.LUT R5, R25, UR18, R6, 0x96, !PT ;  /* 0x0000001219057c12 */ /* 0x000fe4000f8e9606 */
[----:B------:R-:W-:Y:S01]  /*5c50*/  LOP3.LUT R6, R27, UR17, R12, 0x96, !PT ;  /* 0x000000111b067c12 */ /* 0x000fe2000f8e960c */
[----:B------:R-:W-:Y:S01]  /*5c60*/  IMAD.WIDE.U32 R30, R30, -0x2daee0ad, RZ ;  /* 0xd2511f531e1e7825 */ /* 0x000fe200078e00ff */
[----:B------:R-:W-:Y:S02]  /*5c70*/  LOP3.LUT R27, R15, UR17, R8, 0x96, !PT ;  /* 0x000000110f1b7c12 */ /* 0x000fe4000f8e9608 */
[----:B------:R2:W2:Y:S01]  /*5c80*/  MUFU.EX2 R212, R35 ;  /* 0x0000002300d47308 */ /* 0x0004a20000000800 */
[----:B------:R-:W-:Y:S01]  /*5c90*/  IMAD.WIDE.U32 R18, R19, -0x326172a9, RZ ;  /* 0xcd9e8d5713127825 */ /* 0x000fe200078e00ff */
[----:B------:R-:W-:Y:S03]  /*5ca0*/  LOP3.LUT R25, R31, UR17, R4, 0x96, !PT ;  /* 0x000000111f197c12 */ /* 0x000fe6000f8e9604 */
[----:B------:R-:W-:Y:S01]  /*5cb0*/  IMAD.WIDE.U32 R8, R9, -0x326172a9, RZ ;  /* 0xcd9e8d5709087825 */ /* 0x000fe200078e00ff */
[----:B------:R-:W-:Y:S03]  /*5cc0*/  LOP3.LUT R29, R19, UR18, R10, 0x96, !PT ;  /* 0x00000012131d7c12 */ /* 0x000fe6000f8e960a */
[----:B------:R-:W-:Y:S01]  /*5cd0*/  IMAD.WIDE.U32 R6, R6, -0x326172a9, RZ ;  /* 0xcd9e8d5706067825 */ /* 0x000fe200078e00ff */
[----:B------:R-:W-:Y:S01]  /*5ce0*/  SHF.R.U32.HI R21, RZ, 0x18, R8 ;  /* 0x00000018ff157819 */ /* 0x000fe20000011608 */
[----:B------:R-:W2:Y:S01]  /*5cf0*/  MUFU.EX2 R220, R48 ;  /* 0x0000003000dc7308 */ /* 0x000ea20000000800 */
[C---:B------:R-:W-:Y:S01]  /*5d00*/  LOP3.LUT R15, R8.reuse, 0xff, RZ, 0xc0, !PT ;  /* 0x000000ff080f7812 */ /* 0x040fe200078ec0ff */
[----:B------:R-:W-:Y:S01]  /*5d10*/  IMAD.WIDE.U32 R12, R13, -0x326172a9, RZ ;  /* 0xcd9e8d570d0c7825 */ /* 0x000fe200078e00ff */
[----:B-1----:R-:W-:Y:S02]  /*5d20*/  LOP3.LUT R34, R8, 0xffff, RZ, 0xc0, !PT ;  /* 0x0000ffff08227812 */ /* 0x002fe400078ec0ff */
[----:B------:R-:W-:Y:S01]  /*5d30*/  ISETP.LE.U32.AND P4, PT, R21, UR5, PT ;  /* 0x0000000515007c0c */ /* 0x000fe2000bf83070 */
[----:B------:R-:W-:Y:S01]  /*5d40*/  IMAD.WIDE.U32 R10, R11, -0x2daee0ad, RZ ;  /* 0xd2511f530b0a7825 */ /* 0x000fe200078e00ff */
[----:B------:R-:W-:Y:S02]  /*5d50*/  LOP3.LUT R23, R13, UR18, R20, 0x96, !PT ;  /* 0x000000120d177c12 */ /* 0x000fe4000f8e9614 */
[----:B------:R-:W-:Y:S01]  /*5d60*/  LOP3.LUT R20, R9, UR16, R22, 0x96, !PT ;  /* 0x0000001009147c12 */ /* 0x000fe2000f8e9616 */
[----:B------:R-:W-:Y:S01]  /*5d70*/  IMAD.WIDE.U32 R4, R5, -0x2daee0ad, RZ ;  /* 0xd2511f5305047825 */ /* 0x000fe200078e00ff */
[----:B------:R-:W-:Y:S01]  /*5d80*/  LOP3.LUT R19, R11, UR15, R28, 0x96, !PT ;  /* 0x0000000f0b137c12 */ /* 0x000fe2000f8e961c */
[----:B------:R-:W-:Y:S01]  /*5d90*/  MUFU.EX2 R127, R65 ;  /* 0x00000041007f7308 */ /* 0x000fe20000000800 */
[----:B------:R-:W-:Y:S01]  /*5da0*/  SHF.R.U32.HI R28, RZ, 0x10, R8 ;  /* 0x00000010ff1c7819 */ /* 0x000fe20000011608 */
[----:B------:R-:W-:Y:S01]  /*5db0*/  FFMA.FTZ R16, R61, c[0x0][0x23c], -R16 ;  /* 0x00008f003d107a23 */ /* 0x000fe20000010810 */
[----:B------:R-:W-:Y:S02]  /*5dc0*/  LOP3.LUT R17, R5, UR15, R14, 0x96, !PT ;  /* 0x0000000f05117c12 */ /* 0x000fe4000f8e960e */
[----:B------:R-:W-:Y:S02]  /*5dd0*/  LOP3.LUT R14, R10, 0xff, RZ, 0xc0, !PT ;  /* 0x000000ff0a0e7812 */ /* 0x000fe400078ec0ff */
[C---:B------:R-:W-:Y:S02]  /*5de0*/  LOP3.LUT R9, R4.reuse, 0xff, RZ, 0xc0, !PT ;  /* 0x000000ff04097812 */ /* 0x040fe400078ec0ff */
[--C-:B------:R-:W-:Y:S01]  /*5df0*/  SHF.R.U32.HI R8, RZ, 0x18, R4.reuse ;  /* 0x00000018ff087819 */ /* 0x100fe20000011604 */
[----:B------:R-:W-:Y:S01]  /*5e00*/  MUFU.EX2 R116, R101 ;  /* 0x0000006500747308 */ /* 0x000fe20000000800 */
[----:B------:R-:W-:Y:S02]  /*5e10*/  SHF.R.U32.HI R32, RZ, 0x10, R4 ;  /* 0x00000010ff207819 */ /* 0x000fe40000011604 */
[----:B--2---:R-:W-:Y:S02]  /*5e20*/  LOP3.LUT R36, R4, 0xffff, RZ, 0xc0, !PT ;  /* 0x0000ffff04247812 */ /* 0x004fe400078ec0ff */
[----:B------:R-:W-:Y:S02]  /*5e30*/  LOP3.LUT R4, R6, 0xff, RZ, 0xc0, !PT ;  /* 0x000000ff06047812 */ /* 0x000fe400078ec0ff */
[----:B------:R-:W-:Y:S02]  /*5e40*/  SHF.R.U32.HI R13, RZ, 0x18, R10 ;  /* 0x00000018ff0d7819 */ /* 0x000fe4000001160a */
[----:B------:R-:W-:Y:S01]  /*5e50*/  ISETP.LE.U32.AND P3, PT, R15, UR5, PT ;  /* 0x000000050f007c0c */ /* 0x000fe2000bf63070 */
[----:B------:R-:W-:Y:S01]  /*5e60*/  MUFU.EX2 R117, R63 ;  /* 0x0000003f00757308 */ /* 0x000fe20000000800 */
[----:B------:R-:W-:Y:S02]  /*5e70*/  ISETP.LE.U32.AND P2, PT, R14, UR5, PT ;  /* 0x000000050e007c0c */ /* 0x000fe4000bf43070 */
[----:B------:R-:W-:Y:S02]  /*5e80*/  ISETP.LE.U32.AND P6, PT, R9, UR5, PT ;  /* 0x0000000509007c0c */ /* 0x000fe4000bfc3070 */
[----:B------:R-:W-:Y:S01]  /*5e90*/  ISETP.LE.U32.AND P5, PT, R8, UR5, PT ;  /* 0x0000000508007c0c */ /* 0x000fe2000bfa3070 */
[----:B------:R-:W-:Y:S01]  /*5ea0*/  IMAD.WIDE.U32 R8, R27, -0x326172a9, RZ ;  /* 0xcd9e8d571b087825 */ /* 0x000fe200078e00ff */
[----:B------:R-:W-:Y:S02]  /*5eb0*/  ISETP.LE.U32.AND P0, PT, R4, UR5, PT ;  /* 0x0000000504007c0c */ /* 0x000fe4000bf03070 */
[----:B------:R-:W-:Y:S01]  /*5ec0*/  ISETP.LE.U32.AND P1, PT, R13, UR5, PT ;  /* 0x000000050d007c0c */ /* 0x000fe2000bf23070 */
[----:B------:R-:W-:Y:S01]  /*5ed0*/  IMAD.WIDE.U32 R4, R25, -0x326172a9, RZ ;  /* 0xcd9e8d5719047825 */ /* 0x000fe200078e00ff */
[----:B------:R-:W-:Y:S01]  /*5ee0*/  LOP3.LUT R14, R9, UR16, R24, 0x96, !PT ;  /* 0x00000010090e7c12 */ /* 0x000fe2000f8e9618 */
[----:B------:R-:W1:Y:S01]  /*5ef0*/  MUFU.EX2 R221, R51 ;  /* 0x0000003300dd7308 */ /* 0x000e620000000800 */
[----:B------:R-:W-:Y:S02]  /*5f00*/  SHF.R.U32.HI R15, RZ, 0x18, R6 ;  /* 0x00000018ff0f7819 */ /* 0x000fe40000011606 */
[C---:B------:R-:W-:Y:S02]  /*5f10*/  LOP3.LUT R24, R4.reuse, 0xff, RZ, 0xc0, !PT ;  /* 0x000000ff04187812 */ /* 0x040fe400078ec0ff */
[--C-:B------:R-:W-:Y:S02]  /*5f20*/  SHF.R.U32.HI R25, RZ, 0x18, R4.reuse ;  /* 0x00000018ff197819 */ /* 0x100fe40000011604 */
[----:B------:R-:W-:Y:S02]  /*5f30*/  SHF.R.U32.HI R27, RZ, 0x10, R4 ;  /* 0x00000010ff1b7819 */ /* 0x000fe40000011604 */
[----:B---3--:R-:W-:Y:S01]  /*5f40*/  LOP3.LUT R38, R4, 0xffff, RZ, 0xc0, !PT ;  /* 0x0000ffff04267812 */ /* 0x008fe200078ec0ff */
[----:B------:R-:W-:Y:S01]  /*5f50*/  MUFU.EX2 R109, R0 ;  /* 0x00000000006d7308 */ /* 0x000fe20000000800 */
[----:B------:R-:W-:Y:S02]  /*5f60*/  SHF.R.U32.HI R4, RZ, 0x18, R20 ;  /* 0x00000018ff047819 */ /* 0x000fe40000011614 */
[----:B------:R-:W-:Y:S02]  /*5f70*/  LOP3.LUT R13, R5, UR16, R12, 0x96, !PT ;  /* 0x00000010050d7c12 */ /* 0x000fe4000f8e960c */
[----:B------:R-:W-:Y:S02]  /*5f80*/  LOP3.LUT R5, R20, 0xff, RZ, 0xc0, !PT ;  /* 0x000000ff14057812 */ /* 0x000fe400078ec0ff */
[----:B------:R-:W-:Y:S02]  /*5f90*/  LOP3.LUT R22, R8, 0xff, RZ, 0xc0, !PT ;  /* 0x000000ff08167812 */ /* 0x000fe400078ec0ff */
[----:B------:R-:W-:Y:S01]  /*5fa0*/  SHF.R.U32.HI R31, RZ, 0x10, R10 ;  /* 0x00000010ff1f7819 */ /* 0x000fe2000001160a */
[----:B------:R-:W2:Y:S01]  /*5fb0*/  MUFU.EX2 R217, R50 ;  /* 0x0000003200d97308 */ /* 0x000ea20000000800 */
[----:B------:R-:W-:Y:S02]  /*5fc0*/  SHF.R.U32.HI R21, RZ, 0x18, R8 ;  /* 0x00000018ff157819 */ /* 0x000fe40000011608 */
[----:B------:R-:W-:Y:S02]  /*5fd0*/  LOP3.LUT R18, R7, UR16, R18, 0x96, !PT ;  /* 0x0000001007127c12 */ /* 0x000fe4000f8e9612 */
[----:B------:R-:W-:Y:S02]  /*5fe0*/  SHF.R.U32.HI R33, RZ, 0x10, R6 ;  /* 0x00000010ff217819 */ /* 0x000fe40000011606 */
[----:B------:R-:W-:Y:S01]  /*5ff0*/  LOP3.LUT R35, R10, 0xffff, RZ, 0xc0, !PT ;  /* 0x0000ffff0a237812 */ /* 0x000fe200078ec0ff */
[----:B------:R-:W-:Y:S01]  /*6000*/  IMAD.WIDE.U32 R10, R29, -0x2daee0ad, RZ ;  /* 0xd2511f531d0a7825 */ /* 0x000fe200078e00ff */
[----:B------:R-:W-:Y:S01]  /*6010*/  LOP3.LUT R37, R6, 0xffff, RZ, 0xc0, !PT ;  /* 0x0000ffff06257812 */ /* 0x000fe200078ec0ff */
[----:B------:R-:W3:Y:S02]  /*6020*/  MUFU.EX2 R214, R44 ;  /* 0x0000002c00d67308 */ /* 0x000ee40000000800 */
[----:B------:R-:W-:Y:S01]  /*6030*/  IMAD.WIDE.U32 R6, R23, -0x2daee0ad, RZ ;  /* 0xd2511f5317067825 */ /* 0x000fe200078e00ff */
[----:B------:R-:W-:Y:S02]  /*6040*/  LOP3.LUT R23, R10, 0xff, RZ, 0xc0, !PT ;  /* 0x000000ff0a177812 */ /* 0x000fe400078ec0ff */
[----:B------:R-:W-:Y:S02]  /*6050*/  SHF.R.U32.HI R29, RZ, 0x10, R10 ;  /* 0x00000010ff1d7819 */ /* 0x000fe4000001160a */
[----:B------:R-:W-:Y:S02]  /*6060*/  LOP3.LUT R12, R7, UR15, R30, 0x96, !PT ;  /* 0x0000000f070c7c12 */ /* 0x000fe4000f8e961e */
[----:B------:R-:W-:Y:S01]  /*6070*/  LOP3.LUT R30, R8, 0xffff, RZ, 0xc0, !PT ;  /* 0x0000ffff081e7812 */ /* 0x000fe200078ec0ff */
[----:B------:R-:W1:Y:S01]  /*6080*/  MUFU.EX2 R215, R47 ;  /* 0x0000002f00d77308 */ /* 0x000e620000000800 */
[----:B------:R-:W-:Y:S02]  /*6090*/  SHF.R.U32.HI R9, RZ, 0x18, R10 ;  /* 0x00000018ff097819 */ /* 0x000fe4000001160a */
[----:B------:R-:W-:Y:S07]  /*60a0*/  LOP3.LUT R7, R6, 0xffff, RZ, 0xc0, !PT ;  /* 0x0000ffff06077812 */ /* 0x000fee00078ec0ff */
[----:B------:R1:W1:Y:S10]  /*60b0*/  MUFU.EX2 R208, R39 ;  /* 0x0000002700d07308 */ /* 0x0002740000000800 */
[----:B------:R-:W2:Y:S10]  /*60c0*/  MUFU.EX2 R187, R187 ;  /* 0x000000bb00bb7308 */ /* 0x000eb40000000800 */
[----:B------:R-:W2:Y:S01]  /*60d0*/  MUFU.EX2 R190, R190 ;  /* 0x000000be00be7308 */ /* 0x000ea20000000800 */
[----:B-1----:R-:W-:Y:S02]  /*60e0*/  LOP3.LUT R39, R10, 0xffff, RZ, 0xc0, !PT ;  /* 0x0000ffff0a277812 */ /* 0x002fe400078ec0ff */
[----:B------:R-:W-:Y:S07]  /*60f0*/  SHF.R.U32.HI R10, RZ, 0x18, R6 ;  /* 0x00000018ff0a7819 */ /* 0x000fee0000011606 */
[----:B------:R-:W1:Y:S10]  /*6100*/  MUFU.EX2 R185, R185 ;  /* 0x000000b900b97308 */ /* 0x000e740000000800 */
[----:B------:R-:W1:Y:S10]  /*6110*/  MUFU.EX2 R184, R184 ;  /* 0x000000b800b87308 */ /* 0x000e740000000800 */
[----:B------:R-:W1:Y:S10]  /*6120*/  MUFU.EX2 R186, R49 ;  /* 0x0000003100ba7308 */ /* 0x000e740000000800 */
[----:B------:R-:W1:Y:S10]  /*6130*/  MUFU.EX2 R180, R40 ;  /* 0x0000002800b47308 */ /* 0x000e740000000800 */
[----:B------:R-:W1:Y:S10]  /*6140*/  MUFU.EX2 R178, R43 ;  /* 0x0000002b00b27308 */ /* 0x000e740000000800 */
[----:B------:R-:W1:Y:S10]  /*6150*/  MUFU.EX2 R177, R46 ;  /* 0x0000002e00b17308 */ /* 0x000e740000000800 */
[----:B------:R-:W1:Y:S10]  /*6160*/  MUFU.EX2 R181, R52 ;  /* 0x0000003400b57308 */ /* 0x000e740000000800 */
        /* <DEDUP_REMOVED lines=12> */
[----:B------:R-:W1:Y:S10]  /*6230*/  MUFU.EX2 R113, R59 ;  /* 0x0000003b00717308 */ /* 0x000e740000000800 */
[----:B------:R-:W-:Y:S10]  /*6240*/  MUFU.EX2 R112, R57 ;  /* 0x0000003900707308 */ /* 0x000ff40000000800 */
[----:B------:R-:W1:Y:S10]  /*6250*/  MUFU.EX2 R111, R58 ;  /* 0x0000003a006f7308 */ /* 0x000e740000000800 */
[----:B------:R-:W1:Y:S01]  /*6260*/  MUFU.EX2 R110, R16 ;  /* 0x00000010006e7308 */ /* 0x000e620000000800 */
[----:B----4-:R-:W-:Y:S01]  /*6270*/  @!P4 FADD.FTZ R205, -R205, -RZ ;  /* 0x800000ffcdcdc221 */ /* 0x010fe20000010100 */
[----:B------:R-:W-:Y:S01]  /*6280*/  ISETP.LE.U32.AND P4, PT, R4, UR5, PT ;  /* 0x0000000504007c0c */ /* 0x000fe2000bf83070 */
[----:B------:R-:W-:Y:S01]  /*6290*/  @!P3 FADD.FTZ R206, -R206, -RZ ;  /* 0x800000ffceceb221 */ /* 0x000fe20000010100 */
[----:B------:R-:W-:Y:S01]  /*62a0*/  LOP3.LUT R4, R28, 0xff, RZ, 0xc0, !PT ;  /* 0x000000ff1c047812 */ /* 0x000fe200078ec0ff */
[----:B------:R-:W-:Y:S01]  /*62b0*/  @!P2 FADD.FTZ R213, -R213, -RZ ;  /* 0x800000ffd5d5a221 */ /* 0x000fe20000010100 */
[----:B------:R-:W-:Y:S01]  /*62c0*/  ISETP.LE.U32.AND P3, PT, R15, UR5, PT ;  /* 0x000000050f007c0c */ /* 0x000fe2000bf63070 */
[----:B------:R-:W-:Y:S01]  /*62d0*/  @!P1 FADD.FTZ R212, -R212, -RZ ;  /* 0x800000ffd4d49221 */ /* 0x000fe20000010100 */
[----:B------:R-:W-:Y:S01]  /*62e0*/  ISETP.LE.U32.AND P2, PT, R5, UR5, PT ;  /* 0x0000000505007c0c */ /* 0x000fe2000bf43070 */
[----:B------:R-:W-:Y:S01]  /*62f0*/  @!P6 FADD.FTZ R211, -R211, -RZ ;  /* 0x800000ffd3d3e221 */ /* 0x000fe20000010100 */
[----:B------:R-:W-:Y:S01]  /*6300*/  ISETP.LE.U32.AND P1, PT, R4, UR5, PT ;  /* 0x0000000504007c0c */ /* 0x000fe2000bf23070 */
[----:B------:R-:W-:Y:S01]  /*6310*/  @!P0 FADD.FTZ R220, -R220, -RZ ;  /* 0x800000ffdcdc8221 */ /* 0x000fe20000010100 */
[----:B------:R-:W-:Y:S01]  /*6320*/  LOP3.LUT R4, R19, 0xff, RZ, 0xc0, !PT ;  /* 0x000000ff13047812 */ /* 0x000fe200078ec0ff */
[----:B------:R-:W-:Y:S01]  /*6330*/  @!P5 FADD.FTZ R210, -R210, -RZ ;  /* 0x800000ffd2d2d221 */ /* 0x000fe20000010100 */
[----:B------:R-:W-:Y:S01]  /*6340*/  ISETP.LE.U32.AND P6, PT, R22, UR5, PT ;  /* 0x0000000516007c0c */ /* 0x000fe2000bfc3070 */
[----:B------:R-:W-:Y:S01]  /*6350*/  @!P4 FADD.FTZ R195, -R195, -RZ ;  /* 0x800000ffc3c3c221 */ /* 0x000fe20000010100 */
[----:B------:R-:W-:Y:S02]  /*6360*/  ISETP.LE.U32.AND P0, PT, R4, UR5, PT ;  /* 0x0000000504007c0c */ /* 0x000fe4000bf03070 */
[----:B------:R-:W-:Y:S01]  /*6370*/  LOP3.LUT R4, R31, 0xff, RZ, 0xc0, !PT ;  /* 0x000000ff1f047812 */ /* 0x000fe200078ec0ff */
[----:B------:R-:W-:Y:S01]  /*6380*/  @!P3 FADD.FTZ R221, -R221, -RZ ;  /* 0x800000ffddddb221 */ /* 0x000fe20000010100 */
[----:B------:R-:W-:Y:S01]  /*6390*/  ISETP.LE.U32.AND P5, PT, R21, UR5, PT ;  /* 0x0000000515007c0c */ /* 0x000fe2000bfa3070 */
[----:B------:R-:W-:Y:S01]  /*63a0*/  @!P2 FADD.FTZ R194, -R194, -RZ ;  /* 0x800000ffc2c2a221 */ /* 0x000fe20000010100 */
[----:B------:R-:W-:Y:S01]  /*63b0*/  SHF.R.U32.HI R5, RZ, 0x18, R19 ;  /* 0x00000018ff057819 */ /* 0x000fe20000011613 */
[----:B------:R-:W-:Y:S01]  /*63c0*/  @!P1 FADD.FTZ R199, -R199, -RZ ;  /* 0x800000ffc7c79221 */ /* 0x000fe20000010100 */
[----:B------:R-:W-:Y:S02]  /*63d0*/  ISETP.LE.U32.AND P4, PT, R4, UR5, PT ;  /* 0x0000000504007c0c */ /* 0x000fe4000bf83070 */
[----:B------:R-:W-:Y:S01]  /*63e0*/  LOP3.LUT R4, R17, 0xff, RZ, 0xc0, !PT ;  /* 0x000000ff11047812 */ /* 0x000fe200078ec0ff */
[----:B------:R-:W-:Y:S01]  /*63f0*/  @!P6 FADD.FTZ R198, -R198, -RZ ;  /* 0x800000ffc6c6e221 */ /* 0x000fe20000010100 */
[----:B------:R-:W-:Y:S01]  /*6400*/  ISETP.LE.U32.AND P3, PT, R5, UR5, PT ;  /* 0x0000000505007c0c */ /* 0x000fe2000bf63070 */
[----:B------:R-:W-:Y:S01]  /*6410*/  @!P0 FADD.FTZ R201, -R201, -RZ ;  /* 0x800000ffc9c98221 */ /* 0x000fe20000010100 */
[----:B------:R-:W-:Y:S02]  /*6420*/  ISETP.LE.U32.AND P2, PT, R4, UR5, PT ;  /* 0x0000000504007c0c */ /* 0x000fe4000bf43070 */
[----:B------:R-:W-:Y:S01]  /*6430*/  LOP3.LUT R4, R32, 0xff, RZ, 0xc0, !PT ;  /* 0x000000ff20047812 */ /* 0x000fe200078ec0ff */
[----:B------:R-:W-:Y:S01]  /*6440*/  @!P5 FADD.FTZ R197, -R197, -RZ ;  /* 0x800000ffc5c5d221 */ /* 0x000fe20000010100 */
[----:B------:R-:W-:Y:S02]  /*6450*/  SHF.R.U32.HI R5, RZ, 0x18, R17 ;  /* 0x00000018ff057819 */ /* 0x000fe40000011611 */
[----:B------:R-:W-:Y:S01]  /*6460*/  ISETP.LE.U32.AND P6, PT, R4, UR5, PT ;  /* 0x0000000504007c0c */ /* 0x000fe2000bfc3070 */
[----:B------:R-:W-:Y:S01]  /*6470*/  @!P4 FADD.FTZ R207, -R207, -RZ ;  /* 0x800000ffcfcfc221 */ /* 0x000fe20000010100 */
[----:B------:R-:W-:Y:S02]  /*6480*/  LOP3.LUT R4, R18, 0xff, RZ, 0xc0, !PT ;  /* 0x000000ff12047812 */ /* 0x000fe400078ec0ff */
[----:B------:R-:W-:Y:S01]  /*6490*/  ISETP.LE.U32.AND P1, PT, R5, UR5, PT ;  /* 0x0000000505007c0c */ /* 0x000fe2000bf23070 */
[----:B------:R-:W-:Y:S01]  /*64a0*/  @!P3 FADD.FTZ R200, -R200, -RZ ;  /* 0x800000ffc8c8b221 */ /* 0x000fe20000010100 */
[----:B------:R-:W-:Y:S01]  /*64b0*/  ISETP.LE.U32.AND P5, PT, R4, UR5, PT ;  /* 0x0000000504007c0c */ /* 0x000fe2000bfa3070 */
[----:B------:R-:W-:Y:S01]  /*64c0*/  @!P2 FADD.FTZ R203, -R203, -RZ ;  /* 0x800000ffcbcba221 */ /* 0x000fe20000010100 */
[----:B------:R-:W-:Y:S02]  /*64d0*/  LOP3.LUT R4, R33, 0xff, RZ, 0xc0, !PT ;  /* 0x000000ff21047812 */ /* 0x000fe400078ec0ff */
[----:B------:R-:W-:Y:S02]  /*64e0*/  SHF.R.U32.HI R5, RZ, 0x18, R18 ;  /* 0x00000018ff057819 */ /* 0x000fe40000011612 */
[----:B------:R-:W-:Y:S01]  /*64f0*/  ISETP.LE.U32.AND P3, PT, R4, UR5, PT ;  /* 0x0000000504007c0c */ /* 0x000fe2000bf63070 */
[----:B------:R-:W-:Y:S01]  /*6500*/  @!P6 FADD.FTZ R204, -R204, -RZ ;  /* 0x800000ffcccce221 */ /* 0x000fe20000010100 */
[----:B------:R-:W-:Y:S02]  /*6510*/  ISETP.LE.U32.AND P4, PT, R24, UR5, PT ;  /* 0x0000000518007c0c */ /* 0x000fe4000bf83070 */
[----:B------:R-:W-:Y:S01]  /*6520*/  ISETP.LE.U32.AND P2, PT, R25, UR5, PT ;  /* 0x0000000519007c0c */ /* 0x000fe2000bf43070 */
[----:B------:R-:W-:Y:S01]  /*6530*/  @!P1 FADD.FTZ R202, -R202, -RZ ;  /* 0x800000ffcaca9221 */ /* 0x000fe20000010100 */
[----:B------:R-:W-:Y:S01]  /*6540*/  ISETP.LE.U32.AND P0, PT, R5, UR5, PT ;  /* 0x0000000505007c0c */ /* 0x000fe2000bf03070 */
[----:B------:R-:W-:Y:S01]  /*6550*/  @!P5 FADD.FTZ R209, -R209, -RZ ;  /* 0x800000ffd1d1d221 */ /* 0x000fe20000010100 */
[----:B------:R-:W-:Y:S02]  /*6560*/  SHF.R.U32.HI R5, RZ, 0x10, R20 ;  /* 0x00000010ff057819 */ /* 0x000fe40000011614 */
[----:B------:R-:W-:Y:S02]  /*6570*/  LOP3.LUT R15, R11, UR15, R26, 0x96, !PT ;  /* 0x0000000f0b0f7c12 */ /* 0x000fe4000f8e961a */
[----:B------:R-:W-:Y:S01]  /*6580*/  SHF.R.U32.HI R26, RZ, 0x10, R8 ;  /* 0x00000010ff1a7819 */ /* 0x000fe20000011608 */
[----:B--2---:R-:W-:Y:S01]  /*6590*/  @!P3 FADD.FTZ R217, -R217, -RZ ;  /* 0x800000ffd9d9b221 */ /* 0x004fe20000010100 */
[----:B------:R-:W-:Y:S01]  /*65a0*/  LOP3.LUT R8, R6, 0xff, RZ, 0xc0, !PT ;  /* 0x000000ff06087812 */ /* 0x000fe200078ec0ff */
[----:B---3--:R-:W-:Y:S01]  /*65b0*/  @!P4 FADD.FTZ R214, -R214, -RZ ;  /* 0x800000ffd6d6c221 */ /* 0x008fe20000010100 */
[----:B------:R-:W-:Y:S01]  /*65c0*/  ISETP.LE.U32.AND P1, PT, R23, UR5, PT ;  /* 0x0000000517007c0c */ /* 0x000fe2000bf23070 */
[----:B------:R-:W-:Y:S01]  /*65d0*/  @!P2 FADD.FTZ R215, -R215, -RZ ;  /* 0x800000ffd7d7a221 */ /* 0x000fe20000010100 */
[----:B------:R-:W-:Y:S01]  /*65e0*/  SHF.R.U32.HI R4, RZ, 0x8, R34 ;  /* 0x00000008ff047819 */ /* 0x000fe20000011622 */
[----:B------:R-:W-:Y:S01]  /*65f0*/  @!P0 FADD.FTZ R208, -R208, -RZ ;  /* 0x800000ffd0d08221 */ /* 0x000fe20000010100 */
[----:B------:R-:W-:Y:S02]  /*6600*/  LOP3.LUT R5, R5, 0xff, RZ, 0xc0, !PT ;  /* 0x000000ff05057812 */ /* 0x000fe400078ec0ff */
[----:B------:R-:W-:Y:S02]  /*6610*/  ISETP.LE.U32.AND P6, PT, R9, UR5, PT ;  /* 0x0000000509007c0c */ /* 0x000fe4000bfc3070 */
[----:B------:R-:W-:Y:S02]  /*6620*/  ISETP.LE.U32.AND P5, PT, R8, UR5, PT ;  /* 0x0000000508007c0c */ /* 0x000fe4000bfa3070 */
[----:B------:R-:W-:Y:S02]  /*6630*/  LOP3.LUT R4, R4, 0xffff, RZ, 0xc0, !PT ;  /* 0x0000ffff04047812 */ /* 0x000fe400078ec0ff */
[----:B------:R-:W-:Y:S01]  /*6640*/  ISETP.LE.U32.AND P3, PT, R5, UR5, PT ;  /* 0x0000000505007c0c */ /* 0x000fe2000bf63070 */
[----:B------:R-:W-:Y:S01]  /*6650*/  @!P1 FADD.FTZ R219, -R219, -RZ ;  /* 0x800000ffdbdb9221 */ /* 0x000fe20000010100 */
[----:B------:R-:W-:Y:S02]  /*6660*/  LOP3.LUT R5, R14, 0xff, RZ, 0xc0, !PT ;  /* 0x000000ff0e057812 */ /* 0x000fe400078ec0ff */
[----:B------:R-:W-:Y:S02]  /*6670*/  ISETP.LE.U32.AND P4, PT, R4, UR5, PT ;  /* 0x0000000504007c0c */ /* 0x000fe4000bf83070 */
[----:B------:R-:W-:Y:S01]  /*6680*/  ISETP.LE.U32.AND P2, PT, R5, UR5, PT ;  /* 0x0000000505007c0c */ /* 0x000fe2000bf43070 */
[----:B------:R-:W-:Y:S01]  /*6690*/  @!P6 FADD.FTZ R218, -R218, -RZ ;  /* 0x800000ffdadae221 */ /* 0x000fe20000010100 */
[----:B------:R-:W-:Y:S01]  /*66a0*/  SHF.R.U32.HI R4, RZ, 0x18, R14 ;  /* 0x00000018ff047819 */ /* 0x000fe2000001160e */
[----:B------:R-:W-:Y:S01]  /*66b0*/  @!P5 FADD.FTZ R216, -R216, -RZ ;  /* 0x800000ffd8d8d221 */ /* 0x000fe20000010100 */
[----:B------:R-:W-:Y:S02]  /*66c0*/  SHF.R.U32.HI R5, RZ, 0x10, R19 ;  /* 0x00000010ff057819 */ /* 0x000fe40000011613 */
[----:B------:R-:W-:Y:S01]  /*66d0*/  SHF.R.U32.HI R11, RZ, 0x10, R6 ;  /* 0x00000010ff0b7819 */ /* 0x000fe20000011606 */
[----:B------:R-:W-:Y:S01]  /*66e0*/  @!P3 FADD.FTZ R192, -R192, -RZ ;  /* 0x800000ffc0c0b221 */ /* 0x000fe20000010100 */
[----:B------:R-:W-:Y:S02]  /*66f0*/  LOP3.LUT R6, R26, 0xff, RZ, 0xc0, !PT ;  /* 0x000000ff1a067812 */ /* 0x000fe400078ec0ff */
[----:B------:R-:W-:Y:S01]  /*6700*/  ISETP.LE.U32.AND P1, PT, R4, UR5, PT ;  /* 0x0000000504007c0c */ /* 0x000fe2000bf23070 */
[----:B------:R-:W-:Y:S01]  /*6710*/  @!P4 FADD.FTZ R193, -R193, -RZ ;  /* 0x800000ffc1c1c221 */ /* 0x000fe20000010100 */
[----:B------:R-:W-:Y:S01]  /*6720*/  LOP3.LUT R5, R5, 0xff, RZ, 0xc0, !PT ;  /* 0x000000ff05057812 */ /* 0x000fe200078ec0ff */
[----:B------:R-:W-:Y:S01]  /*6730*/  @!P2 FADD.FTZ R191, -R191, -RZ ;  /* 0x800000ffbfbfa221 */ /* 0x000fe20000010100 */
[----:B------:R-:W-:Y:S02]  /*6740*/  SHF.R.U32.HI R4, RZ, 0x8, R35 ;  /* 0x00000008ff047819 */ /* 0x000fe40000011623 */
[----:B------:R-:W-:Y:S02]  /*6750*/  ISETP.LE.U32.AND P6, PT, R6, UR5, PT ;  /* 0x0000000506007c0c */ /* 0x000fe4000bfc3070 */
[----:B------:R-:W-:Y:S02]  /*6760*/  ISETP.LE.U32.AND P5, PT, R5, UR5, PT ;  /* 0x0000000505007c0c */ /* 0x000fe4000bfa3070 */
[----:B------:R-:W-:Y:S02]  /*6770*/  SHF.R.U32.HI R6, RZ, 0x10, R17 ;  /* 0x00000010ff067819 */ /* 0x000fe40000011611 */
[----:B------:R-:W-:Y:S01]  /*6780*/  LOP3.LUT R4, R4, 0xffff, RZ, 0xc0, !PT ;  /* 0x0000ffff04047812 */ /* 0x000fe200078ec0ff */
[----:B------:R-:W-:Y:S01]  /*6790*/  @!P1 FADD.FTZ R189, -R189, -RZ ;  /* 0x800000ffbdbd9221 */ /* 0x000fe20000010100 */
[----:B------:R-:W-:Y:S02]  /*67a0*/  SHF.R.U32.HI R5, RZ, 0x8, R36 ;  /* 0x00000008ff057819 */ /* 0x000fe40000011624 */
[----:B------:R-:W-:Y:S02]  /*67b0*/  LOP3.LUT R6, R6, 0xff, RZ, 0xc0, !PT ;  /* 0x000000ff06067812 */ /* 0x000fe400078ec0ff */
[----:B------:R-:W-:Y:S01]  /*67c0*/  ISETP.LE.U32.AND P3, PT, R4, UR5, PT ;  /* 0x0000000504007c0c */ /* 0x000fe2000bf63070 */
[----:B------:R-:W-:Y:S01]  /*67d0*/  @!P6 FADD.FTZ R188, -R188, -RZ ;  /* 0x800000ffbcbce221 */ /* 0x000fe20000010100 */
[----:B------:R-:W-:Y:S01]  /*67e0*/  LOP3.LUT R4, R5, 0xffff, RZ, 0xc0, !PT ;  /* 0x0000ffff05047812 */ /* 0x000fe200078ec0ff */
[----:B------:R-:W-:Y:S01]  /*67f0*/  @!P5 FADD.FTZ R187, -R187, -RZ ;  /* 0x800000ffbbbbd221 */ /* 0x000fe20000010100 */
[----:B------:R-:W-:Y:S02]  /*6800*/  SHF.R.U32.HI R5, RZ, 0x10, R18 ;  /* 0x00000010ff057819 */ /* 0x000fe40000011612 */
[----:B------:R-:W-:Y:S02]  /*6810*/  ISETP.LE.U32.AND P4, PT, R6, UR5, PT ;  /* 0x0000000506007c0c */ /* 0x000fe4000bf83070 */
[----:B------:R-:W-:Y:S02]  /*6820*/  SHF.R.U32.HI R6, RZ, 0x8, R37 ;  /* 0x00000008ff067819 */ /* 0x000fe40000011625 */
[----:B------:R-:W-:Y:S02]  /*6830*/  ISETP.LE.U32.AND P2, PT, R4, UR5, PT ;  /* 0x0000000504007c0c */ /* 0x000fe4000bf43070 */
[----:B------:R-:W-:Y:S01]  /*6840*/  LOP3.LUT R4, R5, 0xff, RZ, 0xc0, !PT ;  /* 0x000000ff05047812 */ /* 0x000fe200078ec0ff */
[----:B------:R-:W-:Y:S01]  /*6850*/  @!P3 FADD.FTZ R190, -R190, -RZ ;  /* 0x800000ffbebeb221 */ /* 0x000fe20000010100 */
[----:B------:R-:W-:Y:S02]  /*6860*/  LOP3.LUT R5, R6, 0xffff, RZ, 0xc0, !PT ;  /* 0x0000ffff06057812 */ /* 0x000fe400078ec0ff */
[----:B------:R-:W-:Y:S02]  /*6870*/  ISETP.LE.U32.AND P1, PT, R4, UR5, PT ;  /* 0x0000000504007c0c */ /* 0x000fe4000bf23070 */
[----:B------:R-:W-:Y:S01]  /*6880*/  LOP3.LUT R4, R13, 0xff, RZ, 0xc0, !PT ;  /* 0x000000ff0d047812 */ /* 0x000fe200078ec0ff */
[----:B-1----:R-:W-:Y:S01]  /*6890*/  @!P4 FADD.FTZ R185, -R185, -RZ ;  /* 0x800000ffb9b9c221 */ /* 0x002fe20000010100 */
[----:B------:R-:W-:Y:S02]  /*68a0*/  ISETP.LE.U32.AND P6, PT, R5, UR5, PT ;  /* 0x0000000505007c0c */ /* 0x000fe4000bfc3070 */
[----:B------:R-:W-:Y:S01]  /*68b0*/  ISETP.LE.U32.AND P5, PT, R4, UR5, PT ;  /* 0x0000000504007c0c */ /* 0x000fe2000bfa3070 */
[----:B------:R-:W-:Y:S01]  /*68c0*/  @!P2 FADD.FTZ R184, -R184, -RZ ;  /* 0x800000ffb8b8a221 */ /* 0x000fe20000010100 */
[----:B------:R-:W-:Y:S02]  /*68d0*/  SHF.R.U32.HI R5, RZ, 0x18, R13 ;  /* 0x00000018ff057819 */ /* 0x000fe4000001160d */
[----:B------:R-:W-:Y:S02]  /*68e0*/  LOP3.LUT R4, R27, 0xff, RZ, 0xc0, !PT ;  /* 0x000000ff1b047812 */ /* 0x000fe400078ec0ff */
[----:B------:R-:W-:Y:S01]  /*68f0*/  ISETP.LE.U32.AND P3, PT, R5, UR5, PT ;  /* 0x0000000505007c0c */ /* 0x000fe2000bf63070 */
[----:B------:R-:W-:Y:S01]  /*6900*/  @!P1 FADD.FTZ R183, -R183, -RZ ;  /* 0x800000ffb7b79221 */ /* 0x000fe20000010100 */
[----:B------:R-:W-:Y:S02]  /*6910*/  LOP3.LUT R5, R15, 0xff, RZ, 0xc0, !PT ;  /* 0x000000ff0f057812 */ /* 0x000fe400078ec0ff */
[----:B------:R-:W-:Y:S01]  /*6920*/  ISETP.LE.U32.AND P4, PT, R4, UR5, PT ;  /* 0x0000000504007c0c */ /* 0x000fe2000bf83070 */
[----:B------:R-:W-:Y:S01]  /*6930*/  @!P6 FADD.FTZ R186, -R186, -RZ ;  /* 0x800000ffbabae221 */ /* 0x000fe20000010100 */
[----:B------:R-:W-:Y:S01]  /*6940*/  SHF.R.U32.HI R4, RZ, 0x18, R15 ;  /* 0x00000018ff047819 */ /* 0x000fe2000001160f */
[----:B------:R-:W-:Y:S01]  /*6950*/  @!P5 FADD.FTZ R180, -R180, -RZ ;  /* 0x800000ffb4b4d221 */ /* 0x000fe20000010100 */
[----:B------:R-:W-:Y:S02]  /*6960*/  ISETP.LE.U32.AND P2, PT, R5, UR5, PT ;  /* 0x0000000505007c0c */ /* 0x000fe4000bf43070 */
[----:B------:R-:W-:Y:S02]  /*6970*/  ISETP.LE.U32.AND P1, PT, R4, UR5, PT ;  /* 0x0000000504007c0c */ /* 0x000fe4000bf23070 */
[----:B------:R-:W-:Y:S01]  /*6980*/  LOP3.LUT R5, R29, 0xff, RZ, 0xc0, !PT ;  /* 0x000000ff1d057812 */ /* 0x000fe200078ec0ff */
[----:B------:R-:W-:Y:S01]  /*6990*/  @!P3 FADD.FTZ R178, -R178, -RZ ;  /* 0x800000ffb2b2b221 */ /* 0x000fe20000010100 */
[----:B------:R-:W-:Y:S02]  /*69a0*/  LOP3.LUT R20, R20, 0xffff, RZ, 0xc0, !PT ;  /* 0x0000ffff14147812 */ /* 0x000fe400078ec0ff */
[----:B------:R-:W-:Y:S01]  /*69b0*/  LOP3.LUT R4, R12, 0xff, RZ, 0xc0, !PT ;  /* 0x000000ff0c047812 */ /* 0x000fe200078ec0ff */
[----:B------:R-:W-:Y:S01]  /*69c0*/  @!P4 FADD.FTZ R177, -R177, -RZ ;  /* 0x800000ffb1b1c221 */ /* 0x000fe20000010100 */
[----:B------:R-:W-:Y:S02]  /*69d0*/  ISETP.LE.U32.AND P6, PT, R5, UR5, PT ;  /* 0x0000000505007c0c */ /* 0x000fe4000bfc3070 */
[----:B------:R-:W-:Y:S01]  /*69e0*/  ISETP.LE.U32.AND P5, PT, R4, UR5, PT ;  /* 0x0000000504007c0c */ /* 0x000fe2000bfa3070 */
[----:B------:R-:W-:Y:S01]  /*69f0*/  @!P2 FADD.FTZ R181, -R181, -RZ ;  /* 0x800000ffb5b5a221 */ /* 0x000fe20000010100 */
[----:B------:R-:W-:Y:S01]  /*6a00*/  SHF.R.U32.HI R4, RZ, 0x8, R20 ;  /* 0x00000008ff047819 */ /* 0x000fe20000011614 */
[----:B------:R-:W-:Y:S01]  /*6a10*/  @!P1 FADD.FTZ R179, -R179, -RZ ;  /* 0x800000ffb3b39221 */ /* 0x000fe20000010100 */
[----:B------:R-:W-:Y:S02]  /*6a20*/  SHF.R.U32.HI R5, RZ, 0x18, R12 ;  /* 0x00000018ff057819 */ /* 0x000fe4000001160c */
[----:B------:R-:W-:Y:S02]  /*6a30*/  SHF.R.U32.HI R6, RZ, 0x10, R14 ;  /* 0x00000010ff067819 */ /* 0x000fe4000001160e */
[----:B------:R-:W-:Y:S02]  /*6a40*/  LOP3.LUT R4, R4, 0xffff, RZ, 0xc0, !PT ;  /* 0x0000ffff04047812 */ /* 0x000fe400078ec0ff */
[----:B------:R-:W-:Y:S01]  /*6a50*/  ISETP.LE.U32.AND P3, PT, R5, UR5, PT ;  /* 0x0000000505007c0c */ /* 0x000fe2000bf63070 */
[----:B------:R-:W-:Y:S01]  /*6a60*/  @!P6 FADD.FTZ R182, -R182, -RZ ;  /* 0x800000ffb6b6e221 */ /* 0x000fe20000010100 */
[----:B------:R-:W-:Y:S01]  /*6a70*/  LOP3.LUT R5, R6, 0xff, RZ, 0xc0, !PT ;  /* 0x000000ff06057812 */ /* 0x000fe200078ec0ff */
[----:B------:R-:W-:Y:S01]  /*6a80*/  @!P5 FADD.FTZ R114, -R114, -RZ ;  /* 0x800000ff7272d221 */ /* 0x000fe20000010100 */
[----:B------:R-:W-:Y:S02]  /*6a90*/  ISETP.LE.U32.AND P4, PT, R4, UR5, PT ;  /* 0x0000000504007c0c */ /* 0x000fe4000bf83070 */
[----:B------:R-:W-:Y:S02]  /*6aa0*/  ISETP.LE.U32.AND P2, PT, R5, UR5, PT ;  /* 0x0000000505007c0c */ /* 0x000fe4000bf43070 */
[----:B------:R-:W-:Y:S02]  /*6ab0*/  SHF.R.U32.HI R4, RZ, 0x8, R30 ;  /* 0x00000008ff047819 */ /* 0x000fe4000001161e */
[----:B------:R-:W-:Y:S02]  /*6ac0*/  LOP3.LUT R5, R19, 0xffff, RZ, 0xc0, !PT ;  /* 0x0000ffff13057812 */ /* 0x000fe400078ec0ff */
[----:B------:R-:W-:Y:S01]  /*6ad0*/  LOP3.LUT R17, R17, 0xffff, RZ, 0xc0, !PT ;  /* 0x0000ffff11117812 */ /* 0x000fe200078ec0ff */
[----:B------:R-:W-:Y:S01]  /*6ae0*/  @!P3 FADD.FTZ R113, -R113, -RZ ;  /* 0x800000ff7171b221 */ /* 0x000fe20000010100 */
[----:B------:R-:W-:Y:S02]  /*6af0*/  LOP3.LUT R4, R4, 0xffff, RZ, 0xc0, !PT ;  /* 0x0000ffff04047812 */ /* 0x000fe400078ec0ff */
[----:B------:R-:W-:Y:S01]  /*6b00*/  SHF.R.U32.HI R5, RZ, 0x8, R5 ;  /* 0x00000008ff057819 */ /* 0x000fe20000011605 */
[----:B------:R-:W-:Y:S01]  /*6b10*/  @!P4 FADD.FTZ R118, -R118, -RZ ;  /* 0x800000ff7676c221 */ /* 0x000fe20000010100 */
[----:B------:R-:W-:Y:S01]  /*6b20*/  ISETP.LE.U32.AND P1, PT, R4, UR5, PT ;  /* 0x0000000504007c0c */ /* 0x000fe2000bf23070 */
[----:B------:R-:W-:Y:S01]  /*6b30*/  @!P2 FADD.FTZ R119, -R119, -RZ ;  /* 0x800000ff7777a221 */ /* 0x000fe20000010100 */
[----:B------:R-:W-:Y:S02]  /*6b40*/  LOP3.LUT R4, R5, 0xffff, RZ, 0xc0, !PT ;  /* 0x0000ffff05047812 */ /* 0x000fe400078ec0ff */
[----:B------:R-:W-:Y:S02]  /*6b50*/  SHF.R.U32.HI R5, RZ, 0x8, R17 ;  /* 0x00000008ff057819 */ /* 0x000fe40000011611 */
[----:B------:R-:W-:Y:S02]  /*6b60*/  LOP3.LUT R6, R18, 0xffff, RZ, 0xc0, !PT ;  /* 0x0000ffff12067812 */ /* 0x000fe400078ec0ff */
[----:B------:R-:W-:Y:S02]  /*6b70*/  ISETP.LE.U32.AND P6, PT, R4, UR5, PT ;  /* 0x0000000504007c0c */ /* 0x000fe4000bfc3070 */
[----:B------:R-:W-:Y:S02]  /*6b80*/  LOP3.LUT R4, R5, 0xffff, RZ, 0xc0, !PT ;  /* 0x0000ffff05047812 */ /* 0x000fe400078ec0ff */
[----:B------:R-:W-:Y:S01]  /*6b90*/  SHF.R.U32.HI R6, RZ, 0x8, R6 ;  /* 0x00000008ff067819 */ /* 0x000fe20000011606 */
[----:B------:R-:W-:Y:S01]  /*6ba0*/  @!P1 FADD.FTZ R120, -R120, -RZ ;  /* 0x800000ff78789221 */ /* 0x000fe20000010100 */
[----:B------:R-:W-:Y:S02]  /*6bb0*/  F2FP.RELU.BF16.PACK_AB R0, R221, R217 ;  /* 0x000000d9dd00723e */ /* 0x000fe400000018ff */
[----:B------:R-:W-:Y:S02]  /*6bc0*/  LOP3.LUT R5, R6, 0xffff, RZ, 0xc0, !PT ;  /* 0x0000ffff06057812 */ /* 0x000fe400078ec0ff */
[----:B------:R-:W-:Y:S02]  /*6bd0*/  SHF.R.U32.HI R6, RZ, 0x10, R15 ;  /* 0x00000010ff067819 */ /* 0x000fe4000001160f */
[----:B------:R-:W-:Y:S01]  /*6be0*/  ISETP.LE.U32.AND P2, PT, R5, UR5, PT ;  /* 0x0000000505007c0c */ /* 0x000fe2000bf43070 */
[----:B------:R-:W-:Y:S01]  /*6bf0*/  @!P6 FADD.FTZ R122, -R122, -RZ ;  /* 0x800000ff7a7ae221 */ /* 0x000fe20000010100 */
[----:B------:R-:W-:Y:S02]  /*6c00*/  SHF.R.U32.HI R5, RZ, 0x10, R13 ;  /* 0x00000010ff057819 */ /* 0x000fe4000001160d */
[----:B------:R-:W-:Y:S02]  /*6c10*/  FSETP.GE.FTZ.AND P3, PT, R194, RZ, PT ;  /* 0x000000ffc200720b */ /* 0x000fe40003f76000 */
[----:B------:R-:W-:Y:S02]  /*6c20*/  LOP3.LUT R5, R5, 0xff, RZ, 0xc0, !PT ;  /* 0x000000ff05057812 */ /* 0x000fe400078ec0ff */
[----:B------:R-:W-:Y:S02]  /*6c30*/  ISETP.LE.U32.AND P4, PT, R4, UR5, PT ;  /* 0x0000000504007c0c */ /* 0x000fe4000bf83070 */
[----:B------:R-:W-:Y:S02]  /*6c40*/  ISETP.LE.U32.AND P6, PT, R5, UR5, PT ;  /* 0x0000000505007c0c */ /* 0x000fe4000bfc3070 */
[----:B------:R-:W-:Y:S01]  /*6c50*/  LOP3.LUT R5, R6, 0xff, RZ, 0xc0, !PT ;  /* 0x000000ff06057812 */ /* 0x000fe200078ec0ff */
[----:B------:R-:W-:Y:S01]  /*6c60*/  @!P2 FADD.FTZ R123, -R123, -RZ ;  /* 0x800000ff7b7ba221 */ /* 0x000fe20000010100 */
[----:B------:R-:W-:Y:S02]  /*6c70*/  LOP3.LUT R4, R11, 0xff, RZ, 0xc0, !PT ;  /* 0x000000ff0b047812 */ /* 0x000fe400078ec0ff */
[----:B------:R-:W-:Y:S02]  /*6c80*/  ISETP.LE.U32.AND P2, PT, R5, UR5, PT ;  /* 0x0000000505007c0c */ /* 0x000fe4000bf43070 */
[----:B------:R-:W-:Y:S02]  /*6c90*/  SHF.R.U32.HI R5, RZ, 0x8, R39 ;  /* 0x00000008ff057819 */ /* 0x000fe40000011627 */
[----:B------:R-:W-:Y:S01]  /*6ca0*/  ISETP.LE.U32.AND P1, PT, R4, UR5, PT ;  /* 0x0000000504007c0c */ /* 0x000fe2000bf23070 */
[----:B------:R-:W-:Y:S01]  /*6cb0*/  @!P4 FADD.FTZ R121, -R121, -RZ ;  /* 0x800000ff7979c221 */ /* 0x000fe20000010100 */
[----:B------:R-:W-:Y:S01]  /*6cc0*/  LOP3.LUT R5, R5, 0xffff, RZ, 0xc0, !PT ;  /* 0x0000ffff05057812 */ /* 0x000fe200078ec0ff */
[----:B------:R-:W-:Y:S01]  /*6cd0*/  @!P6 FADD.FTZ R124, -R124, -RZ ;  /* 0x800000ff7c7ce221 */ /* 0x000fe20000010100 */
[----:B------:R-:W-:Y:S02]  /*6ce0*/  SHF.R.U32.HI R4, RZ, 0x8, R38 ;  /* 0x00000008ff047819 */ /* 0x000fe40000011626 */
[----:B------:R-:W-:Y:S02]  /*6cf0*/  ISETP.LE.U32.AND P6, PT, R5, UR5, PT ;  /* 0x0000000505007c0c */ /* 0x000fe4000bfc3070 */
[----:B------:R-:W-:Y:S01]  /*6d00*/  LOP3.LUT R4, R4, 0xffff, RZ, 0xc0, !PT ;  /* 0x0000ffff04047812 */ /* 0x000fe200078ec0ff */
[----:B------:R-:W-:Y:S01]  /*6d10*/  @!P2 FADD.FTZ R126, -R126, -RZ ;  /* 0x800000ff7e7ea221 */ /* 0x000fe20000010100 */
[----:B------:R-:W-:Y:S02]  /*6d20*/  LOP3.LUT R13, R13, 0xffff, RZ, 0xc0, !PT ;  /* 0x0000ffff0d0d7812 */ /* 0x000fe400078ec0ff */
[----:B------:R-:W-:Y:S01]  /*6d30*/  ISETP.LE.U32.AND P4, PT, R4, UR5, PT ;  /* 0x0000000504007c0c */ /* 0x000fe2000bf83070 */
[----:B------:R-:W-:Y:S01]  /*6d40*/  @!P1 FADD.FTZ R109, -R109, -RZ ;  /* 0x800000ff6d6d9221 */ /* 0x000fe20000010100 */
[----:B------:R-:W-:Y:S02]  /*6d50*/  FSETP.GE.FTZ.AND P1, PT, R192, RZ, PT ;  /* 0x000000ffc000720b */ /* 0x000fe40003f36000 */
[----:B------:R-:W-:Y:S02]  /*6d60*/  LOP3.LUT R4, R14, 0xffff, RZ, 0xc0, !PT ;  /* 0x0000ffff0e047812 */ /* 0x000fe400078ec0ff */
[----:B------:R-:W-:Y:S01]  /*6d70*/  SHF.R.U32.HI R13, RZ, 0x8, R13 ;  /* 0x00000008ff0d7819 */ /* 0x000fe2000001160d */
[----:B------:R-:W-:Y:S01]  /*6d80*/  @!P6 FADD.FTZ R127, -R127, -RZ ;  /* 0x800000ff7f7fe221 */ /* 0x000fe20000010100 */
[----:B------:R-:W-:Y:S02]  /*6d90*/  SHF.R.U32.HI R4, RZ, 0x8, R4 ;  /* 0x00000008ff047819 */ /* 0x000fe40000011604 */
[----:B------:R-:W-:Y:S02]  /*6da0*/  LOP3.LUT R5, R13, 0xffff, RZ, 0xc0, !PT ;  /* 0x0000ffff0d057812 */ /* 0x000fe400078ec0ff */
[----:B------:R-:W-:Y:S01]  /*6db0*/  LOP3.LUT R4, R4, 0xffff, RZ, 0xc0, !PT ;  /* 0x0000ffff04047812 */ /* 0x000fe200078ec0ff */
[----:B------:R-:W-:Y:S01]  /*6dc0*/  @!P4 FADD.FTZ R125, -R125, -RZ ;  /* 0x800000ff7d7dc221 */ /* 0x000fe20000010100 */
[----:B------:R-:W-:Y:S02]  /*6dd0*/  ISETP.LE.U32.AND P2, PT, R5, UR5, PT ;  /* 0x0000000505007c0c */ /* 0x000fe4000bf43070 */
[----:B------:R-:W-:Y:S02]  /*6de0*/  ISETP.LE.U32.AND P4, PT, R4, UR5, PT ;  /* 0x0000000504007c0c */ /* 0x000fe4000bf83070 */
[----:B------:R-:W-:Y:S02]  /*6df0*/  SHF.R.U32.HI R5, RZ, 0x10, R12 ;  /* 0x00000010ff057819 */ /* 0x000fe4000001160c */
[----:B------:R-:W-:Y:S02]  /*6e00*/  LOP3.LUT R15, R15, 0xffff, RZ, 0xc0, !PT ;  /* 0x0000ffff0f0f7812 */ /* 0x000fe400078ec0ff */
[----:B------:R-:W-:Y:S02]  /*6e10*/  LOP3.LUT R5, R5, 0xff, RZ, 0xc0, !PT ;  /* 0x000000ff05057812 */ /* 0x000fe400078ec0ff */
[----:B------:R-:W-:Y:S02]  /*6e20*/  SHF.R.U32.HI R4, RZ, 0x8, R15 ;  /* 0x00000008ff047819 */ /* 0x000fe4000001160f */
[----:B------:R-:W-:Y:S01]  /*6e30*/  LOP3.LUT R6, R12, 0xffff, RZ, 0xc0, !PT ;  /* 0x0000ffff0c067812 */ /* 0x000fe200078ec0ff */
[----:B------:R-:W-:Y:S01]  /*6e40*/  @!P2 FADD.FTZ R115, -R115, -RZ ;  /* 0x800000ff7373a221 */ /* 0x000fe20000010100 */
[----:B------:R-:W-:Y:S01]  /*6e50*/  LOP3.LUT R4, R4, 0xffff, RZ, 0xc0, !PT ;  /* 0x0000ffff04047812 */ /* 0x000fe200078ec0ff */
[----:B------:R-:W-:Y:S01]  /*6e60*/  @!P4 FADD.FTZ R108, -R108, -RZ ;  /* 0x800000ff6c6cc221 */ /* 0x000fe20000010100 */
[----:B------:R-:W-:Y:S02]  /*6e70*/  ISETP.LE.U32.AND P4, PT, R5, UR5, PT ;  /* 0x0000000505007c0c */ /* 0x000fe4000bf83070 */
[----:B------:R-:W-:Y:S02]  /*6e80*/  F2FP.RELU.BF16.PACK_AB R5, R118, R194 ;  /* 0x000000c27605723e */ /* 0x000fe400000018ff */
[----:B------:R-:W-:Y:S02]  /*6e90*/  ISETP.LE.U32.AND P6, PT, R4, UR5, PT ;  /* 0x0000000504007c0c */ /* 0x000fe4000bfc3070 */
[----:B------:R-:W-:Y:S01]  /*6ea0*/  SHF.R.U32.HI R4, RZ, 0x8, R7 ;  /* 0x00000008ff047819 */ /* 0x000fe20000011607 */
[----:B------:R1:W-:Y:S01]  /*6eb0*/  STS [R228+0x10000], R5 ;  /* 0x01000005e4007388 */ /* 0x0003e20000000800 */
[----:B------:R-:W-:Y:S02]  /*6ec0*/  SHF.R.U32.HI R6, RZ, 0x8, R6 ;  /* 0x00000008ff067819 */ /* 0x000fe40000011606 */
[----:B------:R-:W-:Y:S02]  /*6ed0*/  LOP3.LUT R7, R4, 0xffff, RZ, 0xc0, !PT ;  /* 0x0000ffff04077812 */ /* 0x000fe400078ec0ff */
[----:B------:R-:W-:Y:S01]  /*6ee0*/  F2FP.RELU.BF16.PACK_AB R4, R195, R192 ;  /* 0x000000c0c304723e */ /* 0x000fe200000018ff */
[----:B------:R-:W-:Y:S01]  /*6ef0*/  @!P4 FADD.FTZ R111, -R111, -RZ ;  /* 0x800000ff6f6fc221 */ /* 0x000fe20000010100 */
[----:B------:R-:W-:Y:S02]  /*6f00*/  LOP3.LUT R6, R6, 0xffff, RZ, 0xc0, !PT ;  /* 0x0000ffff06067812 */ /* 0x000fe400078ec0ff */
[----:B------:R-:W-:Y:S01]  /*6f10*/  F2FP.RELU.BF16.PACK_AB R8, R108, R191 ;  /* 0x000000bf6c08723e */ /* 0x000fe200000018ff */
[----:B------:R2:W-:Y:S01]  /*6f20*/  STS [R228+0x10400], R4 ;  /* 0x01040004e4007388 */ /* 0x0005e20000000800 */
[----:B------:R-:W-:Y:S01]  /*6f30*/  ISETP.LE.U32.AND P2, PT, R7, UR5, PT ;  /* 0x0000000507007c0c */ /* 0x000fe2000bf43070 */
[----:B------:R-:W-:Y:S01]  /*6f40*/  @!P6 FADD.FTZ R116, -R116, -RZ ;  /* 0x800000ff7474e221 */ /* 0x000fe20000010100 */
[----:B------:R-:W-:Y:S02]  /*6f50*/  ISETP.LE.U32.AND P6, PT, R6, UR5, PT ;  /* 0x0000000506007c0c */ /* 0x000fe4000bfc3070 */
[----:B------:R-:W-:Y:S02]  /*6f60*/  F2FP.RELU.BF16.PACK_AB R6, R193, R206 ;  /* 0x000000cec106723e */ /* 0x000fe400000018ff */
[----:B------:R-:W-:Y:S02]  /*6f70*/  F2FP.RELU.BF16.PACK_AB R7, R189, R119 ;  /* 0x00000077bd07723e */ /* 0x000fe400000018ff */
[----:B------:R-:W-:Y:S01]  /*6f80*/  ISETP.LE.U32.AND P0, PT, R10, UR5, PT ;  /* 0x000000050a007c0c */ /* 0x000fe2000bf03070 */
[----:B------:R3:W-:Y:S04]  /*6f90*/  STS [R229+0x10000], R6 ;  /* 0x01000006e5007388 */ /* 0x0007e80000000800 */
[----:B------:R-:W-:Y:S01]  /*6fa0*/  @!P2 FADD.FTZ R110, -R110, -RZ ;  /* 0x800000ff6e6ea221 */ /* 0x000fe20000010100 */
[----:B------:R-:W-:Y:S01]  /*6fb0*/  FSETP.GE.FTZ.AND P2, PT, R118, RZ, PT ;  /* 0x000000ff7600720b */ /* 0x000fe20003f56000 */
[----:B------:R-:W-:Y:S01]  /*6fc0*/  @!P6 FADD.FTZ R112, -R112, -RZ ;  /* 0x800000ff7070e221 */ /* 0x000fe20000010100 */
[----:B-1----:R-:W-:Y:S05]  /*6fd0*/  F2FP.RELU.BF16.PACK_AB R5, R205, R199 ;  /* 0x000000c7cd05723e */ /* 0x002fea00000018ff */
[----:B------:R1:W-:Y:S01]  /*6fe0*/  STS [R229+0x10400], R5 ;  /* 0x01040005e5007388 */ /* 0x0003e20000000800 */
[----:B------:R-:W-:Y:S01]  /*6ff0*/  @!P0 FADD.FTZ R117, -R117, -RZ ;  /* 0x800000ff75758221 */ /* 0x000fe20000010100 */
[----:B------:R-:W-:Y:S02]  /*7000*/  FSETP.GE.FTZ.AND P0, PT, R195, RZ, PT ;  /* 0x000000ffc300720b */ /* 0x000fe40003f16000 */
[----:B--2---:R-:W-:Y:S01]  /*7010*/  F2FP.RELU.BF16.PACK_AB R4, R120, R198 ;  /* 0x000000c67804723e */ /* 0x004fe200000018ff */
[----:B------:R2:W-:Y:S04]  /*7020*/  STS [R228+0x12000], R8 ;  /* 0x01200008e4007388 */ /* 0x0005e80000000800 */
[----:B------:R4:W-:Y:S01]  /*7030*/  STS [R228+0x12400], R7 ;  /* 0x01240007e4007388 */ /* 0x0009e20000000800 */
[----:B---3--:R-:W-:Y:S03]  /*7040*/  F2FP.RELU.BF16.PACK_AB R6, R200, R187 ;  /* 0x000000bbc806723e */ /* 0x008fe600000018ff */
[----:B------:R3:W-:Y:S01]  /*7050*/  STS [R229+0x12000], R4 ;  /* 0x01200004e5007388 */ /* 0x0007e20000000800 */
[----:B-1----:R-:W-:Y:S02]  /*7060*/  F2FP.RELU.BF16.PACK_AB R5, R190, R213 ;  /* 0x000000d5be05723e */ /* 0x002fe400000018ff */
[----:B--2---:R-:W-:Y:S02]  /*7070*/  F2FP.RELU.BF16.PACK_AB R8, R197, R188 ;  /* 0x000000bcc508723e */ /* 0x004fe400000018ff */
[----:B----4-:R-:W-:Y:S03]  /*7080*/  F2FP.RELU.BF16.PACK_AB R7, R122, R201 ;  /* 0x000000c97a07723e */ /* 0x010fe600000018ff */
[----:B------:R1:W-:Y:S01]  /*7090*/  STS [R229+0x12400], R8 ;  /* 0x01240008e5007388 */ /* 0x0003e20000000800 */
[----:B---3--:R-:W-:Y:S03]  /*70a0*/  F2FP.RELU.BF16.PACK_AB R4, R212, R207 ;  /* 0x000000cfd404723e */ /* 0x008fe600000018ff */
[----:B------:R2:W-:Y:S04]  /*70b0*/  STS [R230+0x10000], R7 ;  /* 0x01000007e6007388 */ /* 0x0005e80000000800 */
[----:B------:R3:W-:Y:S04]  /*70c0*/  STS [R230+0x10400], R6 ;  /* 0x01040006e6007388 */ /* 0x0007e80000000800 */
[----:B------:R4:W-:Y:S04]  /*70d0*/  STS [R227+0x10000], R5 ;  /* 0x01000005e3007388 */ /* 0x0009e80000000800 */
[----:B------:R4:W-:Y:S01]  /*70e0*/  STS [R227+0x10400], R4 ;  /* 0x01040004e3007388 */ /* 0x0009e20000000800 */
[----:B-1----:R-:W-:Y:S02]  /*70f0*/  F2FP.RELU.BF16.PACK_AB R8, R121, R203 ;  /* 0x000000cb7908723e */ /* 0x002fe400000018ff */
[----:B--2---:R-:W-:Y:S03]  /*7100*/  F2FP.RELU.BF16.PACK_AB R7, R202, R185 ;  /* 0x000000b9ca07723e */ /* 0x004fe600000018ff */
[----:B------:R-:W-:Y:S01]  /*7110*/  STS [R230+0x12000], R8 ;  /* 0x01200008e6007388 */ /* 0x000fe20000000800 */
[----:B---3--:R-:W-:Y:S03]  /*7120*/  F2FP.RELU.BF16.PACK_AB R6, R184, R211 ;  /* 0x000000d3b806723e */ /* 0x008fe600000018ff */
[----:B------:R1:W-:Y:S01]  /*7130*/  STS [R230+0x12400], R7 ;  /* 0x01240007e6007388 */ /* 0x0003e20000000800 */
[----:B----4-:R-:W-:Y:S03]  /*7140*/  F2FP.RELU.BF16.PACK_AB R5, R210, R204 ;  /* 0x000000ccd205723e */ /* 0x010fe600000018ff */
[----:B------:R2:W-:Y:S01]  /*7150*/  STS [R227+0x12000], R6 ;  /* 0x01200006e3007388 */ /* 0x0005e20000000800 */
[----:B------:R-:W-:Y:S03]  /*7160*/  F2FP.RELU.BF16.PACK_AB R4, R123, R209 ;  /* 0x000000d17b04723e */ /* 0x000fe600000018ff */
[----:B------:R3:W-:Y:S04]  /*7170*/  STS [R227+0x12400], R5 ;  /* 0x01240005e3007388 */ /* 0x0007e80000000800 */
[----:B------:R4:W-:Y:S01]  /*7180*/  STS [R223+0x10000], R4 ;  /* 0x01000004df007388 */ /* 0x0009e20000000800 */
[----:B-1----:R-:W-:Y:S02]  /*7190*/  F2FP.RELU.BF16.PACK_AB R7, R208, R183 ;  /* 0x000000b7d007723e */ /* 0x002fe400000018ff */
[----:B--2---:R-:W-:Y:S03]  /*71a0*/  F2FP.RELU.BF16.PACK_AB R6, R115, R180 ;  /* 0x000000b47306723e */ /* 0x004fe600000018ff */
[----:B------:R1:W-:Y:S01]  /*71b0*/  STS [R223+0x10400], R7 ;  /* 0x01040007df007388 */ /* 0x0003e20000000800 */
[----:B---3--:R-:W-:Y:S03]  /*71c0*/  F2FP.RELU.BF16.PACK_AB R5, R178, R124 ;  /* 0x0000007cb205723e */ /* 0x008fe600000018ff */
[----:B------:R2:W-:Y:S01]  /*71d0*/  STS [R224+0x10400], R0 ;  /* 0x01040000e0007388 */ /* 0x0005e20000000800 */
[----:B----4-:R-:W-:Y:S05]  /*71e0*/  F2FP.RELU.BF16.PACK_AB R4, R186, R220 ;  /* 0x000000dcba04723e */ /* 0x010fea00000018ff */
[----:B------:R3:W-:Y:S04]  /*71f0*/  STS [R224+0x10000], R4 ;  /* 0x01000004e0007388 */ /* 0x0007e80000000800 */
[----:B------:R4:W-:Y:S04]  /*7200*/  STS [R223+0x12000], R6 ;  /* 0x01200006df007388 */ /* 0x0009e80000000800 */
[----:B------:R4:W-:Y:S01]  /*7210*/  STS [R223+0x12400], R5 ;  /* 0x01240005df007388 */ /* 0x0009e20000000800 */
[----:B-1----:R-:W-:Y:S02]  /*7220*/  F2FP.RELU.BF16.PACK_AB R7, R125, R214 ;  /* 0x000000d67d07723e */ /* 0x002fe400000018ff */
[----:B--2---:R-:W-:Y:S03]  /*7230*/  F2FP.RELU.BF16.PACK_AB R0, R127, R219 ;  /* 0x000000db7f00723e */ /* 0x004fe600000018ff */
[----:B------:R1:W-:Y:S01]  /*7240*/  STS [R224+0x12000], R7 ;  /* 0x01200007e0007388 */ /* 0x0003e20000000800 */
[----:B---3--:R-:W-:Y:S02]  /*7250*/  F2FP.RELU.BF16.PACK_AB R4, R179, R126 ;  /* 0x0000007eb304723e */ /* 0x008fe400000018ff */
[----:B----4-:R-:W-:Y:S02]  /*7260*/  F2FP.RELU.BF16.PACK_AB R6, R215, R177 ;  /* 0x000000b1d706723e */ /* 0x010fe400000018ff */
[----:B------:R-:W-:Y:S03]  /*7270*/  F2FP.RELU.BF16.PACK_AB R5, R116, R181 ;  /* 0x000000b57405723e */ /* 0x000fe600000018ff */
[----:B------:R2:W-:Y:S04]  /*7280*/  STS [R224+0x12400], R6 ;  /* 0x01240006e0007388 */ /* 0x0005e80000000800 */
[----:B------:R3:W-:Y:S04]  /*7290*/  STS [R226+0x10000], R5 ;  /* 0x01000005e2007388 */ /* 0x0007e80000000800 */
[----:B------:R4:W-:Y:S01]  /*72a0*/  STS [R226+0x10400], R4 ;  /* 0x01040004e2007388 */ /* 0x0009e20000000800 */
[----:B-1----:R-:W-:Y:S03]  /*72b0*/  F2FP.RELU.BF16.PACK_AB R7, R112, R114 ;  /* 0x000000727007723e */ /* 0x002fe600000018ff */
[----:B------:R1:W-:Y:S01]  /*72c0*/  STS [R225+0x10000], R0 ;  /* 0x01000000e1007388 */ /* 0x0003e20000000800 */
[----:B--2---:R-:W-:Y:S02]  /*72d0*/  F2FP.RELU.BF16.PACK_AB R6, R113, R111 ;  /* 0x0000006f7106723e */ /* 0x004fe400000018ff */
[----:B---3--:R-:W-:Y:S02]  /*72e0*/  F2FP.RELU.BF16.PACK_AB R5, R110, R216 ;  /* 0x000000d86e05723e */ /* 0x008fe400000018ff */
[----:B----4-:R-:W-:Y:S02]  /*72f0*/  F2FP.RELU.BF16.PACK_AB R4, R117, R109 ;  /* 0x0000006d7504723e */ /* 0x010fe400000018ff */
[----:B-1----:R-:W-:Y:S05]  /*7300*/  F2FP.RELU.BF16.PACK_AB R0, R218, R182 ;  /* 0x000000b6da00723e */ /* 0x002fea00000018ff */
[----:B------:R1:W-:Y:S04]  /*7310*/  STS [R225+0x10400], R0 ;  /* 0x01040000e1007388 */ /* 0x0003e80000000800 */
[----:B------:R-:W-:Y:S04]  /*7320*/  STS [R226+0x12000], R7 ;  /* 0x01200007e2007388 */ /* 0x000fe80000000800 */
[----:B------:R-:W-:Y:S04]  /*7330*/  STS [R226+0x12400], R6 ;  /* 0x01240006e2007388 */ /* 0x000fe80000000800 */
[----:B------:R-:W-:Y:S04]  /*7340*/  STS [R225+0x12000], R5 ;  /* 0x01200005e1007388 */ /* 0x000fe80000000800 */
[----:B------:R-:W-:Y:S01]  /*7350*/  STS [R225+0x12400], R4 ;  /* 0x01240004e1007388 */ /* 0x000fe20000000800 */
[----:B-1----:R-:W-:Y:S05]  /*7360*/  IMAD.SHL.U32 R0, R168, 0x2, RZ ;  /* 0x00000002a8007824 */ /* 0x002fea00078e00ff */
[----:B------:R-:W1:Y:S08]  /*7370*/  LDSM.16.M88.4 R64, [R0+0x4000] ;  /* 0x004000000040783b */ /* 0x000e700000000200 */
[----:B------:R2:W3:Y:S02]  /*7380*/  LDSM.16.M88.4 R60, [R0+0x5000] ;  /* 0x00500000003c783b */ /* 0x0004e40000000200 */
[----:B--2---:R-:W-:Y:S06]  /*7390*/  IMAD.IADD R0, R0, 0x1, R166 ;  /* 0x0000000100007824 */ /* 0x004fec00078e02a6 */
        /* <DEDUP_REMOVED lines=22> */
[C---:B------:R-:W-:Y:S03]  /*7500*/  HMMA.16816.F32.BF16 R16, R100.reuse, R146, R16 ;  /* 0x000000926410723c */ /* 0x040fe60000041810 */
[----:B------:R-:W-:Y:S01]  /*7510*/  FADD.FTZ R196, -R176, R4 ;  /* 0x00000004b0c47221 */ /* 0x000fe20000010100 */
[-C--:B------:R-:W-:Y:S01]  /*7520*/  FSEL R0, R0, R175.reuse, P0 ;  /* 0x000000af00007208 */ /* 0x080fe20000000000 */
[----:B------:R-:W-:Y:S01]  /*7530*/  FADD.FTZ R4, -R175, R6 ;  /* 0x00000006af047221 */ /* 0x000fe20000010100 */
[----:B------:R-:W-:Y:S01]  /*7540*/  FSETP.GE.FTZ.AND P0, PT, R189, RZ, PT ;  /* 0x000000ffbd00720b */ /* 0x000fe20003f16000 */
[----:B------:R-:W-:Y:S01]  /*7550*/  FADD.FTZ R5, -R176, R5 ;  /* 0x00000005b0057221 */ /* 0x000fe20000010100 */
[-C--:B------:R-:W-:Y:S01]  /*7560*/  HMMA.16816.F32.BF16 R20, R100, R148.reuse, R20 ;  /* 0x000000946414723c */ /* 0x080fe20000041814 */
[C---:B------:R-:W-:Y:S03]  /*7570*/  FADD.FTZ R11, -R173.reuse, R11 ;  /* 0x0000000bad0b7221 */ /* 0x040fe60000010100 */
[----:B------:R-:W-:Y:S01]  /*7580*/  FADD.FTZ R10, -R173, R10 ;  /* 0x0000000aad0a7221 */ /* 0x000fe20000010100 */
[----:B------:R-:W-:Y:S01]  /*7590*/  FSEL R4, R4, R175, P1 ;  /* 0x000000af04047208 */ /* 0x000fe20000800000 */
[C---:B------:R-:W-:Y:S01]  /*75a0*/  FADD.FTZ R9, -R174.reuse, R9 ;  /* 0x00000009ae097221 */ /* 0x040fe20000010100 */
[----:B------:R-:W-:Y:S01]  /*75b0*/  FSETP.GE.FTZ.AND P1, PT, R119, RZ, PT ;  /* 0x000000ff7700720b */ /* 0x000fe20003f36000 */
[----:B------:R-:W-:Y:S01]  /*75c0*/  FADD.FTZ R6, -R174, R8 ;  /* 0x00000008ae067221 */ /* 0x000fe20000010100 */
[C---:B------:R-:W-:Y:S03]  /*75d0*/  HMMA.16816.F32.BF16 R24, R104.reuse, R148, R24 ;  /* 0x000000946818723c */ /* 0x040fe60000041818 */
[----:B------:R-:W-:Y:S01]  /*75e0*/  FMUL.FTZ R195, R195, R0 ;  /* 0x00000000c3c37220 */ /* 0x000fe20000410000 */
[----:B------:R-:W-:Y:S01]  /*75f0*/  FSEL R5, R5, R176, P2 ;  /* 0x000000b005057208 */ /* 0x000fe20001000000 */
[C---:B------:R-:W-:Y:S01]  /*7600*/  FADD.FTZ R15, -R173.reuse, R15 ;  /* 0x0000000fad0f7221 */ /* 0x040fe20000010100 */
[----:B------:R-:W-:Y:S01]  /*7610*/  FSETP.GE.FTZ.AND P2, PT, R108, RZ, PT ;  /* 0x000000ff6c00720b */ /* 0x000fe20003f56000 */
[----:B------:R-:W-:Y:S01]  /*7620*/  FMUL.FTZ R192, R192, R4 ;  /* 0x00000004c0c07220 */ /* 0x000fe20000410000 */
[-C--:B------:R-:W-:Y:S01]  /*7630*/  HMMA.16816.F32.BF16 R28, R104, R150.reuse, R28 ;  /* 0x00000096681c723c */ /* 0x080fe2000004181c */
[----:B------:R-:W-:Y:S03]  /*7640*/  FADD.FTZ R14, -R173, R14 ;  /* 0x0000000ead0e7221 */ /* 0x000fe60000010100 */
[----:B------:R-:W-:Y:S01]  /*7650*/  FMUL.FTZ R118, R118, R5 ;  /* 0x0000000576767220 */ /* 0x000fe20000410000 */
[-C--:B------:R-:W-:Y:S01]  /*7660*/  FSEL R0, R11, R173.reuse, P0 ;  /* 0x000000ad0b007208 */ /* 0x080fe20000000000 */
[----:B------:R-:W-:Y:S01]  /*7670*/  FADD.FTZ R13, -R174, R13 ;  /* 0x0000000dae0d7221 */ /* 0x000fe20000010100 */
[----:B------:R-:W-:Y:S01]  /*7680*/  FSEL R7, R196, R176, P3 ;  /* 0x000000b0c4077208 */ /* 0x000fe20001800000 */
[----:B------:R-:W-:Y:S01]  /*7690*/  FADD.FTZ R12, -R174, R12 ;  /* 0x0000000cae0c7221 */ /* 0x000fe20000010100 */
[----:B------:R-:W-:Y:S01]  /*76a0*/  FSETP.GE.FTZ.AND P3, PT, R191, RZ, PT ;  /* 0x000000ffbf00720b */ /* 0x000fe20003f76000 */
[C---:B------:R-:W-:Y:S01]  /*76b0*/  HMMA.16816.F32.BF16 R32, R100.reuse, R150, R32 ;  /* 0x000000966420723c */ /* 0x040fe20000041820 */
        /* <DEDUP_REMOVED lines=8> */
[-C--:B------:R-:W-:Y:S01]  /*7740*/  HMMA.16816.F32.BF16 R36, R100, R152.reuse, R36 ;  /* 0x000000986424723c */ /* 0x080fe20000041824 */
[----:B------:R-:W-:Y:S02]  /*7750*/  FSETP.GE.FTZ.AND P2, PT, R120, RZ, PT ;  /* 0x000000ff7800720b */ /* 0x000fe40003f56000 */
[----:B------:R-:W-:Y:S01]  /*7760*/  FMUL.FTZ R108, R108, R5 ;  /* 0x000000056c6c7220 */ /* 0x000fe20000410000 */
[----:B------:R-:W-:Y:S01]  /*7770*/  FSEL R6, R6, R174, P3 ;  /* 0x000000ae06067208 */ /* 0x000fe20001800000 */
[C---:B------:R-:W-:Y:S01]  /*7780*/  FADD.FTZ R17, -R176.reuse, R17 ;  /* 0x00000011b0117221 */ /* 0x040fe20000010100 */
[-C--:B------:R-:W-:Y:S01]  /*7790*/  FSEL R0, R15, R173.reuse, P0 ;  /* 0x000000ad0f007208 */ /* 0x080fe20000000000 */
[----:B------:R-:W-:Y:S01]  /*77a0*/  FADD.FTZ R16, -R176, R16 ;  /* 0x00000010b0107221 */ /* 0x000fe20000010100 */
[C---:B------:R-:W-:Y:S01]  /*77b0*/  HMMA.16816.F32.BF16 R40, R104.reuse, R152, R40 ;  /* 0x000000986828723c */ /* 0x040fe20000041828 */
[----:B------:R-:W-:Y:S01]  /*77c0*/  FMUL.FTZ R191, R191, R6 ;  /* 0x00000006bfbf7220 */ /* 0x000fe20000410000 */
[----:B------:R-:W-:Y:S02]  /*77d0*/  FSETP.GE.FTZ.AND P3, PT, R198, RZ, PT ;  /* 0x000000ffc600720b */ /* 0x000fe40003f76000 */
[----:B------:R-:W-:Y:S01]  /*77e0*/  FMUL.FTZ R197, R197, R0 ;  /* 0x00000000c5c57220 */ /* 0x000fe20000410000 */
[----:B------:R-:W-:Y:S01]  /*77f0*/  FSEL R4, R14, R173, P1 ;  /* 0x000000ad0e047208 */ /* 0x000fe20000800000 */
[----:B------:R-:W-:Y:S01]  /*7800*/  FADD.FTZ R23, -R175, R23 ;  /* 0x00000017af177221 */ /* 0x000fe20000010100 */
[----:B------:R-:W-:Y:S01]  /*7810*/  FSETP.GE.FTZ.AND P0, PT, R205, RZ, PT ;  /* 0x000000ffcd00720b */ /* 0x000fe20003f16000 */
[----:B------:R-:W-:Y:S01]  /*7820*/  FADD.FTZ R22, -R175, R22 ;  /* 0x00000016af167221 */ /* 0x000fe20000010100 */
[----:B------:R-:W-:Y:S01]  /*7830*/  FSETP.GE.FTZ.AND P1, PT, R199, RZ, PT ;  /* 0x000000ffc700720b */ /* 0x000fe20003f36000 */
[-C--:B------:R-:W-:Y:S02]  /*7840*/  HMMA.16816.F32.BF16 R44, R104, R154.reuse, R44 ;  /* 0x0000009a682c723c */ /* 0x080fe4000004182c */
[----:B------:R-:W-:Y:S01]  /*7850*/  FMUL.FTZ R188, R188, R4 ;  /* 0x00000004bcbc7220 */ /* 0x000fe20000410000 */
[-C--:B------:R-:W-:Y:S01]  /*7860*/  FSEL R5, R13, R174.reuse, P2 ;  /* 0x000000ae0d057208 */ /* 0x080fe20001000000 */
[----:B------:R-:W-:Y:S01]  /*7870*/  FADD.FTZ R21, -R176, R21 ;  /* 0x00000015b0157221 */ /* 0x000fe20000010100 */
[----:B------:R-:W-:Y:S01]  /*7880*/  FSEL R6, R12, R174, P3 ;  /* 0x000000ae0c067208 */ /* 0x000fe20001800000 */
[----:B------:R-:W-:Y:S01]  /*7890*/  FADD.FTZ R20, -R176, R20 ;  /* 0x00000014b0147221 */ /* 0x000fe20000010100 */
[----:B------:R-:W-:Y:S01]  /*78a0*/  FSETP.GE.FTZ.AND P2, PT, R193, RZ, PT ;  /* 0x000000ffc100720b */ /* 0x000fe20003f56000 */
[----:B------:R-:W-:Y:S01]  /*78b0*/  FMUL.FTZ R120, R120, R5 ;  /* 0x0000000578787220 */ /* 0x000fe20000410000 */
[-C--:B------:R-:W-:Y:S01]  /*78c0*/  FSEL R0, R19, R175.reuse, P0 ;  /* 0x000000af13007208 */ /* 0x080fe20000000000 */
[C---:B------:R-:W-:Y:S01]  /*78d0*/  HMMA.16816.F32.BF16 R48, R100.reuse, R154, R48 ;  /* 0x0000009a6430723c */ /* 0x040fe20000041830 */
[----:B------:R-:W-:Y:S01]  /*78e0*/  FSETP.GE.FTZ.AND P3, PT, R206, RZ, PT ;  /* 0x000000ffce00720b */ /* 0x000fe20003f76000 */
        /* <DEDUP_REMOVED lines=8> */
[-C--:B------:R-:W-:Y:S01]  /*7970*/  HMMA.16816.F32.BF16 R52, R100, R156.reuse, R52 ;  /* 0x0000009c6434723c */ /* 0x080fe20000041834 */
[----:B------:R-:W-:Y:S01]  /*7980*/  FSETP.GE.FTZ.AND P2, PT, R122, RZ, PT ;  /* 0x000000ff7a00720b */ /* 0x000fe20003f56000 */
[----:B------:R-:W-:Y:S01]  /*7990*/  FADD.FTZ R26, -R173, R26 ;  /* 0x0000001aad1a7221 */ /* 0x000fe20000010100 */
[----:B------:R-:W-:Y:S01]  /*79a0*/  FSEL R6, R16, R176, P3 ;  /* 0x000000b010067208 */ /* 0x000fe20001800000 */
[----:B------:R-:W-:Y:S01]  /*79b0*/  FMUL.FTZ R193, R193, R5 ;  /* 0x00000005c1c17220 */ /* 0x000fe20000410000 */
[-C--:B------:R-:W-:Y:S01]  /*79c0*/  FSEL R0, R23, R175.reuse, P0 ;  /* 0x000000af17007208 */ /* 0x080fe20000000000 */
[----:B------:R-:W-:Y:S01]  /*79d0*/  FADD.FTZ R25, -R174, R25 ;  /* 0x00000019ae197221 */ /* 0x000fe20000010100 */
[----:B------:R-:W-:Y:S01]  /*79e0*/  FSETP.GE.FTZ.AND P3, PT, R201, RZ, PT ;  /* 0x000000ffc900720b */ /* 0x000fe20003f76000 */
[----:B------:R-:W-:Y:S01]  /*79f0*/  FMUL.FTZ R206, R206, R6 ;  /* 0x00000006cece7220 */ /* 0x000fe20000410000 */
[----:B------:R-:W-:Y:S01]  /*7a00*/  FSEL R4, R22, R175, P1 ;  /* 0x000000af16047208 */ /* 0x000fe20000800000 */
[C---:B------:R-:W-:Y:S01]  /*7a10*/  HMMA.16816.F32.BF16 R56, R104.reuse, R156, R56 ;  /* 0x0000009c6838723c */ /* 0x040fe20000041838 */
[----:B------:R-:W-:Y:S01]  /*7a20*/  FSETP.GE.FTZ.AND P0, PT, R202, RZ, PT ;  /* 0x000000ffca00720b */ /* 0x000fe20003f16000 */
        /* <DEDUP_REMOVED lines=17> */
[----:B------:R-:W-:Y:S01]  /*7b40*/  FSETP.GE.FTZ.AND P1, PT, R204, RZ, PT ;  /* 0x000000ffcc00720b */ /* 0x000fe20003f36000 */
[----:B------:R-:W-:Y:S02]  /*7b50*/  HMMA.16816.F32.BF16 R64, R100, R158, R64 ;  /* 0x0000009e6440723c */ /* 0x000fe40000041840 */
[----:B------:R-:W-:Y:S01]  /*7b60*/  FADD.FTZ R28, -R174, R28 ;  /* 0x0000001cae1c7221 */ /* 0x000fe20000010100 */
[----:B------:R-:W-:Y:S01]  /*7b70*/  FSEL R5, R25, R174, P2 ;  /* 0x000000ae19057208 */ /* 0x000fe20001000000 */
[----:B------:R-:W-:Y:S01]  /*7b80*/  FMUL.FTZ R21, R202, R0 ;  /* 0x00000000ca157220 */ /* 0x000fe20000410000 */
[----:B------:R-:W-:Y:S01]  /*7b90*/  FSEL R6, R24, R174, P3 ;  /* 0x000000ae18067208 */ /* 0x000fe20001800000 */
[----:B------:R-:W-:Y:S01]  /*7ba0*/  FADD.FTZ R35, -R175, R35 ;  /* 0x00000023af237221 */ /* 0x000fe20000010100 */
[----:B------:R-:W-:Y:S01]  /*7bb0*/  FSETP.GE.FTZ.AND P2, PT, R184, RZ, PT ;  /* 0x000000ffb800720b */ /* 0x000fe20003f56000 */
[----:B------:R-:W-:Y:S01]  /*7bc0*/  FMUL.FTZ R185, R185, R4 ;  /* 0x00000004b9b97220 */ /* 0x000fe20000410000 */
[-C--:B------:R-:W-:Y:S02]  /*7bd0*/  FSEL R0, R31, R173.reuse, P0 ;  /* 0x000000ad1f007208 */ /* 0x080fe40000000000 */
[----:B------:R-:W-:Y:S01]  /*7be0*/  FSETP.GE.FTZ.AND P3, PT, R211, RZ, PT ;  /* 0x000000ffd300720b */ /* 0x000fe20003f76000 */
[----:B------:R-:W-:Y:S01]  /*7bf0*/  FADD.FTZ R34, -R175, R34 ;  /* 0x00000022af227221 */ /* 0x000fe20000010100 */
[----:B------:R-:W-:Y:S01]  /*7c00*/  FSEL R4, R30, R173, P1 ;  /* 0x000000ad1e047208 */ /* 0x000fe20000800000 */
[----:B------:R-:W-:Y:S01]  /*7c10*/  FMUL.FTZ R22, R121, R5 ;  /* 0x0000000579167220 */ /* 0x000fe20000410000 */
[----:B------:R-:W-:Y:S01]  /*7c20*/  FSETP.GE.FTZ.AND P0, PT, R212, RZ, PT ;  /* 0x000000ffd400720b */ /* 0x000fe20003f16000 */
[C---:B------:R-:W-:Y:S01]  /*7c30*/  FADD.FTZ R33, -R176.reuse, R33 ;  /* 0x00000021b0217221 */ /* 0x040fe20000010100 */
        /* <DEDUP_REMOVED lines=35> */
[----:B------:R-:W-:Y:S01]  /*7e70*/  FMUL.FTZ R15, R208, R0 ;  /* 0x00000000d00f7220 */ /* 0x000fe20000410000 */
[----:B------:R-:W-:Y:S01]  /*7e80*/  FSEL R6, R36, R176, P3 ;  /* 0x000000b024067208 */ /* 0x000fe20001800000 */
[----:B------:R-:W-:Y:S01]  /*7e90*/  FMUL.FTZ R183, R183, R4 ;  /* 0x00000004b7b77220 */ /* 0x000fe20000410000 */
[-C--:B------:R-:W-:Y:S01]  /*7ea0*/  FSEL R0, R43, R173.reuse, P0 ;  /* 0x000000ad2b007208 */ /* 0x080fe20000000000 */
[----:B------:R-:W-:Y:S01]  /*7eb0*/  FADD.FTZ R47, -R173, R47 ;  /* 0x0000002fad2f7221 */ /* 0x000fe20000010100 */
[----:B------:R-:W-:Y:S01]  /*7ec0*/  FSETP.GE.FTZ.AND P2, PT, R115, RZ, PT ;  /* 0x000000ff7300720b */ /* 0x000fe20003f56000 */
[----:B------:R-:W-:Y:S01]  /*7ed0*/  FADD.FTZ R46, -R173, R46 ;  /* 0x0000002ead2e7221 */ /* 0x000fe20000010100 */
[----:B------:R-:W-:Y:S01]  /*7ee0*/  FSEL R4, R42, R173, P1 ;  /* 0x000000ad2a047208 */ /* 0x000fe20000800000 */
[----:B------:R-:W-:Y:S01]  /*7ef0*/  FMUL.FTZ R16, R123, R5 ;  /* 0x000000057b107220 */ /* 0x000fe20000410000 */
[----:B------:R-:W-:Y:S01]  /*7f00*/  FSETP.GE.FTZ.AND P0, PT, R215, RZ, PT ;  /* 0x000000ffd700720b */ /* 0x000fe20003f16000 */
[C---:B------:R-:W-:Y:S01]  /*7f10*/  FADD.FTZ R5, -R174.reuse, R45 ;  /* 0x0000002dae057221 */ /* 0x040fe20000010100 */
[----:B------:R-:W-:Y:S01]  /*7f20*/  FSETP.GE.FTZ.AND P1, PT, R177, RZ, PT ;  /* 0x000000ffb100720b */ /* 0x000fe20003f36000 */
        /* <DEDUP_REMOVED lines=14> */
[----:B------:R-:W-:Y:S01]  /*8010*/  FADD.FTZ R7, -R174, R44 ;  /* 0x0000002cae077221 */ /* 0x000fe20000010100 */
[-C--:B------:R-:W-:Y:S01]  /*8020*/  FSEL R5, R5, R174.reuse, P2 ;  /* 0x000000ae05057208 */ /* 0x080fe20001000000 */
[----:B------:R-:W-:Y:S01]  /*8030*/  FADD.FTZ R49, -R176, R49 ;  /* 0x00000031b0317221 */ /* 0x000fe20000010100 */
        /* <DEDUP_REMOVED lines=14> */
[----:B------:R-:W-:Y:S01]  /*8120*/  FSEL R7, R7, R174, P3 ;  /* 0x000000ae07077208 */ /* 0x000fe20001800000 */
[----:B------:R-:W-:Y:S01]  /*8130*/  FADD.FTZ R56, -R174, R56 ;  /* 0x00000038ae387221 */ /* 0x000fe20000010100 */
        /* <DEDUP_REMOVED lines=9> */
[----:B------:R-:W-:Y:S01]  /*81d0*/  FMUL.FTZ R36, R214, R7 ;  /* 0x00000007d6247220 */ /* 0x000fe20000410000 */
[----:B------:R-:W-:Y:S01]  /*81e0*/  FSETP.GE.FTZ.AND P1, PT, R114, RZ, PT ;  /* 0x000000ff7200720b */ /* 0x000fe20003f36000 */
        /* <DEDUP_REMOVED lines=8> */
[----:B------:R-:W-:Y:S01]  /*8270*/  FMUL.FTZ R126, R126, R4 ;  /* 0x000000047e7e7220 */ /* 0x000fe20000410000 */
[----:B------:R-:W-:Y:S01]  /*8280*/  FSEL R0, R56, R174, P1 ;  /* 0x000000ae38007208 */ /* 0x000fe20000800000 */
[----:B------:R-:W-:Y:S01]  /*8290*/  FADD.FTZ R62, -R173, R62 ;  /* 0x0000003ead3e7221 */ /* 0x000fe20000010100 */
[----:B------:R-:W-:Y:S01]  /*82a0*/  FSETP.GE.FTZ.AND P1, PT, R113, RZ, PT ;  /* 0x000000ff7100720b */ /* 0x000fe20003f36000 */
[----:B------:R-:W-:Y:S01]  /*82b0*/  FMUL.FTZ R180, R180, R8 ;  /* 0x00000008b4b47220 */ /* 0x000fe20000410000 */
[----:B------:R-:W-:Y:S01]  /*82c0*/  FSEL R6, R52, R176, P3 ;  /* 0x000000b034067208 */ /* 0x000fe20001800000 */
[----:B------:R-:W-:Y:S01]  /*82d0*/  FMUL.FTZ R8, R116, R5 ;  /* 0x0000000574087220 */ /* 0x000fe20000410000 */
[----:B------:R-:W-:Y:S01]  /*82e0*/  FSETP.GE.FTZ.AND P0, PT, R111, RZ, PT ;  /* 0x000000ff6f00720b */ /* 0x000fe20003f16000 */
[----:B------:R-:W-:Y:S01]  /*82f0*/  FMUL.FTZ R114, R114, R0 ;  /* 0x0000000072727220 */ /* 0x000fe20000410000 */
[----:B------:R-:W-:Y:S01]  /*8300*/  FSETP.GE.FTZ.AND P3, PT, R112, RZ, PT ;  /* 0x000000ff7000720b */ /* 0x000fe20003f76000 */
[----:B------:R-:W-:Y:S01]  /*8310*/  FADD.FTZ R0, -R174, R60 ;  /* 0x0000003cae007221 */ /* 0x000fe20000010100 */
[-C--:B------:R-:W-:Y:S01]  /*8320*/  FSEL R4, R59, R173.reuse, P1 ;  /* 0x000000ad3b047208 */ /* 0x080fe20000800000 */
[----:B------:R-:W-:Y:S01]  /*8330*/  FMUL.FTZ R181, R181, R6 ;  /* 0x00000006b5b57220 */ /* 0x000fe20000410000 */
[----:B------:R-:W-:Y:S01]  /*8340*/  FSETP.GE.FTZ.AND P1, PT, R109, RZ, PT ;  /* 0x000000ff6d00720b */ /* 0x000fe20003f36000 */
[----:B------:R-:W-:Y:S01]  /*8350*/  FMUL.FTZ R46, R177, R46 ;  /* 0x0000002eb12e7220 */ /* 0x000fe20000410000 */
        /* <DEDUP_REMOVED lines=9> */
[----:B------:R-:W-:Y:S01]  /*83f0*/  FMUL.FTZ R112, R112, R6 ;  /* 0x0000000670707220 */ /* 0x000fe20000410000 */
[----:B------:R-:W-:Y:S02]  /*8400*/  FSETP.GE.FTZ.AND P1, PT, R219, RZ, PT ;  /* 0x000000ffdb00720b */ /* 0x000fe40003f36000 */
[----:B------:R-:W-:Y:S01]  /*8410*/  FSEL R0, R0, R174, P3 ;  /* 0x000000ae00007208 */ /* 0x000fe20001800000 */
[----:B------:R-:W-:Y:S01]  /*8420*/  @P2 FADD.FTZ R174, -R174, R61 ;  /* 0x0000003daeae2221 */ /* 0x000fe20000010100 */
[----:B------:R-:W-:Y:S01]  /*8430*/  FSETP.GE.FTZ.AND P3, PT, R127, RZ, PT ;  /* 0x000000ff7f00720b */ /* 0x000fe20003f76000 */
[----:B------:R-:W-:Y:S01]  /*8440*/  @P0 FADD.FTZ R173, -R173, R63 ;  /* 0x0000003fadad0221 */ /* 0x000fe20000010100 */
[----:B------:R-:W-:Y:S01]  /*8450*/  FSETP.GE.FTZ.AND P2, PT, R218, RZ, PT ;  /* 0x000000ffda00720b */ /* 0x000fe20003f56000 */
[----:B------:R-:W-:Y:S01]  /*8460*/  FMUL.FTZ R35, R216, R0 ;  /* 0x00000000d8237220 */ /* 0x000fe20000410000 */
[----:B------:R-:W-:Y:S01]  /*8470*/  FSEL R4, R4, R176, P1 ;  /* 0x000000b004047208 */ /* 0x000fe20000800000 */
[----:B------:R-:W-:Y:S01]  /*8480*/  FADD.FTZ R0, -R175, R66 ;  /* 0x00000042af007221 */ /* 0x000fe20000010100 */
[----:B------:R-:W-:Y:S01]  /*8490*/  PLOP3.LUT P1, PT, PT, PT, UP2, 0x80, 0x0 ;  /* 0x000000000000781c */ /* 0x000fe20003f2f028 */
[----:B------:R-:W-:Y:S01]  /*84a0*/  FMUL.FTZ R62, R109, R62 ;  /* 0x0000003e6d3e7220 */ /* 0x000fe20000410000 */
[----:B------:R-:W-:Y:S01]  /*84b0*/  FSETP.GE.FTZ.AND P0, PT, R182, RZ, PT ;  /* 0x000000ffb600720b */ /* 0x000fe20003f16000 */
[----:B------:R-:W-:Y:S02]  /*84c0*/  FMUL.FTZ R34, R219, R4 ;  /* 0x00000004db227220 */ /* 0x000fe40000410000 */
[----:B------:R-:W-:Y:S01]  /*84d0*/  FMUL.FTZ R110, R110, R174 ;  /* 0x000000ae6e6e7220 */ /* 0x000fe20000410000 */
[----:B------:R-:W-:Y:S01]  /*84e0*/  FSEL R0, R0, R175, P0 ;  /* 0x000000af00007208 */ /* 0x000fe20000000000 */
[----:B------:R-:W-:Y:S02]  /*84f0*/  @P3 FADD.FTZ R176, -R176, R65 ;  /* 0x00000041b0b03221 */ /* 0x000fe40000010100 */
        /* <DEDUP_REMOVED lines=39> */
.L_x_452:
        /* <DEDUP_REMOVED lines=148> */
.L_x_453:
[----:B------:R-:W-:Y:S01]  /*90b0*/  LDSM.16.M88.4 R16, [R163] ;  /* 0x00000000a310783b */ /* 0x000fe20000000200 */
[----:B-1----:R-:W-:Y:S01]  /*90c0*/  @P1 IADD3 R4, R240, -0x80, RZ ;  /* 0xffffff80f0041810 */ /* 0x002fe20007ffe0ff */
[----:B------:R-:W-:Y:S01]  /*90d0*/  IMAD.MOV.U32 R5, RZ, RZ, 0x4 ;  /* 0x00000004ff057424 */ /* 0x000fe200078e00ff */
[----:B------:R-:W-:Y:S01]  /*90e0*/  @UP2 UIADD3 UR8, UP0, UR10, -0x200, URZ ;  /* 0xfffffe000a082890 */ /* 0x000fe2000ff1e03f */
[----:B------:R-:W1:Y:S01]  /*90f0*/  LDSM.16.MT88.4 R20, [R0+0x6000] ;  /* 0x006000000014783b */ /* 0x000e620000004200 */
[----:B------:R-:W-:Y:S01]  /*9100*/  IMAD.U32 R59, RZ, RZ, UR40 ;  /* 0x00000028ff3b7e24 */ /* 0x000fe2000f8e00ff */
[----:B------:R-:W-:Y:S01]  /*9110*/  UISETP.GT.AND UP1, UPT, UR6, UR32, UPT ;  /* 0x000000200600728c */ /* 0x000fe2000bf24270 */
[----:B------:R-:W-:Y:S01]  /*9120*/  @P1 IMAD.WIDE R52, R4, R5, UR10 ;  /* 0x0000000a04341e25 */ /* 0x000fe2000f8e0205 */
[----:B------:R-:W2:Y:S01]  /*9130*/  LDSM.16.M88.4 R12, [R163+0x2000] ;  /* 0x00200000a30c783b */ /* 0x000ea20000000200 */
[----:B------:R-:W-:Y:S02]  /*9140*/  @UP2 UIADD3.X UR7, UR11, -0x1, URZ, UP0, !UPT ;  /* 0xffffffff0b072890 */ /* 0x000fe400087fe43f */
[----:B------:R-:W-:Y:S01]  /*9150*/  IMAD.U32 R58, RZ, RZ, UR39 ;  /* 0x00000027ff3a7e24 */ /* 0x000fe2000f8e00ff */
[----:B------:R-:W-:Y:S01]  /*9160*/  LDSM.16.M88.4 R24, [R169] ;  /* 0x00000000a918783b */ /* 0x000fe20000000200 */
[----:B------:R-:W-:Y:S01]  /*9170*/  IMAD.U32 R57, RZ, RZ, UR38 ;  /* 0x00000026ff397e24 */ /* 0x000fe2000f8e00ff */
[----:B------:R-:W-:Y:S01]  /*9180*/  @UP2 UMOV UR10, UR8 ;  /* 0x00000008000a2c82 */ /* 0x000fe20008000000 */
[----:B------:R-:W-:Y:S01]  /*9190*/  IMAD.U32 R56, RZ, RZ, UR37 ;  /* 0x00000025ff387e24 */ /* 0x000fe2000f8e00ff */
[----:B------:R-:W3:Y:S01]  /*91a0*/  LDSM.16.MT88.4 R28, [R0+0x6400] ;  /* 0x00640000001c783b */ /* 0x000ee20000004200 */
[----:B------:R-:W-:Y:S01]  /*91b0*/  IMAD.U32 R55, RZ, RZ, UR36 ;  /* 0x00000024ff377e24 */ /* 0x000fe2000f8e00ff */
[----:B------:R-:W-:Y:S02]  /*91c0*/  @UP2 UMOV UR11, UR7 ;  /* 0x00000007000b2c82 */ /* 0x000fe40008000000 */
[----:B------:R-:W4:Y:S01]  /*91d0*/  LDSM.16.M88.4 R32, [R172] ;  /* 0x00000000ac20783b */ /* 0x000f220000000200 */
[----:B------:R-:W-:Y:S02]  /*91e0*/  ULOP3.LUT UR7, UR6, 0x1, URZ, 0xc0, !UPT ;  /* 0x0000000106077892 */ /* 0x000fe4000f8ec03f */
[----:B------:R-:W-:Y:S01]  /*91f0*/  UIADD3 UR6, UR6, -0x1, URZ ;  /* 0xffffffff06067890 */ /* 0x000fe2000fffe03f */
[----:B------:R-:W-:Y:S01]  /*9200*/  LDSM.16.M88.4 R36, [R165] ;  /* 0x00000000a524783b */ /* 0x000fe20000000200 */
[----:B------:R-:W-:Y:S03]  /*9210*/  UISETP.NE.U32.AND UP0, UPT, UR7, 0x1, UPT ;  /* 0x000000010700788c */ /* 0x000fe6000bf05070 */
        /* <DEDUP_REMOVED lines=54> */
[----:B------:R-:W-:Y:S04]  /*9580*/  IMAD.U32 R36, RZ, RZ, UR41 ;  /* 0x00000029ff247e24 */ /* 0x000fe8000f8e00ff */
        /* <DEDUP_REMOVED lines=28> */
[-C--:B------:R-:W-:Y:S02]  /*9750*/  LEA R50, P0, R50, R20.reuse, 0x2 ;  /* 0x0000001432327211 */ /* 0x080fe400078010ff */
        /* <DEDUP_REMOVED lines=45> */
[----:B------:R-:W-:Y:S01]  /*9a30*/  PLOP3.LUT P0, PT, PT, PT, UP1, 0x80, 0x0 ;  /* 0x000000000000781c */ /* 0x000fe20003f0f018 */
[----:B------:R-:W-:Y:S01]  /*9a40*/  LDSM.16.MT88.4 R4, [R2+0x8000] ;  /* 0x008000000204783b */ /* 0x000fe20000004200 */
[C---:B------:R-:W-:Y:S01]  /*9a50*/  IADD3 R0, R3.reuse, -0x2000, RZ ;  /* 0xffffe00003007810 */ /* 0x040fe20007ffe0ff */
[----:B------:R-:W-:Y:S02]  /*9a60*/  @UP2 UIADD3.X UR29, UR29, -0x1, URZ, UP0, !UPT ;  /* 0xffffffff1d1d2890 */ /* 0x000fe400087fe43f */
[----:B------:R-:W1:Y:S04]  /*9a70*/  LDSM.16.MT88.4 R8, [R3] ;  /* 0x000000000308783b */ /* 0x000e680000004200 */
        /* <DEDUP_REMOVED lines=63> */
[----:B------:R-:W-:Y:S01]  /*9e70*/  UISETP.NE.AND UP0, UPT, UR51, -0x1, UPT ;  /* 0xffffffff3300788c */ /* 0x000fe2000bf05270 */
[----:B------:R-:W-:-:S02]  /*9e80*/  FMUL.FTZ R17, R85, c[0x0][0x2e0] ;  /* 0x0000b80055117a20 */ /* 0x000fc40000410000 */
[----:B------:R-:W-:Y:S01]  /*9e90*/  FMUL.FTZ R86, R86, c[0x0][0x2e0] ;  /* 0x0000b80056567a20 */ /* 0x000fe20000410000 */
[----:B------:R-:W-:Y:S01]  /*9ea0*/  ULDC.64 UR10, c[0x0][0x3a0] ;  /* 0x0000e800000a7ab9 */ /* 0x000fe20000000a00 */
[----:B------:R-:W-:Y:S01]  /*9eb0*/  FMUL.FTZ R16, R87, c[0x0][0x2e0] ;  /* 0x0000b80057107a20 */ /* 0x000fe20000410000 */
[----:B------:R-:W-:Y:S01]  /*9ec0*/  F2FP.BF16.PACK_AB R17, R17, R84 ;  /* 0x000000541111723e */ /* 0x000fe200000010ff */
        /* <DEDUP_REMOVED lines=56> */
[----:B------:R-:W-:Y:S01]  /*a250*/  @UP0 UMOV UR15, UR6 ;  /* 0x00000006000f0c82 */ /* 0x000fe20008000000 */
[----:B------:R1:W-:Y:S02]  /*a260*/  STS [R251+0x2000], R5 ;  /* 0x00200005fb007388 */ /* 0x0003e40000000800 */
[----:B------:R-:W-:-:S02]  /*a270*/  F2FP.BF16.PACK_AB R0, R0, R78 ;  /* 0x0000004e0000723e */ /* 0x000fc400000010ff */
        /* <DEDUP_REMOVED lines=10> */
[----:B------:R-:W-:-:S03]  /*a320*/  UIMAD UR10, UR49, UR7, UR8 ;  /* 0x00000007310a72a4 */ /* 0x000fc6000f8e0208 */
[----:B------:R-:W-:Y:S02]  /*a330*/  ULDC.64 UR8, c[0x0][0x388] ;  /* 0x0000e20000087ab9 */ /* 0x000fe40000000a00 */
[----:B------:R-:W-:-:S04]  /*a340*/  UIMAD UR7, UR11, UR8, URZ ;  /* 0x000000080b0772a4 */ /* 0x000fc8000f8e023f */
[----:B------:R-:W-:Y:S02]  /*a350*/  UIMAD UR9, UR54, UR9, UR7 ;  /* 0x00000009360972a4 */ /* 0x000fe4000f8e0207 */
[----:B------:R-:W-:-:S04]  /*a360*/  UIMAD.WIDE.U32 UR6, UR49, UR6, URZ ;  /* 0x00000006310672a5 */ /* 0x000fc8000f8e003f */
[----:B------:R-:W-:-:S04]  /*a370*/  UIADD3 UR7, UR7, UR10, URZ ;  /* 0x0000000a07077290 */ /* 0x000fc8000fffe03f */
[----:B------:R-:W-:-:S04]  /*a380*/  UIMAD.WIDE.U32 UR6, UR54, UR8, UR6 ;  /* 0x00000008360672a5 */ /* 0x000fc8000f8e0006 */
[----:B------:R-:W-:-:S03]  /*a390*/  UIADD3 UR16, UR7, UR9, URZ ;  /* 0x0000000907107290 */ /* 0x000fc6000fffe03f */
[----:B------:R-:W-:Y:S02]  /*a3a0*/  UMOV UR15, UR6 ;  /* 0x00000006000f7c82 */ /* 0x000fe40008000000 */
.L_x_455:
        /* <DEDUP_REMOVED lines=18> */
.L_x_456:
        /* <DEDUP_REMOVED lines=43> */
.L_x_458:
[----:B--2---:R-:W-:Y:S05]  /*a780*/  BSYNC B0 ;  /* 0x0000000000007941 */ /* 0x004fea0003800000 */
.L_x_457:
        /* <DEDUP_REMOVED lines=14> */
.L_x_460:
[----:B------:R-:W-:Y:S05]  /*a870*/  BSYNC B0 ;  /* 0x0000000000007941 */ /* 0x000fea0003800000 */
.L_x_459:
        /* <DEDUP_REMOVED lines=25> */
.L_x_462:
[----:B------:R-:W-:Y:S05]  /*aa10*/  BSYNC B0 ;  /* 0x0000000000007941 */ /* 0x000fea0003800000 */
.L_x_461:
        /* <DEDUP_REMOVED lines=11> */
.L_x_433:
[----:B------:R-:W-:Y:S05]  /*aad0*/  BSYNC B1 ;  /* 0x0000000000017941 */ /* 0x000fea0003800000 */
.L_x_419:
        /* <DEDUP_REMOVED lines=11> */
.L_x_463:
[----:B------:R-:W-:Y:S05]  /*ab90*/  EXIT ;  /* 0x000000000000794d */ /* 0x000fea0003800000 */
.L_x_465:
        /* <DEDUP_REMOVED lines=14> */
.L_x_1336:


//--------------------- .text._ZN5flash44flash_bwd_dq_dk_dv_loop_seqk_parallel_kernelI23Flash_bwd_kernel_traitsILi32ELi128ELi128ELi8ELi4ELi4ELi4ELb1ELb0EN7cutlass10bfloat16_tE19Flash_kernel_traitsILi32ELi128ELi128ELi8ES3_EELb0ELb0ELb1ELb0ELb0ELb0ELb1EEEvNS_16Flash_bwd_paramsE --------------------------
	.section	.text._ZN5flash44flash_bwd_dq_dk_dv_loop_seqk_parallel_kernelI23Flash_bwd_kernel_traitsILi32ELi128ELi128ELi8ELi4ELi4ELi4ELb1ELb0EN7cutlass10bfloat16_tE19Flash_kernel_traitsILi32ELi128ELi128ELi8ES3_EELb0ELb0ELb1ELb0ELb0ELb0ELb1EEEvNS_16Flash_bwd_paramsE,"ax",@progbits
	.sectioninfo	@"SHI_REGISTERS=255"
	.align	128
        .global         _ZN5flash44flash_bwd_dq_dk_dv_loop_seqk_parallel_kernelI23Flash_bwd_kernel_traitsILi32ELi128ELi128ELi8ELi4ELi4ELi4ELb1ELb0EN7cutlass10bfloat16_tE19Flash_kernel_traitsILi32ELi128ELi128ELi8ES3_EELb0ELb0ELb1ELb0ELb0ELb0ELb1EEEvNS_16Flash_bwd_paramsE
        .type           _ZN5flash44flash_bwd_dq_dk_dv_loop_seqk_parallel_kernelI23Flash_bwd_kernel_traitsILi32ELi128ELi128ELi8ELi4ELi4ELi4ELb1ELb0EN7cutlass10bfloat16_tE19Flash_kernel_traitsILi32ELi128ELi128ELi8ES3_EELb0ELb0ELb1ELb0ELb0ELb0ELb1EEEvNS_16Flash_bwd_paramsE,@function
        .size           _ZN5flash44flash_bwd_dq_dk_dv_loop_seqk_parallel_kernelI23Flash_bwd_kernel_traitsILi32ELi128ELi128ELi8ELi4ELi4ELi4ELb1ELb0EN7cutlass10bfloat16_tE19Flash_kernel_traitsILi32ELi128ELi128ELi8ES3_EELb0ELb0ELb1ELb0ELb0ELb0ELb1EEEvNS_16Flash_bwd_paramsE,(.L_x_1337 - _ZN5flash44flash_bwd_dq_dk_dv_loop_seqk_parallel_kernelI23Flash_bwd_kernel_traitsILi32ELi128ELi128ELi8ELi4ELi4ELi4ELb1ELb0EN7cutlass10bfloat16_tE19Flash_kernel_traitsILi32ELi128ELi128ELi8ES3_EELb0ELb0ELb1ELb0ELb0ELb0ELb1EEEvNS_16Flash_bwd_paramsE)
        .other          _ZN5flash44flash_bwd_dq_dk_dv_loop_seqk_parallel_kernelI23Flash_bwd_kernel_traitsILi32ELi128ELi128ELi8ELi4ELi4ELi4ELb1ELb0EN7cutlass10bfloat16_tE19Flash_kernel_traitsILi32ELi128ELi128ELi8ES3_EELb0ELb0ELb1ELb0ELb0ELb0ELb1EEEvNS_16Flash_bwd_paramsE,@"STO_CUDA_ENTRY STV_DEFAULT"
_ZN5flash44flash_bwd_dq_dk_dv_loop_seqk_parallel_kernelI23Flash_bwd_kernel_traitsILi32ELi128ELi128ELi8ELi4ELi4ELi4ELb1ELb0EN7cutlass10bfloat16_tE19Flash_kernel_traitsILi32ELi128ELi128ELi8ES3_EELb0ELb0ELb1ELb0ELb0ELb0ELb1EEEvNS_16Flash_bwd_paramsE:
.text._ZN5flash44flash_bwd_dq_dk_dv_loop_seqk_parallel_kernelI23Flash_bwd_kernel_traitsILi32ELi128ELi128ELi8ELi4ELi4ELi4ELb1ELb0EN7cutlass10bfloat16_tE19Flash_kernel_traitsILi32ELi128ELi128ELi8ES3_EELb0ELb0ELb1ELb0ELb0ELb0ELb1EEEvNS_16Flash_bwd_paramsE:
        /* <DEDUP_REMOVED lines=15> */
[----:B------:R-:W-:Y:S01]  /*00f0*/  IMAD.MOV.U32 R158, RZ, RZ, 0x20 ;  /* 0x00000020ff9e7424 */ /* 0x000fe200078e00ff */
[----:B------:R-:W-:Y:S01]  /*0100*/  ULDC UR4, c[0x0][0x234] ;  /* 0x00008d0000047ab9 */ /* 0x000fe20000000800 */
[----:B------:R-:W-:Y:S01]  /*0110*/  IMAD.MOV.U32 R234, RZ, RZ, -0x10 ;  /* 0xfffffff0ffea7424 */ /* 0x000fe200078e00ff */
[----:B------:R-:W-:Y:S01]  /*0120*/  UIMAD UR4, UR7, UR6, UR4 ;  /* 0x00000006070472a4 */ /* 0x000fe2000f8e0204 */
[----:B------:R-:W-:Y:S01]  /*0130*/  IMAD.MOV.U32 R152, RZ, RZ, 0x40 ;  /* 0x00000040ff987424 */ /* 0x000fe200078e00ff */
[----:B------:R-:W-:Y:S01]  /*0140*/  ULDC UR5, c[0x0][0x22c] ;  /* 0x00008b0000057ab9 */ /* 0x000fe20000000800 */
[----:B------:R-:W3:Y:S01]  /*0150*/  S2UR UR53, SR_CTAID.Y ;  /* 0x00000000003579c3 */ /* 0x000ee20000002600 */
[----:B------:R-:W-:-:S02]  /*0160*/  ULDC UR56, c[0x0][0x1c0] ;  /* 0x0000700000387ab9 */ /* 0x000fc40000000800 */
[----:B------:R-:W-:Y:S02]  /*0170*/  ULDC UR11, c[0x0][0x1c0] ;  /* 0x00007000000b7ab9 */ /* 0x000fe40000000800 */
[----:B------:R-:W-:Y:S02]  /*0180*/  ULDC UR16, c[0x0][0x1c8] ;  /* 0x0000720000107ab9 */ /* 0x000fe40000000800 */
[----:B------:R-:W-:Y:S02]  /*0190*/  UIMAD.WIDE UR56, UR5, UR56, URZ ;  /* 0x00000038053872a5 */ /* 0x000fe4000f8e023f */
[----:B------:R-:W-:Y:S02]  /*01a0*/  UIMAD UR11, UR5, UR11, URZ ;  /* 0x0000000b050b72a4 */ /* 0x000fe4000f8e023f */
[----:B------:R-:W-:Y:S02]  /*01b0*/  ULDC.U8 UR9, c[0x0][0x328] ;  /* 0x0000ca0000097ab9 */ /* 0x000fe40000000000 */
[----:B------:R-:W-:Y:S01]  /*01c0*/  UISETP.NE.AND UP5, UPT, UR9, URZ, UPT ;  /* 0x0000003f0900728c */ /* 0x000fe2000bfa5270 */
[----:B-1----:R-:W-:Y:S01]  /*01d0*/  SHF.R.S32.HI R8, RZ, 0x1f, R19 ;  /* 0x0000001fff087819 */ /* 0x002fe20000011413 */
[----:B------:R-:W-:-:S02]  /*01e0*/  ULDC UR14, c[0x0][0x214] ;  /* 0x00008500000e7ab9 */ /* 0x000fc40000000800 */
[----:B--2---:R-:W-:Y:S01]  /*01f0*/  UIMAD UR19, UR58, UR5, URZ ;  /* 0x000000053a1372a4 */ /* 0x004fe2000f8e023f */
[CC--:B------:R-:W-:Y:S01]  /*0200*/  LEA.HI R5, R8.reuse, R19.reuse, RZ, 0x5 ;  /* 0x0000001308057211 */ /* 0x0c0fe200078f28ff */
[----:B------:R-:W-:Y:S01]  /*0210*/  ULOP3.LUT UR5, UR58, UR16, URZ, 0x3c, !UPT ;  /* 0x000000103a057292 */ /* 0x000fe2000f8e3c3f */
[CC--:B------:R-:W-:Y:S01]  /*0220*/  LEA.HI R9, R8.reuse, R19.reuse, RZ, 0x4 ;  /* 0x0000001308097211 */ /* 0x0c0fe200078f20ff */
[----:B------:R-:W-:Y:S01]  /*0230*/  USHF.R.S32.HI UR6, URZ, 0x1f, UR58 ;  /* 0x0000001f3f067899 */ /* 0x000fe2000801143a */
[----:B------:R-:W-:Y:S01]  /*0240*/  LOP3.LUT R0, R5, 0xffffffe0, RZ, 0xc0, !PT ;  /* 0xffffffe005007812 */ /* 0x000fe200078ec0ff */
[----:B------:R-:W-:Y:S01]  /*0250*/  ULDC UR8, c[0x0][0x1c0] ;  /* 0x0000700000087ab9 */ /* 0x000fe20000000800 */
[----:B------:R-:W-:Y:S01]  /*0260*/  SHF.R.S32.HI R2, RZ, 0x4, R9 ;  /* 0x00000004ff027819 */ /* 0x000fe20000011409 */
[----:B---3--:R-:W-:Y:S01]  /*0270*/  USHF.L.U32 UR7, UR53, 0x7, URZ ;  /* 0x0000000735077899 */ /* 0x008fe2000800063f */
        /* <DEDUP_REMOVED lines=9> */
[----:B------:R-:W-:Y:S01]  /*0310*/  ULDC.U8 UR10, c[0x0][0x3d0] ;  /* 0x0000f400000a7ab9 */ /* 0x000fe20000000000 */
[----:B------:R-:W-:Y:S01]  /*0320*/  LEA.HI R18, R3, R0, RZ, 0x2 ;  /* 0x0000000003127211 */ /* 0x000fe200078f10ff */
[----:B------:R-:W-:Y:S01]  /*0330*/  ULDC.64 UR12, c[0x0][0x118] ;  /* 0x00004600000c7ab9 */ /* 0x000fe20000000a00 */
[----:B------:R-:W-:Y:S01]  /*0340*/  LOP3.LUT R0, R4, 0xfffffffe, RZ, 0xc0, !PT ;  /* 0xfffffffe04007812 */ /* 0x000fe200078ec0ff */
[----:B------:R-:W-:Y:S01]  /*0350*/  UISETP.NE.AND UP6, UPT, UR10, URZ, UPT ;  /* 0x0000003f0a00728c */ /* 0x000fe2000bfc5270 */
[----:B------:R-:W-:Y:S01]  /*0360*/  SHF.R.S32.HI R3, RZ, 0x1f, R6 ;  /* 0x0000001fff037819 */ /* 0x000fe20000011406 */
[----:B------:R-:W-:-:S02]  /*0370*/  USHF.L.U32 UR36, UR11, 0x3, URZ ;  /* 0x000000030b247899 */ /* 0x000fc4000800063f */
[----:B------:R-:W-:Y:S01]  /*0380*/  IMAD.IADD R15, R2, 0x1, -R0 ;  /* 0x00000001020f7824 */ /* 0x000fe200078e0a00 */
[--C-:B------:R-:W-:Y:S01]  /*0390*/  SHF.R.S32.HI R2, RZ, 0x5, R5.reuse ;  /* 0x00000005ff027819 */ /* 0x100fe20000011405 */
[----:B------:R-:W-:Y:S01]  /*03a0*/  USHF.L.U32 UR35, UR11, 0x4, URZ ;  /* 0x000000040b237899 */ /* 0x000fe2000800063f */
[----:B------:R-:W-:Y:S01]  /*03b0*/  SHF.R.S32.HI R0, RZ, 0x1f, R5 ;  /* 0x0000001fff007819 */ /* 0x000fe20000011405 */
[----:B------:R-:W-:Y:S01]  /*03c0*/  UIMAD UR34, UR11, 0x18, URZ ;  /* 0x000000180b2278a4 */ /* 0x000fe2000f8e023f */
[-C--:B------:R-:W-:Y:S01]  /*03d0*/  LEA.HI R5, R6, R7.reuse, RZ, 0x1 ;  /* 0x0000000706057211 */ /* 0x080fe200078f08ff */
[----:B------:R-:W-:Y:S01]  /*03e0*/  USHF.L.U32 UR33, UR11, 0x5, URZ ;  /* 0x000000050b217899 */ /* 0x000fe2000800063f */
        /* <DEDUP_REMOVED lines=23> */
[----:B------:R-:W-:Y:S01]  /*0560*/  UIMAD UR28, UR11, 0x48, URZ ;  /* 0x000000480b1c78a4 */ /* 0x000fe2000f8e023f */
[----:B------:R-:W-:Y:S01]  /*0570*/  LOP3.LUT R0, R0, 0xc0, RZ, 0xc0, !PT ;  /* 0x000000c000007812 */ /* 0x000fe200078ec0ff */
[----:B------:R-:W-:Y:S01]  /*0580*/  IMAD.SHL.U32 R16, R10, 0x8, RZ ;  /* 0x000000080a107824 */ /* 0x000fe200078e00ff */
[----:B------:R-:W-:Y:S01]  /*0590*/  LOP3.LUT R2, R9, 0xfffffff0, RZ, 0xc0, !PT ;  /* 0xfffffff009027812 */ /* 0x000fe200078ec0ff */
[----:B------:R-:W-:Y:S01]  /*05a0*/  UIMAD UR27, UR11, 0x50, URZ ;  /* 0x000000500b1b78a4 */ /* 0x000fe2000f8e023f */
[----:B------:R-:W-:Y:S01]  /*05b0*/  LOP3.LUT R3, R8, 0x3fffffe, RZ, 0xc0, !PT ;  /* 0x03fffffe08037812 */ /* 0x000fe200078ec0ff */
[----:B------:R-:W-:Y:S01]  /*05c0*/  UIMAD UR26, UR11, 0x58, URZ ;  /* 0x000000580b1a78a4 */ /* 0x000fe2000f8e023f */
[----:B------:R-:W-:Y:S01]  /*05d0*/  SHF.R.U32.HI R6, RZ, 0x3, R0 ;  /* 0x00000003ff067819 */ /* 0x000fe20000011600 */
[----:B------:R1:W-:Y:S01]  /*05e0*/  STL [R1+0x10], R16 ;  /* 0x0000101001007387 */ /* 0x0003e20000100800 */
[----:B------:R-:W-:Y:S01]  /*05f0*/  LOP3.LUT R5, R0, 0x18, R16, 0xf8, !PT ;  /* 0x0000001800057812 */ /* 0x000fe200078ef810 */
[----:B------:R-:W-:Y:S01]  /*0600*/  IMAD.IADD R0, R19, 0x1, -R2 ;  /* 0x0000000113007824 */ /* 0x000fe200078e0a02 */
[----:B------:R-:W-:Y:S01]  /*0610*/  LOP3.LUT P4, RZ, R4, 0x4, RZ, 0xc0, !PT ;  /* 0x0000000404ff7812 */ /* 0x000fe2000788c0ff */
[----:B------:R-:W-:Y:S01]  /*0620*/  IMAD.IADD R3, R7, 0x1, -R3 ;  /* 0x0000000107037824 */ /* 0x000fe200078e0a03 */
[----:B------:R-:W-:Y:S01]  /*0630*/  LOP3.LUT R5, R5, R6, RZ, 0x3c, !PT ;  /* 0x0000000605057212 */ /* 0x000fe200078e3cff */
[----:B------:R-:W-:Y:S01]  /*0640*/  IMAD R2, R11, 0x8, R15 ;  /* 0x000000080b027824 */ /* 0x000fe200078e020f */
[----:B------:R-:W-:Y:S01]  /*0650*/  SHF.R.S32.HI R9, RZ, 0x1f, R0 ;  /* 0x0000001fff097819 */ /* 0x000fe20000011400 */
[----:B------:R-:W-:Y:S01]  /*0660*/  IMAD.U32 R6, RZ, RZ, UR4 ;  /* 0x00000004ff067e24 */ /* 0x000fe2000f8e00ff */
[----:B------:R-:W-:Y:S01]  /*0670*/  UIMAD UR4, UR53, UR8, UR58 ;  /* 0x00000008350472a4 */ /* 0x000fe2000f8e023a */
[----:B------:R-:W-:Y:S01]  /*0680*/  IMAD R150, R2, 0x8, R3 ;  /* 0x0000000802967824 */ /* 0x000fe200078e0203 */
[-C--:B------:R-:W-:Y:S01]  /*0690*/  LEA.HI R2, R0, R0.reuse, RZ, 0x1 ;  /* 0x0000000000027211 */ /* 0x080fe200078f08ff */
[----:B------:R-:W-:Y:S01]  /*06a0*/  IMAD.U32 R3, R12, 0x20, R5 ;  /* 0x000000200c037824 */ /* 0x000fe200078e0005 */
[----:B------:R-:W-:Y:S01]  /*06b0*/  LEA.HI R9, R9, R0, RZ, 0x3 ;  /* 0x0000000009097211 */ /* 0x000fe200078f18ff */
[----:B------:R2:W-:Y:S01]  /*06c0*/  STL [R1+0x84], R6 ;  /* 0x0000840601007387 */ /* 0x0005e20000100800 */
[----:B------:R-:W-:Y:S01]  /*06d0*/  UIMAD UR4, UR4, UR18, URZ ;  /* 0x00000012040472a4 */ /* 0x000fe2000f8e023f */
[----:B------:R-:W-:Y:S01]  /*06e0*/  SEL R235, R158, 0xffffffe0, !P5 ;  /* 0xffffffe09eeb7807 */ /* 0x000fe20006800000 */
[----:B------:R-:W-:Y:S01]  /*06f0*/  UIMAD.WIDE.U32 UR8, UR53, UR20, URZ ;  /* 0x00000014350872a5 */ /* 0x000fe2000f8e003f */
[----:B------:R3:W-:Y:S01]  /*0700*/  STL [R1+0x38], R3 ;  /* 0x0000380301007387 */ /* 0x0007e20000100800 */
[----:B------:R-:W-:Y:S01]  /*0710*/  LOP3.LUT R5, R9, 0xfffffff8, RZ, 0xc0, !PT ;  /* 0xfffffff809057812 */ /* 0x000fe200078ec0ff */
[----:B------:R-:W-:-:S02]  /*0720*/  UIMAD UR25, UR11, 0x60, URZ ;  /* 0x000000600b1978a4 */ /* 0x000fc4000f8e023f */
[----:B------:R-:W-:Y:S02]  /*0730*/  UIMAD UR24, UR11, 0x68, URZ ;  /* 0x000000680b1878a4 */ /* 0x000fe4000f8e023f */
[----:B------:R-:W-:Y:S01]  /*0740*/  UIMAD UR23, UR11, 0x70, URZ ;  /* 0x000000700b1778a4 */ /* 0x000fe2000f8e023f */
[----:B-1----:R-:W-:Y:S01]  /*0750*/  IMAD.IADD R16, R0, 0x1, -R5 ;  /* 0x0000000100107824 */ /* 0x002fe200078e0a05 */
[----:B------:R-:W-:Y:S02]  /*0760*/  UIMAD UR22, UR11, 0x78, URZ ;  /* 0x000000780b1678a4 */ /* 0x000fe4000f8e023f */
[----:B------:R-:W-:Y:S01]  /*0770*/  UMOV UR61, 0xffffe000 ;  /* 0xffffe000003d7882 */ /* 0x000fe20000000000 */
[----:B--2---:R-:W-:Y:S02]  /*0780*/  LOP3.LUT R6, R2, 0x7fffffe, RZ, 0xc0, !PT ;  /* 0x07fffffe02067812 */ /* 0x004fe400078ec0ff */
[----:B---3--:R-:W-:-:S03]  /*0790*/  SHF.R.S32.HI R3, RZ, 0x1, R2 ;  /* 0x00000001ff037819 */ /* 0x008fc60000011402 */
[----:B------:R-:W-:Y:S01]  /*07a0*/  IMAD.IADD R14, R0, 0x1, -R6 ;  /* 0x00000001000e7824 */ /* 0x000fe200078e0a06 */
        /* <DEDUP_REMOVED lines=8> */
[----:B------:R-:W-:-:S02]  /*0830*/  IMAD.U32 R0, RZ, RZ, UR19 ;  /* 0x00000013ff007e24 */ /* 0x000fc4000f8e00ff */
[----:B------:R-:W-:Y:S02]  /*0840*/  IMAD.U32 R3, RZ, RZ, UR11 ;  /* 0x0000000bff037e24 */ /* 0x000fe4000f8e00ff */
[----:B------:R-:W-:Y:S01]  /*0850*/  IMAD.SHL.U32 R7, R10, 0x2, RZ ;  /* 0x000000020a077824 */ /* 0x000fe200078e00ff */
[----:B------:R1:W-:Y:S01]  /*0860*/  STL [R1+0x58], R0 ;  /* 0x0000580001007387 */ /* 0x0003e20000100800 */
[C---:B------:R-:W-:Y:S02]  /*0870*/  LEA.HI R10, R4.reuse, R4, RZ, 0x1 ;  /* 0x00000004040a7211 */ /* 0x040fe400078f08ff */
[----:B------:R-:W-:Y:S01]  /*0880*/  IMAD R17, R11, 0x2000, R7 ;  /* 0x000020000b117824 */ /* 0x000fe200078e0207 */
[----:B------:R2:W-:Y:S01]  /*0890*/  STL [R1+0x4c], R3 ;  /* 0x00004c0301007387 */ /* 0x0005e20000100800 */
[----:B-1----:R-:W-:Y:S01]  /*08a0*/  IMAD.U32 R0, RZ, RZ, UR5 ;  /* 0x00000005ff007e24 */ /* 0x002fe2000f8e00ff */
[----:B------:R-:W-:Y:S01]  /*08b0*/  USHF.R.S32.HI UR5, URZ, 0x1f, UR20 ;  /* 0x0000001f3f057899 */ /* 0x000fe20008011414 */
[----:B--2---:R-:W-:-:S03]  /*08c0*/  IMAD.SHL.U32 R3, R4, 0x40, RZ ;  /* 0x0000004004037824 */ /* 0x004fc600078e00ff */
[----:B------:R1:W-:Y:S01]  /*08d0*/  STL [R1+0x80], R0 ;  /* 0x0000800001007387 */ /* 0x0003e20000100800 */
[----:B------:R-:W-:Y:S01]  /*08e0*/  UIMAD UR5, UR5, UR53, URZ ;  /* 0x00000035050572a4 */ /* 0x000fe2000f8e023f */
[----:B------:R-:W-:-:S04]  /*08f0*/  LOP3.LUT R3, R3, 0x1c0, RZ, 0xc0, !PT ;  /* 0x000001c003037812 */ /* 0x000fc800078ec0ff */
[----:B------:R-:W-:Y:S02]  /*0900*/  LEA.HI R3, R3, R3, RZ, 0x1d ;  /* 0x0000000303037211 */ /* 0x000fe400078fe8ff */
[----:B-1----:R-:W-:Y:S02]  /*0910*/  SHF.R.S32.HI R0, RZ, 0x1, R8 ;  /* 0x00000001ff007819 */ /* 0x002fe40000011408 */
[----:B------:R-:W-:Y:S02]  /*0920*/  LOP3.LUT R8, R2, 0x1c0, RZ, 0xc0, !PT ;  /* 0x000001c002087812 */ /* 0x000fe400078ec0ff */
[----:B------:R-:W-:Y:S01]  /*0930*/  LOP3.LUT R2, R10, 0x3fffffe, RZ, 0xc0, !PT ;  /* 0x03fffffe0a027812 */ /* 0x000fe200078ec0ff */
[C---:B------:R-:W-:Y:S01]  /*0940*/  IMAD.SHL.U32 R6, R0.reuse, 0x40, RZ ;  /* 0x0000004000067824 */ /* 0x040fe200078e00ff */
[----:B------:R-:W-:Y:S01]  /*0950*/  LOP3.LUT P0, RZ, R0, 0x2, RZ, 0xc0, !PT ;  /* 0x0000000200ff7812 */ /* 0x000fe2000780c0ff */
[----:B------:R-:W-:Y:S02]  /*0960*/  IMAD.SHL.U32 R0, R162, 0x10, RZ ;  /* 0x00000010a2007824 */ /* 0x000fe400078e00ff */
[----:B------:R-:W-:Y:S01]  /*0970*/  IMAD.IADD R12, R4, 0x1, -R2 ;  /* 0x00000001040c7824 */ /* 0x000fe200078e0a02 */
[----:B------:R-:W-:Y:S01]  /*0980*/  SHF.R.S32.HI R4, RZ, 0x3, R9 ;  /* 0x00000003ff047819 */ /* 0x000fe20000011409 */
[----:B------:R-:W-:Y:S01]  /*0990*/  IMAD.SHL.U32 R2, R162, 0x400, RZ ;  /* 0x00000400a2027824 */ /* 0x000fe200078e00ff */
[----:B------:R-:W-:Y:S01]  /*09a0*/  LEA.HI.SX32 R18, R18, R0, 0x1e ;  /* 0x0000000012127211 */ /* 0x000fe200078ff2ff */
[----:B------:R-:W-:Y:S01]  /*09b0*/  IMAD.U32 R9, RZ, RZ, UR9 ;  /* 0x00000009ff097e24 */ /* 0x000fe2000f8e00ff */
[----:B------:R-:W-:Y:S01]  /*09c0*/  LOP3.LUT R5, R8, 0x30, R0, 0xf8, !PT ;  /* 0x0000003008057812 */ /* 0x000fe200078ef800 */
[----:B------:R-:W-:Y:S01]  /*09d0*/  IMAD R14, R4, 0x8, R14 ;  /* 0x00000008040e7824 */ /* 0x000fe200078e020e */
[----:B------:R-:W-:Y:S01]  /*09e0*/  LOP3.LUT R0, R6, 0xc0, RZ, 0xc0, !PT ;  /* 0x000000c006007812 */ /* 0x000fe200078ec0ff */
[--C-:B------:R-:W-:Y:S01]  /*09f0*/  IMAD R151, R4, 0x200, R2.reuse ;  /* 0x0000020004977824 */ /* 0x100fe200078e0202 */
[----:B------:R-:W-:Y:S01]  /*0a00*/  IADD3 R17, R3, R17, R2 ;  /* 0x0000001103117210 */ /* 0x000fe20007ffe002 */
[----:B------:R-:W-:Y:S01]  /*0a10*/  STL [R1+0x28], R18 ;  /* 0x0000281201007387 */ /* 0x000fe20000100800 */
[----:B------:R-:W-:-:S02]  /*0a20*/  LOP3.LUT R4, R0, 0x8, R20, 0xf8, !PT ;  /* 0x0000000800047812 */ /* 0x000fc400078ef814 */
[----:B------:R-:W-:Y:S01]  /*0a30*/  SHF.R.U32.HI R2, RZ, 0x3, R0 ;  /* 0x00000003ff027819 */ /* 0x000fe20000011600 */
[----:B------:R-:W-:Y:S01]  /*0a40*/  IMAD.SHL.U32 R241, R17, 0x2, RZ ;  /* 0x0000000211f17824 */ /* 0x000fe200078e00ff */
[----:B------:R-:W-:Y:S01]  /*0a50*/  LOP3.LUT R3, R5, 0x8, R20, 0xf8, !PT ;  /* 0x0000000805037812 */ /* 0x000fe200078ef814 */
[----:B------:R-:W-:Y:S01]  /*0a60*/  IMAD.U32 R5, RZ, RZ, UR6 ;  /* 0x00000006ff057e24 */ /* 0x000fe2000f8e00ff */
[----:B------:R-:W-:Y:S01]  /*0a70*/  SHF.R.U32.HI R0, RZ, 0x3, R8 ;  /* 0x00000003ff007819 */ /* 0x000fe20000011608 */
[----:B------:R-:W-:Y:S01]  /*0a80*/  USHF.R.S32.HI UR6, URZ, 0x1f, UR53 ;  /* 0x0000001f3f067899 */ /* 0x000fe20008011435 */
        /* <DEDUP_REMOVED lines=13> */
[----:B------:R-:W-:Y:S01]  /*0b60*/  IMAD.U32 R8, RZ, RZ, UR8 ;  /* 0x00000008ff087e24 */ /* 0x000fe2000f8e00ff */
[----:B------:R-:W-:Y:S01]  /*0b70*/  SHF.L.U64.HI R2, R0, 0x2, R2 ;  /* 0x0000000200027819 */ /* 0x000fe20000010202 */
[----:B------:R-:W-:Y:S01]  /*0b80*/  IMAD.U32 R0, RZ, RZ, UR5 ;  /* 0x00000005ff007e24 */ /* 0x000fe2000f8e00ff */
[----:B------:R-:W-:Y:S01]  /*0b90*/  UIMAD.WIDE.U32 UR16, UR56, UR8, URZ ;  /* 0x00000008381072a5 */ /* 0x000fe2000f8e003f */
[----:B------:R-:W-:Y:S01]  /*0ba0*/  SEL R149, R158, 0xffffffe0, !P0 ;  /* 0xffffffe09e957807 */ /* 0x000fe20004000000 */
[----:B------:R-:W-:Y:S01]  /*0bb0*/  IMAD.U32 R3, RZ, RZ, UR7 ;  /* 0x00000007ff037e24 */ /* 0x000fe2000f8e00ff */
[----:B------:R-:W-:Y:S01]  /*0bc0*/  UIMAD UR5, UR57, UR8, URZ ;  /* 0x00000008390572a4 */ /* 0x000fe2000f8e023f */
[C---:B------:R-:W-:Y:S01]  /*0bd0*/  IADD3 R237, R241.reuse, 0x40, RZ ;  /* 0x00000040f1ed7810 */ /* 0x040fe20007ffe0ff */
[----:B------:R-:W-:Y:S01]  /*0be0*/  @!UP5 UIMAD UR6, UR6, UR14, URZ ;  /* 0x0000000e0606d2a4 */ /* 0x000fe2000f8e023f */
[----:B------:R-:W-:Y:S01]  /*0bf0*/  IMAD.U32 R6, RZ, RZ, UR16 ;  /* 0x00000010ff067e24 */ /* 0x000fe2000f8e00ff */
[----:B------:R1:W-:Y:S01]  /*0c00*/  STL [R1+0x7c], R3 ;  /* 0x00007c0301007387 */ /* 0x0003e20000100800 */
[----:B------:R-:W-:Y:S01]  /*0c10*/  IMAD.U32 R7, RZ, RZ, UR17 ;  /* 0x00000011ff077e24 */ /* 0x000fe2000f8e00ff */
[C---:B------:R-:W-:Y:S01]  /*0c20*/  @P4 IADD3 R237, R241.reuse, -0x40, RZ ;  /* 0xffffffc0f1ed4810 */ /* 0x040fe20007ffe0ff */
[----:B------:R-:W-:-:S02]  /*0c30*/  IMAD.IADD R240, R241, 0x1, R234 ;  /* 0x00000001f1f07824 */ /* 0x000fc400078e02ea */
[----:B------:R-:W-:Y:S02]  /*0c40*/  IMAD R149, R150, 0x2, R149 ;  /* 0x0000000296957824 */ /* 0x000fe400078e0295 */
[----:B------:R-:W-:Y:S02]  /*0c50*/  IMAD.IADD R234, R234, 0x1, R237 ;  /* 0x00000001eaea7824 */ /* 0x000fe400078e02ed */
[--C-:B------:R-:W-:Y:S02]  /*0c60*/  IMAD.IADD R239, R241, 0x1, R235.reuse ;  /* 0x00000001f1ef7824 */ /* 0x100fe400078e02eb */
[----:B------:R-:W-:Y:S02]  /*0c70*/  IMAD.IADD R238, R240, 0x1, R235 ;  /* 0x00000001f0ee7824 */ /* 0x000fe400078e02eb */
[----:B------:R-:W-:Y:S02]  /*0c80*/  IMAD.IADD R236, R235, 0x1, R237 ;  /* 0x00000001ebec7824 */ /* 0x000fe400078e02ed */
[----:B------:R-:W-:-:S02]  /*0c90*/  IMAD.SHL.U32 R150, R150, 0x2, RZ ;  /* 0x0000000296967824 */ /* 0x000fc400078e00ff */
[----:B------:R-:W-:Y:S02]  /*0ca0*/  IMAD.IADD R235, R235, 0x1, R234 ;  /* 0x00000001ebeb7824 */ /* 0x000fe400078e02ea */
[----:B-1----:R-:W-:Y:S01]  /*0cb0*/  IMAD.U32 R3, RZ, RZ, UR4 ;  /* 0x00000004ff037e24 */ /* 0x002fe2000f8e00ff */
[----:B------:R-:W-:-:S04]  /*0cc0*/  USHF.R.S32.HI UR4, URZ, 0x1f, UR19 ;  /* 0x0000001f3f047899 */ /* 0x000fc80008011413 */
        /* <DEDUP_REMOVED lines=9> */
[----:B------:R-:W-:Y:S01]  /*0d60*/  STL.64 [R1+0x60], R6 ;  /* 0x0000600601007387 */ /* 0x000fe20000100a00 */
[----:B------:R-:W-:Y:S02]  /*0d70*/  LOP3.LUT R2, R2, 0x6, RZ, 0xc0, !PT ;  /* 0x0000000602027812 */ /* 0x000fe400078ec0ff */
[C---:B------:R-:W-:Y:S01]  /*0d80*/  LOP3.LUT P3, RZ, R0.reuse, 0x2, RZ, 0xc0, !PT ;  /* 0x0000000200ff7812 */ /* 0x040fe2000786c0ff */
[----:B------:R-:W-:Y:S02]  /*0d90*/  IMAD.SHL.U32 R0, R0, 0x40, RZ ;  /* 0x0000004000007824 */ /* 0x000fe400078e00ff */
[C---:B------:R-:W-:Y:S01]  /*0da0*/  IMAD R4, R11.reuse, 0x40, R2 ;  /* 0x000000400b047824 */ /* 0x040fe200078e0202 */
[----:B------:R-:W-:Y:S01]  /*0db0*/  R2P PR, R16, 0x6 ;  /* 0x0000000610007804 */ /* 0x000fe20000000000 */
[----:B------:R-:W-:Y:S01]  /*0dc0*/  IMAD.SHL.U32 R2, R11, 0x8, RZ ;  /* 0x000000080b027824 */ /* 0x000fe200078e00ff */
[----:B------:R-:W-:-:S02]  /*0dd0*/  LOP3.LUT R0, R0, 0xc0, RZ, 0xc0, !PT ;  /* 0x000000c000007812 */ /* 0x000fc400078ec0ff */
[----:B------:R-:W-:Y:S02]  /*0de0*/  LOP3.LUT P0, RZ, R13, 0x2, RZ, 0xc0, !PT ;  /* 0x000000020dff7812 */ /* 0x000fe4000780c0ff */
[----:B------:R-:W-:Y:S02]  /*0df0*/  LOP3.LUT R2, R2, 0x8, RZ, 0xc0, !PT ;  /* 0x0000000802027812 */ /* 0x000fe400078ec0ff */
[----:B------:R-:W-:Y:S02]  /*0e00*/  SEL R152, R152, 0xffffffc0, !P2 ;  /* 0xffffffc098987807 */ /* 0x000fe40005000000 */
[----:B------:R-:W-:Y:S01]  /*0e10*/  SEL R158, R158, 0xffffffe0, !P0 ;  /* 0xffffffe09e9e7807 */ /* 0x000fe20004000000 */
[----:B-1----:R-:W-:Y:S01]  /*0e20*/  IMAD.U32 R3, RZ, RZ, UR5 ;  /* 0x00000005ff037e24 */ /* 0x002fe2000f8e00ff */
[----:B------:R-:W-:-:S04]  /*0e30*/  USHF.R.S32.HI UR5, URZ, 0x1f, UR4 ;  /* 0x0000001f3f057899 */ /* 0x000fc80008011404 */
[----:B------:R1:W-:Y:S04]  /*0e40*/  STL [R1+0x74], R3 ;  /* 0x0000740301007387 */ /* 0x0003e80000100800 */
[----:B------:R2:W-:Y:S01]  /*0e50*/  STL [R1+0x3c], R4 ;  /* 0x00003c0401007387 */ /* 0x0005e20000100800 */
[----:B-1----:R-:W-:Y:S02]  /*0e60*/  IMAD.U32 R3, RZ, RZ, UR4 ;  /* 0x00000004ff037e24 */ /* 0x002fe4000f8e00ff */
[----:B--2---:R-:W-:-:S03]  /*0e70*/  IMAD.SHL.U32 R4, R15, 0x10, RZ ;  /* 0x000000100f047824 */ /* 0x004fc600078e00ff */
[----:B------:R1:W-:Y:S02]  /*0e80*/  STL [R1+0x70], R3 ;  /* 0x0000700301007387 */ /* 0x0003e40000100800 */
        /* <DEDUP_REMOVED lines=27> */
[----:B------:R-:W-:Y:S01]  /*1040*/  IMAD.SHL.U32 R154, R162, 0x2, RZ ;  /* 0x00000002a29a7824 */ /* 0x000fe200078e00ff */
[C---:B------:R-:W-:Y:S01]  /*1050*/  @P1 IADD3 R157, R151.reuse, -0x20, RZ ;  /* 0xffffffe0979d1810 */ /* 0x040fe20007ffe0ff */
[----:B------:R-:W-:-:S02]  /*1060*/  IMAD.IADD R153, R151, 0x1, R152 ;  /* 0x0000000197997824 */ /* 0x000fc400078e0298 */
[----:B------:R-:W-:Y:S01]  /*1070*/  IMAD.IADD R155, R154, 0x1, R158 ;  /* 0x000000019a9b7824 */ /* 0x000fe200078e029e */
[C---:B------:R-:W-:Y:S01]  /*1080*/  IADD3 R161, R157.reuse, 0x2000, RZ ;  /* 0x000020009da17810 */ /* 0x040fe20007ffe0ff */
[----:B------:R-:W-:Y:S01]  /*1090*/  IMAD.IADD R152, R152, 0x1, R157 ;  /* 0x0000000198987824 */ /* 0x000fe200078e029d */
[C---:B------:R-:W-:Y:S02]  /*10a0*/  IADD3 R160, R157.reuse, 0x4000, RZ ;  /* 0x000040009da07810 */ /* 0x040fe40007ffe0ff */
[----:B------:R-:W-:Y:S01]  /*10b0*/  IADD3 R159, R157, 0x6000, RZ ;  /* 0x000060009d9f7810 */ /* 0x000fe20007ffe0ff */
[----:B-1----:R-:W-:-:S05]  /*10c0*/  IMAD.U32 R0, RZ, RZ, UR5 ;  /* 0x00000005ff007e24 */ /* 0x002fca000f8e00ff */
[----:B------:R1:W-:Y:S04]  /*10d0*/  STL [R1+0x68], R0 ;  /* 0x0000680001007387 */ /* 0x0003e80000100800 */
[----:B------:R2:W-:Y:S01]  /*10e0*/  STL [R1+0x44], R4 ;  /* 0x0000440401007387 */ /* 0x0005e20000100800 */
[C---:B-1----:R-:W-:Y:S02]  /*10f0*/  IADD3 R0, R4.reuse, 0x20, RZ ;  /* 0x0000002004007810 */ /* 0x042fe40007ffe0ff */
[----:B------:R-:W-:-:S05]  /*1100*/  @P3 IADD3 R0, R4, -0x20, RZ ;  /* 0xffffffe004003810 */ /* 0x000fca0007ffe0ff */
[----:B------:R2:W-:Y:S02]  /*1110*/  STL [R1+0x48], R0 ;  /* 0x0000480001007387 */ /* 0x0005e40000100800 */
.L_x_512:
        /* <DEDUP_REMOVED lines=37> */
[----:B------:R-:W-:Y:S01]  /*1370*/  ULDC UR6, c[0x0][0x218] ;  /* 0x0000860000067ab9 */ /* 0x000fe20000000800 */
[----:B---3--:R1:W3:Y:S01]  /*1380*/  @P0 R2UR UR37, R8 ;  /* 0x00000000082503c2 */ /* 0x0082e200000e0000 */
[----:B------:R-:W-:-:S07]  /*1390*/  ISETP.NE.U32.AND P0, PT, RZ, c[0x0][0x248], PT ;  /* 0x00009200ff007a0c */ /* 0x000fce0003f05070 */
[----:B--2---:R-:W2:Y:S01]  /*13a0*/  @P2 R2UR UR4, R3 ;  /* 0x00000000030423c2 */ /* 0x004ea200000e0000 */
[----:B------:R-:W-:-:S07]  /*13b0*/  ISETP.NE.AND.EX P0, PT, RZ, c[0x0][0x24c], PT, P0 ;  /* 0x00009300ff007a0c */ /* 0x000fce0003f05300 */
[----:B-----5:R-:W2:Y:S08]  /*13c0*/  @P2 R2UR UR11, R6 ;  /* 0x00000000060b23c2 */ /* 0x020eb000000e0000 */
[----:B----4-:R1:W4:Y:S01]  /*13d0*/  @!P1 R2UR UR42, R0 ;  /* 0x00000000002a93c2 */ /* 0x01032200000e0000 */
[----:B--2---:R-:W-:-:S07]  /*13e0*/  @UP1 UIADD3 UR11, UR11, -UR4, URZ ;  /* 0x800000040b0b1290 */ /* 0x004fce000fffe03f */
        /* <DEDUP_REMOVED lines=9> */
.L_x_466:
        /* <DEDUP_REMOVED lines=67> */
.L_x_468:
        /* <DEDUP_REMOVED lines=18> */
.L_x_469:
[----:B------:R-:W2:Y:S01]  /*19d0*/  LDL R0, [R1+0x74] ;  /* 0x0000740001007983 */ /* 0x000ea20000100800 */
[----:B------:R-:W-:-:S03]  /*19e0*/  ULDC.64 UR16, c[0x0][0x370] ;  /* 0x0000dc0000107ab9 */ /* 0x000fc60000000a00 */
[----:B------:R-:W3:Y:S04]  /*19f0*/  LDL R5, [R1+0x54] ;  /* 0x0000540001057983 */ /* 0x000ee80000100800 */
[----:B------:R-:W4:Y:S04]  /*1a00*/  LDL.64 R6, [R1+0x60] ;  /* 0x0000600001067983 */ /* 0x000f280000100a00 */
        /* <DEDUP_REMOVED lines=83> */
.L_x_470:
[----:B------:R-:W2:Y:S02]  /*1f40*/  LDL R0, [R1+0x78] ;  /* 0x0000780001007983 */ /* 0x000ea40000100800 */
[----:B--2---:R1:W2:Y:S01]  /*1f50*/  R2UR UR10, R0 ;  /* 0x00000000000a73c2 */ /* 0x0042a200000e0000 */
[----:B------:R-:W-:-:S07]  /*1f60*/  DEPBAR.LE SB1, 0x0, {2} ;  /* 0x000090040000791a */ /* 0x000fce0000000000 */
.L_x_471:
[----:B------:R-:W2:Y:S04]  /*1f70*/  LDL R8, [R1+0x58] ;  /* 0x0000580001087983 */ /* 0x000ea80000100800 */
[----:B------:R-:W3:Y:S04]  /*1f80*/  LDL R5, [R1+0x70] ;  /* 0x0000700001057983 */ /* 0x000ee80000100800 */
[----:B------:R-:W4:Y:S04]  /*1f90*/  LDL R3, [R1+0x50] ;  /* 0x0000500001037983 */ /* 0x000f280000100800 */
[----:B------:R-:W5:Y:S04]  /*1fa0*/  LDL R0, [R1+0x68] ;  /* 0x0000680001007983 */ /* 0x000f680000100800 */
[----:B------:R-:W4:Y:S04]  /*1fb0*/  LDL.64 R6, [R1+0x10] ;  /* 0x0000100001067983 */ /* 0x000f280000100a00 */
[----:B------:R1:W5:Y:S04]  /*1fc0*/  LDL.64 R18, [R1+0x10] ;  /* 0x0000100001127983 */ /* 0x0003680000100a00 */
[----:B------:R-:W5:Y:S04]  /*1fd0*/  LDL R10, [R1+0x4c] ;  /* 0x00004c00010a7983 */ /* 0x000f680000100800 */
[----:B------:R-:W1:Y:S01]  /*1fe0*/  S2R R11, SR_TID.X ;  /* 0x00000000000b7919 */ /* 0x000e620000002100 */
[----:B------:R-:W-:Y:S01]  /*1ff0*/  UIADD3 UR8, UR6, UR8, URZ ;  /* 0x0000000806087290 */ /* 0x000fe2000fffe03f */
[----:B-1----:R-:W-:Y:S01]  /*2000*/  SHF.R.S32.HI R12, RZ, 0x1f, R11 ;  /* 0x0000001fff0c7819 */ /* 0x002fe2000001140b */
[----:B------:R-:W-:Y:S01]  /*2010*/  BSSY B1, `(.L_x_467) ;  /* 0x00008c1000017945 */ /* 0x000fe20003800000 */
[----:B--2---:R-:W1:Y:S08]  /*2020*/  R2UR UR47, R8 ;  /* 0x00000000082f73c2 */ /* 0x004e7000000e0000 */
[----:B---3--:R-:W1:Y:S08]  /*2030*/  R2UR UR43, R5 ;  /* 0x00000000052b73c2 */ /* 0x008e7000000e0000 */
[----:B----4-:R2:W3:Y:S08]  /*2040*/  R2UR UR45, R3 ;  /* 0x00000000032d73c2 */ /* 0x0104f000000e0000 */
[----:B-----5:R-:W3:Y:S01]  /*2050*/  R2UR UR4, R0 ;  /* 0x00000000000473c2 */ /* 0x020ee200000e0000 */
[----:B-1----:R-:W-:-:S02]  /*2060*/  UIADD3 UR16, UP4, UP3, UR16, UR43, UR47 ;  /* 0x0000002b10107290 */ /* 0x002fc4000fb9e02f */
[----:B------:R-:W-:Y:S02]  /*2070*/  USHF.R.S32.HI UR43, URZ, 0x1f, UR58 ;  /* 0x0000001f3f2b7899 */ /* 0x000fe4000801143a */
[----:B------:R-:W-:Y:S01]  /*2080*/  UIADD3 UR51, UP2, UP1, UR20, UR16, UR40 ;  /* 0x0000001014337290 */ /* 0x000fe2000f95e028 */
[----:B--2---:R-:W-:Y:S02]  /*2090*/  LEA.HI R3, R12, R11, RZ, 0x2 ;  /* 0x0000000b0c037211 */ /* 0x004fe400078f10ff */
[----:B------:R-:W-:Y:S02]  /*20a0*/  ULDC.64 UR16, c[0x0][0x1a8] ;  /* 0x00006a0000107ab9 */ /* 0x000fe40000000a00 */
[----:B------:R-:W-:Y:S01]  /*20b0*/  SHF.R.S32.HI R3, RZ, 0x2, R3 ;  /* 0x00000002ff037819 */ /* 0x000fe20000011403 */
[----:B---3--:R-:W-:-:S04]  /*20c0*/  UIADD3.X UR4, UR18, UR4, UR45, UP4, UP3 ;  /* 0x0000000412047290 */ /* 0x008fc8000a7e642d */
[----:B------:R-:W-:Y:S02]  /*20d0*/  UIADD3.X UR47, UR19, UR4, UR14, UP2, UP1 ;  /* 0x00000004132f7290 */ /* 0x000fe400097e240e */
[----:B------:R-:W-:Y:S01]  /*20e0*/  UIMAD UR4, UR43, UR16, URZ ;  /* 0x000000102b0472a4 */ /* 0x000fe2000f8e023f */
[----:B------:R-:W-:Y:S01]  /*20f0*/  IMAD.MOV.U32 R18, RZ, RZ, R6 ;  /* 0x000000ffff127224 */ /* 0x000fe200078e0006 */
[----:B------:R-:W-:Y:S02]  /*2100*/  SHF.R.S32.HI R15, RZ, 0x1f, R3 ;  /* 0x0000001fff0f7819 */ /* 0x000fe40000011403 */
[----:B------:R-:W-:Y:S01]  /*2110*/  UIMAD UR45, UR58, UR17, UR4 ;  /* 0x000000113a2d72a4 */ /* 0x000fe2000f8e0204 */
[----:B------:R-:W-:Y:S02]  /*2120*/  IADD3 R0, P0, R3, UR6, RZ ;  /* 0x0000000603007c10 */ /* 0x000fe4000ff1e0ff */
[----:B------:R-:W-:Y:S01]  /*2130*/  ULDC.64 UR16, c[0x0][0x378] ;  /* 0x0000de0000107ab9 */ /* 0x000fe20000000a00 */
[----:B------:R-:W-:Y:S01]  /*2140*/  SHF.R.S32.HI R19, RZ, 0x1f, R18 ;  /* 0x0000001fff137819 */ /* 0x000fe20000011412 */
[----:B------:R-:W-:Y:S01]  /*2150*/  UIMAD UR4, UR43, UR16, URZ ;  /* 0x000000102b0472a4 */ /* 0x000fe2000f8e023f */
[----:B------:R-:W-:Y:S01]  /*2160*/  IADD3.X R5, R15, UR48, RZ, P0, !PT ;  /* 0x000000300f057c10 */ /* 0x000fe200087fe4ff */
[----:B------:R-:W-:-:S02]  /*2170*/  UMOV UR20, 0x4 ;  /* 0x0000000400147882 */ /* 0x000fc40000000000 */
[----:B------:R-:W-:Y:S01]  /*2180*/  UIMAD UR43, UR58, UR17, UR4 ;  /* 0x000000113a2b72a4 */ /* 0x000fe2000f8e0204 */
[C---:B------:R-:W-:Y:S01]  /*2190*/  IMAD.WIDE.U32 R6, R0.reuse, c[0x0][0x190], R18 ;  /* 0x0000640000067a25 */ /* 0x040fe200078e0012 */
[----:B------:R-:W-:Y:S02]  /*21a0*/  ULDC.64 UR18, c[0x0][0x200] ;  /* 0x0000800000127ab9 */ /* 0x000fe40000000a00 */
[----:B------:R-:W-:Y:S01]  /*21b0*/  ULDC.64 UR16, c[0x0][0x370] ;  /* 0x0000dc0000107ab9 */ /* 0x000fe20000000a00 */
[----:B------:R-:W-:Y:S01]  /*21c0*/  IMAD R5, R5, c[0x0][0x190], RZ ;  /* 0x0000640005057a24 */ /* 0x000fe200078e02ff */
[----:B------:R-:W-:Y:S01]  /*21d0*/  UIMAD UR4, UR48, UR16, URZ ;  /* 0x00000010300472a4 */ /* 0x000fe2000f8e023f */
[----:B------:R1:W2:Y:S01]  /*21e0*/  R2UR UR48, R10 ;  /* 0x000000000a3073c2 */ /* 0x0002a200000e0000 */
[----:B------:R-:W-:Y:S01]  /*21f0*/  UIMAD.WIDE UR18, UR8, UR20, UR18 ;  /* 0x00000014081272a5 */ /* 0x000fe2000f8e0212 */
[----:B------:R-:W-:Y:S01]  /*2200*/  IMAD R0, R0, c[0x0][0x194], R5 ;  /* 0x0000650000007a24 */ /* 0x000fe200078e0205 */
[----:B------:R-:W-:Y:S01]  /*2210*/  IADD3 R8, P0, R6, UR59, RZ ;  /* 0x0000003b06087c10 */ /* 0x000fe2000ff1e0ff */
[----:B------:R-:W-:-:S02]  /*2220*/  UIMAD UR14, UR6, UR17, UR4 ;  /* 0x00000011060e72a4 */ /* 0x000fc4000f8e0204 */
[----:B------:R-:W-:Y:S01]  /*2230*/  UIADD3 UR40, UR6, UR10, URZ ;  /* 0x0000000a06287290 */ /* 0x000fe2000fffe03f */
[----:B------:R-:W-:Y:S01]  /*2240*/  IADD3.X R9, R7, UR55, R0, P0, !PT ;  /* 0x0000003707097c10 */ /* 0x000fe200087fe400 */
[----:B------:R-:W-:Y:S02]  /*2250*/  UMOV UR17, UR18 ;  /* 0x0000001200117c82 */ /* 0x000fe40008000000 */
[----:B------:R-:W-:Y:S01]  /*2260*/  UMOV UR16, UR19 ;  /* 0x0000001300107c82 */ /* 0x000fe20008000000 */
[----:B------:R-:W-:Y:S01]  /*2270*/  IADD3 R6, P0, R18, UR41, RZ ;  /* 0x0000002912067c10 */ /* 0x000fe2000ff1e0ff */
[----:B------:R-:W-:Y:S02]  /*2280*/  ULDC.64 UR18, c[0x0][0x3c8] ;  /* 0x0000f20000127ab9 */ /* 0x000fe40000000a00 */
[----:B------:R-:W-:Y:S02]  /*2290*/  UIADD3 UR4, -UR7, UR11, UR5 ;  /* 0x0000000b07047290 */ /* 0x000fe4000fffe105 */
[----:B------:R-:W-:Y:S01]  /*22a0*/  UIMAD.WIDE UR40, UR40, UR20, UR18 ;  /* 0x00000014282872a5 */ /* 0x000fe2000f8e0212 */
[----:B------:R-:W-:-:S02]  /*22b0*/  LEA.HI R0, R12, R11, RZ, 0x5 ;  /* 0x0000000b0c007211 */ /* 0x000fc400078f28ff */
[----:B------:R-:W-:Y:S02]  /*22c0*/  ULDC UR20, c[0x0][0x2e8] ;  /* 0x0000ba0000147ab9 */ /* 0x000fe40000000800 */
[----:B------:R-:W-:Y:S01]  /*22d0*/  UIADD3 UR4, UR4, -UR20, URZ ;  /* 0x8000001404047290 */ /* 0x000fe2000fffe03f */
[----:B------:R-:W-:-:S03]  /*22e0*/  LOP3.LUT R5, R0, 0xffffffe0, RZ, 0xc0, !PT ;  /* 0xffffffe000057812 */ /* 0x000fc600078ec0ff */
[----:B------:R-:W-:Y:S01]  /*22f0*/  USHF.R.S32.HI UR20, URZ, 0x1f, UR4 ;  /* 0x0000001f3f147899 */ /* 0x000fe20008011404 */
[----:B------:R-:W-:Y:S01]  /*2300*/  SHF.R.S32.HI R0, RZ, 0x5, R0 ;  /* 0x00000005ff007819 */ /* 0x000fe20000011400 */
[----:B------:R-:W-:Y:S02]  /*2310*/  IMAD.IADD R5, R11, 0x1, -R5 ;  /* 0x000000010b057824 */ /* 0x000fe400078e0a05 */
[----:B------:R-:W-:Y:S01]  /*2320*/  ULEA.HI UR20, UR20, UR4, URZ, 0x7 ;  /* 0x0000000414147291 */ /* 0x000fe2000f8f383f */
[----:B------:R-:W-:Y:S01]  /*2330*/  IADD3.X R7, R19, UR49, RZ, P0, !PT ;  /* 0x0000003113077c10 */ /* 0x000fe200087fe4ff */
[----:B-1----:R-:W-:Y:S02]  /*2340*/  IMAD.U32 R10, RZ, RZ, UR6 ;  /* 0x00000006ff0a7e24 */ /* 0x002fe4000f8e00ff */
[----:B--2---:R-:W-:Y:S01]  /*2350*/  IMAD R0, R0, UR48, R5 ;  /* 0x0000003000007c24 */ /* 0x004fe2000f8e0205 */
[----:B------:R-:W-:Y:S01]  /*2360*/  USHF.R.S32.HI UR20, URZ, 0x7, UR20 ;  /* 0x000000073f147899 */ /* 0x000fe20008011414 */
[----:B------:R-:W-:-:S03]  /*2370*/  IMAD.WIDE.U32 R6, R10, c[0x0][0x370], R6 ;  /* 0x0000dc000a067a25 */ /* 0x000fc600078e0006 */
[----:B------:R-:W-:Y:S01]  /*2380*/  UISETP.LT.AND UP1, UPT, URZ, UR20, UPT ;  /* 0x000000143f00728c */ /* 0x000fe2000bf21270 */
[C---:B------:R-:W-:Y:S02]  /*2390*/  IADD3 R165, P0, R0.reuse, UR51, RZ ;  /* 0x0000003300a57c10 */ /* 0x040fe4000ff1e0ff */
[----:B------:R-:W-:Y:S01]  /*23a0*/  IADD3 R7, R7, UR14, RZ ;  /* 0x0000000e07077c10 */ /* 0x000fe2000fffe0ff */
[----:B------:R-:W-:Y:S01]  /*23b0*/  USEL UR20, URZ, UR20, !UP1 ;  /* 0x000000143f147287 */ /* 0x000fe2000c800000 */
[----:B------:R-:W-:Y:S01]  /*23c0*/  LEA.HI.X.SX32 R5, R0, UR47, 0x1, P0 ;  /* 0x0000002f00057c11 */ /* 0x000fe200080f0eff */
[----:B------:R-:W-:Y:S01]  /*23d0*/  IMAD.U32 R0, RZ, RZ, UR58 ;  /* 0x0000003aff007e24 */ /* 0x000fe2000f8e00ff */
[----:B------:R1:W-:Y:S01]  /*23e0*/  STL [R1+0x14], R19 ;  /* 0x0000141301007387 */ /* 0x0003e20000100800 */
[----:B------:R-:W-:Y:S02]  /*23f0*/  UISETP.GT.AND UP1, UPT, UR50, UR20, UPT ;  /* 0x000000143200728c */ /* 0x000fe4000bf24270 */
[----:B------:R-:W-:-:S04]  /*2400*/  IMAD.WIDE.U32 R6, R0, c[0x0][0x378], R6 ;  /* 0x0000de0000067a25 */ /* 0x000fc800078e0006 */
[----:B------:R-:W-:Y:S01]  /*2410*/  PLOP3.LUT P0, PT, PT, PT, UP1, 0x80, 0x0 ;  /* 0x000000000000781c */ /* 0x000fe20003f0f018 */
[----:B------:R-:W-:Y:S01]  /*2420*/  IMAD.WIDE.U32 R8, R0, c[0x0][0x1a8], R8 ;  /* 0x00006a0000087a25 */ /* 0x000fe200078e0008 */
[----:B------:R-:W-:-:S03]  /*2430*/  IADD3 R7, R7, UR43, RZ ;  /* 0x0000002b07077c10 */ /* 0x000fc6000fffe0ff */
[----:B------:R-:W-:Y:S02]  /*2440*/  IMAD R0, R15, c[0x0][0x370], RZ ;  /* 0x0000dc000f007a24 */ /* 0x000fe400078e02ff */
        /* <DEDUP_REMOVED lines=14> */
[----:B-1----:R-:W-:Y:S02]  /*2530*/  @UP0 UIADD3 UR4, UR37, UR42, URZ ;  /* 0x0000002a25040290 */ /* 0x002fe4000fffe03f */
        /* <DEDUP_REMOVED lines=17> */
.L_x_473:
        /* <DEDUP_REMOVED lines=18> */
.L_x_474:
        /* <DEDUP_REMOVED lines=29> */
.L_x_476:
[----:B------:R-:W-:Y:S05]  /*2940*/  BSYNC B0 ;  /* 0x0000000000007941 */ /* 0x000fea0003800000 */
.L_x_475:
        /* <DEDUP_REMOVED lines=14> */
.L_x_478:
[----:B------:R-:W-:Y:S05]  /*2a30*/  BSYNC B0 ;  /* 0x0000000000007941 */ /* 0x000fea0003800000 */
.L_x_477:
        /* <DEDUP_REMOVED lines=25> */
.L_x_480:
[----:B------:R-:W-:Y:S05]  /*2bd0*/  BSYNC B0 ;  /* 0x0000000000007941 */ /* 0x000fea0003800000 */
.L_x_479:
        /* <DEDUP_REMOVED lines=12> */
.L_x_472:
[----:B-1----:R-:W2:Y:S01]  /*2ca0*/  LDL R16, [R1+0x38] ;  /* 0x0000380001107983 */ /* 0x002ea20000100800 */
        /* <DEDUP_REMOVED lines=13> */
[----:B------:R-:W-:-:S03]  /*2d80*/  PLOP3.LUT P0, PT, PT, PT, UP6, 0x80, 0x0 ;  /* 0x000000000000781c */ /* 0x000fc60003f0f068 */
        /* <DEDUP_REMOVED lines=29> */
.L_x_483:
[----:B------:R-:W-:Y:S05]  /*2f60*/  BSYNC B0 ;  /* 0x0000000000007941 */ /* 0x000fea0003800000 */
.L_x_482:
        /* <DEDUP_REMOVED lines=21> */
.L_x_485:
[----:B------:R-:W-:Y:S05]  /*30c0*/  BSYNC B0 ;  /* 0x0000000000007941 */ /* 0x000fea0003800000 */
.L_x_484:
        /* <DEDUP_REMOVED lines=17> */
.L_x_487:
[----:B------:R-:W-:Y:S05]  /*31e0*/  BSYNC B0 ;  /* 0x0000000000007941 */ /* 0x000fea0003800000 */
.L_x_486:
        /* <DEDUP_REMOVED lines=15> */
.L_x_489:
[----:B------:R-:W-:Y:S05]  /*32e0*/  BSYNC B0 ;  /* 0x0000000000007941 */ /* 0x000fea0003800000 */
.L_x_488:
        /* <DEDUP_REMOVED lines=20> */
.L_x_491:
[----:B------:R-:W-:Y:S05]  /*3430*/  BSYNC B0 ;  /* 0x0000000000007941 */ /* 0x000fea0003800000 */
.L_x_490:
        /* <DEDUP_REMOVED lines=20> */
.L_x_493:
[----:B------:R-:W-:Y:S05]  /*3580*/  BSYNC B0 ;  /* 0x0000000000007941 */ /* 0x000fea0003800000 */
.L_x_492:
        /* <DEDUP_REMOVED lines=18> */
[----:B------:R-:W-:Y:S02]  /*36b0*/  IADD3 R12, R16, 0x40, RZ ;  /* 0x00000040100c7810 */ /* 0x000fe40007ffe0ff */
        /* <DEDUP_REMOVED lines=21> */
[----:B----4-:R1:W-:Y:S04]  /*3810*/  STL [R1+0x18], R20 ;  /* 0x0000181401007387 */ /* 0x0103e80000100800 */
        /* <DEDUP_REMOVED lines=20> */
.L_x_495:
[----:B------:R-:W-:Y:S05]  /*3960*/  BSYNC B0 ;  /* 0x0000000000007941 */ /* 0x000fea0003800000 */
.L_x_494:
        /* <DEDUP_REMOVED lines=19> */
.L_x_497:
[----:B------:R-:W-:Y:S05]  /*3aa0*/  BSYNC B0 ;  /* 0x0000000000007941 */ /* 0x000fea0003800000 */
.L_x_496:
[----:B------:R-:W0:Y:S01]  /*3ab0*/  LDGDEPBAR ;  /* 0x00000000000079af */ /* 0x000e220000000000 */
[----:B-1234-:R-:W-:Y:S01]  /*3ac0*/  IADD3 R0, R162, 0x1000, RZ ;  /* 0x00001000a2007810 */ /* 0x01efe20007ffe0ff */
[C---:B------:R-:W-:Y:S01]  /*3ad0*/  IMAD.SHL.U32 R4, R16.reuse, 0x4, RZ ;  /* 0x0000000410047824 */ /* 0x040fe200078e00ff */
[----:B------:R-:W-:Y:S01]  /*3ae0*/  SHF.L.U64.HI R5, R16, 0x2, R13 ;  /* 0x0000000210057819 */ /* 0x000fe2000001020d */
[----:B------:R1:W-:Y:S01]  /*3af0*/  STL [R1+0x8], R163 ;  /* 0x000008a301007387 */ /* 0x0003e20000100800 */
[----:B------:R-:W-:Y:S01]  /*3b00*/  SEL R0, R0, R162, !P0 ;  /* 0x000000a200007207 */ /* 0x000fe20004000000 */
[----:B------:R-:W-:Y:S01]  /*3b10*/  CS2R R94, SRZ ;  /* 0x00000000005e7805 */ /* 0x000fe2000001ff00 */
[----:B------:R-:W-:Y:S01]  /*3b20*/  IADD3 R3, R156, 0x1000, RZ ;  /* 0x000010009c037810 */ /* 0x000fe20007ffe0ff */
[----:B------:R1:W-:Y:S01]  /*3b30*/  STL [R1+0x30], R5 ;  /* 0x0000300501007387 */ /* 0x0003e20000100800 */
[----:B------:R-:W-:Y:S01]  /*3b40*/  CS2R R92, SRZ ;  /* 0x00000000005c7805 */ /* 0x000fe2000001ff00 */
[----:B------:R-:W-:Y:S01]  /*3b50*/  IMAD.SHL.U32 R148, R0, 0x2, RZ ;  /* 0x0000000200947824 */ /* 0x000fe200078e00ff */
[----:B------:R-:W-:Y:S01]  /*3b60*/  IADD3 R0, R16, -0x80, RZ ;  /* 0xffffff8010007810 */ /* 0x000fe20007ffe0ff */
[----:B------:R-:W-:Y:S01]  /*3b70*/  CS2R R98, SRZ ;  /* 0x0000000000627805 */ /* 0x000fe2000001ff00 */
        /* <DEDUP_REMOVED lines=18> */
[----:B------:R1:W-:Y:S01]  /*3ca0*/  STL [R1+0x34], R4 ;  /* 0x0000340401007387 */ /* 0x0003e20000100800 */
[----:B------:R-:W-:Y:S01]  /*3cb0*/  IMAD.SHL.U32 R3, R3, 0x2, RZ ;  /* 0x0000000203037824 */ /* 0x000fe200078e00ff */
[----:B------:R-:W-:Y:S02]  /*3cc0*/  ULDC UR14, c[0x0][0x2e4] ;  /* 0x0000b900000e7ab9 */ /* 0x000fe40000000800 */
        /* <DEDUP_REMOVED lines=8> */
.L_x_502:
[----:B----4-:R-:W4:Y:S01]  /*3d50*/  LDL R175, [R1+0x34] ;  /* 0x0000340001af7983 */ /* 0x010f220000100800 */
[----:B------:R-:W-:Y:S01]  /*3d60*/  IADD3 R112, R158, R148, RZ ;  /* 0x000000949e707210 */ /* 0x000fe20007ffe0ff */
[----:B------:R-:W-:Y:S02]  /*3d70*/  USHF.L.U32 UR10, UR15, 0x7, URZ ;  /* 0x000000070f0a7899 */ /* 0x000fe4000800063f */
[----:B-1-3--:R-:W3:Y:S01]  /*3d80*/  LDL R0, [R1+0x30] ;  /* 0x0000300001007983 */ /* 0x00aee20000100800 */
[----:B------:R-:W-:Y:S02]  /*3d90*/  ULDC UR5, c[0x0][0x2e8] ;  /* 0x0000ba0000057ab9 */ /* 0x000fe40000000800 */
[----:B------:R-:W-:Y:S01]  /*3da0*/  UIADD3 UR9, UR10, UR11, URZ ;  /* 0x0000000b0a097290 */ /* 0x000fe2000fffe03f */
[----:B------:R-:W0:Y:S01]  /*3db0*/  LDGDEPBAR ;  /* 0x00000000000079af */ /* 0x000e220000000000 */
[----:B------:R-:W-:Y:S02]  /*3dc0*/  USHF.L.U32 UR6, UR8, 0x7, URZ ;  /* 0x0000000708067899 */ /* 0x000fe4000800063f */
[----:B------:R-:W-:Y:S04]  /*3dd0*/  UIADD3 UR4, -UR7, 0x80, UR9 ;  /* 0x0000008007047890 */ /* 0x000fe8000fffe109 */
[----:B------:R-:W-:Y:S03]  /*3de0*/  UIADD3 UR4, UR4, -UR5, URZ ;  /* 0x8000000504047290 */ /* 0x000fe6000fffe03f */
[----:B------:R-:W-:Y:S02]  /*3df0*/  ULDC UR5, c[0x0][0x2e4] ;  /* 0x0000b90000057ab9 */ /* 0x000fe40000000800 */
[----:B------:R-:W-:Y:S01]  /*3e00*/  UISETP.GE.AND UP0, UPT, UR6, UR4, UPT ;  /* 0x000000040600728c */ /* 0x000fe2000bf06270 */
[----:B------:R-:W-:Y:S04]  /*3e10*/  DEPBAR.LE SB0, 0x0 ;  /* 0x000080000000791a */ /* 0x000fe80000000000 */
[----:B------:R-:W-:Y:S08]  /*3e20*/  BAR.SYNC.DEFER_BLOCKING 0x0 ;  /* 0x0000000000007b1d */ /* 0x000ff00000010000 */
[----:B------:R-:W-:Y:S08]  /*3e30*/  LDSM.16.M88.4 R64, [R148] ;  /* 0x000000009440783b */ /* 0x000ff00000000200 */
[----:B------:R-:W1:Y:S08]  /*3e40*/  LDSM.16.M88.4 R16, [R150+0x6000] ;  /* 0x006000009610783b */ /* 0x000e700000000200 */
[----:B------:R-:W2:Y:S08]  /*3e50*/  LDSM.16.M88.4 R60, [R148+0x1000] ;  /* 0x00100000943c783b */ /* 0x000eb00000000200 */
[----:B------:R-:W2:Y:S08]  /*3e60*/  LDSM.16.M88.4 R32, [R150+0x6400] ;  /* 0x006400009620783b */ /* 0x000eb00000000200 */
[----:B------:R-:W2:Y:S08]  /*3e70*/  LDSM.16.M88.4 R48, [R150+0x6800] ;  /* 0x006800009630783b */ /* 0x000eb00000000200 */
[----:B------:R-:W2:Y:S08]  /*3e80*/  LDSM.16.M88.4 R100, [R150+0x6c00] ;  /* 0x006c00009664783b */ /* 0x000eb00000000200 */
[----:B------:R-:W-:Y:S01]  /*3e90*/  LDSM.16.M88.4 R104, [R112] ;  /* 0x000000007068783b */ /* 0x000fe20000000200 */
[-C--:B-1----:R-:W-:Y:S07]  /*3ea0*/  HMMA.16816.F32.BF16 R4, R64, R16.reuse, RZ ;  /* 0x000000104004723c */ /* 0x082fee00000418ff */
[----:B------:R-:W1:Y:S01]  /*3eb0*/  LDSM.16.M88.4 R108, [R149+0x6000] ;  /* 0x00600000956c783b */ /* 0x000e620000000200 */
[C---:B--2---:R-:W-:Y:S07]  /*3ec0*/  HMMA.16816.F32.BF16 R8, R60.reuse, R16, RZ ;  /* 0x000000103c08723c */ /* 0x044fee00000418ff */
[----:B------:R-:W2:Y:S01]  /*3ed0*/  LDSM.16.M88.4 R112, [R112+0x1000] ;  /* 0x001000007070783b */ /* 0x000ea20000000200 */
        /* <DEDUP_REMOVED lines=17> */
[C---:B------:R-:W-:Y:S04]  /*3ff0*/  HMMA.16816.F32.BF16 R16, R104.reuse, R110, R16 ;  /* 0x0000006e6810723c */ /* 0x040fe80000041810 */
[----:B------:R-:W-:Y:S02]  /*4000*/  FMUL.FTZ R4, R4, c[0x0][0x2ec] ;  /* 0x0000bb0004047a20 */ /* 0x000fe40000410000 */
[----:B------:R-:W-:Y:S02]  /*4010*/  FMUL.FTZ R5, R5, c[0x0][0x2ec] ;  /* 0x0000bb0005057a20 */ /* 0x000fe40000410000 */
[----:B------:R-:W1:Y:S01]  /*4020*/  MUFU.TANH R168, R4 ;  /* 0x0000000400a87308 */ /* 0x000e620000002400 */
[----:B------:R-:W-:Y:S03]  /*4030*/  FMUL.FTZ R6, R6, c[0x0][0x2ec] ;  /* 0x0000bb0006067a20 */ /* 0x000fe60000410000 */
[----:B------:R-:W-:Y:S02]  /*4040*/  FMUL.FTZ R7, R7, c[0x0][0x2ec] ;  /* 0x0000bb0007077a20 */ /* 0x000fe40000410000 */
[----:B------:R-:W-:Y:S02]  /*4050*/  FMUL.FTZ R10, R10, c[0x0][0x2ec] ;  /* 0x0000bb000a0a7a20 */ /* 0x000fe40000410000 */
[----:B------:R-:W-:Y:S02]  /*4060*/  FMUL.FTZ R11, R11, c[0x0][0x2ec] ;  /* 0x0000bb000b0b7a20 */ /* 0x000fe40000410000 */
[----:B------:R-:W2:Y:S01]  /*4070*/  MUFU.TANH R167, R5 ;  /* 0x0000000500a77308 */ /* 0x000ea20000002400 */
[----:B------:R-:W-:Y:S02]  /*4080*/  FMUL.FTZ R8, R8, c[0x0][0x2ec] ;  /* 0x0000bb0008087a20 */ /* 0x000fe40000410000 */
[----:B------:R-:W-:Y:S02]  /*4090*/  FMUL.FTZ R9, R9, c[0x0][0x2ec] ;  /* 0x0000bb0009097a20 */ /* 0x000fe40000410000 */
[----:B------:R-:W-:Y:S02]  /*40a0*/  FMUL.FTZ R12, R12, c[0x0][0x2ec] ;  /* 0x0000bb000c0c7a20 */ /* 0x000fe40000410000 */
[----:B------:R-:W-:Y:S02]  /*40b0*/  FMUL.FTZ R13, R13, c[0x0][0x2ec] ;  /* 0x0000bb000d0d7a20 */ /* 0x000fe40000410000 */
[----:B------:R-:W-:Y:S01]  /*40c0*/  FMUL.FTZ R14, R14, c[0x0][0x2ec] ;  /* 0x0000bb000e0e7a20 */ /* 0x000fe20000410000 */
[----:B------:R4:W1:Y:S01]  /*40d0*/  MUFU.TANH R179, R8 ;  /* 0x0000000800b37308 */ /* 0x0008620000002400 */
[----:B------:R-:W-:Y:S02]  /*40e0*/  FMUL.FTZ R15, R15, c[0x0][0x2ec] ;  /* 0x0000bb000f0f7a20 */ /* 0x000fe40000410000 */
[----:B------:R-:W-:Y:S02]  /*40f0*/  FMUL.FTZ R16, R16, c[0x0][0x2ec] ;  /* 0x0000bb0010107a20 */ /* 0x000fe40000410000 */
[----:B------:R-:W-:Y:S02]  /*4100*/  FMUL.FTZ R17, R17, c[0x0][0x2ec] ;  /* 0x0000bb0011117a20 */ /* 0x000fe40000410000 */
[----:B------:R-:W-:Y:S02]  /*4110*/  FMUL.FTZ R18, R18, c[0x0][0x2ec] ;  /* 0x0000bb0012127a20 */ /* 0x000fe40000410000 */
[----:B------:R-:W-:Y:S01]  /*4120*/  FMUL.FTZ R19, R19, c[0x0][0x2ec] ;  /* 0x0000bb0013137a20 */ /* 0x000fe20000410000 */
[----:B------:R-:W1:Y:S10]  /*4130*/  MUFU.TANH R166, R6 ;  /* 0x0000000600a67308 */ /* 0x000e740000002400 */
[----:B------:R3:W1:Y:S01]  /*4140*/  MUFU.TANH R172, R9 ;  /* 0x0000000900ac7308 */ /* 0x0006620000002400 */
[----:B----4-:R-:W-:Y:S09]  /*4150*/  IADD3 R8, P0, R175, UR19, RZ ;  /* 0x00000013af087c10 */ /* 0x010ff2000ff1e0ff */
[----:B------:R4:W1:Y:S10]  /*4160*/  MUFU.TANH R164, R7 ;  /* 0x0000000700a47308 */ /* 0x0008740000002400 */
[----:B------:R-:W1:Y:S01]  /*4170*/  MUFU.TANH R170, R10 ;  /* 0x0000000a00aa7308 */ /* 0x000e620000002400 */
[----:B---3--:R-:W-:Y:S02]  /*4180*/  IADD3.X R9, R0, UR18, RZ, P0, !PT ;  /* 0x0000001200097c10 */ /* 0x008fe400087fe4ff */
[----:B------:R-:W-:Y:S03]  /*4190*/  PLOP3.LUT P0, PT, PT, PT, UP0, 0x80, 0x0 ;  /* 0x000000000000781c */ /* 0x000fe60003f0f008 */
[----:B------:R3:W5:Y:S04]  /*41a0*/  LDG.E R111, [R8.64] ;  /* 0x00000026086f7981 */ /* 0x000768000c1e1900 */
[----:B------:R3:W1:Y:S01]  /*41b0*/  MUFU.TANH R169, R11 ;  /* 0x0000000b00a97308 */ /* 0x0006620000002400 */
[----:B------:R3:W5:Y:S04]  /*41c0*/  LDG.E R110, [R8.64+0x20] ;  /* 0x00002026086e7981 */ /* 0x000768000c1e1900 */
[----:B----4-:R-:W4:Y:S05]  /*41d0*/  LDSM.16.M88.4 R4, [R149+0x6400] ;  /* 0x006400009504783b */ /* 0x010f2a0000000200 */
[----:B------:R1:W1:Y:S03]  /*41e0*/  MUFU.TANH R186, R12 ;  /* 0x0000000c00ba7308 */ /* 0x0002660000002400 */
[----:B------:R3:W5:Y:S04]  /*41f0*/  LDG.E R109, [R8.64+0x100] ;  /* 0x00010026086d7981 */ /* 0x000768000c1e1900 */
[----:B------:R3:W5:Y:S03]  /*4200*/  LDG.E R108, [R8.64+0x120] ;  /* 0x00012026086c7981 */ /* 0x000766000c1e1900 */
[----:B------:R1:W1:Y:S10]  /*4210*/  MUFU.TANH R174, R13 ;  /* 0x0000000d00ae7308 */ /* 0x0002740000002400 */
[----:B------:R1:W1:Y:S10]  /*4220*/  MUFU.TANH R173, R14 ;  /* 0x0000000e00ad7308 */ /* 0x0002740000002400 */
[----:B------:R1:W1:Y:S01]  /*4230*/  MUFU.TANH R171, R15 ;  /* 0x0000000f00ab7308 */ /* 0x0002620000002400 */
[----:B---3--:R-:W3:Y:S01]  /*4240*/  LDSM.16.M88.4 R8, [R149+0x6800] ;  /* 0x006800009508783b */ /* 0x008ee20000000200 */
[-C--:B----4-:R-:W-:Y:S08]  /*4250*/  HMMA.16816.F32.BF16 R20, R104, R4.reuse, R20 ;  /* 0x000000046814723c */ /* 0x090ff00000041814 */
[----:B------:R4:W1:Y:S01]  /*4260*/  MUFU.TANH R182, R16 ;  /* 0x0000001000b67308 */ /* 0x0008620000002400 */
[C---:B------:R-:W-:Y:S09]  /*4270*/  HMMA.16816.F32.BF16 R24, R112.reuse, R4, R24 ;  /* 0x000000047018723c */ /* 0x040ff20000041818 */
[----:B------:R4:W1:Y:S01]  /*4280*/  MUFU.TANH R180, R17 ;  /* 0x0000001100b47308 */ /* 0x0008620000002400 */
[-C--:B------:R-:W-:Y:S09]  /*4290*/  HMMA.16816.F32.BF16 R28, R112, R6.reuse, R28 ;  /* 0x00000006701c723c */ /* 0x080ff2000004181c */
[----:B------:R4:W1:Y:S01]  /*42a0*/  MUFU.TANH R178, R18 ;  /* 0x0000001200b27308 */ /* 0x0008620000002400 */
[C---:B------:R-:W-:Y:S01]  /*42b0*/  HMMA.16816.F32.BF16 R32, R104.reuse, R6, R32 ;  /* 0x000000066820723c */ /* 0x040fe20000041820 */
[----:B------:R-:W1:Y:S03]  /*42c0*/  LDSM.16.M88.4 R4, [R149+0x6c00] ;  /* 0x006c00009504783b */ /* 0x000e660000000200 */
[----:B------:R-:W-:Y:S02]  /*42d0*/  FMUL.FTZ R20, R20, c[0x0][0x2ec] ;  /* 0x0000bb0014147a20 */ /* 0x000fe40000410000 */
[----:B------:R-:W-:Y:S02]  /*42e0*/  FMUL.FTZ R21, R21, c[0x0][0x2ec] ;  /* 0x0000bb0015157a20 */ /* 0x000fe40000410000 */
[----:B------:R-:W-:Y:S01]  /*42f0*/  FMUL.FTZ R22, R22, c[0x0][0x2ec] ;  /* 0x0000bb0016167a20 */ /* 0x000fe20000410000 */
[----:B------:R4:W1:Y:S03]  /*4300*/  MUFU.TANH R176, R19 ;  /* 0x0000001300b07308 */ /* 0x0008660000002400 */
[----:B------:R-:W-:Y:S01]  /*4310*/  FMUL.FTZ R23, R23, c[0x0][0x2ec] ;  /* 0x0000bb0017177a20 */ /* 0x000fe20000410000 */
[-C--:B---3--:R-:W-:Y:S03]  /*4320*/  HMMA.16816.F32.BF16 R36, R104, R8.reuse, R36 ;  /* 0x000000086824723c */ /* 0x088fe60000041824 */
[----:B------:R-:W-:Y:S02]  /*4330*/  FMUL.FTZ R24, R24, c[0x0][0x2ec] ;  /* 0x0000bb0018187a20 */ /* 0x000fe40000410000 */
[----:B------:R-:W-:Y:S01]  /*4340*/  FMUL.FTZ R25, R25, c[0x0][0x2ec] ;  /* 0x0000bb0019197a20 */ /* 0x000fe20000410000 */
[----:B------:R4:W3:Y:S01]  /*4350*/  MUFU.TANH R193, R20 ;  /* 0x0000001400c17308 */ /* 0x0008e20000002400 */
[----:B------:R-:W-:Y:S01]  /*4360*/  FMUL.FTZ R26, R26, c[0x0][0x2ec] ;  /* 0x0000bb001a1a7a20 */ /* 0x000fe20000410000 */
[C---:B------:R-:W-:Y:S04]  /*4370*/  HMMA.16816.F32.BF16 R40, R112.reuse, R8, R40 ;  /* 0x000000087028723c */ /* 0x040fe80000041828 */
[----:B------:R-:W-:Y:S02]  /*4380*/  FMUL.FTZ R27, R27, c[0x0][0x2ec] ;  /* 0x0000bb001b1b7a20 */ /* 0x000fe40000410000 */
[----:B------:R-:W-:Y:S02]  /*4390*/  FMUL.FTZ R28, R28, c[0x0][0x2ec] ;  /* 0x0000bb001c1c7a20 */ /* 0x000fe40000410000 */
[----:B------:R4:W2:Y:S01]  /*43a0*/  MUFU.TANH R184, R21 ;  /* 0x0000001500b87308 */ /* 0x0008a20000002400 */
[-C--:B------:R-:W-:Y:S03]  /*43b0*/  HMMA.16816.F32.BF16 R44, R112, R10.reuse, R44 ;  /* 0x0000000a702c723c */ /* 0x080fe6000004182c */
[----:B------:R-:W-:Y:S02]  /*43c0*/  FMUL.FTZ R29, R29, c[0x0][0x2ec] ;  /* 0x0000bb001d1d7a20 */ /* 0x000fe40000410000 */
[----:B------:R-:W-:Y:S02]  /*43d0*/  FMUL.FTZ R30, R30, c[0x0][0x2ec] ;  /* 0x0000bb001e1e7a20 */ /* 0x000fe40000410000 */
[----:B------:R-:W-:Y:S01]  /*43e0*/  FMUL.FTZ R31, R31, c[0x0][0x2ec] ;  /* 0x0000bb001f1f7a20 */ /* 0x000fe20000410000 */
[C---:B------:R-:W-:Y:S01]  /*43f0*/  HMMA.16816.F32.BF16 R48, R104.reuse, R10, R48 ;  /* 0x0000000a6830723c */ /* 0x040fe20000041830 */
[----:B------:R4:W2:Y:S03]  /*4400*/  MUFU.TANH R177, R22 ;  /* 0x0000001600b17308 */ /* 0x0008a60000002400 */
[----:B------:R-:W-:Y:S02]  /*4410*/  FMUL.FTZ R32, R32, c[0x0][0x2ec] ;  /* 0x0000bb0020207a20 */ /* 0x000fe40000410000 */
[----:B------:R-:W-:Y:S02]  /*4420*/  FMUL.FTZ R33, R33, c[0x0][0x2ec] ;  /* 0x0000bb0021217a20 */ /* 0x000fe40000410000 */
[-C--:B-1----:R-:W-:Y:S03]  /*4430*/  HMMA.16816.F32.BF16 R52, R104, R4.reuse, R52 ;  /* 0x000000046834723c */ /* 0x082fe60000041834 */
[----:B------:R4:W1:Y:S01]  /*4440*/  MUFU.TANH R175, R23 ;  /* 0x0000001700af7308 */ /* 0x0008620000002400 */
[----:B------:R-:W-:Y:S02]  /*4450*/  FMUL.FTZ R34, R34, c[0x0][0x2ec] ;  /* 0x0000bb0022227a20 */ /* 0x000fe40000410000 */
[----:B------:R-:W-:Y:S02]  /*4460*/  FMUL.FTZ R35, R35, c[0x0][0x2ec] ;  /* 0x0000bb0023237a20 */ /* 0x000fe40000410000 */
[C---:B------:R-:W-:Y:S04]  /*4470*/  HMMA.16816.F32.BF16 R56, R112.reuse, R4, R56 ;  /* 0x000000047038723c */ /* 0x040fe80000041838 */
[----:B------:R-:W-:Y:S01]  /*4480*/  FMUL.FTZ R36, R36, c[0x0][0x2ec] ;  /* 0x0000bb0024247a20 */ /* 0x000fe20000410000 */
[----:B------:R4:W1:Y:S01]  /*4490*/  MUFU.TANH R192, R24 ;  /* 0x0000001800c07308 */ /* 0x0008620000002400 */
[----:B------:R-:W-:Y:S01]  /*44a0*/  FMUL.FTZ R37, R37, c[0x0][0x2ec] ;  /* 0x0000bb0025257a20 */ /* 0x000fe20000410000 */
[----:B------:R-:W-:Y:S01]  /*44b0*/  MOV R4, R181 ;  /* 0x000000b500047202 */ /* 0x000fe20000000f00 */
[-C--:B------:R-:W-:Y:S04]  /*44c0*/  HMMA.16816.F32.BF16 R60, R112, R6.reuse, R60 ;  /* 0x00000006703c723c */ /* 0x080fe8000004183c */
[----:B------:R-:W-:Y:S01]  /*44d0*/  MOV R5, R165 ;  /* 0x000000a500057202 */ /* 0x000fe20000000f00 */
[----:B------:R-:W-:Y:S02]  /*44e0*/  FMUL.FTZ R38, R38, c[0x0][0x2ec] ;  /* 0x0000bb0026267a20 */ /* 0x000fe40000410000 */
[----:B------:R4:W1:Y:S01]  /*44f0*/  MUFU.TANH R187, R25 ;  /* 0x0000001900bb7308 */ /* 0x0008620000002400 */
[----:B------:R-:W-:Y:S01]  /*4500*/  HMMA.16816.F32.BF16 R64, R104, R6, R64 ;  /* 0x000000066840723c */ /* 0x000fe20000041840 */
[----:B------:R4:W-:Y:S03]  /*4510*/  STL.64 [R1], R4 ;  /* 0x0000000401007387 */ /* 0x0009e60000100a00 */
[----:B------:R-:W-:Y:S02]  /*4520*/  FMUL.FTZ R39, R39, c[0x0][0x2ec] ;  /* 0x0000bb0027277a20 */ /* 0x000fe40000410000 */
[----:B------:R-:W-:Y:S02]  /*4530*/  FMUL.FTZ R40, R40, c[0x0][0x2ec] ;  /* 0x0000bb0028287a20 */ /* 0x000fe40000410000 */
[----:B------:R-:W-:Y:S01]  /*4540*/  FMUL.FTZ R41, R41, c[0x0][0x2ec] ;  /* 0x0000bb0029297a20 */ /* 0x000fe20000410000 */
[----:B------:R4:W1:Y:S03]  /*4550*/  MUFU.TANH R185, R26 ;  /* 0x0000001a00b97308 */ /* 0x0008660000002400 */
        /* <DEDUP_REMOVED lines=30> */
[----:B------:R-:W-:Y:S07]  /*4740*/  FMUL.FTZ R67, R67, c[0x0][0x2ec] ;  /* 0x0000bb0043437a20 */ /* 0x000fee0000410000 */
[----:B------:R4:W1:Y:S10]  /*4750*/  MUFU.TANH R199, R32 ;  /* 0x0000002000c77308 */ /* 0x0008740000002400 */
        /* <DEDUP_REMOVED lines=34> */
[----:B------:R4:W1:Y:S01]  /*4980*/  MUFU.TANH R224, R67 ;  /* 0x0000004300e07308 */ /* 0x0008620000002400 */
[----:B------:R-:W-:-:S05]  /*4990*/  @!P0 BRA `(.L_x_498) ;  /* 0x000004a000008947 */ /* 0x000fca0003800000 */
[----:B-1234-:R-:W-:Y:S01]  /*49a0*/  MOV R61, R216 ;  /* 0x000000d8003d7202 */ /* 0x01efe20000000f00 */
[----:B------:R-:W-:Y:S01]  /*49b0*/  UIADD3 UR9, UR14, UR9, -UR7 ;  /* 0x000000090e097290 */ /* 0x000fe2000fffe807 */
[----:B------:R-:W-:Y:S01]  /*49c0*/  MOV R103, R220 ;  /* 0x000000dc00677202 */ /* 0x000fe20000000f00 */
[----:B------:R-:W-:Y:S01]  /*49d0*/  IMAD.MOV.U32 R60, RZ, RZ, R218 ;  /* 0x000000ffff3c7224 */ /* 0x000fe200078e00da */
        /* <DEDUP_REMOVED lines=56> */
[----:B------:R-:W-:Y:S01]  /*4d60*/  UIADD3 UR4, UR6, 0x80, URZ ;  /* 0x0000008006047890 */ /* 0x000fe2000fffe03f */
[----:B------:R-:W-:Y:S01]  /*4d70*/  MOV R25, R164 ;  /* 0x000000a400197202 */ /* 0x000fe20000000f00 */
[----:B------:R-:W-:Y:S01]  /*4d80*/  IMAD.MOV.U32 R22, RZ, RZ, R179 ;  /* 0x000000ffff167224 */ /* 0x000fe200078e00b3 */
[----:B------:R-:W-:Y:S01]  /*4d90*/  UMOV UR5, UR14 ;  /* 0x0000000e00057c82 */ /* 0x000fe20008000000 */
[----:B------:R-:W-:Y:S01]  /*4da0*/  MOV R35, R167 ;  /* 0x000000a700237202 */ /* 0x000fe20000000f00 */
[----:B------:R-:W-:Y:S01]  /*4db0*/  IMAD.MOV.U32 R24, RZ, RZ, R166 ;  /* 0x000000ffff187224 */ /* 0x000fe200078e00a6 */
[----:B------:R-:W-:Y:S01]  /*4dc0*/  UISETP.GE.AND UP0, UPT, UR4, UR9, UPT ;  /* 0x000000090400728c */ /* 0x000fe2000bf06270 */
[----:B------:R-:W-:Y:S01]  /*4dd0*/  IMAD.MOV.U32 R34, RZ, RZ, R168 ;  /* 0x000000ffff227224 */ /* 0x000fe200078e00a8 */
[----:B------:R-:W-:Y:S04]  /*4de0*/  UIADD3 UR4, UR10, 0x80, URZ ;  /* 0x000000800a047890 */ /* 0x000fe8000fffe03f */
[----:B------:R-:W-:Y:S02]  /*4df0*/  PLOP3.LUT P1, PT, PT, PT, UP0, 0x80, 0x0 ;  /* 0x000000000000781c */ /* 0x000fe40003f2f008 */
[----:B------:R-:W-:Y:S05]  /*4e00*/  IMAD.U32 R0, RZ, RZ, UR4 ;  /* 0x00000004ff007e24 */ /* 0x000fea000f8e00ff */
[----:B------:R-:W-:Y:S11]  /*4e10*/  ISETP.LT.AND P0, PT, R0, UR7, PT ;  /* 0x0000000700007c0c */ /* 0x000ff6000bf01270 */
[----:B------:R-:W-:Y:S02]  /*4e20*/  @!UPT UIADD3 URZ, URZ, URZ, URZ ;  /* 0x0000003f3f3ff290 */ /* 0x000fe4000fffe03f */
[----:B------:R-:W-:-:S05]  /*4e30*/  @!P1 BRA P0, `(.L_x_499) ;  /* 0x00000ec000009947 */ /* 0x000fca0000000000 */
.L_x_498:
[----:B--23--:R-:W2:Y:S01]  /*4e40*/  LDL R0, [R1+0x28] ;  /* 0x0000280001007983 */ /* 0x00cea20000100800 */
[----:B------:R-:W-:Y:S02]  /*4e50*/  UIADD3 UR4, -UR5, UR7, -UR11 ;  /* 0x0000000705047290 */ /* 0x000fe4000fffe90b */
[----:B------:R-:W-:Y:S01]  /*4e60*/  ULDC UR9, c[0x0][0x2e8] ;  /* 0x0000ba0000097ab9 */ /* 0x000fe20000000800 */
[----:B------:R-:W3:Y:S01]  /*4e70*/  LDL R10, [R1+0x3c] ;  /* 0x00003c00010a7983 */ /* 0x000ee20000100800 */
[----:B------:R-:W-:Y:S01]  /*4e80*/  UMOV UR14, UR5 ;  /* 0x00000005000e7c82 */ /* 0x000fe20008000000 */
[----:B--2---:R-:W-:Y:S04]  /*4e90*/  IADD3 R0, R0, UR6, RZ ;  /* 0x0000000600007c10 */ /* 0x004fe8000fffe0ff */
[C---:B------:R-:W-:Y:S02]  /*4ea0*/  IADD3 R6, R0.reuse, 0x8, RZ ;  /* 0x0000000800067810 */ /* 0x040fe40007ffe0ff */
[C---:B----4-:R-:W-:Y:S02]  /*4eb0*/  IADD3 R5, R0.reuse, 0x40, RZ ;  /* 0x0000004000057810 */ /* 0x050fe40007ffe0ff */
        /* <DEDUP_REMOVED lines=11> */
[----:B---3--:R-:W-:Y:S01]  /*4f70*/  IMAD R0, R0, 0x80, R10 ;  /* 0x0000008000007824 */ /* 0x008fe200078e020a */
        /* <DEDUP_REMOVED lines=41> */
[----:B------:R-:W-:Y:S02]  /*5210*/  ISETP.GE.OR P6, PT, R14, R6, !P6 ;  /* 0x000000060e00720c */ /* 0x000fe400077c6670 */
[----:B------:R-:W-:Y:S02]  /*5220*/  IMNMX R5, RZ, R24, !PT ;  /* 0x00000018ff057217 */ /* 0x000fe40007800200 */
[-C--:B------:R-:W-:Y:S02]  /*5230*/  ISETP.GE.OR P5, PT, R13, R6.reuse, !P5 ;  /* 0x000000060d00720c */ /* 0x080fe40006fa6670 */
[----:B------:R-:W-:Y:S02]  /*5240*/  ISETP.GE.OR P4, PT, R12, R6, !P4 ;  /* 0x000000060c00720c */ /* 0x000fe40006786670 */
[----:B------:R-:W-:Y:S02]  /*5250*/  FSEL R42, R193, -INF , !P3 ;  /* 0xff800000c12a7808 */ /* 0x000fe40005800000 */
[-C--:B------:R-:W-:Y:S02]  /*5260*/  ISETP.GE.AND P3, PT, R11, R4.reuse, PT ;  /* 0x000000040b00720c */ /* 0x080fe40003f66270 */
[----:B------:R-:W-:Y:S02]  /*5270*/  FSEL R43, R184, -INF , !P2 ;  /* 0xff800000b82b7808 */ /* 0x000fe40005000000 */
[-C--:B------:R-:W-:Y:S02]  /*5280*/  ISETP.GE.AND P2, PT, R10, R4.reuse, PT ;  /* 0x000000040a00720c */ /* 0x080fe40003f46270 */
[----:B-1----:R-:W-:Y:S02]  /*5290*/  FSEL R44, R199, -INF , !P1 ;  /* 0xff800000c72c7808 */ /* 0x002fe40004800000 */
        /* <DEDUP_REMOVED lines=85> */
[----:B------:R-:W-:Y:S02]  /*57f0*/  ISETP.GE.OR P6, PT, R18, R6, !P6 ;  /* 0x000000061200720c */ /* 0x000fe400077c6670 */
[----:B------:R-:W-:Y:S02]  /*5800*/  FSEL R29, R174, -INF , !P0 ;  /* 0xff800000ae1d7808 */ /* 0x000fe40004000000 */
[----:B------:R-:W-:Y:S02]  /*5810*/  ISETP.GE.AND P0, PT, R12, R4, PT ;  /* 0x000000040c00720c */ /* 0x000fe40003f06270 */
[----:B------:R-:W-:Y:S02]  /*5820*/  IMNMX R5, RZ, R30, !PT ;  /* 0x0000001eff057217 */ /* 0x000fe40007800200 */
[----:B------:R-:W-:Y:S02]  /*5830*/  ISETP.GE.OR P5, PT, R17, R6, !P5 ;  /* 0x000000061100720c */ /* 0x000fe40006fa6670 */
[----:B------:R-:W-:Y:S02]  /*5840*/  FSEL R30, R192, -INF , !P6 ;  /* 0xff800000c01e7808 */ /* 0x000fe40007000000 */
[----:B------:R-:W-:Y:S02]  /*5850*/  ISETP.GE.AND P6, PT, R11, R4, PT ;  /* 0x000000040b00720c */ /* 0x000fe40003fc6270 */
        /* <DEDUP_REMOVED lines=16> */
[-C--:B------:R-:W-:Y:S02]  /*5960*/  ISETP.GE.OR P6, PT, R11, R6.reuse, !P6 ;  /* 0x000000060b00720c */ /* 0x080fe400077c6670 */
[----:B------:R-:W-:Y:S02]  /*5970*/  FSEL R58, R209, -INF , !P0 ;  /* 0xff800000d13a7808 */ /* 0x000fe40004000000 */
[-C--:B------:R-:W-:Y:S02]  /*5980*/  ISETP.GE.AND P0, PT, R21, R5.reuse, PT ;  /* 0x000000051500720c */ /* 0x080fe40003f06270 */
[-C--:B------:R-:W-:Y:S02]  /*5990*/  ISETP.GE.OR P5, PT, R10, R6.reuse, !P5 ;  /* 0x000000060a00720c */ /* 0x080fe40006fa6670 */
[-C--:B------:R-:W-:Y:S02]  /*59a0*/  ISETP.GE.OR P4, PT, R9, R6.reuse, !P4 ;  /* 0x000000060900720c */ /* 0x080fe40006786670 */
[-C--:B------:R-:W-:Y:S02]  /*59b0*/  ISETP.GE.OR P3, PT, R8, R6.reuse, !P3 ;  /* 0x000000060800720c */ /* 0x080fe40005f66670 */
[----:B------:R-:W-:Y:S02]  /*59c0*/  ISETP.GE.OR P2, PT, R7, R6, !P2 ;  /* 0x000000060700720c */ /* 0x000fe40005746670 */
[-C--:B------:R-:W-:Y:S02]  /*59d0*/  ISETP.GE.OR P1, PT, R0, R4.reuse, !P1 ;  /* 0x000000040000720c */ /* 0x080fe40004f26670 */
[----:B------:R-:W-:Y:S02]  /*59e0*/  FSEL R59, R208, -INF , !P6 ;  /* 0xff800000d03b7808 */ /* 0x000fe40007000000 */
[-C--:B------:R-:W-:Y:S02]  /*59f0*/  ISETP.GE.AND P6, PT, R20, R5.reuse, PT ;  /* 0x000000051400720c */ /* 0x080fe40003fc6270 */
[-C--:B------:R-:W-:Y:S02]  /*5a00*/  ISETP.GE.OR P0, PT, R21, R4.reuse, !P0 ;  /* 0x000000041500720c */ /* 0x080fe40004706670 */
[----:B------:R-:W-:Y:S02]  /*5a10*/  FSEL R65, R229, -INF , !P5 ;  /* 0xff800000e5417808 */ /* 0x000fe40006800000 */
[-C--:B------:R-:W-:Y:S02]  /*5a20*/  ISETP.GE.AND P5, PT, R19, R5.reuse, PT ;  /* 0x000000051300720c */ /* 0x080fe40003fa6270 */
[----:B------:R-:W-:Y:S02]  /*5a30*/  FSEL R100, R225, -INF , !P4 ;  /* 0xff800000e1647808 */ /* 0x000fe40006000000 */
[-C--:B------:R-:W-:Y:S02]  /*5a40*/  ISETP.GE.AND P4, PT, R18, R5.reuse, PT ;  /* 0x000000051200720c */ /* 0x080fe40003f86270 */
        /* <DEDUP_REMOVED lines=43> */
.L_x_499:
[----:B------:R-:W2:Y:S01]  /*5d00*/  LDL R0, [R1+0x20] ;  /* 0x0000200001007983 */ /* 0x000ea20000100800 */
[----:B------:R-:W-:Y:S03]  /*5d10*/  UISETP.GT.AND UP3, UPT, UR8, UR20, UPT ;  /* 0x000000140800728c */ /* 0x000fe6000bf64270 */
[----:B------:R-:W3:Y:S03]  /*5d20*/  LDL R4, [R1+0x24] ;  /* 0x0000240001047983 */ /* 0x000ee60000100800 */
[----:B------:R-:W-:Y:S01]  /*5d30*/  PLOP3.LUT P1, PT, PT, PT, UP3, 0x80, 0x0 ;  /* 0x000000000000781c */ /* 0x000fe20003f2f038 */
[----:B------:R-:W4:Y:S04]  /*5d40*/  LDL R10, [R1+0x18] ;  /* 0x00001800010a7983 */ /* 0x000f280000100800 */
[----:B------:R-:W4:Y:S04]  /*5d50*/  LDL R11, [R1+0x1c] ;  /* 0x00001c00010b7983 */ /* 0x000f280000100800 */
        /* <DEDUP_REMOVED lines=31> */
[----:B------:R-:W-:Y:S04]  /*5f50*/  STL [R1+0xcc], R83 ;  /* 0x0000cc5301007387 */ /* 0x000fe80000100800 */
[----:B------:R-:W-:Y:S04]  /*5f60*/  STL [R1+0xc8], R82 ;  /* 0x0000c85201007387 */ /* 0x000fe80000100800 */
[----:B------:R1:W-:Y:S04]  /*5f70*/  STL [R1+0xc4], R81 ;  /* 0x0000c45101007387 */ /* 0x0003e80000100800 */
[----:B------:R1:W-:Y:S04]  /*5f80*/  STL [R1+0xc0], R80 ;  /* 0x0000c05001007387 */ /* 0x0003e80000100800 */
[----:B------:R1:W-:Y:S04]  /*5f90*/  STL [R1+0xbc], R79 ;  /* 0x0000bc4f01007387 */ /* 0x0003e80000100800 */
[----:B------:R1:W-:Y:S04]  /*5fa0*/  STL [R1+0xb8], R78 ;  /* 0x0000b84e01007387 */ /* 0x0003e80000100800 */
        /* <DEDUP_REMOVED lines=10> */
[----:B------:R1:W-:Y:S04]  /*6050*/  STL [R1+0x8c], R3 ;  /* 0x00008c0301007387 */ /* 0x0003e80000100800 */
[----:B------:R-:W-:Y:S01]  /*6060*/  STL [R1+0x88], R2 ;  /* 0x0000880201007387 */ /* 0x000fe20000100800 */
[C---:B--2---:R-:W-:Y:S01]  /*6070*/  FMUL.FTZ R6, R0.reuse, 1.4426950216293334961 ;  /* 0x3fb8aa3b00067820 */ /* 0x044fe20000410000 */
[----:B------:R-:W-:Y:S01]  /*6080*/  FSETP.NEU.FTZ.AND P0, PT, R0, -INF , PT ;  /* 0xff8000000000780b */ /* 0x000fe20003f1d000 */
[----:B---3--:R-:W-:Y:S03]  /*6090*/  FMUL.FTZ R5, R4, 1.4426950216293334961 ;  /* 0x3fb8aa3b04057820 */ /* 0x008fe60000410000 */
[----:B------:R-:W-:Y:S02]  /*60a0*/  FSEL R6, R6, RZ, P0 ;  /* 0x000000ff06067208 */ /* 0x000fe40000000000 */
[----:B------:R-:W-:Y:S01]  /*60b0*/  FSETP.NEU.FTZ.AND P0, PT, R4, -INF , PT ;  /* 0xff8000000400780b */ /* 0x000fe20003f1d000 */
[----:B----4-:R-:W-:Y:S02]  /*60c0*/  FMUL.FTZ R4, R10, 1.4426950216293334961 ;  /* 0x3fb8aa3b0a047820 */ /* 0x010fe40000410000 */
[--C-:B------:R-:W-:Y:S01]  /*60d0*/  FFMA.FTZ R0, R34, c[0x0][0x23c], -R6.reuse ;  /* 0x00008f0022007a23 */ /* 0x100fe20000010806 */
[----:B------:R-:W-:Y:S01]  /*60e0*/  FSEL R5, R5, RZ, P0 ;  /* 0x000000ff05057208 */ /* 0x000fe20000000000 */
[--C-:B------:R-:W-:Y:S01]  /*60f0*/  FFMA.FTZ R12, R51, c[0x0][0x23c], -R6.reuse ;  /* 0x00008f00330c7a23 */ /* 0x100fe20000010806 */
[----:B------:R-:W-:Y:S01]  /*6100*/  FSETP.NEU.FTZ.AND P0, PT, R10, -INF , PT ;  /* 0xff8000000a00780b */ /* 0x000fe20003f1d000 */
[C---:B------:R-:W-:Y:S01]  /*6110*/  FMUL.FTZ R10, R11.reuse, 1.4426950216293334961 ;  /* 0x3fb8aa3b0b0a7820 */ /* 0x040fe20000410000 */
[----:B------:R2:W-:Y:S02]  /*6120*/  MUFU.EX2 R242, R0 ;  /* 0x0000000000f27308 */ /* 0x0005e40000000800 */
[----:B------:R-:W-:Y:S02]  /*6130*/  FSEL R4, R4, RZ, P0 ;  /* 0x000000ff04047208 */ /* 0x000fe40000000000 */
[----:B------:R-:W-:Y:S01]  /*6140*/  FSETP.NEU.FTZ.AND P0, PT, R11, -INF , PT ;  /* 0xff8000000b00780b */ /* 0x000fe20003f1d000 */
[--C-:B------:R-:W-:Y:S05]  /*6150*/  FFMA.FTZ R11, R53, c[0x0][0x23c], -R6.reuse ;  /* 0x00008f00350b7a23 */ /* 0x100fea0000010806 */
[----:B-1----:R-:W-:Y:S10]  /*6160*/  MUFU.EX2 R85, R12 ;  /* 0x0000000c00557308 */ /* 0x002ff40000000800 */
[----:B------:R-:W-:Y:S01]  /*6170*/  MUFU.EX2 R84, R11 ;  /* 0x0000000b00547308 */ /* 0x000fe20000000800 */
[--C-:B--2---:R-:W-:Y:S09]  /*6180*/  FFMA.FTZ R0, R35, c[0x0][0x23c], -R6.reuse ;  /* 0x00008f0023007a23 */ /* 0x104ff20000010806 */
[----:B------:R1:W-:Y:S02]  /*6190*/  MUFU.EX2 R232, R0 ;  /* 0x0000000000e87308 */ /* 0x0003e40000000800 */
[--C-:B-1----:R-:W-:Y:S08]  /*61a0*/  FFMA.FTZ R0, R24, c[0x0][0x23c], -R5.reuse ;  /* 0x00008f0018007a23 */ /* 0x102ff00000010805 */
[----:B------:R1:W-:Y:S02]  /*61b0*/  MUFU.EX2 R181, R0 ;  /* 0x0000000000b57308 */ /* 0x0003e40000000800 */
[--C-:B-1----:R-:W-:Y:S08]  /*61c0*/  FFMA.FTZ R0, R25, c[0x0][0x23c], -R5.reuse ;  /* 0x00008f0019007a23 */ /* 0x102ff00000010805 */
[----:B------:R1:W-:Y:S02]  /*61d0*/  MUFU.EX2 R165, R0 ;  /* 0x0000000000a57308 */ /* 0x0003e40000000800 */
[--C-:B-1----:R-:W-:Y:S08]  /*61e0*/  FFMA.FTZ R0, R36, c[0x0][0x23c], -R6.reuse ;  /* 0x00008f0024007a23 */ /* 0x102ff00000010806 */
[----:B------:R1:W-:Y:S02]  /*61f0*/  MUFU.EX2 R243, R0 ;  /* 0x0000000000f37308 */ /* 0x0003e40000000800 */
[----:B-1----:R-:W-:Y:S08]  /*6200*/  FFMA.FTZ R0, R37, c[0x0][0x23c], -R6 ;  /* 0x00008f0025007a23 */ /* 0x002ff00000010806 */
        /* <DEDUP_REMOVED lines=8> */
[----:B------:R1:W2:Y:S02]  /*6290*/  MUFU.EX2 R114, R0 ;  /* 0x0000000000727308 */ /* 0x0002a40000000800 */
[----:B-1----:R-:W-:Y:S05]  /*62a0*/  FSEL R0, R10, RZ, P0 ;  /* 0x000000ff0a007208 */ /* 0x002fea0000000000 */
[--C-:B------:R-:W-:Y:S02]  /*62b0*/  FFMA.FTZ R10, R20, c[0x0][0x23c], -R0.reuse ;  /* 0x00008f00140a7a23 */ /* 0x100fe40000010800 */
[--C-:B------:R-:W-:Y:S02]  /*62c0*/  FFMA.FTZ R7, R7, c[0x0][0x23c], -R0.reuse ;  /* 0x00008f0007077a23 */ /* 0x100fe40000010800 */
[----:B------:R1:W-:Y:S10]  /*62d0*/  MUFU.EX2 R113, R10 ;  /* 0x0000000a00717308 */ /* 0x0003f40000000800 */
[----:B------:R3:W-:Y:S01]  /*62e0*/  MUFU.EX2 R90, R7 ;  /* 0x00000007005a7308 */ /* 0x0007e20000000800 */
[----:B-1----:R-:W-:Y:S09]  /*62f0*/  FFMA.FTZ R10, R21, c[0x0][0x23c], -R0 ;  /* 0x00008f00150a7a23 */ /* 0x002ff20000010800 */
[----:B------:R1:W4:Y:S01]  /*6300*/  MUFU.EX2 R112, R10 ;  /* 0x0000000a00707308 */ /* 0x0003220000000800 */
[--C-:B---3--:R-:W-:Y:S09]  /*6310*/  FFMA.FTZ R7, R58, c[0x0][0x23c], -R4.reuse ;  /* 0x00008f003a077a23 */ /* 0x108ff20000010804 */
[----:B------:R3:W-:Y:S01]  /*6320*/  MUFU.EX2 R89, R7 ;  /* 0x0000000700597308 */ /* 0x0007e20000000800 */
[--C-:B-1----:R-:W-:Y:S09]  /*6330*/  FFMA.FTZ R10, R28, c[0x0][0x23c], -R4.reuse ;  /* 0x00008f001c0a7a23 */ /* 0x102ff20000010804 */
[----:B------:R1:W-:Y:S01]  /*6340*/  MUFU.EX2 R250, R10 ;  /* 0x0000000a00fa7308 */ /* 0x0003e20000000800 */
[--C-:B---3--:R-:W-:Y:S09]  /*6350*/  FFMA.FTZ R7, R59, c[0x0][0x23c], -R4.reuse ;  /* 0x00008f003b077a23 */ /* 0x108ff20000010804 */
[----:B------:R3:W-:Y:S01]  /*6360*/  MUFU.EX2 R88, R7 ;  /* 0x0000000700587308 */ /* 0x0007e20000000800 */
[----:B-1----:R-:W-:Y:S09]  /*6370*/  FFMA.FTZ R10, R29, c[0x0][0x23c], -R4 ;  /* 0x00008f001d0a7a23 */ /* 0x002ff20000010804 */
[----:B------:R1:W-:Y:S01]  /*6380*/  MUFU.EX2 R233, R10 ;  /* 0x0000000a00e97308 */ /* 0x0003e20000000800 */
[----:B---3--:R-:W-:Y:S02]  /*6390*/  FFMA.FTZ R7, R8, c[0x0][0x23c], -R0 ;  /* 0x00008f0008077a23 */ /* 0x008fe40000010800 */
[----:B------:R-:W-:Y:S07]  /*63a0*/  FFMA.FTZ R8, R64, c[0x0][0x23c], -R6 ;  /* 0x00008f0040087a23 */ /* 0x000fee0000010806 */
[----:B------:R3:W-:Y:S10]  /*63b0*/  MUFU.EX2 R87, R7 ;  /* 0x0000000700577308 */ /* 0x0007f40000000800 */
[----:B------:R4:W-:Y:S01]  /*63c0*/  MUFU.EX2 R81, R8 ;  /* 0x0000000800517308 */ /* 0x0009e20000000800 */
[--C-:B-1----:R-:W-:Y:S09]  /*63d0*/  FFMA.FTZ R10, R14, c[0x0][0x23c], -R0.reuse ;  /* 0x00008f000e0a7a23 */ /* 0x102ff20000010800 */
[----:B------:R1:W-:Y:S01]  /*63e0*/  MUFU.EX2 R231, R10 ;  /* 0x0000000a00e77308 */ /* 0x0003e20000000800 */
[--C-:B---3--:R-:W-:Y:S01]  /*63f0*/  FFMA.FTZ R7, R9, c[0x0][0x23c], -R0.reuse ;  /* 0x00008f0009077a23 */ /* 0x108fe20000010800 */
[----:B--2---:R-:W-:Y:S08]  /*6400*/  F2FP.BF16.PACK_AB R9, R114, R115 ;  /* 0x000000737209723e */ /* 0x004ff000000010ff */
[----:B------:R2:W-:Y:S01]  /*6410*/  MUFU.EX2 R86, R7 ;  /* 0x0000000700567308 */ /* 0x0005e20000000800 */
[----:B----4-:R-:W-:Y:S01]  /*6420*/  F2FP.BF16.PACK_AB R8, R112, R113 ;  /* 0x000000717008723e */ /* 0x010fe200000010ff */
[----:B-1----:R-:W-:Y:S08]  /*6430*/  FFMA.FTZ R10, R15, c[0x0][0x23c], -R0 ;  /* 0x00008f000f0a7a23 */ /* 0x002ff00000010800 */
[----:B------:R1:W-:Y:S01]  /*6440*/  MUFU.EX2 R230, R10 ;  /* 0x0000000a00e67308 */ /* 0x0003e20000000800 */
[--C-:B--2---:R-:W-:Y:S09]  /*6450*/  FFMA.FTZ R7, R67, c[0x0][0x23c], -R6.reuse ;  /* 0x00008f0043077a23 */ /* 0x104ff20000010806 */
[----:B------:R2:W-:Y:S01]  /*6460*/  MUFU.EX2 R80, R7 ;  /* 0x0000000700507308 */ /* 0x0005e20000000800 */
[--C-:B-1----:R-:W-:Y:S09]  /*6470*/  FFMA.FTZ R10, R42, c[0x0][0x23c], -R6.reuse ;  /* 0x00008f002a0a7a23 */ /* 0x102ff20000010806 */
        /* <DEDUP_REMOVED lines=9> */
[----:B--2---:R-:W-:Y:S09]  /*6510*/  FFMA.FTZ R7, R104, c[0x0][0x23c], -R6 ;  /* 0x00008f0068077a23 */ /* 0x004ff20000010806 */
[----:B------:R2:W-:Y:S01]  /*6520*/  MUFU.EX2 R69, R7 ;  /* 0x0000000700457308 */ /* 0x0005e20000000800 */
[--C-:B-1----:R-:W-:Y:S09]  /*6530*/  FFMA.FTZ R10, R39, c[0x0][0x23c], -R5.reuse ;  /* 0x00008f00270a7a23 */ /* 0x102ff20000010805 */
[----:B------:R1:W-:Y:S01]  /*6540*/  MUFU.EX2 R251, R10 ;  /* 0x0000000a00fb7308 */ /* 0x0003e20000000800 */
[----:B--2---:R-:W-:Y:S09]  /*6550*/  FFMA.FTZ R7, R65, c[0x0][0x23c], -R4 ;  /* 0x00008f0041077a23 */ /* 0x004ff20000010804 */
[----:B------:R2:W-:Y:S01]  /*6560*/  MUFU.EX2 R77, R7 ;  /* 0x00000007004d7308 */ /* 0x0005e20000000800 */
[----:B-1----:R-:W-:Y:S09]  /*6570*/  FFMA.FTZ R10, R44, c[0x0][0x23c], -R6 ;  /* 0x00008f002c0a7a23 */ /* 0x002ff20000010806 */
[----:B------:R1:W-:Y:S01]  /*6580*/  MUFU.EX2 R149, R10 ;  /* 0x0000000a00957308 */ /* 0x0003e20000000800 */
[----:B--2---:R-:W-:Y:S09]  /*6590*/  FFMA.FTZ R7, R66, c[0x0][0x23c], -R4 ;  /* 0x00008f0042077a23 */ /* 0x004ff20000010804 */
[----:B------:R2:W-:Y:S01]  /*65a0*/  MUFU.EX2 R73, R7 ;  /* 0x0000000700497308 */ /* 0x0005e20000000800 */
[----:B-1----:R-:W-:Y:S09]  /*65b0*/  FFMA.FTZ R10, R45, c[0x0][0x23c], -R6 ;  /* 0x00008f002d0a7a23 */ /* 0x002ff20000010806 */
[----:B------:R1:W-:Y:S01]  /*65c0*/  MUFU.EX2 R148, R10 ;  /* 0x0000000a00947308 */ /* 0x0003e20000000800 */
[----:B--2---:R-:W-:Y:S01]  /*65d0*/  F2FP.BF16.PACK_AB R7, R246, R243 ;  /* 0x000000f3f607723e */ /* 0x004fe200000010ff */
[--C-:B-1----:R-:W-:Y:S08]  /*65e0*/  FFMA.FTZ R10, R40, c[0x0][0x23c], -R5.reuse ;  /* 0x00008f00280a7a23 */ /* 0x102ff00000010805 */
[----:B------:R1:W-:Y:S02]  /*65f0*/  MUFU.EX2 R99, R10 ;  /* 0x0000000a00637308 */ /* 0x0003e40000000800 */
[--C-:B-1----:R-:W-:Y:S08]  /*6600*/  FFMA.FTZ R10, R41, c[0x0][0x23c], -R5.reuse ;  /* 0x00008f00290a7a23 */ /* 0x102ff00000010805 */
[----:B------:R1:W2:Y:S02]  /*6610*/  MUFU.EX2 R98, R10 ;  /* 0x0000000a00627308 */ /* 0x0002a40000000800 */
[--C-:B-1----:R-:W-:Y:S08]  /*6620*/  FFMA.FTZ R10, R30, c[0x0][0x23c], -R4.reuse ;  /* 0x00008f001e0a7a23 */ /* 0x102ff00000010804 */
[----:B------:R1:W-:Y:S02]  /*6630*/  MUFU.EX2 R159, R10 ;  /* 0x0000000a009f7308 */ /* 0x0003e40000000800 */
[----:B-1----:R-:W-:Y:S08]  /*6640*/  FFMA.FTZ R10, R31, c[0x0][0x23c], -R4 ;  /* 0x00008f001f0a7a23 */ /* 0x002ff00000010804 */
[----:B------:R1:W-:Y:S02]  /*6650*/  MUFU.EX2 R158, R10 ;  /* 0x0000000a009e7308 */ /* 0x0003e40000000800 */
        /* <DEDUP_REMOVED lines=14> */
[--C-:B-1----:R-:W-:Y:S02]  /*6740*/  FFMA.FTZ R10, R47, c[0x0][0x23c], -R6.reuse ;  /* 0x00008f002f0a7a23 */ /* 0x102fe40000010806 */
[----:B------:R-:W-:Y:S06]  /*6750*/  FFMA.FTZ R6, R105, c[0x0][0x23c], -R6 ;  /* 0x00008f0069067a23 */ /* 0x000fec0000010806 */
[----:B------:R1:W-:Y:S10]  /*6760*/  MUFU.EX2 R96, R10 ;  /* 0x0000000a00607308 */ /* 0x0003f40000000800 */
[----:B------:R3:W-:Y:S01]  /*6770*/  MUFU.EX2 R68, R6 ;  /* 0x0000000600447308 */ /* 0x0007e20000000800 */
[--C-:B-1----:R-:W-:Y:S09]  /*6780*/  FFMA.FTZ R10, R50, c[0x0][0x23c], -R5.reuse ;  /* 0x00008f00320a7a23 */ /* 0x102ff20000010805 */
[----:B------:R1:W-:Y:S01]  /*6790*/  MUFU.EX2 R95, R10 ;  /* 0x0000000a005f7308 */ /* 0x0003e20000000800 */
[--C-:B---3--:R-:W-:Y:S09]  /*67a0*/  FFMA.FTZ R6, R101, c[0x0][0x23c], -R5.reuse ;  /* 0x00008f0065067a23 */ /* 0x108ff20000010805 */
[----:B------:R3:W-:Y:S01]  /*67b0*/  MUFU.EX2 R3, R6 ;  /* 0x0000000600037308 */ /* 0x0007e20000000800 */
[--C-:B-1----:R-:W-:Y:S09]  /*67c0*/  FFMA.FTZ R10, R48, c[0x0][0x23c], -R5.reuse ;  /* 0x00008f00300a7a23 */ /* 0x102ff20000010805 */
[----:B------:R1:W-:Y:S01]  /*67d0*/  MUFU.EX2 R94, R10 ;  /* 0x0000000a005e7308 */ /* 0x0003e20000000800 */
[----:B---3--:R-:W-:Y:S05]  /*67e0*/  F2FP.BF16.PACK_AB R6, R232, R242 ;  /* 0x000000f2e806723e */ /* 0x008fea00000010ff */
[----:B------:R3:W-:Y:S01]  /*67f0*/  STS [R241+0x10000], R6 ;  /* 0x01000006f1007388 */ /* 0x0007e20000000800 */
[--C-:B-1----:R-:W-:Y:S04]  /*6800*/  FFMA.FTZ R10, R52, c[0x0][0x23c], -R5.reuse ;  /* 0x00008f00340a7a23 */ /* 0x102fe80000010805 */
[----:B------:R1:W-:Y:S01]  /*6810*/  MUFU.EX2 R83, R10 ;  /* 0x0000000a00537308 */ /* 0x0003e20000000800 */
[----:B---3--:R-:W-:Y:S01]  /*6820*/  F2FP.BF16.PACK_AB R6, R162, R163 ;  /* 0x000000a3a206723e */ /* 0x008fe200000010ff */
[--C-:B-1----:R-:W-:Y:S02]  /*6830*/  FFMA.FTZ R10, R54, c[0x0][0x23c], -R5.reuse ;  /* 0x00008f00360a7a23 */ /* 0x102fe40000010805 */
[----:B------:R-:W-:Y:S06]  /*6840*/  FFMA.FTZ R5, R102, c[0x0][0x23c], -R5 ;  /* 0x00008f0066057a23 */ /* 0x000fec0000010805 */
[----:B------:R1:W3:Y:S10]  /*6850*/  MUFU.EX2 R82, R10 ;  /* 0x0000000a00527308 */ /* 0x0002f40000000800 */
[----:B------:R4:W-:Y:S01]  /*6860*/  MUFU.EX2 R2, R5 ;  /* 0x0000000500027308 */ /* 0x0009e20000000800 */
[--C-:B-1----:R-:W-:Y:S09]  /*6870*/  FFMA.FTZ R10, R56, c[0x0][0x23c], -R4.reuse ;  /* 0x00008f00380a7a23 */ /* 0x102ff20000010804 */
[----:B------:R1:W-:Y:S01]  /*6880*/  MUFU.EX2 R93, R10 ;  /* 0x0000000a005d7308 */ /* 0x0003e20000000800 */
[--C-:B----4-:R-:W-:Y:S09]  /*6890*/  FFMA.FTZ R5, R100, c[0x0][0x23c], -R4.reuse ;  /* 0x00008f0064057a23 */ /* 0x110ff20000010804 */
[----:B------:R4:W-:Y:S01]  /*68a0*/  MUFU.EX2 R76, R5 ;  /* 0x00000005004c7308 */ /* 0x0009e20000000800 */
[--C-:B-1----:R-:W-:Y:S02]  /*68b0*/  FFMA.FTZ R10, R57, c[0x0][0x23c], -R4.reuse ;  /* 0x00008f00390a7a23 */ /* 0x102fe40000010804 */
[----:B------:R-:W-:Y:S07]  /*68c0*/  FFMA.FTZ R4, R103, c[0x0][0x23c], -R4 ;  /* 0x00008f0067047a23 */ /* 0x000fee0000010804 */
[----:B------:R1:W1:Y:S01]  /*68d0*/  MUFU.EX2 R92, R10 ;  /* 0x0000000a005c7308 */ /* 0x0002620000000800 */
[--C-:B----4-:R-:W-:Y:S09]  /*68e0*/  FFMA.FTZ R5, R13, c[0x0][0x23c], -R0.reuse ;  /* 0x00008f000d057a23 */ /* 0x110ff20000010800 */
[----:B------:R4:W-:Y:S10]  /*68f0*/  MUFU.EX2 R75, R5 ;  /* 0x00000005004b7308 */ /* 0x0009f40000000800 */
[----:B------:R2:W-:Y:S01]  /*6900*/  MUFU.EX2 R72, R4 ;  /* 0x0000000400487308 */ /* 0x0005e20000000800 */
[--C-:B-1----:R-:W-:Y:S09]  /*6910*/  FFMA.FTZ R10, R46, c[0x0][0x23c], -R0.reuse ;  /* 0x00008f002e0a7a23 */ /* 0x102ff20000010800 */
[----:B------:R1:W1:Y:S01]  /*6920*/  MUFU.EX2 R91, R10 ;  /* 0x0000000a005b7308 */ /* 0x0002620000000800 */
[--C-:B----4-:R-:W-:Y:S09]  /*6930*/  FFMA.FTZ R5, R55, c[0x0][0x23c], -R0.reuse ;  /* 0x00008f0037057a23 */ /* 0x110ff20000010800 */
[----:B------:R4:W3:Y:S01]  /*6940*/  MUFU.EX2 R74, R5 ;  /* 0x00000005004a7308 */ /* 0x0008e20000000800 */
[----:B--2---:R-:W-:Y:S01]  /*6950*/  F2FP.BF16.PACK_AB R4, R98, R99 ;  /* 0x000000636204723e */ /* 0x004fe200000010ff */
[--C-:B-1----:R-:W-:Y:S02]  /*6960*/  FFMA.FTZ R10, R60, c[0x0][0x23c], -R0.reuse ;  /* 0x00008f003c0a7a23 */ /* 0x102fe40000010800 */
[----:B------:R-:W-:Y:S06]  /*6970*/  FFMA.FTZ R0, R61, c[0x0][0x23c], -R0 ;  /* 0x00008f003d007a23 */ /* 0x000fec0000010800 */
[----:B------:R-:W-:Y:S01]  /*6980*/  MUFU.EX2 R71, R10 ;  /* 0x0000000a00477308 */ /* 0x000fe20000000800 */
[----:B----4-:R-:W-:Y:S09]  /*6990*/  F2FP.BF16.PACK_AB R5, R165, R181 ;  /* 0x000000b5a505723e */ /* 0x010ff200000010ff */
[----:B------:R3:W1:Y:S01]  /*69a0*/  MUFU.EX2 R70, R0 ;  /* 0x0000000000467308 */ /* 0x0006620000000800 */
[----:B------:R2:W-:Y:S04]  /*69b0*/  STS [R241+0x10400], R5 ;  /* 0x01040005f1007388 */ /* 0x0005e80000000800 */
[----:B------:R4:W-:Y:S04]  /*69c0*/  STS [R240+0x10000], R7 ;  /* 0x01000007f0007388 */ /* 0x0009e80000000800 */
[----:B------:R1:W-:Y:S04]  /*69d0*/  STS [R240+0x10400], R6 ;  /* 0x01040006f0007388 */ /* 0x0003e80000000800 */
[----:B------:R1:W-:Y:S04]  /*69e0*/  STS [R241+0x12400], R8 ;  /* 0x01240008f1007388 */ /* 0x0003e80000000800 */
[----:B------:R-:W-:Y:S01]  /*69f0*/  STS [R241+0x12000], R9 ;  /* 0x01200009f1007388 */ /* 0x000fe20000000800 */
[----:B---3--:R-:W-:Y:S02]  /*6a00*/  F2FP.BF16.PACK_AB R0, R82, R83 ;  /* 0x000000535200723e */ /* 0x008fe400000010ff */
[----:B--2---:R-:W-:Y:S02]  /*6a10*/  F2FP.BF16.PACK_AB R5, R233, R250 ;  /* 0x000000fae905723e */ /* 0x004fe400000010ff */
[----:B----4-:R-:W-:Y:S03]  /*6a20*/  F2FP.BF16.PACK_AB R7, R160, R161 ;  /* 0x000000a1a007723e */ /* 0x010fe600000010ff */
[----:B------:R2:W-:Y:S01]  /*6a30*/  STS [R240+0x12000], R5 ;  /* 0x01200005f0007388 */ /* 0x0005e20000000800 */
[----:B-1----:R-:W-:Y:S02]  /*6a40*/  F2FP.BF16.PACK_AB R6, R251, R252 ;  /* 0x000000fcfb06723e */ /* 0x002fe400000010ff */
[----:B------:R-:W-:Y:S05]  /*6a50*/  F2FP.BF16.PACK_AB R8, R230, R231 ;  /* 0x000000e7e608723e */ /* 0x000fea00000010ff */
[----:B------:R1:W-:Y:S04]  /*6a60*/  STS [R240+0x12400], R8 ;  /* 0x01240008f0007388 */ /* 0x0003e80000000800 */
[----:B------:R3:W-:Y:S04]  /*6a70*/  STS [R239+0x10000], R7 ;  /* 0x01000007ef007388 */ /* 0x0007e80000000800 */
[----:B------:R4:W-:Y:S04]  /*6a80*/  STS [R239+0x10400], R6 ;  /* 0x01040006ef007388 */ /* 0x0009e80000000800 */
[----:B------:R4:W-:Y:S01]  /*6a90*/  STS [R238+0x10400], R4 ;  /* 0x01040004ee007388 */ /* 0x0009e20000000800 */
[----:B--2---:R-:W-:Y:S05]  /*6aa0*/  F2FP.BF16.PACK_AB R5, R148, R149 ;  /* 0x000000959405723e */ /* 0x004fea00000010ff */
[----:B------:R2:W-:Y:S01]  /*6ab0*/  STS [R238+0x10000], R5 ;  /* 0x01000005ee007388 */ /* 0x0005e20000000800 */
[----:B-1----:R-:W-:Y:S02]  /*6ac0*/  F2FP.BF16.PACK_AB R8, R158, R159 ;  /* 0x0000009f9e08723e */ /* 0x002fe400000010ff */
[----:B---3--:R-:W-:Y:S03]  /*6ad0*/  F2FP.BF16.PACK_AB R7, R156, R157 ;  /* 0x0000009d9c07723e */ /* 0x008fe600000010ff */
[----:B------:R-:W-:Y:S01]  /*6ae0*/  STS [R239+0x12000], R8 ;  /* 0x01200008ef007388 */ /* 0x000fe20000000800 */
[----:B----4-:R-:W-:Y:S03]  /*6af0*/  F2FP.BF16.PACK_AB R6, R152, R153 ;  /* 0x000000999806723e */ /* 0x010fe600000010ff */
[----:B------:R1:W-:Y:S01]  /*6b00*/  STS [R239+0x12400], R7 ;  /* 0x01240007ef007388 */ /* 0x0003e20000000800 */
[----:B------:R-:W-:Y:S03]  /*6b10*/  F2FP.BF16.PACK_AB R4, R96, R97 ;  /* 0x000000616004723e */ /* 0x000fe600000010ff */
[----:B------:R3:W-:Y:S01]  /*6b20*/  STS [R238+0x12000], R6 ;  /* 0x01200006ee007388 */ /* 0x0007e20000000800 */
[----:B--2---:R-:W-:Y:S05]  /*6b30*/  F2FP.BF16.PACK_AB R5, R150, R151 ;  /* 0x000000979605723e */ /* 0x004fea00000010ff */
[----:B------:R2:W-:Y:S04]  /*6b40*/  STS [R238+0x12400], R5 ;  /* 0x01240005ee007388 */ /* 0x0005e80000000800 */
[----:B------:R4:W-:Y:S01]  /*6b50*/  STS [R237+0x10000], R4 ;  /* 0x01000004ed007388 */ /* 0x0009e20000000800 */
[----:B-1----:R-:W-:Y:S02]  /*6b60*/  F2FP.BF16.PACK_AB R7, R94, R95 ;  /* 0x0000005f5e07723e */ /* 0x002fe400000010ff */
[----:B---3--:R-:W-:Y:S03]  /*6b70*/  F2FP.BF16.PACK_AB R6, R92, R93 ;  /* 0x0000005d5c06723e */ /* 0x008fe600000010ff */
[----:B------:R1:W-:Y:S04]  /*6b80*/  STS [R237+0x10400], R7 ;  /* 0x01040007ed007388 */ /* 0x0003e80000000800 */
[----:B------:R3:W-:Y:S01]  /*6b90*/  STS [R234+0x10400], R0 ;  /* 0x01040000ea007388 */ /* 0x0007e20000000800 */
[----:B--2---:R-:W-:Y:S02]  /*6ba0*/  F2FP.BF16.PACK_AB R5, R90, R91 ;  /* 0x0000005b5a05723e */ /* 0x004fe400000010ff */
[----:B----4-:R-:W-:Y:S05]  /*6bb0*/  F2FP.BF16.PACK_AB R4, R84, R85 ;  /* 0x000000555404723e */ /* 0x010fea00000010ff */
[----:B------:R2:W-:Y:S04]  /*6bc0*/  STS [R234+0x10000], R4 ;  /* 0x01000004ea007388 */ /* 0x0005e80000000800 */
[----:B------:R4:W-:Y:S01]  /*6bd0*/  STS [R237+0x12000], R6 ;  /* 0x01200006ed007388 */ /* 0x0009e20000000800 */
[----:B-1----:R-:W-:Y:S03]  /*6be0*/  F2FP.BF16.PACK_AB R7, R88, R89 ;  /* 0x000000595807723e */ /* 0x002fe600000010ff */
[----:B------:R1:W-:Y:S01]  /*6bf0*/  STS [R237+0x12400], R5 ;  /* 0x01240005ed007388 */ /* 0x0003e20000000800 */
[----:B---3--:R-:W-:Y:S03]  /*6c00*/  F2FP.BF16.PACK_AB R0, R68, R69 ;  /* 0x000000454400723e */ /* 0x008fe600000010ff */
[----:B------:R3:W-:Y:S01]  /*6c10*/  STS [R234+0x12000], R7 ;  /* 0x01200007ea007388 */ /* 0x0007e20000000800 */
[----:B--2---:R-:W-:Y:S02]  /*6c20*/  F2FP.BF16.PACK_AB R4, R78, R79 ;  /* 0x0000004f4e04723e */ /* 0x004fe400000010ff */
[----:B----4-:R-:W-:Y:S02]  /*6c30*/  F2FP.BF16.PACK_AB R6, R86, R87 ;  /* 0x000000575606723e */ /* 0x010fe400000010ff */
[----:B-1----:R-:W-:Y:S03]  /*6c40*/  F2FP.BF16.PACK_AB R5, R80, R81 ;  /* 0x000000515005723e */ /* 0x002fe600000010ff */
[----:B------:R1:W-:Y:S01]  /*6c50*/  STS [R234+0x12400], R6 ;  /* 0x01240006ea007388 */ /* 0x0003e20000000800 */
[----:B---3--:R-:W-:Y:S03]  /*6c60*/  F2FP.BF16.PACK_AB R7, R76, R77 ;  /* 0x0000004d4c07723e */ /* 0x008fe600000010ff */
        /* <DEDUP_REMOVED lines=8> */
[----:B------:R-:W-:Y:S04]  /*6cf0*/  STS [R236+0x12000], R7 ;  /* 0x01200007ec007388 */ /* 0x000fe80000000800 */
[----:B------:R-:W-:Y:S04]  /*6d00*/  STS [R236+0x12400], R6 ;  /* 0x01240006ec007388 */ /* 0x000fe80000000800 */
[----:B------:R-:W-:Y:S04]  /*6d10*/  STS [R235+0x12000], R4 ;  /* 0x01200004eb007388 */ /* 0x000fe80000000800 */
[----:B------:R1:W-:Y:S04]  /*6d20*/  STS [R235+0x12400], R0 ;  /* 0x01240000eb007388 */ /* 0x0003e80000000800 */
[----:B------:R-:W2:Y:S08]  /*6d30*/  LDSM.16.M88.4 R64, [R154+0x4000] ;  /* 0x004000009a40783b */ /* 0x000eb00000000200 */
[----:B------:R-:W3:Y:S08]  /*6d40*/  LDSM.16.M88.4 R60, [R154+0x5000] ;  /* 0x005000009a3c783b */ /* 0x000ef00000000200 */
[----:B------:R-:W4:Y:S01]  /*6d50*/  LDSM.16.M88.4 R100, [R155+0x4000] ;  /* 0x004000009b64783b */ /* 0x000f220000000200 */
[----:B-1----:R-:W-:Y:S07]  /*6d60*/  FFMA.FTZ R0, -R164, R164, 1 ;  /* 0x3f800000a4007423 */ /* 0x002fee00000101a4 */
[----:B------:R-:W1:Y:S01]  /*6d70*/  LDSM.16.M88.4 R104, [R155+0x5000] ;  /* 0x005000009b68783b */ /* 0x000e620000000200 */
[----:B------:R-:W-:Y:S01]  /*6d80*/  FMUL.FTZ R0, R0, c[0x0][0x2ec] ;  /* 0x0000bb0000007a20 */ /* 0x000fe20000410000 */
        /* <DEDUP_REMOVED lines=17> */
[C---:B-1----:R-:W-:Y:S08]  /*6ea0*/  HMMA.16816.F32.BF16 R8, R104.reuse, R132, R8 ;  /* 0x000000846808723c */ /* 0x042ff00000041808 */
[-C--:B------:R-:W-:Y:S08]  /*6eb0*/  HMMA.16816.F32.BF16 R12, R104, R134.reuse, R12 ;  /* 0x00000086680c723c */ /* 0x080ff0000004180c */
[C---:B-----5:R-:W-:Y:S01]  /*6ec0*/  FADD.FTZ R5, -R111.reuse, R5 ;  /* 0x000000056f057221 */ /* 0x060fe20000010100 */
[C---:B------:R-:W-:Y:S04]  /*6ed0*/  HMMA.16816.F32.BF16 R16, R100.reuse, R134, R16 ;  /* 0x000000866410723c */ /* 0x040fe80000041810 */
[----:B------:R-:W-:Y:S02]  /*6ee0*/  FADD.FTZ R6, -R110, R6 ;  /* 0x000000066e067221 */ /* 0x000fe40000010100 */
[----:B------:R-:W-:Y:S02]  /*6ef0*/  FADD.FTZ R4, -R111, R4 ;  /* 0x000000046f047221 */ /* 0x000fe40000010100 */
[C---:B------:R-:W-:Y:S01]  /*6f00*/  FADD.FTZ R9, -R109.reuse, R9 ;  /* 0x000000096d097221 */ /* 0x040fe20000010100 */
[-C--:B------:R-:W-:Y:S03]  /*6f10*/  HMMA.16816.F32.BF16 R20, R100, R136.reuse, R20 ;  /* 0x000000886414723c */ /* 0x080fe60000041814 */
[----:B------:R-:W-:Y:S02]  /*6f20*/  FADD.FTZ R8, -R109, R8 ;  /* 0x000000086d087221 */ /* 0x000fe40000010100 */
[----:B------:R-:W-:Y:S02]  /*6f30*/  FMUL.FTZ R9, R114, R9 ;  /* 0x0000000972097220 */ /* 0x000fe40000410000 */
[----:B------:R-:W-:Y:S01]  /*6f40*/  FADD.FTZ R10, -R108, R10 ;  /* 0x0000000a6c0a7221 */ /* 0x000fe20000010100 */
[C---:B------:R-:W-:Y:S04]  /*6f50*/  HMMA.16816.F32.BF16 R24, R104.reuse, R136, R24 ;  /* 0x000000886818723c */ /* 0x040fe80000041818 */
[----:B------:R-:W-:Y:S02]  /*6f60*/  FMUL.FTZ R8, R115, R8 ;  /* 0x0000000873087220 */ /* 0x000fe40000410000 */
[----:B------:R-:W-:Y:S02]  /*6f70*/  FADD.FTZ R13, -R109, R13 ;  /* 0x0000000d6d0d7221 */ /* 0x000fe40000010100 */
[----:B------:R-:W-:Y:S01]  /*6f80*/  FADD.FTZ R17, -R111, R17 ;  /* 0x000000116f117221 */ /* 0x000fe20000010100 */
[-C--:B------:R-:W-:Y:S03]  /*6f90*/  HMMA.16816.F32.BF16 R28, R104, R138.reuse, R28 ;  /* 0x0000008a681c723c */ /* 0x080fe6000004181c */
[----:B------:R-:W-:Y:S02]  /*6fa0*/  FADD.FTZ R18, -R110, R18 ;  /* 0x000000126e127221 */ /* 0x000fe40000010100 */
[----:B------:R-:W-:Y:S02]  /*6fb0*/  FMUL.FTZ R17, R246, R17 ;  /* 0x00000011f6117220 */ /* 0x000fe40000410000 */
[----:B------:R-:W-:Y:S01]  /*6fc0*/  FADD.FTZ R19, -R110, R19 ;  /* 0x000000136e137221 */ /* 0x000fe20000010100 */
[----:B------:R1:W5:Y:S01]  /*6fd0*/  LDL.LU R246, [R1+0x148] ;  /* 0x0001480001f67983 */ /* 0x0003620000300800 */
[----:B------:R-:W-:Y:S01]  /*6fe0*/  FMUL.FTZ R18, R163, R18 ;  /* 0x00000012a3127220 */ /* 0x000fe20000410000 */
[C---:B------:R-:W-:Y:S02]  /*6ff0*/  HMMA.16816.F32.BF16 R32, R100.reuse, R138, R32 ;  /* 0x0000008a6420723c */ /* 0x040fe40000041820 */
[----:B------:R1:W5:Y:S02]  /*7000*/  LDL.LU R163, [R1+0x144] ;  /* 0x0001440001a37983 */ /* 0x0003640000300800 */
[----:B------:R-:W-:Y:S02]  /*7010*/  FMUL.FTZ R19, R162, R19 ;  /* 0x00000013a2137220 */ /* 0x000fe40000410000 */
[C---:B------:R-:W-:Y:S01]  /*7020*/  FADD.FTZ R20, -R111.reuse, R20 ;  /* 0x000000146f147221 */ /* 0x040fe20000010100 */
[----:B------:R1:W5:Y:S01]  /*7030*/  LDL.LU R162, [R1+0x140] ;  /* 0x0001400001a27983 */ /* 0x0003620000300800 */
[----:B------:R-:W-:Y:S01]  /*7040*/  FADD.FTZ R21, -R111, R21 ;  /* 0x000000156f157221 */ /* 0x000fe20000010100 */
[-C--:B------:R-:W-:Y:S03]  /*7050*/  HMMA.16816.F32.BF16 R36, R100, R140.reuse, R36 ;  /* 0x0000008c6424723c */ /* 0x080fe60000041824 */
[----:B------:R-:W-:Y:S02]  /*7060*/  FMUL.FTZ R20, R161, R20 ;  /* 0x00000014a1147220 */ /* 0x000fe40000410000 */
[----:B------:R-:W-:Y:S01]  /*7070*/  FMUL.FTZ R21, R160, R21 ;  /* 0x00000015a0157220 */ /* 0x000fe20000410000 */
[----:B------:R1:W5:Y:S01]  /*7080*/  LDL.LU R161, [R1+0x13c] ;  /* 0x00013c0001a17983 */ /* 0x0003620000300800 */
[C---:B------:R-:W-:Y:S01]  /*7090*/  FADD.FTZ R24, -R109.reuse, R24 ;  /* 0x000000186d187221 */ /* 0x040fe20000010100 */
[C---:B------:R-:W-:Y:S02]  /*70a0*/  HMMA.16816.F32.BF16 R40, R104.reuse, R140, R40 ;  /* 0x0000008c6828723c */ /* 0x040fe40000041828 */
[----:B------:R1:W5:Y:S02]  /*70b0*/  LDL.LU R160, [R1+0x138] ;  /* 0x0001380001a07983 */ /* 0x0003640000300800 */
[----:B------:R-:W-:Y:S02]  /*70c0*/  FADD.FTZ R25, -R109, R25 ;  /* 0x000000196d197221 */ /* 0x000fe40000010100 */
[----:B------:R-:W-:Y:S02]  /*70d0*/  FMUL.FTZ R24, R159, R24 ;  /* 0x000000189f187220 */ /* 0x000fe40000410000 */
[----:B------:R-:W-:Y:S01]  /*70e0*/  FADD.FTZ R26, -R108, R26 ;  /* 0x0000001a6c1a7221 */ /* 0x000fe20000010100 */
[----:B------:R1:W5:Y:S01]  /*70f0*/  LDL.LU R159, [R1+0x134] ;  /* 0x00013400019f7983 */ /* 0x0003620000300800 */
[-C--:B------:R-:W-:Y:S03]  /*7100*/  HMMA.16816.F32.BF16 R44, R104, R142.reuse, R44 ;  /* 0x0000008e682c723c */ /* 0x080fe6000004182c */
        /* <DEDUP_REMOVED lines=12> */
[----:B------:R-:W-:Y:S01]  /*71d0*/  FADD.FTZ R30, -R108, R30 ;  /* 0x0000001e6c1e7221 */ /* 0x000fe20000010100 */
[----:B------:R1:W5:Y:S01]  /*71e0*/  LDL.LU R153, [R1+0x124] ;  /* 0x0001240001997983 */ /* 0x0003620000300800 */
[----:B------:R-:W-:Y:S01]  /*71f0*/  FMUL.FTZ R29, R152, R29 ;  /* 0x0000001d981d7220 */ /* 0x000fe20000410000 */
[C---:B------:R-:W-:Y:S02]  /*7200*/  HMMA.16816.F32.BF16 R56, R104.reuse, R144, R56 ;  /* 0x000000906838723c */ /* 0x040fe40000041838 */
[----:B------:R1:W5:Y:S02]  /*7210*/  LDL.LU R152, [R1+0x120] ;  /* 0x0001200001987983 */ /* 0x0003640000300800 */
[----:B------:R-:W-:Y:S02]  /*7220*/  FADD.FTZ R31, -R108, R31 ;  /* 0x0000001f6c1f7221 */ /* 0x000fe40000010100 */
[----:B------:R-:W-:Y:S02]  /*7230*/  FMUL.FTZ R30, R151, R30 ;  /* 0x0000001e971e7220 */ /* 0x000fe40000410000 */
[----:B------:R-:W-:Y:S01]  /*7240*/  FMUL.FTZ R31, R150, R31 ;  /* 0x0000001f961f7220 */ /* 0x000fe20000410000 */
[----:B------:R1:W5:Y:S01]  /*7250*/  LDL.LU R151, [R1+0x11c] ;  /* 0x00011c0001977983 */ /* 0x0003620000300800 */
[-C--:B------:R-:W-:Y:S03]  /*7260*/  HMMA.16816.F32.BF16 R60, R104, R146.reuse, R60 ;  /* 0x00000092683c723c */ /* 0x080fe6000004183c */
[C---:B------:R-:W-:Y:S01]  /*7270*/  FADD.FTZ R32, -R111.reuse, R32 ;  /* 0x000000206f207221 */ /* 0x040fe20000010100 */
[----:B------:R1:W5:Y:S01]  /*7280*/  LDL.LU R150, [R1+0x118] ;  /* 0x0001180001967983 */ /* 0x0003620000300800 */
[----:B------:R-:W-:Y:S02]  /*7290*/  FADD.FTZ R33, -R111, R33 ;  /* 0x000000216f217221 */ /* 0x000fe40000010100 */
[----:B------:R-:W-:Y:S01]  /*72a0*/  FMUL.FTZ R105, R232, R5 ;  /* 0x00000005e8697220 */ /* 0x000fe20000410000 */
[----:B------:R-:W-:Y:S01]  /*72b0*/  MOV R107, R243 ;  /* 0x000000f3006b7202 */ /* 0x000fe20000000f00 */
[----:B------:R-:W-:Y:S01]  /*72c0*/  FFMA.FTZ R5, -R167, R167, 1 ;  /* 0x3f800000a7057423 */ /* 0x000fe200000101a7 */
[----:B------:R-:W-:Y:S04]  /*72d0*/  HMMA.16816.F32.BF16 R64, R100, R146, R64 ;  /* 0x000000926440723c */ /* 0x000fe80000041840 */
[----:B------:R-:W-:Y:S02]  /*72e0*/  FMUL.FTZ R32, R149, R32 ;  /* 0x0000002095207220 */ /* 0x000fe40000410000 */
[----:B------:R-:W-:Y:S01]  /*72f0*/  FMUL.FTZ R104, R181, R6 ;  /* 0x00000006b5687220 */ /* 0x000fe20000410000 */
[----:B------:R1:W5:Y:S01]  /*7300*/  LDL.LU R149, [R1+0x114] ;  /* 0x0001140001957983 */ /* 0x0003620000300800 */
[----:B------:R-:W-:Y:S04]  /*7310*/  FFMA.FTZ R6, -R168, R168, 1 ;  /* 0x3f800000a8067423 */ /* 0x000fe800000101a8 */
[----:B------:R-:W-:Y:S02]  /*7320*/  FMUL.FTZ R5, R5, c[0x0][0x2ec] ;  /* 0x0000bb0005057a20 */ /* 0x000fe40000410000 */
[----:B------:R-:W-:Y:S02]  /*7330*/  FADD.FTZ R34, -R110, R34 ;  /* 0x000000226e227221 */ /* 0x000fe40000010100 */
[----:B------:R-:W-:Y:S02]  /*7340*/  FMUL.FTZ R33, R148, R33 ;  /* 0x0000002194217220 */ /* 0x000fe40000410000 */
[----:B------:R-:W-:Y:S01]  /*7350*/  FMUL.FTZ R106, R242, R4 ;  /* 0x00000004f26a7220 */ /* 0x000fe20000410000 */
[----:B------:R1:W5:Y:S01]  /*7360*/  LDL.LU R148, [R1+0x110] ;  /* 0x0001100001947983 */ /* 0x0003620000300800 */
[----:B------:R-:W-:Y:S02]  /*7370*/  FFMA.FTZ R4, -R166, R166, 1 ;  /* 0x3f800000a6047423 */ /* 0x000fe400000101a6 */
[----:B------:R-:W-:Y:S02]  /*7380*/  FMUL.FTZ R6, R6, c[0x0][0x2ec] ;  /* 0x0000bb0006067a20 */ /* 0x000fe40000410000 */
[----:B------:R-:W-:Y:S02]  /*7390*/  FMUL.FTZ R244, R105, R5 ;  /* 0x0000000569f47220 */ /* 0x000fe40000410000 */
[----:B------:R-:W-:Y:S02]  /*73a0*/  FFMA.FTZ R5, -R172, R172, 1 ;  /* 0x3f800000ac057423 */ /* 0x000fe400000101ac */
[----:B------:R-:W-:Y:S02]  /*73b0*/  FADD.FTZ R35, -R110, R35 ;  /* 0x000000236e237221 */ /* 0x000fe40000010100 */
[----:B------:R-:W-:Y:S02]  /*73c0*/  FMUL.FTZ R34, R99, R34 ;  /* 0x0000002263227220 */ /* 0x000fe40000410000 */
[----:B------:R-:W-:Y:S01]  /*73d0*/  FMUL.FTZ R4, R4, c[0x0][0x2ec] ;  /* 0x0000bb0004047a20 */ /* 0x000fe20000410000 */
[----:B------:R1:W5:Y:S01]  /*73e0*/  LDL.LU R99, [R1+0x10c] ;  /* 0x00010c0001637983 */ /* 0x0003620000300800 */
[----:B------:R-:W-:Y:S02]  /*73f0*/  FMUL.FTZ R245, R106, R6 ;  /* 0x000000066af57220 */ /* 0x000fe40000410000 */
[----:B------:R-:W-:Y:S02]  /*7400*/  FFMA.FTZ R6, -R179, R179, 1 ;  /* 0x3f800000b3067423 */ /* 0x000fe400000101b3 */
[----:B------:R-:W-:Y:S02]  /*7410*/  FMUL.FTZ R5, R5, c[0x0][0x2ec] ;  /* 0x0000bb0005057a20 */ /* 0x000fe40000410000 */
[----:B------:R-:W-:Y:S02]  /*7420*/  FMUL.FTZ R35, R98, R35 ;  /* 0x0000002362237220 */ /* 0x000fe40000410000 */
[----:B------:R-:W-:Y:S01]  /*7430*/  FADD.FTZ R36, -R111, R36 ;  /* 0x000000246f247221 */ /* 0x000fe20000010100 */
[----:B------:R1:W5:Y:S01]  /*7440*/  LDL.LU R98, [R1+0x108] ;  /* 0x0001080001627983 */ /* 0x0003620000300800 */
[----:B------:R-:W-:Y:S02]  /*7450*/  FMUL.FTZ R243, R104, R4 ;  /* 0x0000000468f37220 */ /* 0x000fe40000410000 */
[----:B------:R-:W-:Y:S02]  /*7460*/  FFMA.FTZ R4, -R170, R170, 1 ;  /* 0x3f800000aa047423 */ /* 0x000fe400000101aa */
[----:B------:R-:W-:Y:S02]  /*7470*/  FMUL.FTZ R6, R6, c[0x0][0x2ec] ;  /* 0x0000bb0006067a20 */ /* 0x000fe40000410000 */
[----:B------:R-:W-:Y:S02]  /*7480*/  FMUL.FTZ R232, R9, R5 ;  /* 0x0000000509e87220 */ /* 0x000fe40000410000 */
[----:B------:R-:W-:Y:S02]  /*7490*/  FFMA.FTZ R5, -R174, R174, 1 ;  /* 0x3f800000ae057423 */ /* 0x000fe400000101ae */
[----:B------:R-:W-:Y:S02]  /*74a0*/  FADD.FTZ R37, -R111, R37 ;  /* 0x000000256f257221 */ /* 0x000fe40000010100 */
[----:B------:R-:W-:Y:S02]  /*74b0*/  FMUL.FTZ R36, R97, R36 ;  /* 0x0000002461247220 */ /* 0x000fe40000410000 */
[----:B------:R-:W-:Y:S01]  /*74c0*/  FMUL.FTZ R10, R113, R10 ;  /* 0x0000000a710a7220 */ /* 0x000fe20000410000 */
[----:B------:R1:W5:Y:S01]  /*74d0*/  LDL.LU R97, [R1+0x104] ;  /* 0x0001040001617983 */ /* 0x0003620000300800 */
[----:B------:R-:W-:Y:S02]  /*74e0*/  FADD.FTZ R12, -R109, R12 ;  /* 0x0000000c6d0c7221 */ /* 0x000fe40000010100 */
[----:B------:R-:W-:Y:S02]  /*74f0*/  FADD.FTZ R14, -R108, R14 ;  /* 0x0000000e6c0e7221 */ /* 0x000fe40000010100 */
[----:B------:R-:W-:Y:S02]  /*7500*/  FMUL.FTZ R13, R233, R13 ;  /* 0x0000000de90d7220 */ /* 0x000fe40000410000 */
[----:B------:R-:W-:Y:S02]  /*7510*/  FMUL.FTZ R4, R4, c[0x0][0x2ec] ;  /* 0x0000bb0004047a20 */ /* 0x000fe40000410000 */
[----:B------:R-:W-:Y:S02]  /*7520*/  FMUL.FTZ R233, R8, R6 ;  /* 0x0000000608e97220 */ /* 0x000fe40000410000 */
[----:B------:R-:W-:Y:S02]  /*7530*/  FFMA.FTZ R6, -R186, R186, 1 ;  /* 0x3f800000ba067423 */ /* 0x000fe400000101ba */
[----:B------:R-:W-:Y:S02]  /*7540*/  FMUL.FTZ R5, R5, c[0x0][0x2ec] ;  /* 0x0000bb0005057a20 */ /* 0x000fe40000410000 */
[----:B------:R-:W-:Y:S02]  /*7550*/  FADD.FTZ R38, -R110, R38 ;  /* 0x000000266e267221 */ /* 0x000fe40000010100 */
[----:B------:R-:W-:Y:S02]  /*7560*/  FMUL.FTZ R37, R96, R37 ;  /* 0x0000002560257220 */ /* 0x000fe40000410000 */
[----:B------:R-:W-:Y:S01]  /*7570*/  FADD.FTZ R7, -R110, R7 ;  /* 0x000000076e077221 */ /* 0x000fe20000010100 */
[----:B------:R1:W5:Y:S01]  /*7580*/  LDL.LU R96, [R1+0x100] ;  /* 0x0001000001607983 */ /* 0x0003620000300800 */
[----:B------:R-:W-:Y:S02]  /*7590*/  FMUL.FTZ R12, R250, R12 ;  /* 0x0000000cfa0c7220 */ /* 0x000fe40000410000 */
[----:B------:R-:W-:Y:S02]  /*75a0*/  FMUL.FTZ R14, R231, R14 ;  /* 0x0000000ee70e7220 */ /* 0x000fe40000410000 */
        /* <DEDUP_REMOVED lines=10> */
[----:B------:R-:W-:Y:S02]  /*7650*/  FMUL.FTZ R4, R4, c[0x0][0x2ec] ;  /* 0x0000bb0004047a20 */ /* 0x000fe40000410000 */
[----:B------:R-:W-:Y:S02]  /*7660*/  FMUL.FTZ R186, R12, R6 ;  /* 0x000000060cba7220 */ /* 0x000fe40000410000 */
[----:B------:R-:W-:Y:S02]  /*7670*/  FFMA.FTZ R6, -R182, R182, 1 ;  /* 0x3f800000b6067423 */ /* 0x000fe400000101b6 */
[----:B------:R-:W-:Y:S02]  /*7680*/  FMUL.FTZ R5, R5, c[0x0][0x2ec] ;  /* 0x0000bb0005057a20 */ /* 0x000fe40000410000 */
[----:B------:R-:W-:Y:S02]  /*7690*/  FMUL.FTZ R39, R94, R39 ;  /* 0x000000275e277220 */ /* 0x000fe40000410000 */
[----:B------:R-:W-:Y:S01]  /*76a0*/  FADD.FTZ R40, -R109, R40 ;  /* 0x000000286d287221 */ /* 0x000fe20000010100 */
[----:B------:R1:W5:Y:S01]  /*76b0*/  LDL.LU R94, [R1+0xf8] ;  /* 0x0000f800015e7983 */ /* 0x0003620000300800 */
[----:B------:R-:W-:Y:S02]  /*76c0*/  FADD.FTZ R11, -R108, R11 ;  /* 0x0000000b6c0b7221 */ /* 0x000fe40000010100 */
[----:B------:R-:W-:Y:S02]  /*76d0*/  FMUL.FTZ R242, R7, R0 ;  /* 0x0000000007f27220 */ /* 0x000fe40000410000 */
[----:B------:R-:W-:Y:S02]  /*76e0*/  FFMA.FTZ R0, -R169, R169, 1 ;  /* 0x3f800000a9007423 */ /* 0x000fe400000101a9 */
        /* <DEDUP_REMOVED lines=12> */
[----:B------:R-:W-:Y:S02]  /*77b0*/  FMUL.FTZ R4, R4, c[0x0][0x2ec] ;  /* 0x0000bb0004047a20 */ /* 0x000fe40000410000 */
[----:B------:R-:W-:Y:S02]  /*77c0*/  FMUL.FTZ R173, R16, R6 ;  /* 0x0000000610ad7220 */ /* 0x000fe40000410000 */
[----:B------:R-:W-:Y:S02]  /*77d0*/  FFMA.FTZ R6, -R193, R193, 1 ;  /* 0x3f800000c1067423 */ /* 0x000fe400000101c1 */
[----:B------:R-:W-:Y:S02]  /*77e0*/  FMUL.FTZ R5, R5, c[0x0][0x2ec] ;  /* 0x0000bb0005057a20 */ /* 0x000fe40000410000 */
[----:B------:R-:W-:Y:S02]  /*77f0*/  FADD.FTZ R42, -R108, R42 ;  /* 0x0000002a6c2a7221 */ /* 0x000fe40000010100 */
[----:B------:R-:W-:Y:S02]  /*7800*/  FMUL.FTZ R41, R92, R41 ;  /* 0x000000295c297220 */ /* 0x000fe40000410000 */
[----:B------:R-:W-:Y:S01]  /*7810*/  FMUL.FTZ R15, R230, R15 ;  /* 0x0000000fe60f7220 */ /* 0x000fe20000410000 */
[----:B------:R1:W5:Y:S01]  /*7820*/  LDL.LU R92, [R1+0xf0] ;  /* 0x0000f000015c7983 */ /* 0x0003620000300800 */
[----:B------:R-:W-:Y:S02]  /*7830*/  FMUL.FTZ R230, R11, R0 ;  /* 0x000000000be67220 */ /* 0x000fe40000410000 */
[----:B------:R-:W-:Y:S02]  /*7840*/  FFMA.FTZ R0, -R171, R171, 1 ;  /* 0x3f800000ab007423 */ /* 0x000fe400000101ab */
[----:B------:R-:W-:Y:S02]  /*7850*/  FADD.FTZ R22, -R110, R22 ;  /* 0x000000166e167221 */ /* 0x000fe40000010100 */
[----:B------:R-:W-:Y:S02]  /*7860*/  FMUL.FTZ R171, R18, R4 ;  /* 0x0000000412ab7220 */ /* 0x000fe40000410000 */
        /* <DEDUP_REMOVED lines=9> */
[----:B------:R-:W-:Y:S02]  /*7900*/  FMUL.FTZ R4, R4, c[0x0][0x2ec] ;  /* 0x0000bb0004047a20 */ /* 0x000fe40000410000 */
        /* <DEDUP_REMOVED lines=8> */
[----:B------:R-:W-:Y:S02]  /*7990*/  FMUL.FTZ R167, R22, R4 ;  /* 0x0000000416a77220 */ /* 0x000fe40000410000 */
        /* <DEDUP_REMOVED lines=37> */
[----:B------:R-:W-:Y:S01]  /*7bf0*/  FFMA.FTZ R4, -R185, R185, 1 ;  /* 0x3f800000b9047423 */ /* 0x000fe200000101b9 */
[----:B------:R1:W5:Y:S01]  /*7c00*/  LDL.LU R85, [R1+0xd4] ;  /* 0x0000d40001557983 */ /* 0x0003620000300800 */
[----:B------:R-:W-:Y:S02]  /*7c10*/  FMUL.FTZ R0, R0, c[0x0][0x2ec] ;  /* 0x0000bb0000007a20 */ /* 0x000fe40000410000 */
[----:B------:R-:W-:Y:S02]  /*7c20*/  FMUL.FTZ R18, R32, R6 ;  /* 0x0000000620127220 */ /* 0x000fe40000410000 */
[----:B------:R-:W-:Y:S02]  /*7c30*/  FFMA.FTZ R6, -R201, R201, 1 ;  /* 0x3f800000c9067423 */ /* 0x000fe400000101c9 */
[----:B------:R-:W-:Y:S02]  /*7c40*/  FMUL.FTZ R5, R5, c[0x0][0x2ec] ;  /* 0x0000bb0005057a20 */ /* 0x000fe40000410000 */
        /* <DEDUP_REMOVED lines=17> */
[----:B------:R-:W-:Y:S02]  /*7d60*/  FMUL.FTZ R5, R5, c[0x0][0x2ec] ;  /* 0x0000bb0005057a20 */ /* 0x000fe40000410000 */
[----:B------:R-:W-:Y:S02]  /*7d70*/  FMUL.FTZ R51, R82, R51 ;  /* 0x0000003352337220 */ /* 0x000fe40000410000 */
[----:B------:R-:W-:Y:S01]  /*7d80*/  FADD.FTZ R52, -R111, R52 ;  /* 0x000000346f347221 */ /* 0x000fe20000010100 */
[----:B------:R1:W5:Y:S01]  /*7d90*/  LDL.LU R82, [R1+0xc8] ;  /* 0x0000c80001527983 */ /* 0x0003620000300800 */
[----:B------:R-:W-:Y:S02]  /*7da0*/  FMUL.FTZ R4, R4, c[0x0][0x2ec] ;  /* 0x0000bb0004047a20 */ /* 0x000fe40000410000 */
        /* <DEDUP_REMOVED lines=22> */
[----:B------:R-:W-:Y:S02]  /*7f10*/  FADD.FTZ R55, -R110, R55 ;  /* 0x000000376e377221 */ /* 0x000fe40000010100 */
[----:B------:R-:W-:Y:S02]  /*7f20*/  FMUL.FTZ R45, R79, R54 ;  /* 0x000000364f2d7220 */ /* 0x000fe40000410000 */
[----:B------:R-:W-:Y:S01]  /*7f30*/  FMUL.FTZ R17, R34, R4 ;  /* 0x0000000422117220 */ /* 0x000fe20000410000 */
[----:B------:R1:W5:Y:S01]  /*7f40*/  LDL.LU R79, [R1+0xbc] ;  /* 0x0000bc00014f7983 */ /* 0x0003620000300800 */
[----:B------:R-:W-:Y:S02]  /*7f50*/  FFMA.FTZ R4, -R198, R198, 1 ;  /* 0x3f800000c6047423 */ /* 0x000fe400000101c6 */
[----:B------:R-:W-:Y:S02]  /*7f60*/  FMUL.FTZ R0, R0, c[0x0][0x2ec] ;  /* 0x0000bb0000007a20 */ /* 0x000fe40000410000 */
[----:B------:R-:W-:Y:S02]  /*7f70*/  FMUL.FTZ R104, R44, R6 ;  /* 0x000000062c687220 */ /* 0x000fe40000410000 */
[----:B------:R-:W-:Y:S02]  /*7f80*/  FMUL.FTZ R44, R78, R55 ;  /* 0x000000374e2c7220 */ /* 0x000fe40000410000 */
[----:B------:R-:W-:Y:S01]  /*7f90*/  FADD.FTZ R56, -R109, R56 ;  /* 0x000000386d387221 */ /* 0x000fe20000010100 */
[----:B------:R1:W5:Y:S01]  /*7fa0*/  LDL.LU R78, [R1+0xb8] ;  /* 0x0000b800014e7983 */ /* 0x0003620000300800 */
        /* <DEDUP_REMOVED lines=9> */
[----:B------:R-:W-:Y:S02]  /*8040*/  FADD.FTZ R58, -R108, R58 ;  /* 0x0000003a6c3a7221 */ /* 0x000fe40000010100 */
[----:B------:R-:W-:Y:S02]  /*8050*/  FMUL.FTZ R40, R76, R57 ;  /* 0x000000394c287220 */ /* 0x000fe40000410000 */
[----:B------:R-:W-:Y:S01]  /*8060*/  FMUL.FTZ R4, R4, c[0x0][0x2ec] ;  /* 0x0000bb0004047a20 */ /* 0x000fe20000410000 */
[----:B------:R1:W5:Y:S01]  /*8070*/  LDL.LU R76, [R1+0xb0] ;  /* 0x0000b000014c7983 */ /* 0x0003620000300800 */
[----:B------:R-:W-:Y:S02]  /*8080*/  FMUL.FTZ R13, R43, R0 ;  /* 0x000000002b0d7220 */ /* 0x000fe40000410000 */
        /* <DEDUP_REMOVED lines=29> */
[----:B------:R-:W-:Y:S02]  /*8260*/  FFMA.FTZ R4, -R206, R206, 1 ;  /* 0x3f800000ce047423 */ /* 0x000fe400000101ce */
[----:B------:R-:W-:Y:S01]  /*8270*/  FFMA.FTZ R0, -R205, R205, 1 ;  /* 0x3f800000cd007423 */ /* 0x000fe200000101cd */
[----:B------:R1:W5:Y:S01]  /*8280*/  LDL.LU R2, [R1+0x88] ;  /* 0x0000880001027983 */ /* 0x0003620000300800 */
[----:B------:R-:W-:Y:S02]  /*8290*/  FMUL.FTZ R4, R4, c[0x0][0x2ec] ;  /* 0x0000bb0004047a20 */ /* 0x000fe40000410000 */
[----:B------:R-:W-:Y:S01]  /*82a0*/  FMUL.FTZ R0, R0, c[0x0][0x2ec] ;  /* 0x0000bb0000007a20 */ /* 0x000fe20000410000 */
[----:B------:R1:W5:Y:S01]  /*82b0*/  LDL.64 R60, [R1+0x10] ;  /* 0x00001000013c7983 */ /* 0x0003620000100a00 */
        /* <DEDUP_REMOVED lines=63> */
[----:B-1----:R-:W2:Y:S01]  /*86b0*/  LDL.LU R25, [R1+0x8] ;  /* 0x0000080001197983 */ /* 0x002ea20000300800 */
[----:B------:R-:W-:Y:S01]  /*86c0*/  IMAD.MOV.U32 R24, RZ, RZ, c[0x0][0x190] ;  /* 0x00006400ff187624 */ /* 0x000fe200078e00ff */
        /* <DEDUP_REMOVED lines=13> */
[----:B------:R1:W-:Y:S03]  /*87a0*/  @P2 STS [R163], RZ ;  /* 0x000000ffa3002388 */ /* 0x0003e60000000800 */
[----:B------:R-:W-:Y:S01]  /*87b0*/  @!P2 LEA.HI.X R5, R24, R249, R5, 0x7, P0 ;  /* 0x000000f91805a211 */ /* 0x000fe200000f3c05 */
[----:B------:R1:W-:Y:S04]  /*87c0*/  @P2 STS [R163+0x4], RZ ;  /* 0x000004ffa3002388 */ /* 0x0003e80000000800 */
[----:B------:R1:W-:Y:S04]  /*87d0*/  @P2 STS [R163+0x8], RZ ;  /* 0x000008ffa3002388 */ /* 0x0003e80000000800 */
[----:B------:R1:W-:Y:S01]  /*87e0*/  @P2 STS [R163+0xc], RZ ;  /* 0x00000cffa3002388 */ /* 0x0003e20000000800 */
[----:B--2---:R-:W-:Y:S05]  /*87f0*/  IADD3 R25, R25, UR4, RZ ;  /* 0x0000000419197c10 */ /* 0x004fea000fffe0ff */
        /* <DEDUP_REMOVED lines=12> */
[----:B------:R1:W-:Y:S04]  /*88c0*/  STL [R1+0x8], R25 ;  /* 0x0000081901007387 */ /* 0x0003e80000100800 */
[----:B------:R-:W0:Y:S02]  /*88d0*/  LDGDEPBAR ;  /* 0x00000000000079af */ /* 0x000e240000000000 */
.L_x_500:
[----:B-1----:R-:W-:Y:S01]  /*88e0*/  F2FP.BF16.PACK_AB R32, R244, R245 ;  /* 0x000000f5f420723e */ /* 0x002fe200000010ff */
        /* <DEDUP_REMOVED lines=148> */
.L_x_501:
[----:B------:R-:W2:Y:S01]  /*9230*/  LDL R62, [R1+0x2c] ;  /* 0x00002c00013e7983 */ /* 0x000ea20000100800 */
[----:B------:R-:W-:Y:S02]  /*9240*/  ULOP3.LUT UR4, UR8, 0x1, URZ, 0xc0, !UPT ;  /* 0x0000000108047892 */ /* 0x000fe4000f8ec03f */
[----:B------:R-:W-:Y:S01]  /*9250*/  UISETP.GT.AND UP2, UPT, UR8, UR20, UPT ;  /* 0x000000140800728c */ /* 0x000fe2000bf44270 */
[----:B------:R-:W3:Y:S01]  /*9260*/  LDL R57, [R1+0x40] ;  /* 0x0000400001397983 */ /* 0x000ee20000100800 */
[----:B------:R-:W-:Y:S02]  /*9270*/  UISETP.NE.U32.AND UP0, UPT, UR4, 0x1, UPT ;  /* 0x000000010400788c */ /* 0x000fe4000bf05070 */
[----:B------:R-:W-:Y:S01]  /*9280*/  UIADD3 UR4, UR8, -0x1, URZ ;  /* 0xffffffff08047890 */ /* 0x000fe2000fffe03f */
[----:B------:R-:W4:Y:S04]  /*9290*/  LDL.LU.64 R58, [R1] ;  /* 0x00000000013a7983 */ /* 0x000f280000300a00 */
[----:B------:R1:W5:Y:S02]  /*92a0*/  LDL R56, [R1+0x20] ;  /* 0x0000200001387983 */ /* 0x0003640000100800 */
[----:B------:R-:W-:Y:S02]  /*92b0*/  UMOV UR8, UR4 ;  /* 0x0000000400087c82 */ /* 0x000fe40008000000 */
[----:B------:R1:W5:Y:S04]  /*92c0*/  LDL R55, [R1+0x24] ;  /* 0x0000240001377983 */ /* 0x0003680000100800 */
[----:B------:R1:W5:Y:S04]  /*92d0*/  LDL R54, [R1+0x18] ;  /* 0x0000180001367983 */ /* 0x0003680000100800 */
[----:B------:R1:W5:Y:S04]  /*92e0*/  LDL R53, [R1+0x1c] ;  /* 0x00001c0001357983 */ /* 0x0003680000100800 */
        /* <DEDUP_REMOVED lines=64> */
[----:B------:R-:W-:Y:S01]  /*96f0*/  @P1 IADD3 R20, P2, R62, UR17, RZ ;  /* 0x000000113e141c10 */ /* 0x000fe2000ff5e0ff */
[----:B------:R-:W-:Y:S01]  /*9700*/  IMAD.U32 R23, RZ, RZ, UR34 ;  /* 0x00000022ff177e24 */ /* 0x000fe2000f8e00ff */
[----:B------:R-:W-:Y:S01]  /*9710*/  @UP3 UIADD3 UR17, UP1, UR17, -0x200, URZ ;  /* 0xfffffe0011113890 */ /* 0x000fe2000ff3e03f */
[C---:B-1----:R-:W-:Y:S04]  /*9720*/  HMMA.16816.F32.BF16 R8, R32.reuse, R28, R8 ;  /* 0x0000001c2008723c */ /* 0x042fe80000041808 */
[----:B----4-:R-:W-:Y:S01]  /*9730*/  LEA R181, P0, R21, R58, 0x2 ;  /* 0x0000003a15b57211 */ /* 0x010fe200078010ff */
[----:B------:R-:W-:Y:S01]  /*9740*/  IMAD.U32 R58, RZ, RZ, UR27 ;  /* 0x0000001bff3a7e24 */ /* 0x000fe2000f8e00ff */
[----:B---3--:R-:W-:Y:S01]  /*9750*/  @P1 IADD3.X R21, R57, UR16, RZ, P2, !PT ;  /* 0x0000001039151c10 */ /* 0x008fe200097fe4ff */
[----:B------:R-:W-:Y:S01]  /*9760*/  IMAD.U32 R28, RZ, RZ, UR25 ;  /* 0x00000019ff1c7e24 */ /* 0x000fe2000f8e00ff */
[-C--:B------:R-:W-:Y:S01]  /*9770*/  HMMA.16816.F32.BF16 R12, R32, R30.reuse, R12 ;  /* 0x0000001e200c723c */ /* 0x080fe2000004180c */
[----:B------:R-:W-:Y:S01]  /*9780*/  IMAD.U32 R57, RZ, RZ, UR26 ;  /* 0x0000001aff397e24 */ /* 0x000fe2000f8e00ff */
[----:B------:R-:W-:Y:S01]  /*9790*/  @UP3 UIADD3.X UR16, UR16, -0x1, URZ, UP1, !UPT ;  /* 0xffffffff10103890 */ /* 0x000fe20008ffe43f */
[----:B-----5:R1:W2:Y:S01]  /*97a0*/  @P1 LDG.E R56, [R20.64] ;  /* 0x0000000c14381981 */ /* 0x0202a2000c1e1900 */
[----:B------:R-:W-:Y:S01]  /*97b0*/  LEA.HI.X.SX32 R165, R0, R59, 0x2, P0 ;  /* 0x0000003b00a57211 */ /* 0x000fe200000f16ff */
[----:B------:R-:W-:Y:S02]  /*97c0*/  IMAD.U32 R0, RZ, RZ, UR36 ;  /* 0x00000024ff007e24 */ /* 0x000fe4000f8e00ff */
[----:B------:R1:W3:Y:S01]  /*97d0*/  @P1 LDG.E R55, [R20.64+0x20] ;  /* 0x0000200c14371981 */ /* 0x0002e2000c1e1900 */
[----:B------:R-:W-:Y:S01]  /*97e0*/  HMMA.16816.F32.BF16 R16, R24, R30, R16 ;  /* 0x0000001e1810723c */ /* 0x000fe20000041810 */
[----:B------:R-:W-:Y:S02]  /*97f0*/  IMAD.U32 R34, RZ, RZ, UR28 ;  /* 0x0000001cff227e24 */ /* 0x000fe4000f8e00ff */
[----:B------:R1:W4:Y:S01]  /*9800*/  @P1 LDG.E R54, [R20.64+0x100] ;  /* 0x0001000c14361981 */ /* 0x000322000c1e1900 */
[----:B------:R-:W-:Y:S02]  /*9810*/  IMAD.U32 R35, RZ, RZ, UR29 ;  /* 0x0000001dff237e24 */ /* 0x000fe4000f8e00ff */
[----:B------:R-:W-:Y:S01]  /*9820*/  IMAD.U32 R32, RZ, RZ, UR27 ;  /* 0x0000001bff207e24 */ /* 0x000fe2000f8e00ff */
[----:B------:R1:W5:Y:S01]  /*9830*/  @P1 LDG.E R53, [R20.64+0x120] ;  /* 0x0001200c14351981 */ /* 0x000362000c1e1900 */
        /* <DEDUP_REMOVED lines=44> */
[----:B----4-:R3:W-:Y:S04]  /*9b00*/  @P1 STL [R1+0x18], R54 ;  /* 0x0000183601001387 */ /* 0x0107e80000100800 */
        /* <DEDUP_REMOVED lines=17> */
[----:B------:R-:W-:Y:S01]  /*9c20*/  PLOP3.LUT P1, PT, PT, PT, UP0, 0x80, 0x0 ;  /* 0x000000000000781c */ /* 0x000fe20003f2f008 */
[----:B------:R-:W-:Y:S01]  /*9c30*/  RED.E.ADD.F32.FTZ.RN.STRONG.GPU [R28.64], R12 ;  /* 0x0000000c1c00798e */ /* 0x000fe2000c10e78c */
[----:B------:R-:W-:Y:S01]  /*9c40*/  LEA.HI.X.SX32 R23, R53, R21, 0x2, P0 ;  /* 0x0000001535177211 */ /* 0x000fe200000f16ff */
[----:B------:R-:W-:Y:S01]  /*9c50*/  @UP3 UIADD3 UR19, UP0, UR19, -0x200, URZ ;  /* 0xfffffe0013133890 */ /* 0x000fe2000ff1e03f */
[----:B------:R-:W-:Y:S01]  /*9c60*/  PLOP3.LUT P0, PT, PT, PT, UP2, 0x80, 0x0 ;  /* 0x000000000000781c */ /* 0x000fe20003f0f028 */
[----:B------:R-:W1:Y:S02]  /*9c70*/  LDSM.16.MT88.4 R8, [R3] ;  /* 0x000000000308783b */ /* 0x000e640000004200 */
[----:B------:R-:W-:Y:S02]  /*9c80*/  @UP3 UIADD3.X UR18, UR18, -0x1, URZ, UP0, !UPT ;  /* 0xffffffff12123890 */ /* 0x000fe400087fe43f */
[----:B------:R-:W-:Y:S04]  /*9c90*/  RED.E.ADD.F32.FTZ.RN.STRONG.GPU [R26.64], R13 ;  /* 0x0000000d1a00798e */ /* 0x000fe8000c10e78c */
[----:B------:R-:W-:Y:S01]  /*9ca0*/  RED.E.ADD.F32.FTZ.RN.STRONG.GPU [R24.64], R14 ;  /* 0x0000000e1800798e */ /* 0x000fe2000c10e78c */
[----:B------:R-:W-:Y:S03]  /*9cb0*/  @P1 IADD3 R0, R3, 0x2000, RZ ;  /* 0x0000200003001810 */ /* 0x000fe60007ffe0ff */
        /* <DEDUP_REMOVED lines=130> */
.L_x_503:
        /* <DEDUP_REMOVED lines=19> */
.L_x_504:
        /* <DEDUP_REMOVED lines=43> */
.L_x_506:
[----:B--2---:R-:W-:Y:S05]  /*a8c0*/  BSYNC B0 ;  /* 0x0000000000007941 */ /* 0x004fea0003800000 */
.L_x_505:
[----:B------:R-:W-:Y:S01]  /*a8d0*/  IADD3 R3, R0, 0x40, RZ ;  /* 0x0000004000037810 */ /* 0x000fe20007ffe0ff */
[----:B------:R-:W-:Y:S03]  /*a8e0*/  BSSY B0, `(.L_x_507) ;  /* 0x000000e000007945 */ /* 0x000fe60003800000 */
[----:B------:R-:W-:-:S13]  /*a8f0*/  ISETP.GE.OR P1, PT, R3, UR7, P1 ;  /* 0x0000000703007c0c */ /* 0x000fda0008f26670 */
[----:B------:R-:W-:Y:S05]  /*a900*/  @P1 BRA `(.L_x_508) ;  /* 0x000000b000001947 */ /* 0x000fea0003800000 */
[----:B------:R-:W-:Y:S02]  /*a910*/  IADD3 R3, P0, R0, 0x40, RZ ;  /* 0x0000004000037810 */ /* 0x000fe40007f1e0ff */
[----:B------:R-:W-:-:S03]  /*a920*/  MOV R7, R12 ;  /* 0x0000000c00077202 */ /* 0x000fc60000000f00 */
[----:B------:R-:W-:-:S04]  /*a930*/  IMAD.X R6, RZ, RZ, R14, P0 ;  /* 0x000000ffff067224 */ /* 0x000fc800000e060e */
[----:B------:R-:W-:Y:S02]  /*a940*/  IMAD R9, R6, c[0x0][0x3a0], RZ ;  /* 0x0000e80006097a24 */ /* 0x000fe400078e02ff */
[----:B------:R-:W-:-:S04]  /*a950*/  IMAD.MOV.U32 R6, RZ, RZ, R8 ;  /* 0x000000ffff067224 */ /* 0x000fc800078e0008 */
[----:B------:R-:W-:-:S04]  /*a960*/  IMAD.WIDE.U32 R10, R3, c[0x0][0x3a0], R6 ;  /* 0x0000e800030a7a25 */ /* 0x000fc800078e0006 */
[----:B------:R-:W-:Y:S01]  /*a970*/  IMAD R3, R3, c[0x0][0x3a4], R9 ;  /* 0x0000e90003037a24 */ /* 0x000fe200078e0209 */
[----:B------:R-:W-:-:S04]  /*a980*/  LEA R6, P0, R10, c[0x0][0x340], 0x1 ;  /* 0x0000d0000a067a11 */ /* 0x000fc800078008ff */
[----:B------:R-:W-:-:S04]  /*a990*/  IADD3 R3, R3, R11, RZ ;  /* 0x0000000b03037210 */ /* 0x000fc80007ffe0ff */
[----:B------:R-:W-:-:S05]  /*a9a0*/  LEA.HI.X R7, R10, c[0x0][0x344], R3, 0x1, P0 ;  /* 0x0000d1000a077a11 */ /* 0x000fca00000f0c03 */
[----:B---3--:R2:W-:Y:S02]  /*a9b0*/  STG.E.128 [R6.64], R16 ;  /* 0x0000001006007986 */ /* 0x0085e4000c101d0c */
.L_x_508:
[----:B------:R-:W-:Y:S05]  /*a9c0*/  BSYNC B0 ;  /* 0x0000000000007941 */ /* 0x000fea0003800000 */
.L_x_507:
        /* <DEDUP_REMOVED lines=25> */
.L_x_510:
[----:B------:R-:W-:Y:S05]  /*ab60*/  BSYNC B0 ;  /* 0x0000000000007941 */ /* 0x000fea0003800000 */
.L_x_509:
        /* <DEDUP_REMOVED lines=11> */
.L_x_481:
[----:B------:R-:W-:Y:S05]  /*ac20*/  BSYNC B1 ;  /* 0x0000000000017941 */ /* 0x000fea0003800000 */
.L_x_467:
        /* <DEDUP_REMOVED lines=11> */
.L_x_511:
[----:B------:R-:W-:Y:S05]  /*ace0*/  EXIT ;  /* 0x000000000000794d */ /* 0x000fea0003800000 */
.L_x_513:
        /* <DEDUP_REMOVED lines=9> */
.L_x_1337:


//--------------------- .text._ZN5flash44flash_bwd_dq_dk_dv_loop_seqk_parallel_kernelI23Flash_bwd_kernel_traitsILi32ELi128ELi128ELi8ELi4ELi4ELi4ELb1ELb0EN7cutlass10bfloat16_tE19Flash_kernel_traitsILi32ELi128ELi128ELi8ES3_EELb1ELb0ELb0ELb0ELb1ELb1ELb0EEEvNS_16Flash_bwd_paramsE --------------------------
	.section	.text._ZN5flash44flash_bwd_dq_dk_dv_loop_seqk_parallel_kernelI23Flash_bwd_kernel_traitsILi32ELi128ELi128ELi8ELi4ELi4ELi4ELb1ELb0EN7cutlass10bfloat16_tE19Flash_kernel_traitsILi32ELi128ELi128ELi8ES3_EELb1ELb0ELb0ELb0ELb1ELb1ELb0EEEvNS_16Flash_bwd_paramsE,"ax",@progbits
	.sectioninfo	@"SHI_REGISTERS=255"
	.align	128
        .global         _ZN5flash44flash_bwd_dq_dk_dv_loop_seqk_parallel_kernelI23Flash_bwd_kernel_traitsILi32ELi128ELi128ELi8ELi4ELi4ELi4ELb1ELb0EN7cutlass10bfloat16_tE19Flash_kernel_traitsILi32ELi128ELi128ELi8ES3_EELb1ELb0ELb0ELb0ELb1ELb1ELb0EEEvNS_16Flash_bwd_paramsE
        .type           _ZN5flash44flash_bwd_dq_dk_dv_loop_seqk_parallel_kernelI23Flash_bwd_kernel_traitsILi32ELi128ELi128ELi8ELi4ELi4ELi4ELb1ELb0EN7cutlass10bfloat16_tE19Flash_kernel_traitsILi32ELi128ELi128ELi8ES3_EELb1ELb0ELb0ELb0ELb1ELb1ELb0EEEvNS_16Flash_bwd_paramsE,@function
        .size           _ZN5flash44flash_bwd_dq_dk_dv_loop_seqk_parallel_kernelI23Flash_bwd_kernel_traitsILi32ELi128ELi128ELi8ELi4ELi4ELi4ELb1ELb0EN7cutlass10bfloat16_tE19Flash_kernel_traitsILi32ELi128ELi128ELi8ES3_EELb1ELb0ELb0ELb0ELb1ELb1ELb0EEEvNS_16Flash_bwd_paramsE,(.L_x_1338 - _ZN5flash44flash_bwd_dq_dk_dv_loop_seqk_parallel_kernelI23Flash_bwd_kernel_traitsILi32ELi128ELi128ELi8ELi4ELi4ELi4ELb1ELb0EN7cutlass10bfloat16_tE19Flash_kernel_traitsILi32ELi128ELi128ELi8ES3_EELb1ELb0ELb0ELb0ELb1ELb1ELb0EEEvNS_16Flash_bwd_paramsE)
        .other          _ZN5flash44flash_bwd_dq_dk_dv_loop_seqk_parallel_kernelI23Flash_bwd_kernel_traitsILi32ELi128ELi128ELi8ELi4ELi4ELi4ELb1ELb0EN7cutlass10bfloat16_tE19Flash_kernel_traitsILi32ELi128ELi128ELi8ES3_EELb1ELb0ELb0ELb0ELb1ELb1ELb0EEEvNS_16Flash_bwd_paramsE,@"STO_CUDA_ENTRY STV_DEFAULT"
_ZN5flash44flash_bwd_dq_dk_dv_loop_seqk_parallel_kernelI23Flash_bwd_kernel_traitsILi32ELi128ELi128ELi8ELi4ELi4ELi4ELb1ELb0EN7cutlass10bfloat16_tE19Flash_kernel_traitsILi32ELi128ELi128ELi8ES3_EELb1ELb0ELb0ELb0ELb1ELb1ELb0EEEvNS_16Flash_bwd_paramsE:
.text._ZN5flash44flash_bwd_dq_dk_dv_loop_seqk_parallel_kernelI23Flash_bwd_kernel_traitsILi32ELi128ELi128ELi8ELi4ELi4ELi4ELb1ELb0EN7cutlass10bfloat16_tE19Flash_kernel_traitsILi32ELi128ELi128ELi8ES3_EELb1ELb0ELb0ELb0ELb1ELb1ELb0EEEvNS_16Flash_bwd_paramsE:
        /* <DEDUP_REMOVED lines=20> */
[----:B------:R-:W-:Y:S02]  /*0140*/  ULDC UR55, c[0x0][0x224] ;  /* 0x0000890000377ab9 */ /* 0x000fe40000000800 */
[----:B------:R-:W-:Y:S02]  /*0150*/  UIMAD UR56, UR4, UR5, UR56 ;  /* 0x00000005043872a4 */ /* 0x000fe4000f8e0238 */
[----:B------:R-:W-:Y:S02]  /*0160*/  UIADD3 UR55, UR4, UR55, URZ ;  /* 0x0000003704377290 */ /* 0x000fe4000fffe03f */
[----:B------:R-:W-:Y:S02]  /*0170*/  USHF.R.S32.HI UR4, URZ, 0x1f, UR46 ;  /* 0x0000001f3f047899 */ /* 0x000fe4000801142e */
[----:B------:R-:W-:Y:S01]  /*0180*/  USHF.L.U32 UR52, UR51, 0x7, URZ ;  /* 0x0000000733347899 */ /* 0x000fe2000800063f */
[----:B-1----:R-:W-:Y:S01]  /*0190*/  SHF.R.S32.HI R7, RZ, 0x1f, R8 ;  /* 0x0000001fff077819 */ /* 0x002fe20000011408 */
[----:B------:R-:W-:-:S02]  /*01a0*/  UIMAD.WIDE.U32 UR46, UR46, UR53, URZ ;  /* 0x000000352e2e72a5 */ /* 0x000fc4000f8e003f */
[----:B------:R-:W-:Y:S01]  /*01b0*/  UMOV UR60, 0x4 ;  /* 0x00000004003c7882 */ /* 0x000fe20000000000 */
[CC--:B------:R-:W-:Y:S01]  /*01c0*/  LEA.HI R3, R7.reuse, R8.reuse, RZ, 0x2 ;  /* 0x0000000807037211 */ /* 0x0c0fe200078f10ff */
[----:B------:R-:W-:Y:S01]  /*01d0*/  ULDC UR61, c[0x0][0x1c0] ;  /* 0x00007000003d7ab9 */ /* 0x000fe20000000800 */
[----:B------:R-:W-:Y:S01]  /*01e0*/  LEA.HI R11, R7, R8, RZ, 0x3 ;  /* 0x00000008070b7211 */ /* 0x000fe200078f18ff */
[----:B------:R-:W-:Y:S01]  /*01f0*/  UMOV UR49, 0xffffe000 ;  /* 0xffffe00000317882 */ /* 0x000fe20000000000 */
[--C-:B------:R-:W-:Y:S01]  /*0200*/  SHF.R.S32.HI R2, RZ, 0x2, R3.reuse ;  /* 0x00000002ff027819 */ /* 0x100fe20000011403 */
[----:B------:R-:W-:Y:S01]  /*0210*/  UIMAD UR53, UR4, UR53, URZ ;  /* 0x00000035043572a4 */ /* 0x000fe2000f8e023f */
[----:B------:R-:W-:Y:S01]  /*0220*/  SHF.R.S32.HI R13, RZ, 0x1f, R3 ;  /* 0x0000001fff0d7819 */ /* 0x000fe20000011403 */
[----:B------:R-:W-:Y:S01]  /*0230*/  USHF.L.U32 UR29, UR51, 0x3, URZ ;  /* 0x00000003331d7899 */ /* 0x000fe2000800063f */
[C---:B------:R-:W-:Y:S01]  /*0240*/  LOP3.LUT R9, R3.reuse, 0xfffffffc, RZ, 0xc0, !PT ;  /* 0xfffffffc03097812 */ /* 0x040fe200078ec0ff */
[----:B------:R-:W-:Y:S01]  /*0250*/  USHF.L.U32 UR28, UR51, 0x4, URZ ;  /* 0x00000004331c7899 */ /* 0x000fe2000800063f */
[-C--:B------:R-:W-:Y:S01]  /*0260*/  LEA.HI R3, R3, R2.reuse, RZ, 0x1 ;  /* 0x0000000203037211 */ /* 0x080fe200078f08ff */
[----:B------:R-:W-:Y:S01]  /*0270*/  UIMAD UR27, UR51, 0x18, URZ ;  /* 0x00000018331b78a4 */ /* 0x000fe2000f8e023f */
[----:B------:R-:W-:Y:S01]  /*0280*/  LEA.HI R13, R13, R2, RZ, 0x3 ;  /* 0x000000020d0d7211 */ /* 0x000fe200078f18ff */
[----:B------:R-:W-:Y:S01]  /*0290*/  IMAD.IADD R9, R8, 0x1, -R9 ;  /* 0x0000000108097824 */ /* 0x000fe200078e0a09 */
[CC--:B------:R-:W-:Y:S01]  /*02a0*/  LEA.HI R15, R7.reuse, R8.reuse, RZ, 0x5 ;  /* 0x00000008070f7211 */ /* 0x0c0fe200078f28ff */
[----:B------:R-:W-:Y:S01]  /*02b0*/  USHF.L.U32 UR26, UR51, 0x5, URZ ;  /* 0x00000005331a7899 */ /* 0x000fe2000800063f */
[-C--:B------:R-:W-:Y:S01]  /*02c0*/  LEA.HI R0, R7, R8.reuse, RZ, 0x4 ;  /* 0x0000000807007211 */ /* 0x080fe200078f20ff */
[----:B------:R-:W-:Y:S01]  /*02d0*/  UIMAD UR25, UR51, 0x28, URZ ;  /* 0x00000028331978a4 */ /* 0x000fe2000f8e023f */
[----:B------:R-:W-:Y:S01]  /*02e0*/  LOP3.LUT R3, R3, 0x7fffffe, RZ, 0xc0, !PT ;  /* 0x07fffffe03037812 */ /* 0x000fe200078ec0ff */
[----:B------:R-:W-:Y:S01]  /*02f0*/  UIMAD UR24, UR51, 0x30, URZ ;  /* 0x00000030331878a4 */ /* 0x000fe2000f8e023f */
[----:B------:R-:W-:Y:S01]  /*0300*/  LOP3.LUT R13, R13, 0xfffffff8, RZ, 0xc0, !PT ;  /* 0xfffffff80d0d7812 */ /* 0x000fe200078ec0ff */
[----:B------:R-:W-:Y:S01]  /*0310*/  UIMAD UR23, UR51, 0x38, URZ ;  /* 0x00000038331778a4 */ /* 0x000fe2000f8e023f */
[----:B------:R-:W-:Y:S01]  /*0320*/  SHF.R.S32.HI R4, RZ, 0x3, R11 ;  /* 0x00000003ff047819 */ /* 0x000fe2000001140b */
[C---:B------:R-:W-:Y:S01]  /*0330*/  IMAD.IADD R3, R2.reuse, 0x1, -R3 ;  /* 0x0000000102037824 */ /* 0x040fe200078e0a03 */
[----:B------:R-:W-:Y:S01]  /*0340*/  LEA.HI R5, R7, R8, RZ, 0x7 ;  /* 0x0000000807057211 */ /* 0x000fe200078f38ff */
[----:B------:R-:W-:Y:S01]  /*0350*/  IMAD.IADD R13, R2, 0x1, -R13 ;  /* 0x00000001020d7824 */ /* 0x000fe200078e0a0d */
[----:B------:R-:W-:Y:S01]  /*0360*/  LOP3.LUT R21, R15, 0xffffffe0, RZ, 0xc0, !PT ;  /* 0xffffffe00f157812 */ /* 0x000fe200078ec0ff */
[----:B------:R-:W-:Y:S01]  /*0370*/  IMAD.SHL.U32 R4, R4, 0x40, RZ ;  /* 0x0000004004047824 */ /* 0x000fe200078e00ff */
[----:B------:R-:W-:Y:S01]  /*0380*/  LOP3.LUT R7, R0, 0xfffffff0, RZ, 0xc0, !PT ;  /* 0xfffffff000077812 */ /* 0x000fe200078ec0ff */
[----:B------:R-:W-:Y:S01]  /*0390*/  USHF.L.U32 UR22, UR51, 0x6, URZ ;  /* 0x0000000633167899 */ /* 0x000fe2000800063f */
[----:B------:R-:W-:Y:S01]  /*03a0*/  LOP3.LUT R17, R11, 0xfffffff8, RZ, 0xc0, !PT ;  /* 0xfffffff80b117812 */ /* 0x000fe200078ec0ff */
[C---:B------:R-:W-:Y:S01]  /*03b0*/  IMAD.IADD R21, R8.reuse, 0x1, -R21 ;  /* 0x0000000108157824 */ /* 0x040fe200078e0a15 */
[----:B------:R-:W-:Y:S01]  /*03c0*/  SHF.R.S32.HI R2, RZ, 0x5, R15 ;  /* 0x00000005ff027819 */ /* 0x000fe2000001140f */
[C---:B------:R-:W-:Y:S01]  /*03d0*/  IMAD.IADD R7, R8.reuse, 0x1, -R7 ;  /* 0x0000000108077824 */ /* 0x040fe200078e0a07 */
[----:B------:R-:W-:Y:S01]  /*03e0*/  SHF.R.S32.HI R15, RZ, 0x1f, R15 ;  /* 0x0000001fff0f7819 */ /* 0x000fe2000001140f */
[----:B------:R-:W-:Y:S01]  /*03f0*/  IMAD.IADD R8, R8, 0x1, -R17 ;  /* 0x0000000108087824 */ /* 0x000fe200078e0a11 */
[----:B------:R-:W-:Y:S01]  /*0400*/  LOP3.LUT R4, R4, 0xc0, RZ, 0xc0, !PT ;  /* 0x000000c004047812 */ /* 0x000fe200078ec0ff */
[----:B------:R-:W-:Y:S01]  /*0410*/  IMAD.SHL.U32 R17, R9, 0x8, RZ ;  /* 0x0000000809117824 */ /* 0x000fe200078e00ff */
[----:B------:R-:W-:Y:S01]  /*0420*/  LEA.HI R15, R15, R2, RZ, 0x2 ;  /* 0x000000020f0f7211 */ /* 0x000fe200078f10ff */
[----:B------:R-:W-:Y:S01]  /*0430*/  IMAD R3, R2, 0x8, R3 ;  /* 0x0000000802037824 */ /* 0x000fe200078e0203 */
[----:B------:R-:W-:Y:S01]  /*0440*/  LEA.HI R10, R8, R8, RZ, 0x1 ;  /* 0x00000008080a7211 */ /* 0x000fe200078f08ff */
[----:B------:R-:W-:Y:S01]  /*0450*/  IMAD.SHL.U32 R9, R9, 0x2, RZ ;  /* 0x0000000209097824 */ /* 0x000fe200078e00ff */
[----:B------:R-:W-:Y:S01]  /*0460*/  LOP3.LUT R17, R4, 0x18, R17, 0xf8, !PT ;  /* 0x0000001804117812 */ /* 0x000fe200078ef811 */
[----:B------:R-:W-:Y:S01]  /*0470*/  UIMAD UR21, UR51, 0x48, URZ ;  /* 0x00000048331578a4 */ /* 0x000fe2000f8e023f */
[----:B------:R-:W-:Y:S01]  /*0480*/  SHF.R.U32.HI R4, RZ, 0x3, R4 ;  /* 0x00000003ff047819 */ /* 0x000fe20000011604 */
[----:B------:R-:W-:Y:S01]  /*0490*/  UIMAD UR20, UR51, 0x50, URZ ;  /* 0x00000050331478a4 */ /* 0x000fe2000f8e023f */
[----:B------:R-:W-:Y:S01]  /*04a0*/  LOP3.LUT R15, R15, 0xfffffffc, RZ, 0xc0, !PT ;  /* 0xfffffffc0f0f7812 */ /* 0x000fe200078ec0ff */
[----:B------:R-:W-:Y:S01]  /*04b0*/  UIMAD UR19, UR51, 0x58, URZ ;  /* 0x00000058331378a4 */ /* 0x000fe2000f8e023f */
[----:B------:R-:W-:Y:S01]  /*04c0*/  LOP3.LUT R4, R17, R4, RZ, 0x3c, !PT ;  /* 0x0000000411047212 */ /* 0x000fe200078e3cff */
[----:B------:R-:W-:Y:S01]  /*04d0*/  UIMAD UR18, UR51, 0x60, URZ ;  /* 0x00000060331278a4 */ /* 0x000fe2000f8e023f */
[----:B------:R-:W-:Y:S01]  /*04e0*/  LOP3.LUT R17, R10, 0x3fffffe, RZ, 0xc0, !PT ;  /* 0x03fffffe0a117812 */ /* 0x000fe200078ec0ff */
[----:B------:R-:W-:Y:S01]  /*04f0*/  IMAD.IADD R180, R2, 0x1, -R15 ;  /* 0x0000000102b47824 */ /* 0x000fe200078e0a0f */
[----:B------:R-:W-:Y:S01]  /*0500*/  SHF.R.S32.HI R2, RZ, 0x1f, R7 ;  /* 0x0000001fff027819 */ /* 0x000fe20000011407 */
[----:B------:R-:W-:Y:S01]  /*0510*/  IMAD.U32 R181, R3, 0x20, R4 ;  /* 0x0000002003b57824 */ /* 0x000fe200078e0004 */
[-C--:B------:R-:W-:Y:S01]  /*0520*/  LEA.HI R3, R7, R7.reuse, RZ, 0x1 ;  /* 0x0000000707037211 */ /* 0x080fe200078f08ff */
[----:B------:R-:W-:Y:S01]  /*0530*/  IMAD.IADD R17, R8, 0x1, -R17 ;  /* 0x0000000108117824 */ /* 0x000fe200078e0a11 */
[----:B------:R-:W-:Y:S01]  /*0540*/  LEA.HI R15, R2, R7, RZ, 0x3 ;  /* 0x00000007020f7211 */ /* 0x000fe200078f18ff */
[----:B------:R-:W-:Y:S01]  /*0550*/  IMAD.SHL.U32 R8, R8, 0x40, RZ ;  /* 0x0000004008087824 */ /* 0x000fe200078e00ff */
[----:B------:R-:W-:Y:S01]  /*0560*/  LOP3.LUT R16, R3, 0x7fffffe, RZ, 0xc0, !PT ;  /* 0x07fffffe03107812 */ /* 0x000fe200078ec0ff */
[----:B------:R-:W-:Y:S01]  /*0570*/  IMAD.SHL.U32 R12, R180, 0x400, RZ ;  /* 0x00000400b40c7824 */ /* 0x000fe200078e00ff */
[----:B------:R-:W-:Y:S01]  /*0580*/  LOP3.LUT R2, R15, 0xfffffff8, RZ, 0xc0, !PT ;  /* 0xfffffff80f027812 */ /* 0x000fe200078ec0ff */
[----:B------:R-:W-:Y:S01]  /*0590*/  UIMAD UR17, UR51, 0x68, URZ ;  /* 0x00000068331178a4 */ /* 0x000fe2000f8e023f */
[--C-:B------:R-:W-:Y:S01]  /*05a0*/  SHF.R.S32.HI R4, RZ, 0x1, R3.reuse ;  /* 0x00000001ff047819 */ /* 0x100fe20000011403 */
[C---:B------:R-:W-:Y:S01]  /*05b0*/  IMAD.IADD R16, R7.reuse, 0x1, -R16 ;  /* 0x0000000107107824 */ /* 0x040fe200078e0a10 */
[----:B------:R-:W-:Y:S01]  /*05c0*/  SHF.R.S32.HI R3, RZ, 0x1f, R3 ;  /* 0x0000001fff037819 */ /* 0x000fe20000011403 */
[----:B------:R-:W-:Y:S01]  /*05d0*/  IMAD.IADD R2, R7, 0x1, -R2 ;  /* 0x0000000107027824 */ /* 0x000fe200078e0a02 */
[----:B------:R-:W-:Y:S01]  /*05e0*/  SHF.R.S32.HI R14, RZ, 0x1f, R21 ;  /* 0x0000001fff0e7819 */ /* 0x000fe20000011415 */
[----:B------:R-:W-:Y:S01]  /*05f0*/  UIMAD UR16, UR51, 0x70, URZ ;  /* 0x00000070331078a4 */ /* 0x000fe2000f8e023f */
[----:B------:R-:W-:Y:S01]  /*0600*/  LEA.HI R7, R3, R4, RZ, 0x2 ;  /* 0x0000000403077211 */ /* 0x000fe200078f10ff */
[----:B------:R-:W-:Y:S01]  /*0610*/  UIMAD UR15, UR51, 0x78, URZ ;  /* 0x00000078330f78a4 */ /* 0x000fe2000f8e023f */
[----:B------:R-:W-:Y:S01]  /*0620*/  LOP3.LUT R3, R13, 0x1, RZ, 0xc0, !PT ;  /* 0x000000010d037812 */ /* 0x000fe200078ec0ff */
[----:B------:R-:W-:Y:S01]  /*0630*/  USHF.R.S32.HI UR54, URZ, 0x1f, UR52 ;  /* 0x0000001f3f367899 */ /* 0x000fe20008011434 */
[----:B------:R-:W-:Y:S01]  /*0640*/  LEA.HI R14, R14, R21, RZ, 0x2 ;  /* 0x000000150e0e7211 */ /* 0x000fe200078f10ff */
[----:B------:R-:W-:Y:S01]  /*0650*/  ULDC.64 UR58, c[0x0][0x118] ;  /* 0x00004600003a7ab9 */ /* 0x000fe20000000a00 */
[----:B------:R-:W-:Y:S01]  /*0660*/  ISETP.NE.U32.AND P6, PT, R3, 0x1, PT ;  /* 0x000000010300780c */ /* 0x000fe20003fc5070 */
[----:B------:R-:W-:Y:S01]  /*0670*/  IMAD.SHL.U32 R3, R180, 0x10, RZ ;  /* 0x00000010b4037824 */ /* 0x000fe200078e00ff */
[----:B------:R-:W-:-:S02]  /*0680*/  LEA.HI R6, R13, R13, RZ, 0x1 ;  /* 0x0000000d0d067211 */ /* 0x000fc400078f08ff */
[----:B------:R-:W-:Y:S02]  /*0690*/  SHF.R.S32.HI R19, RZ, 0x4, R0 ;  /* 0x00000004ff137819 */ /* 0x000fe40000011400 */
[----:B------:R-:W-:Y:S02]  /*06a0*/  LOP3.LUT R8, R8, 0x1c0, RZ, 0xc0, !PT ;  /* 0x000001c008087812 */ /* 0x000fe400078ec0ff */
[----:B------:R-:W-:Y:S02]  /*06b0*/  LOP3.LUT R7, R7, 0xfffffffc, RZ, 0xc0, !PT ;  /* 0xfffffffc07077812 */ /* 0x000fe400078ec0ff */
[----:B------:R-:W-:Y:S02]  /*06c0*/  LOP3.LUT R190, R6, 0x3fffffe, RZ, 0xc0, !PT ;  /* 0x03fffffe06be7812 */ /* 0x000fe400078ec0ff */
[----:B------:R-:W-:Y:S01]  /*06d0*/  LEA.HI.SX32 R179, R14, R3, 0x1e ;  /* 0x000000030eb37211 */ /* 0x000fe200078ff2ff */
[----:B------:R-:W-:Y:S01]  /*06e0*/  IMAD.IADD R4, R4, 0x1, -R7 ;  /* 0x0000000104047824 */ /* 0x000fe200078e0a07 */
[----:B------:R-:W-:Y:S01]  /*06f0*/  LEA.HI R0, R0, R19, RZ, 0x1 ;  /* 0x0000001300007211 */ /* 0x000fe200078f08ff */
[----:B------:R-:W-:Y:S01]  /*0700*/  IMAD.IADD R190, R13, 0x1, -R190 ;  /* 0x000000010dbe7824 */ /* 0x000fe200078e0abe */
[----:B------:R-:W-:-:S02]  /*0710*/  SHF.R.S32.HI R10, RZ, 0x1, R10 ;  /* 0x00000001ff0a7819 */ /* 0x000fc4000001140a */
[----:B------:R-:W-:Y:S02]  /*0720*/  LOP3.LUT R14, R8, 0x30, R3, 0xf8, !PT ;  /* 0x00000030080e7812 */ /* 0x000fe400078ef803 */
[----:B------:R-:W-:Y:S02]  /*0730*/  SHF.R.S32.HI R6, RZ, 0x1, R6 ;  /* 0x00000001ff067819 */ /* 0x000fe40000011406 */
[----:B------:R-:W-:Y:S02]  /*0740*/  LOP3.LUT R0, R0, 0xfffffffe, RZ, 0xc0, !PT ;  /* 0xfffffffe00007812 */ /* 0x000fe400078ec0ff */
[C---:B------:R-:W-:Y:S01]  /*0750*/  LOP3.LUT P0, RZ, R10.reuse, 0x2, RZ, 0xc0, !PT ;  /* 0x000000020aff7812 */ /* 0x040fe2000780c0ff */
[----:B------:R-:W-:Y:S01]  /*0760*/  IMAD.SHL.U32 R10, R10, 0x40, RZ ;  /* 0x000000400a0a7824 */ /* 0x000fe200078e00ff */
[----:B------:R-:W-:Y:S01]  /*0770*/  LOP3.LUT P5, RZ, R13, 0x2, RZ, 0xc0, !PT ;  /* 0x000000020dff7812 */ /* 0x000fe200078ac0ff */
[----:B------:R-:W-:Y:S01]  /*0780*/  IMAD.IADD R0, R19, 0x1, -R0 ;  /* 0x0000000113007824 */ /* 0x000fe200078e0a00 */
[C---:B------:R-:W-:Y:S01]  /*0790*/  LOP3.LUT P4, RZ, R13.reuse, 0x4, RZ, 0xc0, !PT ;  /* 0x000000040dff7812 */ /* 0x040fe2000788c0ff */
[----:B------:R-:W-:Y:S01]  /*07a0*/  IMAD.SHL.U32 R13, R13, 0x40, RZ ;  /* 0x000000400d0d7824 */ /* 0x000fe200078e00ff */
[----:B------:R-:W-:Y:S01]  /*07b0*/  LOP3.LUT R7, R14, 0x8, R11, 0xf8, !PT ;  /* 0x000000080e077812 */ /* 0x000fe200078ef80b */
[----:B------:R-:W-:Y:S01]  /*07c0*/  IMAD.SHL.U32 R177, R0, 0x8, RZ ;  /* 0x0000000800b17824 */ /* 0x000fe200078e00ff */
[----:B------:R-:W-:-:S02]  /*07d0*/  SHF.R.U32.HI R8, RZ, 0x3, R8 ;  /* 0x00000003ff087819 */ /* 0x000fc40000011608 */
[C---:B------:R-:W-:Y:S01]  /*07e0*/  LOP3.LUT P3, RZ, R6.reuse, 0x2, RZ, 0xc0, !PT ;  /* 0x0000000206ff7812 */ /* 0x040fe2000786c0ff */
[----:B------:R-:W-:Y:S01]  /*07f0*/  IMAD.SHL.U32 R6, R6, 0x40, RZ ;  /* 0x0000004006067824 */ /* 0x000fe200078e00ff */
[----:B------:R-:W-:Y:S02]  /*0800*/  LOP3.LUT R7, R7, R8, RZ, 0x3c, !PT ;  /* 0x0000000807077212 */ /* 0x000fe400078e3cff */
[C---:B------:R-:W-:Y:S01]  /*0810*/  R2P PR, R2.reuse, 0x6 ;  /* 0x0000000602007804 */ /* 0x040fe20000000000 */
[----:B------:R-:W-:Y:S01]  /*0820*/  IMAD.SHL.U32 R2, R2, 0x40, RZ ;  /* 0x0000004002027824 */ /* 0x000fe200078e00ff */
[----:B------:R-:W-:Y:S01]  /*0830*/  SHF.R.S32.HI R5, RZ, 0x7, R5 ;  /* 0x00000007ff057819 */ /* 0x000fe20000011405 */
[----:B------:R-:W-:Y:S01]  /*0840*/  IMAD R173, R0, 0x200, R7 ;  /* 0x0000020000ad7824 */ /* 0x000fe200078e0207 */
[----:B------:R-:W-:Y:S02]  /*0850*/  LOP3.LUT R13, R13, 0x1c0, RZ, 0xc0, !PT ;  /* 0x000001c00d0d7812 */ /* 0x000fe400078ec0ff */
[----:B------:R-:W-:Y:S01]  /*0860*/  LOP3.LUT R7, R2, 0x1c0, RZ, 0xc0, !PT ;  /* 0x000001c002077812 */ /* 0x000fe200078ec0ff */
[C---:B------:R-:W-:Y:S01]  /*0870*/  IMAD R182, R5.reuse, 0x2000, R9 ;  /* 0x0000200005b67824 */ /* 0x040fe200078e0209 */
[----:B------:R-:W-:Y:S01]  /*0880*/  SHF.R.S32.HI R15, RZ, 0x3, R15 ;  /* 0x00000003ff0f7819 */ /* 0x000fe2000001140f */
[----:B------:R-:W-:Y:S01]  /*0890*/  IMAD.SHL.U32 R8, R5, 0x8, RZ ;  /* 0x0000000805087824 */ /* 0x000fe200078e00ff */
[----:B------:R-:W-:Y:S01]  /*08a0*/  LEA.HI R13, R13, R13, RZ, 0x1d ;  /* 0x0000000d0d0d7211 */ /* 0x000fe200078fe8ff */
[----:B------:R-:W-:Y:S01]  /*08b0*/  IMAD R9, R180, 0x200, R9 ;  /* 0x00000200b4097824 */ /* 0x000fe200078e0209 */
[----:B------:R-:W-:Y:S01]  /*08c0*/  LOP3.LUT R177, R177, 0x8, RZ, 0xc0, !PT ;  /* 0x00000008b1b17812 */ /* 0x000fe200078ec0ff */
[----:B------:R-:W-:Y:S01]  /*08d0*/  IMAD R174, R5, 0x8, R0 ;  /* 0x0000000805ae7824 */ /* 0x000fe200078e0200 */
[----:B------:R-:W-:Y:S01]  /*08e0*/  SHF.R.U32.HI R2, RZ, 0x3, R7 ;  /* 0x00000003ff027819 */ /* 0x000fe20000011607 */
[--C-:B------:R-:W-:Y:S01]  /*08f0*/  IMAD R172, R15, 0x200, R12.reuse ;  /* 0x000002000fac7824 */ /* 0x100fe200078e020c */
[----:B------:R-:W-:Y:S01]  /*0900*/  LOP3.LUT R6, R6, 0xc0, RZ, 0xc0, !PT ;  /* 0x000000c006067812 */ /* 0x000fe200078ec0ff */
[----:B------:R-:W-:Y:S01]  /*0910*/  IMAD R190, R190, 0x20, R9 ;  /* 0x00000020bebe7824 */ /* 0x000fe200078e0209 */
[----:B------:R-:W-:Y:S01]  /*0920*/  SEL R167, R175, 0xffffffe0, !P0 ;  /* 0xffffffe0afa77807 */ /* 0x000fe20004000000 */
[----:B------:R-:W-:Y:S01]  /*0930*/  IMAD.SHL.U32 R9, R0, 0x10, RZ ;  /* 0x0000001000097824 */ /* 0x000fe200078e00ff */
[----:B------:R-:W-:Y:S01]  /*0940*/  IADD3 R182, R13, R182, R12 ;  /* 0x000000b60db67210 */ /* 0x000fe20007ffe00c */
[----:B------:R-:W-:Y:S01]  /*0950*/  IMAD R3, R15, 0x8, R16 ;  /* 0x000000080f037824 */ /* 0x000fe200078e0210 */
[C---:B------:R-:W-:Y:S01]  /*0960*/  LOP3.LUT P0, RZ, R4.reuse, 0x2, RZ, 0xc0, !PT ;  /* 0x0000000204ff7812 */ /* 0x040fe2000780c0ff */
[----:B------:R-:W-:Y:S01]  /*0970*/  IMAD.SHL.U32 R4, R4, 0x40, RZ ;  /* 0x0000004004047824 */ /* 0x000fe200078e00ff */
[----:B------:R-:W-:Y:S01]  /*0980*/  LOP3.LUT R7, R2, R7, R177, 0x1e, !PT ;  /* 0x0000000702077212 */ /* 0x000fe200078e1eb1 */
[----:B------:R-:W-:Y:S01]  /*0990*/  IMAD.SHL.U32 R182, R182, 0x2, RZ ;  /* 0x00000002b6b67824 */ /* 0x000fe200078e00ff */
[----:B------:R-:W-:Y:S01]  /*09a0*/  LOP3.LUT R10, R10, 0xc0, RZ, 0xc0, !PT ;  /* 0x000000c00a0a7812 */ /* 0x000fe200078ec0ff */
[----:B------:R-:W-:Y:S01]  /*09b0*/  IMAD R174, R174, 0x8, R17 ;  /* 0x00000008aeae7824 */ /* 0x000fe200078e0211 */
[----:B------:R-:W-:Y:S01]  /*09c0*/  LOP3.LUT R8, R8, 0x8, RZ, 0xc0, !PT ;  /* 0x0000000808087812 */ /* 0x000fe200078ec0ff */
[----:B------:R-:W-:Y:S01]  /*09d0*/  IMAD.IADD R172, R172, 0x1, R7 ;  /* 0x00000001acac7824 */ /* 0x000fe200078e0207 */
[----:B------:R-:W-:Y:S01]  /*09e0*/  SHF.R.U32.HI R5, RZ, 0x3, R6 ;  /* 0x00000003ff057819 */ /* 0x000fe20000011606 */
[----:B------:R-:W-:Y:S01]  /*09f0*/  IMAD.SHL.U32 R3, R3, 0x20, RZ ;  /* 0x0000002003037824 */ /* 0x000fe200078e00ff */
[----:B------:R-:W-:Y:S01]  /*0a00*/  LOP3.LUT R11, R10, 0x8, R11, 0xf8, !PT ;  /* 0x000000080a0b7812 */ /* 0x000fe200078ef80b */
[----:B------:R-:W-:Y:S01]  /*0a10*/  IMAD.SHL.U32 R173, R173, 0x2, RZ ;  /* 0x00000002adad7824 */ /* 0x000fe200078e00ff */
[----:B------:R-:W-:-:S02]  /*0a20*/  LOP3.LUT R5, R5, R6, R8, 0x1e, !PT ;  /* 0x0000000605057212 */ /* 0x000fc400078e1e08 */
[----:B------:R-:W-:Y:S02]  /*0a30*/  SHF.R.U32.HI R10, RZ, 0x3, R10 ;  /* 0x00000003ff0a7819 */ /* 0x000fe4000001160a */
[----:B------:R-:W-:Y:S01]  /*0a40*/  LOP3.LUT R0, R4, 0xc0, RZ, 0xc0, !PT ;  /* 0x000000c004007812 */ /* 0x000fe200078ec0ff */
[----:B------:R-:W-:Y:S01]  /*0a50*/  IMAD.IADD R190, R5, 0x1, R190 ;  /* 0x0000000105be7824 */ /* 0x000fe200078e02be */
        /* <DEDUP_REMOVED lines=19> */
[----:B------:R-:W-:Y:S01]  /*0b90*/  IMAD R0, R180, 0x200, R3 ;  /* 0x00000200b4007824 */ /* 0x000fe200078e0203 */
[----:B------:R-:W-:Y:S01]  /*0ba0*/  LEA R190, R190, 0x6000, 0x1 ;  /* 0x00006000bebe7811 */ /* 0x000fe200078e08ff */
[----:B------:R-:W-:Y:S01]  /*0bb0*/  IMAD.IADD R191, R185, 0x1, R186 ;  /* 0x00000001b9bf7824 */ /* 0x000fe200078e02ba */
[----:B------:R-:W-:Y:S01]  /*0bc0*/  @P1 IADD3 R171, R172, -0x20, RZ ;  /* 0xffffffe0acab1810 */ /* 0x000fe20007ffe0ff */
[----:B------:R-:W-:Y:S01]  /*0bd0*/  IMAD.IADD R187, R186, 0x1, R183 ;  /* 0x00000001babb7824 */ /* 0x000fe200078e02b7 */
[----:B------:R-:W-:Y:S01]  /*0be0*/  IADD3 R189, R190, 0x20, RZ ;  /* 0x00000020bebd7810 */ /* 0x000fe20007ffe0ff */
[----:B------:R-:W-:Y:S01]  /*0bf0*/  IMAD.IADD R170, R172, 0x1, R165 ;  /* 0x00000001acaa7824 */ /* 0x000fe200078e02a5 */
[----:B------:R-:W-:Y:S01]  /*0c00*/  SEL R175, R175, 0xffffffe0, !P0 ;  /* 0xffffffe0afaf7807 */ /* 0x000fe20004000000 */
[----:B------:R-:W-:Y:S01]  /*0c10*/  IMAD.IADD R177, R0, 0x1, R177 ;  /* 0x0000000100b17824 */ /* 0x000fe200078e02b1 */
[----:B------:R-:W-:Y:S01]  /*0c20*/  @P3 IADD3 R189, R190, -0x20, RZ ;  /* 0xffffffe0bebd3810 */ /* 0x000fe20007ffe0ff */
[----:B------:R-:W-:Y:S01]  /*0c30*/  IMAD.IADD R186, R186, 0x1, R188 ;  /* 0x00000001baba7824 */ /* 0x000fe200078e02bc */
[----:B------:R-:W-:Y:S01]  /*0c40*/  IADD3 R166, R171, 0x2000, RZ ;  /* 0x00002000aba67810 */ /* 0x000fe20007ffe0ff */
[----:B------:R-:W-:Y:S01]  /*0c50*/  IMAD.IADD R165, R165, 0x1, R171 ;  /* 0x00000001a5a57824 */ /* 0x000fe200078e02ab */
[----:B------:R-:W-:-:S02]  /*0c60*/  IADD3 R164, R171, 0x4000, RZ ;  /* 0x00004000aba47810 */ /* 0x000fc40007ffe0ff */
[----:B------:R-:W-:Y:S02]  /*0c70*/  IADD3 R3, R171, 0x6000, RZ ;  /* 0x00006000ab037810 */ /* 0x000fe40007ffe0ff */
.L_x_522:
[----:B------:R-:W-:Y:S01]  /*0c80*/  ULDC.64 UR4, c[0x0][0x258] ;  /* 0x0000960000047ab9 */ /* 0x000fe20000000a00 */
[----:B------:R-:W-:Y:S01]  /*0c90*/  ISETP.NE.U32.AND P1, PT, RZ, c[0x0][0x250], PT ;  /* 0x00009400ff007a0c */ /* 0x000fe20003f25070 */
[----:B------:R-:W-:Y:S02]  /*0ca0*/  UISETP.NE.U32.AND UP1, UPT, URZ, UR4, UPT ;  /* 0x000000043f00728c */ /* 0x000fe4000bf25070 */
[----:B------:R-:W-:Y:S01]  /*0cb0*/  ULDC.64 UR6, c[0x0][0x258] ;  /* 0x0000960000067ab9 */ /* 0x000fe20000000a00 */
[----:B------:R-:W-:Y:S01]  /*0cc0*/  ISETP.NE.AND.EX P1, PT, RZ, c[0x0][0x254], PT, P1 ;  /* 0x00009500ff007a0c */ /* 0x000fe20003f25310 */
[----:B------:R-:W-:Y:S02]  /*0cd0*/  UISETP.NE.AND.EX UP1, UPT, URZ, UR5, UPT, UP1 ;  /* 0x000000053f00728c */ /* 0x000fe4000bf25310 */
[----:B------:R-:W-:Y:S02]  /*0ce0*/  ULDC.64 UR30, c[0x0][0x118] ;  /* 0x00004600001e7ab9 */ /* 0x000fe40000000a00 */
[----:B------:R-:W-:-:S02]  /*0cf0*/  ULDC.64 UR8, c[0x0][0x218] ;  /* 0x0000860000087ab9 */ /* 0x000fc40000000a00 */
        /* <DEDUP_REMOVED lines=8> */
[----:B-1----:R-:W-:-:S06]  /*0d80*/  @UP1 UIMAD.WIDE UR4, UR5, UR4, UR6 ;  /* 0x00000004050412a5 */ /* 0x002fcc000f8e0206 */
[----:B------:R-:W-:Y:S02]  /*0d90*/  IMAD.U32 R4, RZ, RZ, UR4 ;  /* 0x00000004ff047e24 */ /* 0x000fe4000f8e00ff */
[----:B------:R-:W-:Y:S01]  /*0da0*/  IMAD.U32 R5, RZ, RZ, UR5 ;  /* 0x00000005ff057e24 */ /* 0x000fe2000f8e00ff */
[----:B------:R-:W-:Y:S02]  /*0db0*/  UMOV UR6, URZ ;  /* 0x0000003f00067c82 */ /* 0x000fe40008000000 */
[----:B------:R-:W-:Y:S02]  /*0dc0*/  ULDC.64 UR4, c[0x0][0x268] ;  /* 0x00009a0000047ab9 */ /* 0x000fe40000000a00 */
        /* <DEDUP_REMOVED lines=14> */
[----:B------:R-:W-:Y:S01]  /*0eb0*/  IMAD.MOV.U32 R6, RZ, RZ, RZ ;  /* 0x000000ffff067224 */ /* 0x000fe200078e00ff */
[----:B------:R-:W2:Y:S01]  /*0ec0*/  S2UR UR43, SR_CTAID.Z ;  /* 0x00000000002b79c3 */ /* 0x000ea20000002700 */
[----:B------:R-:W3:Y:S01]  /*0ed0*/  I2F.RP R8, R4 ;  /* 0x0000000400087306 */ /* 0x000ee20000209400 */
[----:B------:R-:W-:Y:S01]  /*0ee0*/  ULDC.64 UR4, c[0x0][0x240] ;  /* 0x0000900000047ab9 */ /* 0x000fe20000000a00 */
[----:B------:R-:W-:Y:S01]  /*0ef0*/  ISETP.NE.AND P3, PT, RZ, c[0x0][0x1c8], PT ;  /* 0x00007200ff007a0c */ /* 0x000fe20003f65270 */
[----:B------:R-:W-:Y:S02]  /*0f00*/  ULDC.U8 UR11, c[0x0][0x328] ;  /* 0x0000ca00000b7ab9 */ /* 0x000fe40000000000 */
[----:B------:R-:W-:Y:S02]  /*0f10*/  UISETP.NE.U32.AND UP1, UPT, URZ, UR4, UPT ;  /* 0x000000043f00728c */ /* 0x000fe4000bf25070 */
[----:B------:R-:W4:Y:S01]  /*0f20*/  S2UR UR14, SR_CTAID.Y ;  /* 0x00000000000e79c3 */ /* 0x000f220000002600 */
[----:B------:R-:W-:-:S02]  /*0f30*/  UISETP.NE.AND UP0, UPT, UR11, URZ, UPT ;  /* 0x0000003f0b00728c */ /* 0x000fc4000bf05270 */
[----:B------:R-:W-:Y:S02]  /*0f40*/  ULDC UR4, c[0x0][0x1c8] ;  /* 0x0000720000047ab9 */ /* 0x000fe40000000800 */
[----:B------:R-:W-:Y:S02]  /*0f50*/  ULDC UR57, c[0x0][0x214] ;  /* 0x0000850000397ab9 */ /* 0x000fe40000000800 */
[----:B------:R-:W-:Y:S01]  /*0f60*/  UIADD3 UR7, UR57, 0x7f, URZ ;  /* 0x0000007f39077890 */ /* 0x000fe2000fffe03f */
[----:B---3--:R-:W3:Y:S01]  /*0f70*/  MUFU.RCP R5, R8 ;  /* 0x0000000800057308 */ /* 0x008ee20000001000 */
[----:B------:R-:W-:Y:S02]  /*0f80*/  UISETP.NE.AND.EX UP1, UPT, URZ, UR5, UPT, UP1 ;  /* 0x000000053f00728c */ /* 0x000fe4000bf25310 */
[----:B------:R-:W-:Y:S01]  /*0f90*/  USHF.R.S32.HI UR5, URZ, 0x1f, UR7 ;  /* 0x0000001f3f057899 */ /* 0x000fe20008011407 */
[----:B-1----:R-:W-:Y:S01]  /*0fa0*/  IABS R0, R0 ;  /* 0x0000000000007213 */ /* 0x002fe20000000000 */
[----:B------:R-:W-:-:S02]  /*0fb0*/  ULDC UR10, c[0x0][0x214] ;  /* 0x00008500000a7ab9 */ /* 0x000fc40000000800 */
[----:B--2---:R-:W-:Y:S02]  /*0fc0*/  ULOP3.LUT UR4, UR43, UR4, URZ, 0x3c, !UPT ;  /* 0x000000042b047292 */ /* 0x004fe4000f8e3c3f */
[----:B------:R-:W-:Y:S02]  /*0fd0*/  ULDC.U8 UR13, c[0x0][0x3d0] ;  /* 0x0000f400000d7ab9 */ /* 0x000fe40000000000 */
[----:B------:R-:W-:Y:S02]  /*0fe0*/  ULEA.HI UR12, UR5, UR7, URZ, 0x7 ;  /* 0x00000007050c7291 */ /* 0x000fe4000f8f383f */
[----:B------:R-:W-:Y:S01]  /*0ff0*/  ISETP.LE.AND P2, PT, RZ, UR4, PT ;  /* 0x00000004ff007c0c */ /* 0x000fe2000bf43270 */
[----:B----4-:R-:W-:Y:S01]  /*1000*/  @UP0 UIMAD UR4, UR14, UR10, URZ ;  /* 0x0000000a0e0402a4 */ /* 0x010fe2000f8e023f */
[----:B---3--:R-:W-:Y:S01]  /*1010*/  IADD3 R5, R5, 0xffffffe, RZ ;  /* 0x0ffffffe05057810 */ /* 0x008fe20007ffe0ff */
[----:B------:R-:W-:Y:S02]  /*1020*/  ULDC UR35, c[0x0][0x234] ;  /* 0x00008d0000237ab9 */ /* 0x000fe40000000800 */
[----:B------:R-:W-:Y:S01]  /*1030*/  ULDC UR36, c[0x0][0x1c0] ;  /* 0x0000700000247ab9 */ /* 0x000fe20000000800 */
[----:B------:R-:W1:Y:S01]  /*1040*/  F2I.FTZ.U32.TRUNC.NTZ R7, R5 ;  /* 0x0000000500077305 */ /* 0x000e62000021f000 */
[----:B------:R-:W-:-:S02]  /*1050*/  ULDC UR34, c[0x0][0x22c] ;  /* 0x00008b0000227ab9 */ /* 0x000fc40000000800 */
[----:B------:R-:W-:Y:S02]  /*1060*/  @!UP0 UIMAD UR5, UR14, UR36, UR43 ;  /* 0x000000240e0582a4 */ /* 0x000fe4000f8e022b */
[----:B------:R-:W-:Y:S02]  /*1070*/  UIMAD.WIDE UR8, UR14, 0x80, URZ ;  /* 0x000000800e0878a5 */ /* 0x000fe4000f8e023f */
[----:B------:R-:W-:Y:S02]  /*1080*/  UIMAD UR34, UR43, UR34, URZ ;  /* 0x000000222b2272a4 */ /* 0x000fe4000f8e023f */
[----:B------:R-:W-:Y:S02]  /*1090*/  ULDC UR50, c[0x0][0x1c0] ;  /* 0x0000700000327ab9 */ /* 0x000fe40000000800 */
[----:B------:R-:W-:Y:S02]  /*10a0*/  USHF.R.S32.HI UR39, URZ, 0x1f, UR6 ;  /* 0x0000001f3f277899 */ /* 0x000fe40008011406 */
[----:B------:R-:W-:-:S02]  /*10b0*/  USHF.R.S32.HI UR33, URZ, 0x1f, UR32 ;  /* 0x0000001f3f217899 */ /* 0x000fc40008011420 */
[----:B------:R-:W-:Y:S01]  /*10c0*/  USEL UR45, UR8, URZ, UP1 ;  /* 0x0000003f082d7287 */ /* 0x000fe20008800000 */
[--C-:B-1----:R-:W-:Y:S01]  /*10d0*/  IMAD.MOV R2, RZ, RZ, -R7.reuse ;  /* 0x000000ffff027224 */ /* 0x102fe200078e0a07 */
[----:B------:R-:W-:Y:S02]  /*10e0*/  USEL UR44, UR9, URZ, UP1 ;  /* 0x0000003f092c7287 */ /* 0x000fe40008800000 */
[----:B------:R-:W-:Y:S01]  /*10f0*/  USHF.R.S32.HI UR41, URZ, 0x1f, UR14 ;  /* 0x0000001f3f297899 */ /* 0x000fe2000801140e */
[----:B------:R-:W-:Y:S01]  /*1100*/  IMAD R2, R2, R4, RZ ;  /* 0x0000000402027224 */ /* 0x000fe200078e02ff */
[----:B------:R-:W-:Y:S02]  /*1110*/  USHF.R.S32.HI UR48, URZ, 0x1f, UR43 ;  /* 0x0000001f3f307899 */ /* 0x000fe4000801142b */
[----:B------:R-:W-:Y:S01]  /*1120*/  USHF.R.S32.HI UR50, URZ, 0x1f, UR50 ;  /* 0x0000001f3f327899 */ /* 0x000fe20008011432 */
[----:B------:R-:W-:Y:S01]  /*1130*/  IMAD.HI.U32 R7, R7, R2, R6 ;  /* 0x0000000207077227 */ /* 0x000fe200078e0006 */
[----:B------:R-:W-:-:S05]  /*1140*/  USHF.R.S32.HI UR42, URZ, 0x1f, UR34 ;  /* 0x0000001f3f2a7899 */ /* 0x000fca0008011422 */
[----:B------:R-:W-:-:S04]  /*1150*/  IMAD.HI.U32 R6, R7, R0, RZ ;  /* 0x0000000007067227 */ /* 0x000fc800078e00ff */
[----:B------:R-:W-:-:S04]  /*1160*/  IMAD.MOV R5, RZ, RZ, -R6 ;  /* 0x000000ffff057224 */ /* 0x000fc800078e0a06 */
[C---:B------:R-:W-:Y:S02]  /*1170*/  IMAD R5, R4.reuse, R5, R0 ;  /* 0x0000000504057224 */ /* 0x040fe400078e0200 */
[----:B------:R-:W1:Y:S03]  /*1180*/  S2R R0, SR_CTAID.X ;  /* 0x0000000000007919 */ /* 0x000e660000002500 */
[----:B------:R-:W-:-:S13]  /*1190*/  ISETP.GT.U32.AND P1, PT, R4, R5, PT ;  /* 0x000000050400720c */ /* 0x000fda0003f24070 */
[----:B------:R-:W-:Y:S01]  /*11a0*/  @!P1 IMAD.IADD R5, R5, 0x1, -R4 ;  /* 0x0000000105059824 */ /* 0x000fe200078e0a04 */
[----:B------:R-:W-:Y:S02]  /*11b0*/  @!P1 IADD3 R6, R6, 0x1, RZ ;  /* 0x0000000106069810 */ /* 0x000fe40007ffe0ff */
[----:B------:R-:W-:Y:S01]  /*11c0*/  ISETP.NE.AND P1, PT, RZ, UR13, PT ;  /* 0x0000000dff007c0c */ /* 0x000fe2000bf25270 */
[----:B------:R-:W-:Y:S01]  /*11d0*/  @UP0 UIMAD UR13, UR43, UR35, UR4 ;  /* 0x000000232b0d02a4 */ /* 0x000fe2000f8e0204 */
[----:B------:R-:W-:Y:S01]  /*11e0*/  ISETP.GE.U32.AND P0, PT, R5, R4, PT ;  /* 0x000000040500720c */ /* 0x000fe20003f06070 */
[----:B------:R-:W-:Y:S01]  /*11f0*/  ULOP3.LUT UR4, UR12, 0xffffff80, URZ, 0xc0, !UPT ;  /* 0xffffff800c047892 */ /* 0x000fe2000f8ec03f */
[C---:B-1----:R-:W-:Y:S01]  /*1200*/  IMAD.WIDE.U32 R4, R0.reuse, c[0x0][0x3d8], RZ ;  /* 0x0000f60000047a25 */ /* 0x042fe200078e00ff */
[----:B------:R-:W-:Y:S02]  /*1210*/  @!UP0 UIMAD UR13, UR5, UR10, URZ ;  /* 0x0000000a050d82a4 */ /* 0x000fe4000f8e023f */
[----:B------:R-:W-:Y:S01]  /*1220*/  UIADD3 UR4, UR4, -0x80, URZ ;  /* 0xffffff8004047890 */ /* 0x000fe2000fffe03f */
[----:B------:R-:W-:Y:S01]  /*1230*/  IMAD R2, R0, c[0x0][0x3dc], R5 ;  /* 0x0000f70000027a24 */ /* 0x000fe200078e0205 */
[----:B------:R-:W-:-:S02]  /*1240*/  SEL R4, R4, RZ, P1 ;  /* 0x000000ff04047207 */ /* 0x000fc40000800000 */
[----:B------:R-:W-:Y:S02]  /*1250*/  USHF.R.S32.HI UR5, URZ, 0x1f, UR4 ;  /* 0x0000001f3f057899 */ /* 0x000fe40008011404 */
[----:B------:R-:W-:Y:S02]  /*1260*/  SEL R2, R2, RZ, P1 ;  /* 0x000000ff02027207 */ /* 0x000fe40000800000 */
[----:B------:R-:W-:Y:S02]  /*1270*/  @P0 IADD3 R6, R6, 0x1, RZ ;  /* 0x0000000106060810 */ /* 0x000fe40007ffe0ff */
[----:B------:R-:W-:-:S03]  /*1280*/  PLOP3.LUT P0, PT, PT, PT, UP0, 0x80, 0x0 ;  /* 0x000000000000781c */ /* 0x000fc60003f0f008 */
[----:B------:R-:W-:Y:S01]  /*1290*/  @!P2 IMAD.MOV R6, RZ, RZ, -R6 ;  /* 0x000000ffff06a224 */ /* 0x000fe200078e0a06 */
[----:B------:R-:W-:-:S04]  /*12a0*/  @!P3 LOP3.LUT R6, RZ, c[0x0][0x1c8], RZ, 0x33, !PT ;  /* 0x00007200ff06ba12 */ /* 0x000fc800078e33ff */
[----:B------:R-:W-:-:S05]  /*12b0*/  SHF.R.S32.HI R5, RZ, 0x1f, R6 ;  /* 0x0000001fff057819 */ /* 0x000fca0000011406 */
[----:B------:R-:W-:Y:S05]  /*12c0*/  @!P0 BRA `(.L_x_515) ;  /* 0x0000003000008947 */ /* 0x000fea0003800000 */
[----:B------:R-:W-:-:S04]  /*12d0*/  UIMAD UR7, UR55, UR14, URZ ;  /* 0x0000000e370772a4 */ /* 0x000fc8000f8e023f */
[----:B------:R-:W-:Y:S01]  /*12e0*/  UIMAD UR36, UR56, UR43, UR7 ;  /* 0x0000002b382472a4 */ /* 0x000fe2000f8e0207 */
[----:B------:R-:W-:Y:S05]  /*12f0*/  BRA `(.L_x_516) ;  /* 0x0000004000007947 */ /* 0x000fea0003800000 */
.L_x_515:
[----:B------:R-:W-:Y:S02]  /*1300*/  ULDC UR7, c[0x0][0x1c0] ;  /* 0x0000700000077ab9 */ /* 0x000fe40000000800 */
[----:B------:R-:W-:Y:S02]  /*1310*/  UIMAD UR7, UR14, UR7, UR43 ;  /* 0x000000070e0772a4 */ /* 0x000fe4000f8e022b */
[----:B------:R-:W-:Y:S02]  /*1320*/  ULDC UR8, c[0x0][0x224] ;  /* 0x0000890000087ab9 */ /* 0x000fe40000000800 */
[----:B------:R-:W-:Y:S02]  /*1330*/  UIMAD UR36, UR7, UR8, URZ ;  /* 0x00000008072472a4 */ /* 0x000fe4000f8e023f */
.L_x_516:
[----:B------:R-:W1:Y:S01]  /*1340*/  S2R R7, SR_TID.X ;  /* 0x0000000000077919 */ /* 0x000e620000002100 */
[----:B------:R-:W-:Y:S02]  /*1350*/  ULDC.64 UR8, c[0x0][0x178] ;  /* 0x00005e0000087ab9 */ /* 0x000fe40000000a00 */
[----:B------:R-:W-:Y:S01]  /*1360*/  UIMAD UR7, UR41, UR8, URZ ;  /* 0x00000008290772a4 */ /* 0x000fe2000f8e023f */
[----:B------:R-:W2:Y:S01]  /*1370*/  S2R R10, SR_CTAID.Y ;  /* 0x00000000000a7919 */ /* 0x000ea20000002600 */
[----:B------:R-:W-:-:S02]  /*1380*/  ULDC.64 UR10, c[0x0][0x188] ;  /* 0x00006200000a7ab9 */ /* 0x000fc40000000a00 */
[----:B------:R-:W-:Y:S02]  /*1390*/  UIMAD UR38, UR14, UR9, UR7 ;  /* 0x000000090e2672a4 */ /* 0x000fe4000f8e0207 */
[----:B------:R-:W-:Y:S02]  /*13a0*/  UIMAD UR10, UR41, UR10, URZ ;  /* 0x0000000a290a72a4 */ /* 0x000fe4000f8e023f */
[----:B------:R-:W-:Y:S02]  /*13b0*/  ULDC.64 UR8, c[0x0][0x1a8] ;  /* 0x00006a0000087ab9 */ /* 0x000fe40000000a00 */
[----:B------:R-:W-:Y:S02]  /*13c0*/  UIMAD UR7, UR48, UR8, URZ ;  /* 0x00000008300772a4 */ /* 0x000fe4000f8e023f */
[----:B------:R-:W-:Y:S02]  /*13d0*/  UIMAD UR11, UR14, UR11, UR10 ;  /* 0x0000000b0e0b72a4 */ /* 0x000fe4000f8e020a */
[----:B------:R-:W-:-:S02]  /*13e0*/  UIMAD UR40, UR43, UR9, UR7 ;  /* 0x000000092b2872a4 */ /* 0x000fc4000f8e0207 */
[----:B------:R-:W-:Y:S02]  /*13f0*/  UIADD3 UR32, UP0, UR32, UR6, URZ ;  /* 0x0000000620207290 */ /* 0x000fe4000ff1e03f */
[----:B------:R-:W-:Y:S02]  /*1400*/  ULDC.64 UR8, c[0x0][0x368] ;  /* 0x0000da0000087ab9 */ /* 0x000fe40000000a00 */
[----:B------:R-:W-:Y:S01]  /*1410*/  UIMAD UR7, UR41, UR8, URZ ;  /* 0x00000008290772a4 */ /* 0x000fe2000f8e023f */
[----:B-1----:R-:W-:Y:S01]  /*1420*/  SHF.R.S32.HI R0, RZ, 0x1f, R7 ;  /* 0x0000001fff007819 */ /* 0x002fe20000011407 */
[----:B------:R-:W-:Y:S02]  /*1430*/  UIADD3.X UR33, UR39, UR33, URZ, UP0, !UPT ;  /* 0x0000002127217290 */ /* 0x000fe400087fe43f */
[----:B------:R-:W-:Y:S01]  /*1440*/  UIMAD UR35, UR14, UR9, UR7 ;  /* 0x000000090e2372a4 */ /* 0x000fe2000f8e0207 */
[----:B------:R-:W-:Y:S02]  /*1450*/  LEA.HI R12, R0, R7, RZ, 0x2 ;  /* 0x00000007000c7211 */ /* 0x000fe400078f10ff */
[----:B------:R-:W-:-:S02]  /*1460*/  ULDC.64 UR6, c[0x0][0x1a0] ;  /* 0x0000680000067ab9 */ /* 0x000fc40000000a00 */
[----:B------:R-:W-:Y:S01]  /*1470*/  LOP3.LUT R14, R12, 0xfffffffc, RZ, 0xc0, !PT ;  /* 0xfffffffc0c0e7812 */ /* 0x000fe200078ec0ff */
[----:B------:R-:W-:Y:S01]  /*1480*/  UIMAD UR6, UR33, UR6, URZ ;  /* 0x00000006210672a4 */ /* 0x000fe2000f8e023f */
[----:B------:R-:W-:Y:S01]  /*1490*/  SHF.R.S32.HI R12, RZ, 0x2, R12 ;  /* 0x00000002ff0c7819 */ /* 0x000fe2000001140c */
[----:B------:R-:W-:Y:S02]  /*14a0*/  ULDC.64 UR8, c[0x0][0x180] ;  /* 0x0000600000087ab9 */ /* 0x000fe40000000a00 */
[----:B------:R-:W-:Y:S01]  /*14b0*/  IMAD.IADD R14, R7, 0x1, -R14 ;  /* 0x00000001070e7824 */ /* 0x000fe200078e0a0e */
[----:B------:R-:W-:Y:S01]  /*14c0*/  SHF.R.S32.HI R11, RZ, 0x1f, R12 ;  /* 0x0000001fff0b7819 */ /* 0x000fe2000001140c */
[----:B------:R-:W-:Y:S01]  /*14d0*/  IMAD.WIDE.U32 R16, R12, c[0x0][0x1a0], RZ ;  /* 0x000068000c107a25 */ /* 0x000fe200078e00ff */
[----:B------:R-:W-:Y:S02]  /*14e0*/  UIMAD UR6, UR32, UR7, UR6 ;  /* 0x00000007200672a4 */ /* 0x000fe4000f8e0206 */
[----:B------:R-:W-:Y:S01]  /*14f0*/  UIMAD UR8, UR41, UR8, URZ ;  /* 0x00000008290872a4 */ /* 0x000fe2000f8e023f */
[----:B------:R-:W-:-:S02]  /*1500*/  IMAD.SHL.U32 R14, R14, 0x8, RZ ;  /* 0x000000080e0e7824 */ /* 0x000fc400078e00ff */
[C---:B------:R-:W-:Y:S01]  /*1510*/  IMAD R9, R11.reuse, c[0x0][0x1a0], RZ ;  /* 0x000068000b097a24 */ /* 0x040fe200078e02ff */
[----:B------:R-:W-:Y:S01]  /*1520*/  UIMAD UR8, UR14, UR9, UR8 ;  /* 0x000000090e0872a4 */ /* 0x000fe2000f8e0208 */
[----:B------:R-:W-:Y:S01]  /*1530*/  IMAD R13, R11, c[0x0][0x198], RZ ;  /* 0x000066000b0d7a24 */ /* 0x000fe200078e02ff */
[--C-:B------:R-:W-:Y:S01]  /*1540*/  SHF.R.S32.HI R15, RZ, 0x1f, R14.reuse ;  /* 0x0000001fff0f7819 */ /* 0x100fe2000001140e */
[----:B------:R-:W-:Y:S02]  /*1550*/  IMAD R8, R12, c[0x0][0x1a4], R9 ;  /* 0x000069000c087a24 */ /* 0x000fe400078e0209 */
[----:B------:R-:W-:Y:S02]  /*1560*/  IMAD R9, R5, c[0x0][0x1b8], RZ ;  /* 0x00006e0005097a24 */ /* 0x000fe400078e02ff */
[----:B--2---:R-:W-:-:S04]  /*1570*/  IMAD.WIDE.U32 R18, R10, c[0x0][0x188], R14 ;  /* 0x000062000a127a25 */ /* 0x004fc800078e000e */
[----:B------:R-:W-:Y:S01]  /*1580*/  IMAD.IADD R17, R17, 0x1, R8 ;  /* 0x0000000111117824 */ /* 0x000fe200078e0208 */
[----:B------:R-:W-:Y:S01]  /*1590*/  IADD3 R19, R19, UR11, RZ ;  /* 0x0000000b13137c10 */ /* 0x000fe2000fffe0ff */
[----:B------:R-:W-:Y:S01]  /*15a0*/  IMAD.U32 R8, RZ, RZ, UR32 ;  /* 0x00000020ff087e24 */ /* 0x000fe2000f8e00ff */
[----:B------:R-:W-:Y:S01]  /*15b0*/  ULDC.64 UR10, c[0x0][0x200] ;  /* 0x00008000000a7ab9 */ /* 0x000fe20000000a00 */
[C---:B------:R-:W-:Y:S02]  /*15c0*/  IMAD R9, R6.reuse, c[0x0][0x1bc], R9 ;  /* 0x00006f0006097a24 */ /* 0x040fe400078e0209 */
[----:B------:R-:W-:-:S04]  /*15d0*/  IMAD.WIDE.U32 R18, R6, c[0x0][0x1b8], R18 ;  /* 0x00006e0006127a25 */ /* 0x000fc800078e0012 */
[----:B------:R-:W-:Y:S01]  /*15e0*/  IMAD.WIDE.U32 R16, R8, c[0x0][0x1a0], R16 ;  /* 0x0000680008107a25 */ /* 0x000fe200078e0010 */
[----:B------:R-:W-:-:S03]  /*15f0*/  IADD3 R8, R19, R9, RZ ;  /* 0x0000000913087210 */ /* 0x000fc60007ffe0ff */
[----:B------:R-:W-:Y:S01]  /*1600*/  IMAD R13, R12, c[0x0][0x19c], R13 ;  /* 0x000067000c0d7a24 */ /* 0x000fe200078e020d */
[----:B------:R-:W-:Y:S01]  /*1610*/  IADD3 R9, P0, R18, R16, RZ ;  /* 0x0000001012097210 */ /* 0x000fe20007f1e0ff */
[----:B------:R-:W-:-:S03]  /*1620*/  IMAD.WIDE.U32 R18, R10, c[0x0][0x180], R14 ;  /* 0x000060000a127a25 */ /* 0x000fc600078e000e */
[----:B------:R-:W-:Y:S01]  /*1630*/  IADD3.X R8, R8, UR6, R17, P0, !PT ;  /* 0x0000000608087c10 */ /* 0x000fe200087fe411 */
[----:B------:R-:W-:Y:S01]  /*1640*/  IMAD.WIDE.U32 R16, R12, c[0x0][0x198], RZ ;  /* 0x000066000c107a25 */ /* 0x000fe200078e00ff */
[----:B------:R-:W-:Y:S01]  /*1650*/  IADD3 R19, R19, UR8, RZ ;  /* 0x0000000813137c10 */ /* 0x000fe2000fffe0ff */
[----:B------:R-:W-:Y:S01]  /*1660*/  ULDC.64 UR6, c[0x0][0x198] ;  /* 0x0000660000067ab9 */ /* 0x000fe20000000a00 */
[----:B------:R-:W-:Y:S01]  /*1670*/  LEA R22, P2, R9, c[0x0][0x170], 0x1 ;  /* 0x00005c0009167a11 */ /* 0x000fe200078408ff */
[----:B------:R-:W-:Y:S01]  /*1680*/  IMAD.IADD R17, R17, 0x1, R13 ;  /* 0x0000000111117824 */ /* 0x000fe200078e020d */
[----:B------:R-:W-:Y:S01]  /*1690*/  UIMAD UR6, UR33, UR6, URZ ;  /* 0x00000006210672a4 */ /* 0x000fe2000f8e023f */
[----:B------:R-:W-:Y:S01]  /*16a0*/  IMAD R13, R5, c[0x0][0x1b0], RZ ;  /* 0x00006c00050d7a24 */ /* 0x000fe200078e02ff */
[----:B------:R-:W-:Y:S01]  /*16b0*/  ULEA.HI.SX32 UR8, UR12, 0xffffffff, 0x19 ;  /* 0xffffffff0c087891 */ /* 0x000fe2000f8fca3f */
[----:B------:R-:W-:Y:S01]  /*16c0*/  IMAD.U32 R5, RZ, RZ, UR32 ;  /* 0x00000020ff057e24 */ /* 0x000fe2000f8e00ff */
[----:B------:R-:W-:Y:S01]  /*16d0*/  UIMAD UR6, UR32, UR7, UR6 ;  /* 0x00000007200672a4 */ /* 0x000fe2000f8e0206 */
[C---:B------:R-:W-:Y:S01]  /*16e0*/  IMAD R13, R6.reuse, c[0x0][0x1b4], R13 ;  /* 0x00006d00060d7a24 */ /* 0x040fe200078e020d */
[----:B------:R-:W-:Y:S01]  /*16f0*/  LEA.HI.X R23, R9, c[0x0][0x174], R8, 0x1, P2 ;  /* 0x00005d0009177a11 */ /* 0x000fe200010f0c08 */
[----:B------:R-:W-:Y:S01]  /*1700*/  IMAD.WIDE.U32 R18, R6, c[0x0][0x1b0], R18 ;  /* 0x00006c0006127a25 */ /* 0x000fe200078e0012 */
[----:B------:R-:W-:-:S03]  /*1710*/  UIADD3 UR12, UR4, UR13, URZ ;  /* 0x0000000d040c7290 */ /* 0x000fc6000fffe03f */
[----:B------:R-:W-:Y:S01]  /*1720*/  IMAD.WIDE.U32 R16, R5, c[0x0][0x198], R16 ;  /* 0x0000660005107a25 */ /* 0x000fe200078e0010 */
[----:B------:R-:W-:-:S03]  /*1730*/  UIMAD.WIDE UR12, UR12, UR60, UR10 ;  /* 0x0000003c0c0c72a5 */ /* 0x000fc6000f8e020a */
[----:B------:R-:W-:Y:S01]  /*1740*/  IMAD.IADD R5, R19, 0x1, R13 ;  /* 0x0000000113057824 */ /* 0x000fe200078e020d */
[----:B------:R-:W-:Y:S01]  /*1750*/  IADD3 R6, P0, R18, R16, RZ ;  /* 0x0000001012067210 */ /* 0x000fe20007f1e0ff */
[----:B------:R-:W-:-:S03]  /*1760*/  IMAD.MOV.U32 R9, RZ, RZ, c[0x0][0x198] ;  /* 0x00006600ff097624 */ /* 0x000fc600078e00ff */
[----:B------:R-:W-:Y:S01]  /*1770*/  IADD3.X R5, R5, UR6, R17, P0, !PT ;  /* 0x0000000605057c10 */ /* 0x000fe200087fe411 */
[--C-:B------:R-:W-:Y:S01]  /*1780*/  IMAD.WIDE.U32 R16, R10, c[0x0][0x368], R14.reuse ;  /* 0x0000da000a107a25 */ /* 0x100fe200078e000e */
[----:B------:R-:W-:Y:S01]  /*1790*/  IADD3 R13, P0, R12, UR4, RZ ;  /* 0x000000040c0d7c10 */ /* 0x000fe2000ff1e0ff */
[----:B------:R-:W-:Y:S02]  /*17a0*/  ULDC.64 UR6, c[0x0][0x378] ;  /* 0x0000de0000067ab9 */ /* 0x000fe40000000a00 */
[----:B------:R-:W-:Y:S01]  /*17b0*/  UIMAD UR6, UR48, UR6, URZ ;  /* 0x00000006300672a4 */ /* 0x000fe2000f8e023f */
[----:B------:R-:W-:Y:S01]  /*17c0*/  IADD3.X R11, R11, UR5, RZ, P0, !PT ;  /* 0x000000050b0b7c10 */ /* 0x000fe200087fe4ff */
[----:B------:R-:W-:Y:S01]  /*17d0*/  IMAD.WIDE.U32 R14, R13, c[0x0][0x190], R14 ;  /* 0x000064000d0e7a25 */ /* 0x000fe200078e000e */
[----:B------:R-:W-:Y:S01]  /*17e0*/  IADD3 R17, R17, UR35, RZ ;  /* 0x0000002311117c10 */ /* 0x000fe2000fffe0ff */
[----:B------:R-:W-:Y:S01]  /*17f0*/  UIMAD UR7, UR43, UR7, UR6 ;  /* 0x000000072b0772a4 */ /* 0x000fe2000f8e0206 */
[C---:B------:R-:W-:Y:S01]  /*1800*/  LEA R18, P0, R6.reuse, c[0x0][0x168], 0x1 ;  /* 0x00005a0006127a11 */ /* 0x040fe200078008ff */
[----:B------:R-:W-:Y:S01]  /*1810*/  IMAD R12, R11, c[0x0][0x190], RZ ;  /* 0x000064000b0c7a24 */ /* 0x000fe200078e02ff */
[----:B------:R-:W-:Y:S01]  /*1820*/  ULEA.HI UR6, UR8, UR8, URZ, 0x1 ;  /* 0x0000000808067291 */ /* 0x000fe2000f8f083f */
[----:B------:R-:W-:Y:S01]  /*1830*/  IMAD.WIDE.U32 R16, R13, c[0x0][0x370], R16 ;  /* 0x0000dc000d107a25 */ /* 0x000fe200078e0010 */
[----:B------:R-:W-:-:S02]  /*1840*/  LEA.HI.X R19, R6, c[0x0][0x16c], R5, 0x1, P0 ;  /* 0x00005b0006137a11 */ /* 0x000fc400000f0c05 */
[----:B------:R-:W-:Y:S01]  /*1850*/  ULOP3.LUT UR6, UR6, 0xfffffffe, URZ, 0xc0, !UPT ;  /* 0xfffffffe06067892 */ /* 0x000fe2000f8ec03f */
[----:B------:R-:W-:Y:S02]  /*1860*/  IMAD R12, R13, c[0x0][0x194], R12 ;  /* 0x000065000d0c7a24 */ /* 0x000fe400078e020c */
[----:B------:R-:W-:Y:S01]  /*1870*/  IMAD.MOV.U32 R5, RZ, RZ, c[0x0][0x19c] ;  /* 0x00006700ff057624 */ /* 0x000fe200078e00ff */
[----:B------:R-:W-:Y:S01]  /*1880*/  UIADD3 UR6, UR8, -UR6, URZ ;  /* 0x8000000608067290 */ /* 0x000fe2000fffe03f */
[----:B------:R-:W-:-:S03]  /*1890*/  IMAD.IADD R15, R15, 0x1, R12 ;  /* 0x000000010f0f7824 */ /* 0x000fc600078e020c */
[----:B------:R-:W-:Y:S01]  /*18a0*/  UISETP.NE.AND UP0, UPT, UR6, 0x1, UPT ;  /* 0x000000010600788c */ /* 0x000fe2000bf05270 */
[----:B------:R-:W-:Y:S02]  /*18b0*/  IMAD.WIDE.U32 R24, R10, c[0x0][0x178], R14 ;  /* 0x00005e000a187a25 */ /* 0x000fe400078e000e */
[----:B------:R-:W1:Y:S02]  /*18c0*/  S2R R14, SR_CTAID.Z ;  /* 0x00000000000e7919 */ /* 0x000e640000002700 */
[----:B------:R-:W-:Y:S01]  /*18d0*/  IMAD R10, R11, c[0x0][0x370], RZ ;  /* 0x0000dc000b0a7a24 */ /* 0x000fe200078e02ff */
[----:B------:R-:W-:-:S03]  /*18e0*/  IADD3 R25, R25, UR38, RZ ;  /* 0x0000002619197c10 */ /* 0x000fc6000fffe0ff */
[----:B------:R-:W-:Y:S02]  /*18f0*/  IMAD R10, R13, c[0x0][0x374], R10 ;  /* 0x0000dd000d0a7a24 */ /* 0x000fe400078e020a */
[----:B------:R-:W-:-:S03]  /*1900*/  IMAD.MOV.U32 R13, RZ, RZ, c[0x0][0x1a0] ;  /* 0x00006800ff0d7624 */ /* 0x000fc600078e00ff */
[----:B------:R-:W-:Y:S01]  /*1910*/  IADD3 R11, R17, R10, RZ ;  /* 0x0000000a110b7210 */ /* 0x000fe20007ffe0ff */
[----:B------:R-:W-:Y:S01]  /*1920*/  IMAD.MOV.U32 R10, RZ, RZ, R16 ;  /* 0x000000ffff0a7224 */ /* 0x000fe200078e0010 */
[----:B------:R-:W-:Y:S02]  /*1930*/  LEA R16, P0, R9, R18, 0x7 ;  /* 0x0000001209107211 */ /* 0x000fe400078038ff */
[----:B------:R-:W-:Y:S02]  /*1940*/  LEA R20, P2, R13, R22, 0x7 ;  /* 0x000000160d147211 */ /* 0x000fe400078438ff */
[----:B------:R-:W-:Y:S01]  /*1950*/  LEA.HI.X R17, R9, R19, R5, 0x7, P0 ;  /* 0x0000001309117211 */ /* 0x000fe200000f3c05 */
[----:B------:R-:W-:Y:S01]  /*1960*/  IMAD.SHL.U32 R5, R181, 0x2, RZ ;  /* 0x00000002b5057824 */ /* 0x000fe200078e00ff */
[----:B------:R-:W-:Y:S01]  /*1970*/  @P1 BAR.SYNC.DEFER_BLOCKING 0x0 ;  /* 0x0000000000001b1d */ /* 0x000fe20000010000 */
[----:B------:R-:W-:Y:S02]  /*1980*/  IMAD.MOV.U32 R9, RZ, RZ, c[0x0][0x194] ;  /* 0x00006500ff097624 */ /* 0x000fe400078e00ff */
[----:B-1----:R-:W-:-:S04]  /*1990*/  IMAD.WIDE.U32 R24, R14, c[0x0][0x1a8], R24 ;  /* 0x00006a000e187a25 */ /* 0x002fc800078e0018 */
[----:B------:R-:W-:Y:S01]  /*19a0*/  IMAD.WIDE.U32 R14, R14, c[0x0][0x378], R10 ;  /* 0x0000de000e0e7a25 */ /* 0x000fe200078e000a */
[----:B------:R-:W-:Y:S02]  /*19b0*/  MOV R11, c[0x0][0x1a4] ;  /* 0x00006900000b7a02 */ /* 0x000fe40000000f00 */
[----:B------:R-:W-:Y:S02]  /*19c0*/  IADD3 R6, R25, UR40, RZ ;  /* 0x0000002819067c10 */ /* 0x000fe4000fffe0ff */
[----:B------:R-:W-:Y:S01]  /*19d0*/  IADD3 R8, R15, UR7, RZ ;  /* 0x000000070f087c10 */ /* 0x000fe2000fffe0ff */
[----:B------:R-:W-:Y:S01]  /*19e0*/  IMAD.MOV.U32 R15, RZ, RZ, c[0x0][0x370] ;  /* 0x0000dc00ff0f7624 */ /* 0x000fe200078e00ff */
[----:B------:R-:W-:Y:S02]  /*19f0*/  LEA R208, P0, R14, c[0x0][0x330], 0x1 ;  /* 0x0000cc000ed07a11 */ /* 0x000fe400078008ff */
[----:B------:R-:W-:Y:S02]  /*1a00*/  LEA R210, P1, R24, c[0x0][0x160], 0x1 ;  /* 0x0000580018d27a11 */ /* 0x000fe400078208ff */
[----:B------:R-:W-:Y:S01]  /*1a10*/  LEA.HI.X R21, R13, R23, R11, 0x7, P2 ;  /* 0x000000170d157211 */ /* 0x000fe200010f3c0b */
[----:B------:R-:W-:Y:S01]  /*1a20*/  IMAD.MOV.U32 R11, RZ, RZ, c[0x0][0x190] ;  /* 0x00006400ff0b7624 */ /* 0x000fe200078e00ff */
[----:B------:R-:W-:Y:S01]  /*1a30*/  LEA.HI.X R209, R14, c[0x0][0x334], R8, 0x1, P0 ;  /* 0x0000cd000ed17a11 */ /* 0x000fe200000f0c08 */
[----:B------:R-:W-:Y:S01]  /*1a40*/  ULDC UR10, c[0x0][0x224] ;  /* 0x00008900000a7ab9 */ /* 0x000fe20000000800 */
[----:B------:R-:W-:Y:S01]  /*1a50*/  LEA.HI.X R211, R24, c[0x0][0x164], R6, 0x1, P1 ;  /* 0x0000590018d37a11 */ /* 0x000fe200008f0c06 */
[----:B------:R-:W-:Y:S01]  /*1a60*/  @!PT LDS RZ, [RZ] ;  /* 0x00000000fffff984 */ /* 0x000fe20000000800 */
[----:B------:R-:W-:Y:S01]  /*1a70*/  @!PT LDS RZ, [RZ] ;  /* 0x00000000fffff984 */ /* 0x000fe20000000800 */
[----:B------:R-:W-:Y:S01]  /*1a80*/  @!PT LDS RZ, [RZ] ;  /* 0x00000000fffff984 */ /* 0x000fe20000000800 */
[----:B------:R1:W-:Y:S01]  /*1a90*/  LDGSTS.E.BYPASS.LTC128B.128 [R5+0x8000], [R22.64] ;  /* 0x0800000016057fae */ /* 0x0003e2000b901d5e */
[----:B------:R-:W-:Y:S01]  /*1aa0*/  IADD3 R6, R181, 0x1000, RZ ;  /* 0x00001000b5067810 */ /* 0x000fe20007ffe0ff */
[----:B------:R-:W-:Y:S01]  /*1ab0*/  ULDC UR41, c[0x0][0x22c] ;  /* 0x00008b0000297ab9 */ /* 0x000fe20000000800 */
[----:B------:R-:W-:Y:S01]  /*1ac0*/  PLOP3.LUT P0, PT, PT, PT, UP0, 0x80, 0x0 ;  /* 0x000000000000781c */ /* 0x000fe20003f0f008 */
[----:B------:R1:W-:Y:S01]  /*1ad0*/  LDGSTS.E.BYPASS.LTC128B.128 [R5+0x9000], [R20.64] ;  /* 0x0900000014057fae */ /* 0x0003e2000b901d5e */
[----:B------:R-:W-:Y:S01]  /*1ae0*/  MOV R13, c[0x0][0x374] ;  /* 0x0000dd00000d7a02 */ /* 0x000fe20000000f00 */
[----:B------:R-:W-:Y:S01]  /*1af0*/  IMAD.MOV.U32 R8, RZ, RZ, 0x4 ;  /* 0x00000004ff087424 */ /* 0x000fe200078e00ff */
[----:B------:R-:W-:Y:S01]  /*1b00*/  LEA R12, P2, R15, R208, 0x7 ;  /* 0x000000d00f0c7211 */ /* 0x000fe200078438ff */
[----:B------:R-:W0:Y:S01]  /*1b10*/  LDGDEPBAR ;  /* 0x00000000000079af */ /* 0x000e220000000000 */
[----:B------:R-:W-:-:S02]  /*1b20*/  SEL R6, R6, R181, !P0 ;  /* 0x000000b506067207 */ /* 0x000fc40004000000 */
[----:B------:R-:W-:Y:S01]  /*1b30*/  LEA R10, P1, R11, R210, 0x7 ;  /* 0x000000d20b0a7211 */ /* 0x000fe200078238ff */
[----:B------:R1:W-:Y:S01]  /*1b40*/  LDGSTS.E.BYPASS.LTC128B.128 [R5+0x4000], [R208.64] ;  /* 0x04000000d0057fae */ /* 0x0003e2000b901d5e */
[----:B------:R-:W-:Y:S01]  /*1b50*/  LEA.HI.X R13, R15, R209, R13, 0x7, P2 ;  /* 0x000000d10f0d7211 */ /* 0x000fe200010f3c0d */
[----:B------:R-:W-:Y:S01]  /*1b60*/  UIMAD.WIDE UR6, UR14, UR10, UR4 ;  /* 0x0000000a0e0672a5 */ /* 0x000fe2000f8e0204 */
[----:B------:R-:W-:Y:S01]  /*1b70*/  SHF.L.U32 R199, R6, 0x1, RZ ;  /* 0x0000000106c77819 */ /* 0x000fe200000006ff */
[----:B------:R-:W-:Y:S01]  /*1b80*/  UIMAD UR9, UR50, UR41, UR53 ;  /* 0x00000029320972a4 */ /* 0x000fe2000f8e0235 */
[----:B------:R-:W-:Y:S01]  /*1b90*/  LEA.HI.X R11, R11, R211, R9, 0x7, P1 ;  /* 0x000000d30b0b7211 */ /* 0x000fe200008f3c09 */
[----:B------:R1:W-:Y:S01]  /*1ba0*/  LDGSTS.E.BYPASS.LTC128B.128 [R5+0x5000], [R12.64] ;  /* 0x050000000c057fae */ /* 0x0003e2000b901d5e */
[----:B------:R-:W-:Y:S01]  /*1bb0*/  LEA.HI R9, R0, R7, RZ, 0x5 ;  /* 0x0000000700097211 */ /* 0x000fe200078f28ff */
[----:B------:R-:W-:Y:S02]  /*1bc0*/  IMAD.WIDE R14, R179, R8, UR12 ;  /* 0x0000000cb30e7e25 */ /* 0x000fe4000f8e0208 */
[----:B------:R2:W-:Y:S04]  /*1bd0*/  LDGSTS.E.BYPASS.LTC128B.128 [R199], [R210.64] ;  /* 0x00000000d2c77fae */ /* 0x0005e8000b901d5e */
[----:B------:R3:W-:Y:S04]  /*1be0*/  LDGSTS.E.BYPASS.LTC128B.128 [R199+0x1000], [R10.64] ;  /* 0x010000000ac77fae */ /* 0x0007e8000b901d5e */
[----:B------:R1:W-:Y:S04]  /*1bf0*/  LDGSTS.E.BYPASS.LTC128B.128 [R5+0x6000], [R18.64] ;  /* 0x0600000012057fae */ /* 0x0003e8000b901d5e */
[----:B------:R1:W-:Y:S04]  /*1c00*/  LDGSTS.E.BYPASS.LTC128B.128 [R5+0x7000], [R16.64] ;  /* 0x0700000010057fae */ /* 0x0003e8000b901d5e */
[----:B------:R-:W0:Y:S01]  /*1c10*/  LDGDEPBAR ;  /* 0x00000000000079af */ /* 0x000e220000000000 */
[----:B------:R-:W-:-:S02]  /*1c20*/  LOP3.LUT R204, R9, 0xffffffe0, RZ, 0xc0, !PT ;  /* 0xffffffe009cc7812 */ /* 0x000fc400078ec0ff */
[----:B------:R-:W-:Y:S01]  /*1c30*/  SHF.R.S32.HI R9, RZ, 0x5, R9 ;  /* 0x00000005ff097819 */ /* 0x000fe20000011409 */
[----:B------:R-:W-:Y:S01]  /*1c40*/  IMAD.U32 R6, RZ, RZ, UR34 ;  /* 0x00000022ff067e24 */ /* 0x000fe2000f8e00ff */
[----:B------:R-:W-:Y:S01]  /*1c50*/  UIADD3 UR5, UP0, UR6, UR45, URZ ;  /* 0x0000002d06057290 */ /* 0x000fe2000ff1e03f */
[----:B------:R-:W-:Y:S01]  /*1c60*/  IMAD.IADD R204, R7, 0x1, -R204 ;  /* 0x0000000107cc7824 */ /* 0x000fe200078e0acc */
[----:B------:R2:W5:Y:S03]  /*1c70*/  LDG.E R198, [R14.64] ;  /* 0x0000001e0ec67981 */ /* 0x000566000c1e1900 */
[----:B------:R-:W-:Y:S01]  /*1c80*/  IMAD R9, R9, UR51, R204 ;  /* 0x0000003309097c24 */ /* 0x000fe2000f8e02cc */
[----:B------:R2:W5:Y:S04]  /*1c90*/  LDG.E R197, [R14.64+0x20] ;  /* 0x0000201e0ec57981 */ /* 0x000568000c1e1900 */
[----:B---3--:R-:W-:Y:S01]  /*1ca0*/  IADD3 R11, P2, P1, R9, UR52, R6 ;  /* 0x00000034090b7c10 */ /* 0x008fe2000f95e006 */
[----:B------:R-:W-:Y:S01]  /*1cb0*/  IMAD.U32 R8, RZ, RZ, UR46 ;  /* 0x0000002eff087e24 */ /* 0x000fe2000f8e00ff */
[----:B------:R-:W-:Y:S01]  /*1cc0*/  SHF.R.S32.HI R6, RZ, 0x1f, R9 ;  /* 0x0000001fff067819 */ /* 0x000fe20000011409 */
[----:B------:R2:W5:Y:S04]  /*1cd0*/  LDG.E R196, [R14.64+0x100] ;  /* 0x0001001e0ec47981 */ /* 0x000568000c1e1900 */
[----:B------:R2:W5:Y:S01]  /*1ce0*/  LDG.E R195, [R14.64+0x120] ;  /* 0x0001201e0ec37981 */ /* 0x000562000c1e1900 */
[----:B-1----:R-:W-:Y:S01]  /*1cf0*/  IMAD.U32 R5, RZ, RZ, UR42 ;  /* 0x0000002aff057e24 */ /* 0x002fe2000f8e00ff */
[----:B------:R-:W-:Y:S01]  /*1d00*/  UIADD3 UR6, UR47, UR9, URZ ;  /* 0x000000092f067290 */ /* 0x000fe2000fffe03f */
[----:B------:R-:W-:-:S04]  /*1d10*/  DEPBAR.LE SB0, 0x1 ;  /* 0x000080400000791a */ /* 0x000fc80000000000 */
[----:B------:R-:W-:Y:S01]  /*1d20*/  IADD3.X R5, R6, UR54, R5, P2, P1 ;  /* 0x0000003606057c10 */ /* 0x000fe200097e2405 */
[----:B------:R-:W-:Y:S01]  /*1d30*/  UIADD3.X UR7, UR7, UR44, URZ, UP0, !UPT ;  /* 0x0000002c07077290 */ /* 0x000fe200087fe43f */
[----:B------:R-:W-:Y:S01]  /*1d40*/  IADD3 R4, P1, R11, R4, RZ ;  /* 0x000000040b047210 */ /* 0x000fe20007f3e0ff */
[----:B------:R-:W-:Y:S01]  /*1d50*/  UIMAD UR6, UR6, UR5, URZ ;  /* 0x00000005060672a4 */ /* 0x000fe2000f8e023f */
[----:B------:R-:W-:Y:S01]  /*1d60*/  BAR.SYNC.DEFER_BLOCKING 0x0 ;  /* 0x0000000000007b1d */ /* 0x000fe20000010000 */
[----:B------:R-:W-:Y:S01]  /*1d70*/  UISETP.GE.AND UP0, UPT, UR57, 0x1, UPT ;  /* 0x000000013900788c */ /* 0x000fe2000bf06270 */
[----:B------:R-:W-:Y:S01]  /*1d80*/  IADD3.X R5, R5, R2, RZ, P1, !PT ;  /* 0x0000000205057210 */ /* 0x000fe20000ffe4ff */
[----:B------:R-:W-:Y:S01]  /*1d90*/  UIMAD UR6, UR7, UR46, UR6 ;  /* 0x0000002e070672a4 */ /* 0x000fe2000f8e0206 */
[----:B------:R-:W-:Y:S01]  /*1da0*/  IMAD.U32 R9, RZ, RZ, UR47 ;  /* 0x0000002fff097e24 */ /* 0x000fe2000f8e00ff */
[----:B------:R-:W-:Y:S01]  /*1db0*/  UIADD3 UR4, UR4, UR36, URZ ;  /* 0x0000002404047290 */ /* 0x000fe2000fffe03f */
[----:B------:R-:W-:Y:S01]  /*1dc0*/  CS2R R94, SRZ ;  /* 0x00000000005e7805 */ /* 0x000fe2000001ff00 */
[----:B------:R-:W-:Y:S01]  /*1dd0*/  IMAD.WIDE.U32 R4, R8, UR5, R4 ;  /* 0x0000000508047c25 */ /* 0x000fe2000f8e0004 */
[----:B------:R-:W-:Y:S01]  /*1de0*/  ULDC.64 UR10, c[0x0][0x3c8] ;  /* 0x0000f200000a7ab9 */ /* 0x000fe20000000a00 */
[----:B------:R-:W-:Y:S01]  /*1df0*/  CS2R R92, SRZ ;  /* 0x00000000005c7805 */ /* 0x000fe2000001ff00 */
[----:B------:R-:W-:Y:S01]  /*1e00*/  UIMAD.WIDE UR4, UR4, UR60, UR10 ;  /* 0x0000003c040472a5 */ /* 0x000fe2000f8e020a */
[----:B------:R-:W-:Y:S01]  /*1e10*/  CS2R R98, SRZ ;  /* 0x0000000000627805 */ /* 0x000fe2000001ff00 */
[----:B------:R-:W-:Y:S01]  /*1e20*/  IADD3 R2, R5, UR6, RZ ;  /* 0x0000000605027c10 */ /* 0x000fe2000fffe0ff */
[----:B------:R-:W-:Y:S01]  /*1e30*/  CS2R R96, SRZ ;  /* 0x0000000000607805 */ /* 0x000fe2000001ff00 */
[C---:B------:R-:W-:Y:S01]  /*1e40*/  LEA R206, P1, R4.reuse, c[0x0][0x350], 0x2 ;  /* 0x0000d40004ce7a11 */ /* 0x040fe200078210ff */
[----:B------:R-:W-:Y:S01]  /*1e50*/  CS2R R90, SRZ ;  /* 0x00000000005a7805 */ /* 0x000fe2000001ff00 */
[----:B------:R-:W-:Y:S01]  /*1e60*/  CS2R R88, SRZ ;  /* 0x0000000000587805 */ /* 0x000fe2000001ff00 */
[----:B------:R-:W-:Y:S01]  /*1e70*/  CS2R R86, SRZ ;  /* 0x0000000000567805 */ /* 0x000fe2000001ff00 */
[----:B------:R-:W-:Y:S01]  /*1e80*/  LEA.HI.X R207, R4, c[0x0][0x354], R2, 0x2, P1 ;  /* 0x0000d50004cf7a11 */ /* 0x000fe200008f1402 */
[----:B------:R-:W-:Y:S01]  /*1e90*/  CS2R R84, SRZ ;  /* 0x0000000000547805 */ /* 0x000fe2000001ff00 */
[----:B------:R-:W-:Y:S01]  /*1ea0*/  PLOP3.LUT P1, PT, PT, PT, UP0, 0x80, 0x0 ;  /* 0x000000000000781c */ /* 0x000fe20003f2f008 */
[----:B------:R-:W-:Y:S01]  /*1eb0*/  CS2R R78, SRZ ;  /* 0x00000000004e7805 */ /* 0x000fe2000001ff00 */
[----:B------:R-:W-:Y:S01]  /*1ec0*/  CS2R R76, SRZ ;  /* 0x00000000004c7805 */ /* 0x000fe2000001ff00 */
[----:B------:R-:W-:Y:S01]  /*1ed0*/  CS2R R82, SRZ ;  /* 0x0000000000527805 */ /* 0x000fe2000001ff00 */
[----:B------:R2:W1:Y:S01]  /*1ee0*/  LDSM.16.M88.4 R132, [R174+0x8000] ;  /* 0x00800000ae84783b */ /* 0x0004620000000200 */
[----:B------:R-:W-:Y:S01]  /*1ef0*/  CS2R R80, SRZ ;  /* 0x0000000000507805 */ /* 0x000fe2000001ff00 */
[----:B------:R-:W-:Y:S01]  /*1f00*/  CS2R R74, SRZ ;  /* 0x00000000004a7805 */ /* 0x000fe2000001ff00 */
[----:B------:R-:W-:Y:S01]  /*1f10*/  CS2R R72, SRZ ;  /* 0x0000000000487805 */ /* 0x000fe2000001ff00 */
[----:B------:R2:W3:Y:S01]  /*1f20*/  LDSM.16.M88.4 R136, [R174+0x8400] ;  /* 0x00840000ae88783b */ /* 0x0004e20000000200 */
[----:B------:R-:W-:Y:S01]  /*1f30*/  CS2R R70, SRZ ;  /* 0x0000000000467805 */ /* 0x000fe2000001ff00 */
[----:B------:R-:W-:-:S02]  /*1f40*/  CS2R R68, SRZ ;  /* 0x0000000000447805 */ /* 0x000fc4000001ff00 */
[----:B------:R2:W4:Y:S04]  /*1f50*/  LDSM.16.M88.4 R140, [R174+0x8800] ;  /* 0x00880000ae8c783b */ /* 0x0005280000000200 */
[----:B------:R2:W1:Y:S04]  /*1f60*/  LDSM.16.M88.4 R144, [R174+0x8c00] ;  /* 0x008c0000ae90783b */ /* 0x0004680000000200 */
[----:B------:R2:W1:Y:S04]  /*1f70*/  LDSM.16.M88.4 R148, [R167+0x8000] ;  /* 0x00800000a794783b */ /* 0x0004680000000200 */
[----:B------:R2:W1:Y:S04]  /*1f80*/  LDSM.16.M88.4 R152, [R167+0x8400] ;  /* 0x00840000a798783b */ /* 0x0004680000000200 */
[----:B------:R2:W1:Y:S04]  /*1f90*/  LDSM.16.M88.4 R156, [R167+0x8800] ;  /* 0x00880000a79c783b */ /* 0x0004680000000200 */
[----:B------:R2:W1:Y:S01]  /*1fa0*/  LDSM.16.M88.4 R160, [R167+0x8c00] ;  /* 0x008c0000a7a0783b */ /* 0x0004620000000200 */
[----:B------:R-:W-:Y:S05]  /*1fb0*/  @!P1 BRA `(.L_x_517) ;  /* 0x000051e000009947 */ /* 0x000fea0003800000 */
[----:B------:R-:W-:Y:S02]  /*1fc0*/  IMAD.MOV.U32 R10, RZ, RZ, c[0x0][0x308] ;  /* 0x0000c200ff0a7624 */ /* 0x000fe400078e00ff */
[----:B------:R-:W-:-:S05]  /*1fd0*/  IMAD.MOV.U32 R11, RZ, RZ, c[0x0][0x30c] ;  /* 0x0000c300ff0b7624 */ /* 0x000fca00078e00ff */
[----:B--2---:R-:W2:Y:S04]  /*1fe0*/  LDG.E.64 R4, [R10.64] ;  /* 0x0000001e0a047981 */ /* 0x004ea8000c1e1b00 */
[----:B----4-:R-:W4:Y:S01]  /*1ff0*/  LDG.E.64 R8, [R10.64+0x8] ;  /* 0x0000081e0a087981 */ /* 0x010f22000c1e1b00 */
[----:B------:R-:W-:Y:S01]  /*2000*/  LEA.HI R0, R0, R7, RZ, 0x7 ;  /* 0x0000000700007211 */ /* 0x000fe200078f38ff */
[----:B------:R-:W-:Y:S01]  /*2010*/  UIMAD UR6, UR14, UR61, UR43 ;  /* 0x0000003d0e0672a4 */ /* 0x000fe2000f8e022b */
[----:B------:R-:W-:Y:S01]  /*2020*/  IMAD.U32 R2, RZ, RZ, UR37 ;  /* 0x00000025ff027e24 */ /* 0x000fe2000f8e00ff */
[----:B------:R-:W-:Y:S01]  /*2030*/  SHF.R.S32.HI R194, RZ, 0x1f, R204 ;  /* 0x0000001fffc27819 */ /* 0x000fe200000114cc */
[----:B------:R-:W-:Y:S01]  /*2040*/  IMAD.MOV.U32 R95, RZ, RZ, RZ ;  /* 0x000000ffff5f7224 */ /* 0x000fe200078e00ff */
[----:B------:R-:W-:Y:S01]  /*2050*/  SHF.R.S32.HI R7, RZ, 0x7, R0 ;  /* 0x00000007ff077819 */ /* 0x000fe20000011400 */
[----:B------:R-:W-:Y:S01]  /*2060*/  USHF.L.U32 UR6, UR6, 0x5, URZ ;  /* 0x0000000506067899 */ /* 0x000fe2000800063f */
[----:B------:R-:W-:Y:S01]  /*2070*/  IADD3 R169, R176, 0x1000, RZ ;  /* 0x00001000b0a97810 */ /* 0x000fe20007ffe0ff */
[----:B------:R-:W-:Y:S01]  /*2080*/  UMOV UR14, UR4 ;  /* 0x00000004000e7c82 */ /* 0x000fe20008000000 */
[----:B------:R-:W-:Y:S01]  /*2090*/  IADD3 R168, R177, 0x1000, RZ ;  /* 0x00001000b1a87810 */ /* 0x000fe20007ffe0ff */
[----:B------:R-:W-:Y:S01]  /*20a0*/  IMAD R0, R2, 0x2, R7 ;  /* 0x0000000202007824 */ /* 0x000fe200078e0207 */
[----:B------:R-:W-:Y:S01]  /*20b0*/  USHF.R.S32.HI UR7, URZ, 0x1f, UR6 ;  /* 0x0000001f3f077899 */ /* 0x000fe20008011406 */
[----:B------:R-:W-:Y:S01]  /*20c0*/  SEL R169, R169, R176, !P0 ;  /* 0x000000b0a9a97207 */ /* 0x000fe20004000000 */
[----:B------:R-:W-:Y:S01]  /*20d0*/  UMOV UR11, UR5 ;  /* 0x00000005000b7c82 */ /* 0x000fe20008000000 */
[----:B------:R-:W-:Y:S01]  /*20e0*/  IMAD.SHL.U32 R0, R0, 0x2, RZ ;  /* 0x0000000200007824 */ /* 0x000fe200078e00ff */
[----:B------:R-:W-:-:S02]  /*20f0*/  SEL R168, R168, R177, !P0 ;  /* 0x000000b1a8a87207 */ /* 0x000fc40004000000 */
[----:B------:R-:W-:-:S03]  /*2100*/  IMAD.SHL.U32 R169, R169, 0x2, RZ ;  /* 0x00000002a9a97824 */ /* 0x000fc600078e00ff */
[----:B------:R-:W-:Y:S01]  /*2110*/  IMAD.SHL.U32 R168, R168, 0x2, RZ ;  /* 0x00000002a8a87824 */ /* 0x000fe200078e00ff */
[----:B--2---:R2:W3:Y:S01]  /*2120*/  R2UR UR9, R5 ;  /* 0x00000000050973c2 */ /* 0x0044e200000e0000 */
[----:B----4-:R-:W-:-:S07]  /*2130*/  IADD3 R204, P2, P1, R8, UR6, R204 ;  /* 0x0000000608cc7c10 */ /* 0x010fce000f95e0cc */
[----:B------:R-:W4:Y:S01]  /*2140*/  R2UR UR10, R4 ;  /* 0x00000000040a73c2 */ /* 0x000f2200000e0000 */
[----:B------:R-:W-:Y:S02]  /*2150*/  IADD3.X R194, R9, UR7, R194, P2, P1 ;  /* 0x0000000709c27c10 */ /* 0x000fe400097e24c2 */
[C---:B--2---:R-:W-:Y:S02]  /*2160*/  IADD3 R5, R0.reuse, 0x1, RZ ;  /* 0x0000000100057810 */ /* 0x044fe40007ffe0ff */
[----:B---3--:R-:W-:Y:S02]  /*2170*/  LOP3.LUT R7, R0, UR9, RZ, 0x3c, !PT ;  /* 0x0000000900077c12 */ /* 0x008fe4000f8e3cff */
[----:B------:R-:W-:Y:S02]  /*2180*/  LOP3.LUT R5, R5, UR9, RZ, 0x3c, !PT ;  /* 0x0000000905057c12 */ /* 0x000fe4000f8e3cff */
[----:B----4-:R-:W-:Y:S02]  /*2190*/  LOP3.LUT R194, R194, UR10, RZ, 0x3c, !PT ;  /* 0x0000000ac2c27c12 */ /* 0x010fe4000f8e3cff */
[----:B------:R-:W-:Y:S01]  /*21a0*/  MOV R193, c[0x0][0x22c] ;  /* 0x00008b0000c17a02 */ /* 0x000fe20000000f00 */
[----:B------:R-:W-:Y:S01]  /*21b0*/  IMAD.WIDE.U32 R204, R204, -0x2daee0ad, RZ ;  /* 0xd2511f53cccc7825 */ /* 0x000fe200078e00ff */
[----:B------:R-:W-:-:S02]  /*21c0*/  SHF.L.U32 R2, R177, 0x1, RZ ;  /* 0x00000001b1027819 */ /* 0x000fc400000006ff */
[----:B------:R-:W-:Y:S01]  /*21d0*/  MOV R192, 0x4 ;  /* 0x0000000400c07802 */ /* 0x000fe20000000f00 */
[----:B------:R-:W-:Y:S01]  /*21e0*/  IMAD R193, R193, c[0x0][0x1c0], RZ ;  /* 0x00007000c1c17a24 */ /* 0x000fe200078e02ff */
[C---:B------:R-:W-:Y:S02]  /*21f0*/  LOP3.LUT R202, R205.reuse, R7, RZ, 0x3c, !PT ;  /* 0x00000007cdca7212 */ /* 0x040fe400078e3cff */
[----:B------:R-:W-:Y:S02]  /*2200*/  LOP3.LUT R200, R205, R5, RZ, 0x3c, !PT ;  /* 0x00000005cdc87212 */ /* 0x000fe400078e3cff */
[----:B------:R-:W-:Y:S01]  /*2210*/  IADD3 R0, R2, R175, RZ ;  /* 0x000000af02007210 */ /* 0x000fe20007ffe0ff */
[----:B------:R-:W-:Y:S01]  /*2220*/  IMAD.WIDE.U32 R202, R202, -0x326172a9, RZ ;  /* 0xcd9e8d57caca7825 */ /* 0x000fe200078e00ff */
[----:B------:R-:W-:-:S03]  /*2230*/  LEA R193, -R193, RZ, 0x7 ;  /* 0x000000ffc1c17211 */ /* 0x000fc600078e39ff */
[----:B------:R-:W-:-:S04]  /*2240*/  IMAD.WIDE.U32 R200, R200, -0x326172a9, RZ ;  /* 0xcd9e8d57c8c87825 */ /* 0x000fc800078e00ff */
.L_x_520:
[C---:B-----5:R-:W-:Y:S01]  /*2250*/  FSETP.NEU.FTZ.AND P0, PT, R198.reuse, -INF , PT ;  /* 0xff800000c600780b */ /* 0x060fe20003f1d000 */
[----:B------:R-:W0:Y:S01]  /*2260*/  LDGDEPBAR ;  /* 0x00000000000079af */ /* 0x000e220000000000 */
[----:B------:R-:W-:Y:S01]  /*2270*/  IMAD.IADD R178, R175, 0x1, R168 ;  /* 0x00000001afb27824 */ /* 0x000fe200078e02a8 */
[----:B------:R-:W-:Y:S01]  /*2280*/  UIADD3 UR4, UR10, -0x61c88647, URZ ;  /* 0x9e3779b90a047890 */ /* 0x000fe2000fffe03f */
[----:B------:R-:W-:Y:S01]  /*2290*/  FMUL.FTZ R214, R198, 1.4426950216293334961 ;  /* 0x3fb8aa3bc6d67820 */ /* 0x000fe20000410000 */
[----:B------:R-:W-:Y:S01]  /*22a0*/  UIADD3 UR5, UR9, 0x76cf5d0a, URZ ;  /* 0x76cf5d0a09057890 */ /* 0x000fe2000fffe03f */
[----:B------:R-:W-:Y:S01]  /*22b0*/  FMUL.FTZ R218, R196, 1.4426950216293334961 ;  /* 0x3fb8aa3bc4da7820 */ /* 0x000fe20000410000 */
[----:B------:R-:W-:Y:S01]  /*22c0*/  UIADD3 UR6, UR9, -0x4498517b, URZ ;  /* 0xbb67ae8509067890 */ /* 0x000fe2000fffe03f */
[----:B------:R-:W-:Y:S01]  /*22d0*/  IMAD.U32 R227, RZ, RZ, UR8 ;  /* 0x00000008ffe37e24 */ /* 0x000fe2000f8e00ff */
[----:B------:R-:W-:Y:S02]  /*22e0*/  UIADD3 UR7, UR9, -0x126145ec, URZ ;  /* 0xed9eba1409077890 */ /* 0x000fe4000fffe03f */
[----:B------:R-:W-:Y:S01]  /*22f0*/  UISETP.GE.AND UP2, UPT, UR8, 0x1, UPT ;  /* 0x000000010800788c */ /* 0x000fe2000bf46270 */
[----:B------:R-:W-:Y:S01]  /*2300*/  IMAD R230, R227, 0x8, R180 ;  /* 0x00000008e3e67824 */ /* 0x000fe200078e02b4 */
[----:B------:R-:W-:Y:S01]  /*2310*/  LOP3.LUT R236, R204, UR6, RZ, 0x3c, !PT ;  /* 0x00000006ccec7c12 */ /* 0x000fe2000f8e3cff */
[----:B------:R-:W-:Y:S01]  /*2320*/  UIADD3 UR6, UR10, 0x3c6ef372, URZ ;  /* 0x3c6ef3720a067890 */ /* 0x000fe2000fffe03f */
[----:B------:R-:W-:Y:S04]  /*2330*/  DEPBAR.LE SB0, 0x0 ;  /* 0x000080000000791a */ /* 0x000fe80000000000 */
[----:B------:R-:W-:Y:S08]  /*2340*/  BAR.SYNC.DEFER_BLOCKING 0x0 ;  /* 0x0000000000007b1d */ /* 0x000ff00000010000 */
[----:B------:R-:W-:Y:S08]  /*2350*/  LDSM.16.M88.4 R100, [R168] ;  /* 0x00000000a864783b */ /* 0x000ff00000000200 */
[----:B------:R-:W2:Y:S08]  /*2360*/  LDSM.16.M88.4 R104, [R174+0x6000] ;  /* 0x00600000ae68783b */ /* 0x000eb00000000200 */
        /* <DEDUP_REMOVED lines=9> */
[C---:B------:R-:W-:Y:S01]  /*2400*/  HMMA.16816.F32.BF16 R16, R100.reuse, R106, RZ ;  /* 0x0000006a6410723c */ /* 0x040fe200000418ff */
[----:B------:R-:W-:Y:S07]  /*2410*/  LDSM.16.M88.4 R104, [R167+0x6400] ;  /* 0x00640000a768783b */ /* 0x000fee0000000200 */
[-C--:B----4-:R-:W-:Y:S08]  /*2420*/  HMMA.16816.F32.BF16 R20, R100, R112.reuse, RZ ;  /* 0x000000706414723c */ /* 0x090ff000000418ff */
[C---:B------:R-:W-:Y:S07]  /*2430*/  HMMA.16816.F32.BF16 R24, R108.reuse, R112, RZ ;  /* 0x000000706c18723c */ /* 0x040fee00000418ff */
[----:B------:R-:W-:Y:S01]  /*2440*/  FSEL R113, R214, RZ, P0 ;  /* 0x000000ffd6717208 */ /* 0x000fe20000000000 */
[-C--:B------:R-:W-:Y:S01]  /*2450*/  HMMA.16816.F32.BF16 R28, R108, R114.reuse, RZ ;  /* 0x000000726c1c723c */ /* 0x080fe200000418ff */
[C---:B------:R-:W-:Y:S03]  /*2460*/  FSETP.NEU.FTZ.AND P0, PT, R197.reuse, -INF , PT ;  /* 0xff800000c500780b */ /* 0x040fe60003f1d000 */
[----:B------:R-:W-:Y:S04]  /*2470*/  FMUL.FTZ R214, R197, 1.4426950216293334961 ;  /* 0x3fb8aa3bc5d67820 */ /* 0x000fe80000410000 */
        /* <DEDUP_REMOVED lines=9> */
[----:B------:R-:W1:Y:S07]  /*2510*/  LDSM.16.M88.4 R100, [R178+0x1000] ;  /* 0x00100000b264783b */ /* 0x000e6e0000000200 */
[-C--:B--2---:R-:W-:Y:S11]  /*2520*/  HMMA.16816.F32.BF16 R4, R124, R128.reuse, R4 ;  /* 0x000000807c04723c */ /* 0x084ff60000041804 */
[----:B------:R-:W-:Y:S11]  /*2530*/  @!UPT UIADD3 URZ, URZ, URZ, URZ ;  /* 0x0000003f3f3ff290 */ /* 0x000ff6000fffe03f */
[----:B------:R-:W-:Y:S02]  /*2540*/  @!UPT UIADD3 URZ, URZ, URZ, URZ ;  /* 0x0000003f3f3ff290 */ /* 0x000fe4000fffe03f */
[--C-:B------:R-:W-:Y:S01]  /*2550*/  FFMA.FTZ R213, R5, c[0x0][0x23c], -R113.reuse ;  /* 0x00008f0005d57a23 */ /* 0x100fe20000010871 */
[----:B------:R-:W-:Y:S01]  /*2560*/  FSEL R5, R214, RZ, P0 ;  /* 0x000000ffd6057208 */ /* 0x000fe20000000000 */
[----:B------:R-:W-:Y:S01]  /*2570*/  FFMA.FTZ R212, R4, c[0x0][0x23c], -R113 ;  /* 0x00008f0004d47a23 */ /* 0x000fe20000010871 */
[----:B------:R-:W-:Y:S03]  /*2580*/  FSETP.NEU.FTZ.AND P0, PT, R196, -INF , PT ;  /* 0xff800000c400780b */ /* 0x000fe60003f1d000 */
[--C-:B------:R-:W-:Y:S01]  /*2590*/  FFMA.FTZ R219, R6, c[0x0][0x23c], -R5.reuse ;  /* 0x00008f0006db7a23 */ /* 0x100fe20000010805 */
[----:B------:R-:W-:Y:S01]  /*25a0*/  FSEL R6, R218, RZ, P0 ;  /* 0x000000ffda067208 */ /* 0x000fe20000000000 */
[C---:B------:R-:W-:Y:S01]  /*25b0*/  FMUL.FTZ R218, R195.reuse, 1.4426950216293334961 ;  /* 0x3fb8aa3bc3da7820 */ /* 0x040fe20000410000 */
[----:B------:R-:W-:Y:S01]  /*25c0*/  FSETP.NEU.FTZ.AND P0, PT, R195, -INF , PT ;  /* 0xff800000c300780b */ /* 0x000fe20003f1d000 */
[C---:B-1----:R-:W-:Y:S01]  /*25d0*/  HMMA.16816.F32.BF16 R8, R100.reuse, R128, R8 ;  /* 0x000000806408723c */ /* 0x042fe20000041808 */
[----:B------:R-:W-:Y:S01]  /*25e0*/  FFMA.FTZ R215, R7, c[0x0][0x23c], -R5 ;  /* 0x00008f0007d77a23 */ /* 0x000fe20000010805 */
[----:B------:R1:W-:Y:S01]  /*25f0*/  MUFU.EX2 R214, R219 ;  /* 0x000000db00d67308 */ /* 0x0003e20000000800 */
[----:B------:R-:W-:Y:S05]  /*2600*/  FSEL R7, R218, RZ, P0 ;  /* 0x000000ffda077208 */ /* 0x000fea0000000000 */
[-C--:B------:R-:W-:Y:S04]  /*2610*/  HMMA.16816.F32.BF16 R12, R100, R130.reuse, R12 ;  /* 0x00000082640c723c */ /* 0x080fe8000004180c */
[----:B------:R-:W2:Y:S04]  /*2620*/  MUFU.EX2 R212, R212 ;  /* 0x000000d400d47308 */ /* 0x000ea80000000800 */
[C---:B------:R-:W-:Y:S06]  /*2630*/  HMMA.16816.F32.BF16 R16, R124.reuse, R130, R16 ;  /* 0x000000827c10723c */ /* 0x040fec0000041810 */
[----:B------:R-:W-:Y:S02]  /*2640*/  MUFU.EX2 R213, R213 ;  /* 0x000000d500d57308 */ /* 0x000fe40000000800 */
[--C-:B------:R-:W-:Y:S01]  /*2650*/  FFMA.FTZ R223, R10, c[0x0][0x23c], -R7.reuse ;  /* 0x00008f000adf7a23 */ /* 0x100fe20000010807 */
[-C--:B------:R-:W-:Y:S03]  /*2660*/  HMMA.16816.F32.BF16 R20, R124, R104.reuse, R20 ;  /* 0x000000687c14723c */ /* 0x080fe60000041814 */
[--C-:B-1----:R-:W-:Y:S02]  /*2670*/  FFMA.FTZ R219, R11, c[0x0][0x23c], -R7.reuse ;  /* 0x00008f000bdb7a23 */ /* 0x102fe40000010807 */
[--C-:B------:R-:W-:Y:S02]  /*2680*/  FFMA.FTZ R217, R9, c[0x0][0x23c], -R6.reuse ;  /* 0x00008f0009d97a23 */ /* 0x100fe40000010806 */
[--C-:B------:R-:W-:Y:S01]  /*2690*/  FFMA.FTZ R228, R15, c[0x0][0x23c], -R7.reuse ;  /* 0x00008f000fe47a23 */ /* 0x100fe20000010807 */
[----:B------:R-:W-:Y:S01]  /*26a0*/  MUFU.EX2 R218, R223 ;  /* 0x000000df00da7308 */ /* 0x000fe20000000800 */
[C---:B------:R-:W-:Y:S03]  /*26b0*/  HMMA.16816.F32.BF16 R24, R100.reuse, R104, R24 ;  /* 0x000000686418723c */ /* 0x040fe60000041818 */
[----:B------:R-:W-:Y:S02]  /*26c0*/  FFMA.FTZ R222, R14, c[0x0][0x23c], -R7 ;  /* 0x00008f000ede7a23 */ /* 0x000fe40000010807 */
[--C-:B------:R-:W-:Y:S02]  /*26d0*/  FFMA.FTZ R221, R13, c[0x0][0x23c], -R6.reuse ;  /* 0x00008f000ddd7a23 */ /* 0x100fe40000010806 */
[--C-:B------:R-:W-:Y:S01]  /*26e0*/  FFMA.FTZ R232, R19, c[0x0][0x23c], -R5.reuse ;  /* 0x00008f0013e87a23 */ /* 0x100fe20000010805 */
[-C--:B------:R-:W-:Y:S01]  /*26f0*/  HMMA.16816.F32.BF16 R28, R100, R106.reuse, R28 ;  /* 0x0000006a641c723c */ /* 0x080fe2000004181c */
[----:B------:R1:W-:Y:S03]  /*2700*/  MUFU.EX2 R223, R228 ;  /* 0x000000e400df7308 */ /* 0x0003e60000000800 */
[----:B------:R-:W-:Y:S02]  /*2710*/  FFMA.FTZ R226, R18, c[0x0][0x23c], -R5 ;  /* 0x00008f0012e27a23 */ /* 0x000fe40000010805 */
[----:B------:R-:W-:Y:S02]  /*2720*/  FFMA.FTZ R225, R17, c[0x0][0x23c], -R113 ;  /* 0x00008f0011e17a23 */ /* 0x000fe40000010871 */
[----:B------:R-:W-:Y:S01]  /*2730*/  FFMA.FTZ R237, R23, c[0x0][0x23c], -R5 ;  /* 0x00008f0017ed7a23 */ /* 0x000fe20000010805 */
[C---:B------:R-:W-:Y:S01]  /*2740*/  HMMA.16816.F32.BF16 R32, R124.reuse, R106, R32 ;  /* 0x0000006a7c20723c */ /* 0x040fe20000041820 */
[----:B------:R-:W3:Y:S01]  /*2750*/  LDSM.16.M88.4 R104, [R167+0x6800] ;  /* 0x00680000a768783b */ /* 0x000ee20000000200 */
[----:B------:R4:W-:Y:S01]  /*2760*/  MUFU.EX2 R227, R232 ;  /* 0x000000e800e37308 */ /* 0x0009e20000000800 */
[--C-:B------:R-:W-:Y:S02]  /*2770*/  FFMA.FTZ R220, R12, c[0x0][0x23c], -R6.reuse ;  /* 0x00008f000cdc7a23 */ /* 0x100fe40000010806 */
[----:B------:R-:W-:Y:S02]  /*2780*/  FFMA.FTZ R224, R16, c[0x0][0x23c], -R113 ;  /* 0x00008f0010e07a23 */ /* 0x000fe40000010871 */
[----:B------:R-:W-:Y:S05]  /*2790*/  FFMA.FTZ R216, R8, c[0x0][0x23c], -R6 ;  /* 0x00008f0008d87a23 */ /* 0x000fea0000010806 */
[----:B------:R-:W-:Y:S03]  /*27a0*/  MUFU.EX2 R215, R215 ;  /* 0x000000d700d77308 */ /* 0x000fe60000000800 */
[----:B------:R-:W-:Y:S02]  /*27b0*/  FFMA.FTZ R252, R30, c[0x0][0x23c], -R7 ;  /* 0x00008f001efc7a23 */ /* 0x000fe40000010807 */
[C---:B-1----:R-:W-:Y:S01]  /*27c0*/  IMAD.WIDE.U32 R228, R230.reuse, -0x326172a9, RZ ;  /* 0xcd9e8d57e6e47825 */ /* 0x042fe200078e00ff */
[----:B------:R-:W-:Y:S04]  /*27d0*/  IADD3 R230, R230, 0x4, RZ ;  /* 0x00000004e6e67810 */ /* 0x000fe80007ffe0ff */
[-C--:B------:R-:W-:Y:S01]  /*27e0*/  LOP3.LUT R234, R229, R194.reuse, RZ, 0x3c, !PT ;  /* 0x000000c2e5ea7212 */ /* 0x080fe200078e3cff */
[----:B------:R-:W-:Y:S01]  /*27f0*/  MUFU.EX2 R217, R217 ;  /* 0x000000d900d97308 */ /* 0x000fe20000000800 */
[--C-:B------:R-:W-:Y:S01]  /*2800*/  LOP3.LUT R229, R201, UR4, R228.reuse, 0x96, !PT ;  /* 0x00000004c9e57c12 */ /* 0x100fe2000f8e96e4 */
[----:B------:R-:W-:Y:S01]  /*2810*/  IMAD.WIDE.U32 R230, R230, -0x326172a9, RZ ;  /* 0xcd9e8d57e6e67825 */ /* 0x000fe200078e00ff */
[----:B------:R-:W-:Y:S03]  /*2820*/  LOP3.LUT R242, R203, UR4, R228, 0x96, !PT ;  /* 0x00000004cbf27c12 */ /* 0x000fe6000f8e96e4 */
[----:B------:R-:W-:Y:S01]  /*2830*/  IMAD.WIDE.U32 R10, R229, -0x2daee0ad, RZ ;  /* 0xd2511f53e50a7825 */ /* 0x000fe200078e00ff */
[----:B----4-:R-:W-:Y:S02]  /*2840*/  LOP3.LUT R232, R231, R194, RZ, 0x3c, !PT ;  /* 0x000000c2e7e87212 */ /* 0x010fe400078e3cff */
[--C-:B------:R-:W-:Y:S01]  /*2850*/  LOP3.LUT R244, R203, UR4, R230.reuse, 0x96, !PT ;  /* 0x00000004cbf47c12 */ /* 0x100fe2000f8e96e6 */
[----:B------:R-:W-:Y:S01]  /*2860*/  IMAD.WIDE.U32 R234, R234, -0x2daee0ad, RZ ;  /* 0xd2511f53eaea7825 */ /* 0x000fe200078e00ff */
[----:B------:R-:W-:Y:S01]  /*2870*/  LOP3.LUT R230, R201, UR4, R230, 0x96, !PT ;  /* 0x00000004c9e67c12 */ /* 0x000fe2000f8e96e6 */
[----:B------:R-:W-:Y:S01]  /*2880*/  MUFU.EX2 R219, R219 ;  /* 0x000000db00db7308 */ /* 0x000fe20000000800 */
[----:B------:R-:W-:Y:S01]  /*2890*/  UIADD3 UR4, UR10, -0x255992d5, URZ ;  /* 0xdaa66d2b0a047890 */ /* 0x000fe2000fffe03f */
[----:B------:R-:W-:Y:S01]  /*28a0*/  FFMA.FTZ R229, R21, c[0x0][0x23c], -R113 ;  /* 0x00008f0015e57a23 */ /* 0x000fe20000010871 */
[--C-:B------:R-:W-:Y:S01]  /*28b0*/  LOP3.LUT R231, R11, UR5, R234.reuse, 0x96, !PT ;  /* 0x000000050be77c12 */ /* 0x100fe2000f8e96ea */
[----:B------:R-:W-:Y:S01]  /*28c0*/  IMAD.WIDE.U32 R118, R230, -0x2daee0ad, RZ ;  /* 0xd2511f53e6767825 */ /* 0x000fe200078e00ff */
[----:B------:R-:W-:Y:S01]  /*28d0*/  LOP3.LUT R233, R236, R235, RZ, 0x3c, !PT ;  /* 0x000000ebece97212 */ /* 0x000fe200078e3cff */
[-C--:B---3--:R-:W-:Y:S02]  /*28e0*/  HMMA.16816.F32.BF16 R36, R124, R104.reuse, R36 ;  /* 0x000000687c24723c */ /* 0x088fe40000041824 */
[----:B------:R-:W-:Y:S02]  /*28f0*/  FFMA.FTZ R230, R22, c[0x0][0x23c], -R5 ;  /* 0x00008f0016e67a23 */ /* 0x000fe40000010805 */
[----:B------:R-:W-:Y:S01]  /*2900*/  IMAD.WIDE.U32 R22, R231, -0x326172a9, RZ ;  /* 0xcd9e8d57e7167825 */ /* 0x000fe200078e00ff */
[----:B------:R-:W-:Y:S03]  /*2910*/  MUFU.EX2 R221, R221 ;  /* 0x000000dd00dd7308 */ /* 0x000fe60000000800 */
[----:B------:R-:W-:Y:S01]  /*2920*/  IMAD.WIDE.U32 R242, R242, -0x2daee0ad, RZ ;  /* 0xd2511f53f2f27825 */ /* 0x000fe200078e00ff */
[C---:B------:R-:W-:Y:S03]  /*2930*/  HMMA.16816.F32.BF16 R40, R100.reuse, R104, R40 ;  /* 0x000000686428723c */ /* 0x040fe60000041828 */
[----:B------:R-:W-:Y:S01]  /*2940*/  IMAD.WIDE.U32 R240, R232, -0x2daee0ad, RZ ;  /* 0xd2511f53e8f07825 */ /* 0x000fe200078e00ff */
[----:B------:R-:W-:Y:S02]  /*2950*/  LOP3.LUT R246, R243, UR5, R234, 0x96, !PT ;  /* 0x00000005f3f67c12 */ /* 0x000fe4000f8e96ea */
[----:B------:R1:W-:Y:S01]  /*2960*/  MUFU.EX2 R231, R237 ;  /* 0x000000ed00e77308 */ /* 0x0003e20000000800 */
[----:B------:R-:W-:Y:S01]  /*2970*/  IMAD.WIDE.U32 R244, R244, -0x2daee0ad, RZ ;  /* 0xd2511f53f4f47825 */ /* 0x000fe200078e00ff */
[----:B------:R-:W-:Y:S01]  /*2980*/  LOP3.LUT R236, R236, R241, RZ, 0x3c, !PT ;  /* 0x000000f1ecec7212 */ /* 0x000fe200078e3cff */
[-C--:B------:R-:W-:Y:S03]  /*2990*/  HMMA.16816.F32.BF16 R44, R100, R106.reuse, R44 ;  /* 0x0000006a642c723c */ /* 0x080fe6000004182c */
[--C-:B------:R-:W-:Y:S01]  /*29a0*/  LOP3.LUT R232, R245, UR5, R240.reuse, 0x96, !PT ;  /* 0x00000005f5e87c12 */ /* 0x100fe2000f8e96f0 */
[----:B------:R-:W-:Y:S01]  /*29b0*/  IMAD.WIDE.U32 R238, R233, -0x326172a9, RZ ;  /* 0xcd9e8d57e9ee7825 */ /* 0x000fe200078e00ff */
[----:B------:R-:W-:Y:S01]  /*29c0*/  LOP3.LUT R240, R119, UR5, R240, 0x96, !PT ;  /* 0x0000000577f07c12 */ /* 0x000fe2000f8e96f0 */
[----:B------:R-:W-:Y:S01]  /*29d0*/  UIADD3 UR5, UR9, 0x32370b8f, URZ ;  /* 0x32370b8f09057890 */ /* 0x000fe2000fffe03f */
[----:B------:R-:W-:Y:S01]  /*29e0*/  MUFU.EX2 R222, R222 ;  /* 0x000000de00de7308 */ /* 0x000fe20000000800 */
[----:B------:R-:W-:Y:S01]  /*29f0*/  IMAD.WIDE.U32 R246, R246, -0x326172a9, RZ ;  /* 0xcd9e8d57f6f67825 */ /* 0x000fe200078e00ff */
[C---:B------:R-:W-:Y:S01]  /*2a00*/  LOP3.LUT R235, R239.reuse, UR6, R202, 0x96, !PT ;  /* 0x00000006efeb7c12 */ /* 0x040fe2000f8e96ca */
[C---:B------:R-:W-:Y:S02]  /*2a10*/  HMMA.16816.F32.BF16 R48, R124.reuse, R106, R48 ;  /* 0x0000006a7c30723c */ /* 0x040fe40000041830 */
[----:B------:R-:W-:Y:S01]  /*2a20*/  LOP3.LUT R233, R239, UR6, R200, 0x96, !PT ;  /* 0x00000006efe97c12 */ /* 0x000fe2000f8e96c8 */
[----:B------:R-:W-:Y:S01]  /*2a30*/  IMAD.WIDE.U32 R18, R232, -0x326172a9, RZ ;  /* 0xcd9e8d57e8127825 */ /* 0x000fe200078e00ff */
[--C-:B------:R-:W-:Y:S02]  /*2a40*/  LOP3.LUT R234, R247, UR4, R238.reuse, 0x96, !PT ;  /* 0x00000004f7ea7c12 */ /* 0x100fe4000f8e96ee */
[----:B------:R-:W-:Y:S01]  /*2a50*/  LOP3.LUT R238, R23, UR4, R238, 0x96, !PT ;  /* 0x0000000417ee7c12 */ /* 0x000fe2000f8e96ee */
[----:B------:R-:W-:Y:S01]  /*2a60*/  IMAD.WIDE.U32 R248, R236, -0x326172a9, RZ ;  /* 0xcd9e8d57ecf87825 */ /* 0x000fe200078e00ff */
[----:B------:R-:W-:Y:S04]  /*2a70*/  MUFU.EX2 R220, R220 ;  /* 0x000000dc00dc7308 */ /* 0x000fe80000000800 */
[----:B------:R-:W-:Y:S01]  /*2a80*/  LOP3.LUT R236, R249, UR6, R202, 0x96, !PT ;  /* 0x00000006f9ec7c12 */ /* 0x000fe2000f8e96ca */
[----:B------:R-:W-:Y:S01]  /*2a90*/  FFMA.FTZ R228, R20, c[0x0][0x23c], -R113 ;  /* 0x00008f0014e47a23 */ /* 0x000fe20000010871 */
[----:B------:R-:W-:Y:S01]  /*2aa0*/  LOP3.LUT R250, R19, UR4, R248, 0x96, !PT ;  /* 0x0000000413fa7c12 */ /* 0x000fe2000f8e96f8 */
[----:B------:R-:W-:Y:S03]  /*2ab0*/  IMAD.WIDE.U32 R130, R235, -0x2daee0ad, RZ ;  /* 0xd2511f53eb827825 */ /* 0x000fe600078e00ff */
[----:B------:R-:W-:Y:S01]  /*2ac0*/  MUFU.EX2 R224, R224 ;  /* 0x000000e000e07308 */ /* 0x000fe20000000800 */
[----:B------:R-:W-:Y:S01]  /*2ad0*/  IMAD.WIDE.U32 R14, R234, -0x2daee0ad, RZ ;  /* 0xd2511f53ea0e7825 */ /* 0x000fe200078e00ff */
[----:B------:R-:W-:Y:S01]  /*2ae0*/  LOP3.LUT R234, R249, UR6, R200, 0x96, !PT ;  /* 0x00000006f9ea7c12 */ /* 0x000fe2000f8e96c8 */
[----:B------:R-:W-:Y:S01]  /*2af0*/  UIADD3 UR6, UR9, -0x56f99767, URZ ;  /* 0xa906689909067890 */ /* 0x000fe2000fffe03f */
[----:B-1----:R-:W-:Y:S01]  /*2b00*/  LOP3.LUT R237, R131, UR5, R242, 0x96, !PT ;  /* 0x0000000583ed7c12 */ /* 0x002fe2000f8e96f2 */
[----:B------:R-:W-:Y:S01]  /*2b10*/  IMAD.WIDE.U32 R240, R240, -0x326172a9, RZ ;  /* 0xcd9e8d57f0f07825 */ /* 0x000fe200078e00ff */
[----:B------:R-:W-:Y:S03]  /*2b20*/  LOP3.LUT R242, R15, UR7, R130, 0x96, !PT ;  /* 0x000000070ff27c12 */ /* 0x000fe6000f8e9682 */
[----:B------:R-:W-:Y:S01]  /*2b30*/  IMAD.WIDE.U32 R122, R233, -0x2daee0ad, RZ ;  /* 0xd2511f53e97a7825 */ /* 0x000fe200078e00ff */
[----:B------:R-:W-:Y:S01]  /*2b40*/  LOP3.LUT R248, R241, UR4, R248, 0x96, !PT ;  /* 0x00000004f1f87c12 */ /* 0x000fe2000f8e96f8 */
[----:B------:R-:W-:Y:S01]  /*2b50*/  UIADD3 UR4, UR10, 0x78dde6e4, URZ ;  /* 0x78dde6e40a047890 */ /* 0x000fe2000fffe03f */
[----:B------:R-:W-:Y:S01]  /*2b60*/  MUFU.EX2 R216, R216 ;  /* 0x000000d800d87308 */ /* 0x000fe20000000800 */
[----:B------:R-:W-:Y:S01]  /*2b70*/  IMAD.WIDE.U32 R250, R250, -0x2daee0ad, RZ ;  /* 0xd2511f53fafa7825 */ /* 0x000fe200078e00ff */
[----:B------:R-:W-:Y:S03]  /*2b80*/  LOP3.LUT R235, R123, UR5, R10, 0x96, !PT ;  /* 0x000000057beb7c12 */ /* 0x000fe6000f8e960a */
[----:B------:R-:W-:Y:S04]  /*2b90*/  IMAD.WIDE.U32 R114, R236, -0x2daee0ad, RZ ;  /* 0xd2511f53ec727825 */ /* 0x000fe800078e00ff */
[----:B------:R-:W-:Y:S01]  /*2ba0*/  IMAD.WIDE.U32 R130, R234, -0x2daee0ad, RZ ;  /* 0xd2511f53ea827825 */ /* 0x000fe200078e00ff */
[----:B------:R-:W-:Y:S03]  /*2bb0*/  MUFU.EX2 R226, R226 ;  /* 0x000000e200e27308 */ /* 0x000fe60000000800 */
[----:B------:R-:W-:Y:S01]  /*2bc0*/  IMAD.WIDE.U32 R10, R238, -0x2daee0ad, RZ ;  /* 0xd2511f53ee0a7825 */ /* 0x000fe200078e00ff */
[----:B------:R-:W-:Y:S02]  /*2bd0*/  LOP3.LUT R238, R115, UR5, R244, 0x96, !PT ;  /* 0x0000000573ee7c12 */ /* 0x000fe4000f8e96f4 */
[----:B------:R-:W-:Y:S01]  /*2be0*/  LOP3.LUT R244, R251, UR7, R114, 0x96, !PT ;  /* 0x00000007fbf47c12 */ /* 0x000fe2000f8e9672 */
[--C-:B------:R-:W-:Y:S01]  /*2bf0*/  FFMA.FTZ R234, R26, c[0x0][0x23c], -R7.reuse ;  /* 0x00008f001aea7a23 */ /* 0x100fe20000010807 */
[----:B------:R-:W-:Y:S01]  /*2c00*/  LOP3.LUT R239, R11, UR7, R122, 0x96, !PT ;  /* 0x000000070bef7c12 */ /* 0x000fe2000f8e967a */
[--C-:B------:R-:W-:Y:S01]  /*2c10*/  FFMA.FTZ R251, R27, c[0x0][0x23c], -R7.reuse ;  /* 0x00008f001bfb7a23 */ /* 0x100fe20000010807 */
[----:B------:R-:W-:Y:S01]  /*2c20*/  LOP3.LUT R236, R131, UR5, R118, 0x96, !PT ;  /* 0x0000000583ec7c12 */ /* 0x000fe2000f8e9676 */
[----:B------:R-:W-:Y:S01]  /*2c30*/  IMAD.WIDE.U32 R118, R237, -0x326172a9, RZ ;  /* 0xcd9e8d57ed767825 */ /* 0x000fe200078e00ff */
[----:B------:R-:W-:Y:S01]  /*2c40*/  UIADD3 UR5, UR10, 0x1715609d, URZ ;  /* 0x1715609d0a057890 */ /* 0x000fe2000fffe03f */
[----:B------:R-:W-:Y:S02]  /*2c50*/  MUFU.EX2 R225, R225 ;  /* 0x000000e100e17308 */ /* 0x000fe40000000800 */
[----:B------:R-:W-:Y:S01]  /*2c60*/  IMAD.WIDE.U32 R248, R248, -0x2daee0ad, RZ ;  /* 0xd2511f53f8f87825 */ /* 0x000fe200078e00ff */
[----:B------:R-:W-:Y:S03]  /*2c70*/  LOP3.LUT R237, R119, UR4, R246, 0x96, !PT ;  /* 0x0000000477ed7c12 */ /* 0x000fe6000f8e96f6 */
[----:B------:R-:W-:Y:S01]  /*2c80*/  IMAD.WIDE.U32 R242, R242, -0x326172a9, RZ ;  /* 0xcd9e8d57f2f27825 */ /* 0x000fe200078e00ff */
[----:B------:R-:W-:Y:S01]  /*2c90*/  LOP3.LUT R247, R249, UR7, R130, 0x96, !PT ;  /* 0x00000007f9f77c12 */ /* 0x000fe2000f8e9682 */
[----:B------:R-:W-:Y:S02]  /*2ca0*/  UIADD3 UR7, UR9, 0x646e171e, URZ ;  /* 0x646e171e09077890 */ /* 0x000fe4000fffe03f */
[----:B------:R-:W-:Y:S01]  /*2cb0*/  IMAD.WIDE.U32 R244, R244, -0x326172a9, RZ ;  /* 0xcd9e8d57f4f47825 */ /* 0x000fe200078e00ff */
[----:B------:R-:W-:Y:S01]  /*2cc0*/  LOP3.LUT R246, R243, UR5, R118, 0x96, !PT ;  /* 0x00000005f3f67c12 */ /* 0x000fe2000f8e9676 */
[----:B------:R-:W-:Y:S02]  /*2cd0*/  MUFU.EX2 R228, R228 ;  /* 0x000000e400e47308 */ /* 0x000fe40000000800 */
[----:B------:R-:W-:Y:S04]  /*2ce0*/  IMAD.WIDE.U32 R26, R235, -0x326172a9, RZ ;  /* 0xcd9e8d57eb1a7825 */ /* 0x000fe800078e00ff */
[----:B------:R-:W-:Y:S01]  /*2cf0*/  IMAD.WIDE.U32 R122, R238, -0x326172a9, RZ ;  /* 0xcd9e8d57ee7a7825 */ /* 0x000fe200078e00ff */
[----:B------:R-:W-:Y:S03]  /*2d00*/  LOP3.LUT R241, R27, UR4, R22, 0x96, !PT ;  /* 0x000000041bf17c12 */ /* 0x000fe6000f8e9616 */
[----:B------:R-:W-:Y:S01]  /*2d10*/  FFMA.FTZ R249, R28, c[0x0][0x23c], -R6 ;  /* 0x00008f001cf97a23 */ /* 0x000fe20000010806 */
[----:B------:R-:W-:Y:S01]  /*2d20*/  LOP3.LUT R243, R123, UR4, R18, 0x96, !PT ;  /* 0x000000047bf37c12 */ /* 0x000fe2000f8e9612 */
[----:B------:R-:W-:Y:S01]  /*2d30*/  IMAD.WIDE.U32 R22, R239, -0x326172a9, RZ ;  /* 0xcd9e8d57ef167825 */ /* 0x000fe200078e00ff */
[----:B------:R-:W-:Y:S01]  /*2d40*/  LOP3.LUT R239, R245, UR5, R122, 0x96, !PT ;  /* 0x00000005f5ef7c12 */ /* 0x000fe2000f8e967a */
[----:B------:R1:W-:Y:S02]  /*2d50*/  MUFU.EX2 R235, R251 ;  /* 0x000000fb00eb7308 */ /* 0x0003e40000000800 */
[----:B------:R-:W-:Y:S01]  /*2d60*/  FFMA.FTZ R245, R29, c[0x0][0x23c], -R6 ;  /* 0x00008f001df57a23 */ /* 0x000fe20000010806 */
[----:B------:R-:W-:Y:S01]  /*2d70*/  LOP3.LUT R238, R23, UR5, R26, 0x96, !PT ;  /* 0x0000000517ee7c12 */ /* 0x000fe2000f8e961a */
[----:B------:R-:W-:Y:S04]  /*2d80*/  IMAD.WIDE.U32 R118, R236, -0x326172a9, RZ ;  /* 0xcd9e8d57ec767825 */ /* 0x000fe800078e00ff */
[----:B------:R-:W-:Y:S01]  /*2d90*/  IMAD.WIDE.U32 R130, R237, -0x2daee0ad, RZ ;  /* 0xd2511f53ed827825 */ /* 0x000fe200078e00ff */
[----:B------:R-:W-:Y:S01]  /*2da0*/  LOP3.LUT R240, R119, UR4, R240, 0x96, !PT ;  /* 0x0000000477f07c12 */ /* 0x000fe2000f8e96f0 */
[----:B------:R3:W-:Y:S01]  /*2db0*/  MUFU.EX2 R236, R249 ;  /* 0x000000f900ec7308 */ /* 0x0007e20000000800 */
[----:B------:R-:W-:Y:S01]  /*2dc0*/  ULDC.U8 UR4, c[0x0][0x2d8] ;  /* 0x0000b60000047ab9 */ /* 0x000fe20000000000 */
[----:B------:R-:W-:Y:S01]  /*2dd0*/  IMAD.WIDE.U32 R122, R246, -0x2daee0ad, RZ ;  /* 0xd2511f53f67a7825 */ /* 0x000fe200078e00ff */
[----:B------:R-:W-:Y:S03]  /*2de0*/  LOP3.LUT R246, R131, UR6, R14, 0x96, !PT ;  /* 0x0000000683f67c12 */ /* 0x000fe6000f8e960e */
[----:B------:R-:W-:Y:S01]  /*2df0*/  IMAD.WIDE.U32 R18, R241, -0x2daee0ad, RZ ;  /* 0xd2511f53f1127825 */ /* 0x000fe200078e00ff */
[----:B------:R-:W-:Y:S03]  /*2e00*/  SHF.R.U32.HI R23, RZ, 0x10, R122 ;  /* 0x00000010ff177819 */ /* 0x000fe6000001167a */
[----:B------:R4:W-:Y:S01]  /*2e10*/  MUFU.EX2 R237, R245 ;  /* 0x000000f500ed7308 */ /* 0x0009e20000000800 */
[----:B------:R-:W-:Y:S01]  /*2e20*/  FFMA.FTZ R233, R25, c[0x0][0x23c], -R6 ;  /* 0x00008f0019e97a23 */ /* 0x000fe20000010806 */
[----:B------:R-:W-:Y:S01]  /*2e30*/  LOP3.LUT R25, R19, UR6, R10, 0x96, !PT ;  /* 0x0000000613197c12 */ /* 0x000fe2000f8e960a */
[----:B------:R-:W-:Y:S01]  /*2e40*/  FFMA.FTZ R232, R24, c[0x0][0x23c], -R6 ;  /* 0x00008f0018e87a23 */ /* 0x000fe20000010806 */
[----:B-1----:R-:W-:Y:S01]  /*2e50*/  LOP3.LUT R251, R123, UR7, R130, 0x96, !PT ;  /* 0x000000077bfb7c12 */ /* 0x002fe2000f8e9682 */
[--C-:B------:R-:W-:Y:S01]  /*2e60*/  FFMA.FTZ R42, R42, c[0x0][0x23c], -R7.reuse ;  /* 0x00008f002a2a7a23 */ /* 0x100fe20000010807 */
[----:B------:R-:W-:Y:S01]  /*2e70*/  LOP3.LUT R19, R122, 0xffff, RZ, 0xc0, !PT ;  /* 0x0000ffff7a137812 */ /* 0x000fe200078ec0ff */
[--C-:B------:R-:W-:Y:S02]  /*2e80*/  FFMA.FTZ R43, R43, c[0x0][0x23c], -R7.reuse ;  /* 0x00008f002b2b7a23 */ /* 0x100fe40000010807 */
[--C-:B------:R-:W-:Y:S01]  /*2e90*/  FFMA.FTZ R40, R40, c[0x0][0x23c], -R6.reuse ;  /* 0x00008f0028287a23 */ /* 0x100fe20000010806 */
[----:B------:R-:W-:Y:S01]  /*2ea0*/  MUFU.EX2 R229, R229 ;  /* 0x000000e500e57308 */ /* 0x000fe20000000800 */
[--C-:B------:R-:W-:Y:S02]  /*2eb0*/  FFMA.FTZ R41, R41, c[0x0][0x23c], -R6.reuse ;  /* 0x00008f0029297a23 */ /* 0x100fe40000010806 */
[--C-:B------:R-:W-:Y:S02]  /*2ec0*/  FFMA.FTZ R45, R45, c[0x0][0x23c], -R6.reuse ;  /* 0x00008f002d2d7a23 */ /* 0x100fe40000010806 */
[----:B---3--:R-:W-:Y:S02]  /*2ed0*/  FFMA.FTZ R249, R31, c[0x0][0x23c], -R7 ;  /* 0x00008f001ff97a23 */ /* 0x008fe40000010807 */
[----:B------:R-:W-:Y:S02]  /*2ee0*/  FFMA.FTZ R39, R39, c[0x0][0x23c], -R5 ;  /* 0x00008f0027277a23 */ /* 0x000fe40000010805 */
[----:B------:R-:W-:Y:S01]  /*2ef0*/  FFMA.FTZ R44, R44, c[0x0][0x23c], -R6 ;  /* 0x00008f002c2c7a23 */ /* 0x000fe20000010806 */
[----:B------:R-:W-:Y:S01]  /*2f00*/  MUFU.EX2 R232, R232 ;  /* 0x000000e800e87308 */ /* 0x000fe20000000800 */
[--C-:B------:R-:W-:Y:S02]  /*2f10*/  FFMA.FTZ R46, R46, c[0x0][0x23c], -R7.reuse ;  /* 0x00008f002e2e7a23 */ /* 0x100fe40000010807 */
[----:B------:R-:W-:Y:S01]  /*2f20*/  FFMA.FTZ R47, R47, c[0x0][0x23c], -R7 ;  /* 0x00008f002f2f7a23 */ /* 0x000fe20000010807 */
[----:B----4-:R-:W-:Y:S01]  /*2f30*/  SHF.R.U32.HI R245, RZ, 0x18, R122 ;  /* 0x00000018fff57819 */ /* 0x010fe2000001167a */
[----:B------:R-:W-:Y:S01]  /*2f40*/  IMAD.WIDE.U32 R26, R247, -0x326172a9, RZ ;  /* 0xcd9e8d57f71a7825 */ /* 0x000fe200078e00ff */
[----:B------:R-:W-:Y:S02]  /*2f50*/  LOP3.LUT R247, R122, 0xff, RZ, 0xc0, !PT ;  /* 0x000000ff7af77812 */ /* 0x000fe400078ec0ff */
[----:B------:R-:W-:Y:S01]  /*2f60*/  ISETP.LE.U32.AND P3, PT, R245, UR4, PT ;  /* 0x00000004f5007c0c */ /* 0x000fe2000bf63070 */
[----:B------:R-:W-:Y:S01]  /*2f70*/  IMAD.WIDE.U32 R122, R239, -0x2daee0ad, RZ ;  /* 0xd2511f53ef7a7825 */ /* 0x000fe200078e00ff */
[----:B------:R-:W-:Y:S01]  /*2f80*/  LOP3.LUT R241, R27, UR5, R118, 0x96, !PT ;  /* 0x000000051bf17c12 */ /* 0x000fe2000f8e9676 */
[----:B------:R1:W-:Y:S01]  /*2f90*/  MUFU.EX2 R239, R249 ;  /* 0x000000f900ef7308 */ /* 0x0003e20000000800 */
[----:B------:R-:W-:Y:S01]  /*2fa0*/  ISETP.LE.U32.AND P4, PT, R247, UR4, PT ;  /* 0x00000004f7007c0c */ /* 0x000fe2000bf83070 */
[----:B------:R-:W-:Y:S01]  /*2fb0*/  IMAD.WIDE.U32 R14, R238, -0x2daee0ad, RZ ;  /* 0xd2511f53ee0e7825 */ /* 0x000fe200078e00ff */
[C---:B------:R-:W-:Y:S01]  /*2fc0*/  LOP3.LUT R119, R122.reuse, 0xffff, RZ, 0xc0, !PT ;  /* 0x0000ffff7a777812 */ /* 0x040fe200078ec0ff */
[----:B------:R-:W-:Y:S01]  /*2fd0*/  UIADD3 UR5, UR10, -0x4ab325aa, URZ ;  /* 0xb54cda560a057890 */ /* 0x000fe2000fffe03f */
[----:B------:R-:W-:Y:S01]  /*2fe0*/  LOP3.LUT R121, R122, 0xff, RZ, 0xc0, !PT ;  /* 0x000000ff7a797812 */ /* 0x000fe200078ec0ff */
[--C-:B------:R-:W-:Y:S01]  /*2ff0*/  FFMA.FTZ R247, R33, c[0x0][0x23c], -R113.reuse ;  /* 0x00008f0021f77a23 */ /* 0x100fe20000010871 */
[----:B------:R-:W-:Y:S01]  /*3000*/  LOP3.LUT R118, R14, 0xff, RZ, 0xc0, !PT ;  /* 0x000000ff0e767812 */ /* 0x000fe200078ec0ff */
[--C-:B------:R-:W-:Y:S01]  /*3010*/  FFMA.FTZ R48, R48, c[0x0][0x23c], -R113.reuse ;  /* 0x00008f0030307a23 */ /* 0x100fe20000010871 */
[----:B------:R-:W-:Y:S01]  /*3020*/  LOP3.LUT R11, R15, UR7, R18, 0x96, !PT ;  /* 0x000000070f0b7c12 */ /* 0x000fe2000f8e9612 */
[----:B------:R-:W-:Y:S01]  /*3030*/  FFMA.FTZ R49, R49, c[0x0][0x23c], -R113 ;  /* 0x00008f0031317a23 */ /* 0x000fe20000010871 */
[--C-:B------:R-:W-:Y:S01]  /*3040*/  SHF.R.U32.HI R29, RZ, 0x18, R14.reuse ;  /* 0x00000018ff1d7819 */ /* 0x100fe2000001160e */
[--C-:B------:R-:W-:Y:S01]  /*3050*/  FFMA.FTZ R50, R50, c[0x0][0x23c], -R5.reuse ;  /* 0x00008f0032327a23 */ /* 0x100fe20000010805 */
[----:B------:R-:W-:Y:S01]  /*3060*/  SHF.R.U32.HI R10, RZ, 0x10, R14 ;  /* 0x00000010ff0a7819 */ /* 0x000fe2000001160e */
[----:B------:R-:W-:Y:S01]  /*3070*/  FFMA.FTZ R51, R51, c[0x0][0x23c], -R5 ;  /* 0x00008f0033337a23 */ /* 0x000fe20000010805 */
[----:B------:R-:W-:Y:S01]  /*3080*/  LOP3.LUT R9, R14, 0xffff, RZ, 0xc0, !PT ;  /* 0x0000ffff0e097812 */ /* 0x000fe200078ec0ff */
[----:B------:R-:W-:Y:S01]  /*3090*/  IMAD.WIDE.U32 R14, R240, -0x2daee0ad, RZ ;  /* 0xd2511f53f00e7825 */ /* 0x000fe200078e00ff */
[----:B------:R-:W-:Y:S01]  /*30a0*/  SHF.R.U32.HI R27, RZ, 0x18, R122 ;  /* 0x00000018ff1b7819 */ /* 0x000fe2000001167a */
[----:B------:R-:W-:Y:S02]  /*30b0*/  MUFU.EX2 R130, R51 ;  /* 0x0000003300827308 */ /* 0x000fe40000000800 */
[----:B------:R-:W-:Y:S01]  /*30c0*/  IMAD.WIDE.U32 R30, R243, -0x2daee0ad, RZ ;  /* 0xd2511f53f31e7825 */ /* 0x000fe200078e00ff */
[----:B------:R-:W-:Y:S03]  /*30d0*/  LOP3.LUT R21, R15, UR6, R248, 0x96, !PT ;  /* 0x000000060f157c12 */ /* 0x000fe6000f8e96f8 */
[----:B-1----:R-:W-:Y:S01]  /*30e0*/  IMAD.WIDE.U32 R248, R241, -0x2daee0ad, RZ ;  /* 0xd2511f53f1f87825 */ /* 0x002fe200078e00ff */
[----:B------:R-:W-:Y:S02]  /*30f0*/  LOP3.LUT R243, R31, UR6, R250, 0x96, !PT ;  /* 0x000000061ff37c12 */ /* 0x000fe4000f8e96fa */
[----:B------:R-:W-:Y:S01]  /*3100*/  LOP3.LUT R31, R123, UR7, R30, 0x96, !PT ;  /* 0x000000077b1f7c12 */ /* 0x000fe2000f8e961e */
[----:B------:R1:W-:Y:S01]  /*3110*/  MUFU.EX2 R241, R247 ;  /* 0x000000f700f17308 */ /* 0x0003e20000000800 */
[----:B------:R-:W-:Y:S01]  /*3120*/  LOP3.LUT R18, R248, 0xff, RZ, 0xc0, !PT ;  /* 0x000000fff8127812 */ /* 0x000fe200078ec0ff */
[----:B------:R-:W-:Y:S01]  /*3130*/  FFMA.FTZ R250, R32, c[0x0][0x23c], -R113 ;  /* 0x00008f0020fa7a23 */ /* 0x000fe20000010871 */
[----:B------:R-:W-:Y:S01]  /*3140*/  LOP3.LUT R13, R249, UR7, R14, 0x96, !PT ;  /* 0x00000007f90d7c12 */ /* 0x000fe2000f8e960e */
[----:B------:R-:W-:Y:S01]  /*3150*/  IMAD.WIDE.U32 R32, R246, -0x326172a9, RZ ;  /* 0xcd9e8d57f6207825 */ /* 0x000fe200078e00ff */
[--C-:B------:R-:W-:Y:S02]  /*3160*/  SHF.R.U32.HI R15, RZ, 0x18, R248.reuse ;  /* 0x00000018ff0f7819 */ /* 0x100fe400000116f8 */
[----:B------:R-:W-:Y:S01]  /*3170*/  LOP3.LUT R14, R248, 0xffff, RZ, 0xc0, !PT ;  /* 0x0000fffff80e7812 */ /* 0x000fe200078ec0ff */
[--C-:B------:R-:W-:Y:S01]  /*3180*/  FFMA.FTZ R249, R35, c[0x0][0x23c], -R5.reuse ;  /* 0x00008f0023f97a23 */ /* 0x100fe20000010805 */
[----:B------:R-:W-:Y:S01]  /*3190*/  SHF.R.U32.HI R17, RZ, 0x10, R248 ;  /* 0x00000010ff117819 */ /* 0x000fe200000116f8 */
[----:B------:R-:W-:Y:S01]  /*31a0*/  MUFU.EX2 R234, R234 ;  /* 0x000000ea00ea7308 */ /* 0x000fe20000000800 */
[----:B------:R-:W-:Y:S01]  /*31b0*/  LOP3.LUT R245, R33, UR5, R242, 0x96, !PT ;  /* 0x0000000521f57c12 */ /* 0x000fe2000f8e96f2 */
[----:B------:R-:W-:Y:S01]  /*31c0*/  FFMA.FTZ R242, R34, c[0x0][0x23c], -R5 ;  /* 0x00008f0022f27a23 */ /* 0x000fe20000010805 */
[----:B------:R-:W-:Y:S01]  /*31d0*/  SHF.R.U32.HI R30, RZ, 0x10, R122 ;  /* 0x00000010ff1e7819 */ /* 0x000fe2000001167a */
[----:B------:R-:W-:Y:S01]  /*31e0*/  IMAD.WIDE.U32 R122, R243, -0x326172a9, RZ ;  /* 0xcd9e8d57f37a7825 */ /* 0x000fe200078e00ff */
[----:B------:R-:W-:Y:S02]  /*31f0*/  LOP3.LUT R248, R245, 0xff, RZ, 0xc0, !PT ;  /* 0x000000fff5f87812 */ /* 0x000fe400078ec0ff */
[----:B------:R-:W-:Y:S02]  /*3200*/  LOP3.LUT R33, R32, 0xffff, RZ, 0xc0, !PT ;  /* 0x0000ffff20217812 */ /* 0x000fe400078ec0ff */
[----:B------:R-:W-:Y:S01]  /*3210*/  ISETP.LE.U32.AND P6, PT, R248, UR4, PT ;  /* 0x00000004f8007c0c */ /* 0x000fe2000bfc3070 */
[----:B------:R-:W3:Y:S01]  /*3220*/  MUFU.EX2 R240, R250 ;  /* 0x000000fa00f07308 */ /* 0x000ee20000000800 */
[----:B------:R-:W-:Y:S01]  /*3230*/  LOP3.LUT R246, R123, UR5, R244, 0x96, !PT ;  /* 0x000000057bf67c12 */ /* 0x000fe2000f8e96f4 */
[----:B------:R-:W-:Y:S01]  /*3240*/  FFMA.FTZ R244, R36, c[0x0][0x23c], -R113 ;  /* 0x00008f0024f47a23 */ /* 0x000fe20000010871 */
[----:B------:R-:W-:Y:S02]  /*3250*/  SHF.R.U32.HI R248, RZ, 0x18, R245 ;  /* 0x00000018fff87819 */ /* 0x000fe400000116f5 */
[----:B-1----:R-:W-:Y:S02]  /*3260*/  LOP3.LUT R247, R245, 0xffff, RZ, 0xc0, !PT ;  /* 0x0000fffff5f77812 */ /* 0x002fe400078ec0ff */
[----:B------:R-:W-:Y:S02]  /*3270*/  LOP3.LUT R36, R246, 0xffff, RZ, 0xc0, !PT ;  /* 0x0000fffff6247812 */ /* 0x000fe400078ec0ff */
[----:B------:R-:W-:Y:S01]  /*3280*/  SHF.R.U32.HI R247, RZ, 0x8, R247 ;  /* 0x00000008fff77819 */ /* 0x000fe200000116f7 */
[----:B------:R-:W-:Y:S01]  /*3290*/  MUFU.EX2 R250, R42 ;  /* 0x0000002a00fa7308 */ /* 0x000fe20000000800 */
[----:B------:R-:W-:Y:S01]  /*32a0*/  SHF.R.U32.HI R36, RZ, 0x8, R36 ;  /* 0x00000008ff247819 */ /* 0x000fe20000011624 */
[----:B--2---:R-:W-:Y:S01]  /*32b0*/  @!P6 FADD.FTZ R212, -R212, -RZ ;  /* 0x800000ffd4d4e221 */ /* 0x004fe20000010100 */
[----:B------:R-:W-:Y:S02]  /*32c0*/  LOP3.LUT R247, R247, 0xffff, RZ, 0xc0, !PT ;  /* 0x0000fffff7f77812 */ /* 0x000fe400078ec0ff */
[----:B------:R-:W-:Y:S02]  /*32d0*/  LOP3.LUT R36, R36, 0xffff, RZ, 0xc0, !PT ;  /* 0x0000ffff24247812 */ /* 0x000fe400078ec0ff */
[----:B------:R-:W-:Y:S02]  /*32e0*/  ISETP.LE.U32.AND P5, PT, R247, UR4, PT ;  /* 0x00000004f7007c0c */ /* 0x000fe4000bfa3070 */
[----:B------:R-:W-:Y:S01]  /*32f0*/  SHF.R.U32.HI R247, RZ, 0x10, R245 ;  /* 0x00000010fff77819 */ /* 0x000fe200000116f5 */
[----:B------:R-:W1:Y:S01]  /*3300*/  MUFU.EX2 R243, R249 ;  /* 0x000000f900f37308 */ /* 0x000e620000000800 */
[----:B------:R-:W-:Y:S02]  /*3310*/  LOP3.LUT R245, R122, 0xff, RZ, 0xc0, !PT ;  /* 0x000000ff7af57812 */ /* 0x000fe400078ec0ff */
[----:B------:R-:W-:Y:S01]  /*3320*/  ISETP.LE.U32.AND P1, PT, R248, UR4, PT ;  /* 0x00000004f8007c0c */ /* 0x000fe2000bf23070 */
[----:B------:R-:W-:Y:S01]  /*3330*/  FFMA.FTZ R248, R38, c[0x0][0x23c], -R5 ;  /* 0x00008f0026f87a23 */ /* 0x000fe20000010805 */
[----:B------:R-:W-:Y:S01]  /*3340*/  ISETP.LE.U32.AND P0, PT, R245, UR4, PT ;  /* 0x00000004f5007c0c */ /* 0x000fe2000bf03070 */
[----:B------:R-:W-:Y:S01]  /*3350*/  FFMA.FTZ R245, R37, c[0x0][0x23c], -R113 ;  /* 0x00008f0025f57a23 */ /* 0x000fe20000010871 */
[----:B------:R-:W-:Y:S01]  /*3360*/  LOP3.LUT R37, R246, 0xff, RZ, 0xc0, !PT ;  /* 0x000000fff6257812 */ /* 0x000fe200078ec0ff */
[----:B---3--:R-:W-:Y:S01]  /*3370*/  @!P4 FADD.FTZ R240, -R240, -RZ ;  /* 0x800000fff0f0c221 */ /* 0x008fe20000010100 */
[----:B------:R-:W-:Y:S01]  /*3380*/  LOP3.LUT R247, R247, 0xff, RZ, 0xc0, !PT ;  /* 0x000000fff7f77812 */ /* 0x000fe200078ec0ff */
[----:B------:R-:W-:Y:S01]  /*3390*/  @!P5 FADD.FTZ R213, -R213, -RZ ;  /* 0x800000ffd5d5d221 */ /* 0x000fe20000010100 */
[----:B------:R-:W-:Y:S01]  /*33a0*/  ISETP.LE.U32.AND P6, PT, R37, UR4, PT ;  /* 0x0000000425007c0c */ /* 0x000fe2000bfc3070 */
[----:B------:R2:W-:Y:S01]  /*33b0*/  MUFU.EX2 R249, R41 ;  /* 0x0000002900f97308 */ /* 0x0005e20000000800 */
[----:B------:R-:W-:Y:S02]  /*33c0*/  SHF.R.U32.HI R37, RZ, 0x10, R246 ;  /* 0x00000010ff257819 */ /* 0x000fe400000116f6 */
[----:B------:R-:W-:Y:S01]  /*33d0*/  ISETP.LE.U32.AND P2, PT, R247, UR4, PT ;  /* 0x00000004f7007c0c */ /* 0x000fe2000bf43070 */
[----:B------:R-:W-:Y:S01]  /*33e0*/  @!P1 FADD.FTZ R215, -R215, -RZ ;  /* 0x800000ffd7d79221 */ /* 0x000fe20000010100 */
[----:B------:R-:W-:Y:S01]  /*33f0*/  LOP3.LUT R37, R37, 0xff, RZ, 0xc0, !PT ;  /* 0x000000ff25257812 */ /* 0x000fe200078ec0ff */
[----:B------:R-:W-:Y:S01]  /*3400*/  @!P0 FADD.FTZ R220, -R220, -RZ ;  /* 0x800000ffdcdc8221 */ /* 0x000fe20000010100 */
[----:B------:R-:W-:Y:S02]  /*3410*/  ISETP.LE.U32.AND P5, PT, R36, UR4, PT ;  /* 0x0000000424007c0c */ /* 0x000fe4000bfa3070 */
[----:B------:R-:W-:Y:S01]  /*3420*/  LOP3.LUT R36, R122, 0xffff, RZ, 0xc0, !PT ;  /* 0x0000ffff7a247812 */ /* 0x000fe200078ec0ff */
[----:B------:R-:W-:Y:S01]  /*3430*/  MUFU.EX2 R117, R45 ;  /* 0x0000002d00757308 */ /* 0x000fe20000000800 */
[----:B------:R-:W-:Y:S01]  /*3440*/  ISETP.LE.U32.AND P1, PT, R37, UR4, PT ;  /* 0x0000000425007c0c */ /* 0x000fe2000bf23070 */
[----:B------:R-:W-:Y:S01]  /*3450*/  @!P6 FADD.FTZ R216, -R216, -RZ ;  /* 0x800000ffd8d8e221 */ /* 0x000fe20000010100 */
[----:B------:R-:W-:Y:S01]  /*3460*/  SHF.R.U32.HI R36, RZ, 0x8, R36 ;  /* 0x00000008ff247819 */ /* 0x000fe20000011624 */
[----:B-1----:R-:W-:Y:S01]  /*3470*/  @!P3 FADD.FTZ R243, -R243, -RZ ;  /* 0x800000fff3f3b221 */ /* 0x002fe20000010100 */
[----:B------:R-:W-:Y:S01]  /*3480*/  SHF.R.U32.HI R38, RZ, 0x18, R246 ;  /* 0x00000018ff267819 */ /* 0x000fe200000116f6 */
[----:B------:R-:W-:Y:S01]  /*3490*/  @!P2 FADD.FTZ R214, -R214, -RZ ;  /* 0x800000ffd6d6a221 */ /* 0x000fe20000010100 */
[--C-:B------:R-:W-:Y:S02]  /*34a0*/  SHF.R.U32.HI R37, RZ, 0x10, R122.reuse ;  /* 0x00000010ff257819 */ /* 0x100fe4000001167a */
[----:B------:R-:W-:Y:S01]  /*34b0*/  ISETP.LE.U32.AND P2, PT, R38, UR4, PT ;  /* 0x0000000426007c0c */ /* 0x000fe2000bf43070 */
[----:B------:R-:W-:Y:S01]  /*34c0*/  @!P5 FADD.FTZ R217, -R217, -RZ ;  /* 0x800000ffd9d9d221 */ /* 0x000fe20000010100 */
[----:B------:R-:W-:Y:S01]  /*34d0*/  LOP3.LUT R36, R36, 0xffff, RZ, 0xc0, !PT ;  /* 0x0000ffff24247812 */ /* 0x000fe200078ec0ff */
[----:B------:R-:W-:Y:S01]  /*34e0*/  MUFU.EX2 R123, R50 ;  /* 0x00000032007b7308 */ /* 0x000fe20000000800 */
[----:B------:R-:W-:Y:S01]  /*34f0*/  LOP3.LUT R35, R32, 0xff, RZ, 0xc0, !PT ;  /* 0x000000ff20237812 */ /* 0x000fe200078ec0ff */
[----:B------:R-:W-:Y:S01]  /*3500*/  @!P1 FADD.FTZ R218, -R218, -RZ ;  /* 0x800000ffdada9221 */ /* 0x000fe20000010100 */
[----:B------:R-:W-:Y:S02]  /*3510*/  LOP3.LUT R37, R37, 0xff, RZ, 0xc0, !PT ;  /* 0x000000ff25257812 */ /* 0x000fe400078ec0ff */
[----:B------:R-:W-:Y:S02]  /*3520*/  ISETP.LE.U32.AND P5, PT, R36, UR4, PT ;  /* 0x0000000424007c0c */ /* 0x000fe4000bfa3070 */
[----:B------:R-:W-:Y:S02]  /*3530*/  SHF.R.U32.HI R36, RZ, 0x18, R122 ;  /* 0x00000018ff247819 */ /* 0x000fe4000001167a */
[----:B------:R-:W-:Y:S01]  /*3540*/  ISETP.LE.U32.AND P1, PT, R37, UR4, PT ;  /* 0x0000000425007c0c */ /* 0x000fe2000bf23070 */
[----:B------:R-:W-:Y:S01]  /*3550*/  @!P2 FADD.FTZ R219, -R219, -RZ ;  /* 0x800000ffdbdba221 */ /* 0x000fe20000010100 */
[----:B--2---:R-:W-:Y:S01]  /*3560*/  SHF.R.U32.HI R41, RZ, 0x8, R19 ;  /* 0x00000008ff297819 */ /* 0x004fe20000011613 */
[----:B------:R-:W-:Y:S01]  /*3570*/  MUFU.EX2 R246, R248 ;  /* 0x000000f800f67308 */ /* 0x000fe20000000800 */
[--C-:B------:R-:W-:Y:S02]  /*3580*/  SHF.R.U32.HI R34, RZ, 0x10, R32.reuse ;  /* 0x00000010ff227819 */ /* 0x100fe40000011620 */
[----:B------:R-:W-:Y:S02]  /*3590*/  LOP3.LUT R41, R41, 0xffff, RZ, 0xc0, !PT ;  /* 0x0000ffff29297812 */ /* 0x000fe400078ec0ff */
[----:B------:R-:W-:Y:S01]  /*35a0*/  SHF.R.U32.HI R33, RZ, 0x8, R33 ;  /* 0x00000008ff217819 */ /* 0x000fe20000011621 */
[----:B------:R-:W-:Y:S01]  /*35b0*/  @!P5 FADD.FTZ R221, -R221, -RZ ;  /* 0x800000ffddddd221 */ /* 0x000fe20000010100 */
[----:B------:R-:W-:Y:S02]  /*35c0*/  ISETP.LE.U32.AND P2, PT, R35, UR4, PT ;  /* 0x0000000423007c0c */ /* 0x000fe4000bf43070 */
[----:B------:R-:W-:Y:S01]  /*35d0*/  LOP3.LUT R34, R34, 0xff, RZ, 0xc0, !PT ;  /* 0x000000ff22227812 */ /* 0x000fe200078ec0ff */
[----:B------:R-:W-:Y:S01]  /*35e0*/  @!P1 FADD.FTZ R222, -R222, -RZ ;  /* 0x800000ffdede9221 */ /* 0x000fe20000010100 */
[----:B------:R-:W-:Y:S01]  /*35f0*/  LOP3.LUT R33, R33, 0xffff, RZ, 0xc0, !PT ;  /* 0x0000ffff21217812 */ /* 0x000fe200078ec0ff */
[----:B------:R-:W-:Y:S01]  /*3600*/  MUFU.EX2 R248, R40 ;  /* 0x0000002800f87308 */ /* 0x000fe20000000800 */
[----:B------:R-:W-:Y:S02]  /*3610*/  ISETP.LE.U32.AND P5, PT, R34, UR4, PT ;  /* 0x0000000422007c0c */ /* 0x000fe4000bfa3070 */
[----:B------:R-:W-:Y:S02]  /*3620*/  ISETP.LE.U32.AND P1, PT, R33, UR4, PT ;  /* 0x0000000421007c0c */ /* 0x000fe4000bf23070 */
[----:B------:R-:W-:Y:S02]  /*3630*/  LOP3.LUT R33, R251, 0xffff, RZ, 0xc0, !PT ;  /* 0x0000fffffb217812 */ /* 0x000fe400078ec0ff */
[----:B------:R-:W-:Y:S01]  /*3640*/  SHF.R.U32.HI R32, RZ, 0x18, R32 ;  /* 0x00000018ff207819 */ /* 0x000fe20000011620 */
[----:B------:R-:W-:Y:S01]  /*3650*/  @!P2 FADD.FTZ R224, -R224, -RZ ;  /* 0x800000ffe0e0a221 */ /* 0x000fe20000010100 */
[----:B------:R-:W-:Y:S01]  /*3660*/  ISETP.LE.U32.AND P0, PT, R36, UR4, PT ;  /* 0x0000000424007c0c */ /* 0x000fe2000bf03070 */
[----:B------:R-:W-:Y:S01]  /*3670*/  MUFU.EX2 R247, R39 ;  /* 0x0000002700f77308 */ /* 0x000fe20000000800 */
[----:B------:R-:W-:Y:S02]  /*3680*/  SHF.R.U32.HI R36, RZ, 0x18, R31 ;  /* 0x00000018ff247819 */ /* 0x000fe4000001161f */
[----:B------:R-:W-:Y:S01]  /*3690*/  SHF.R.U32.HI R33, RZ, 0x8, R33 ;  /* 0x00000008ff217819 */ /* 0x000fe20000011621 */
[----:B------:R-:W-:Y:S01]  /*36a0*/  @!P5 FADD.FTZ R226, -R226, -RZ ;  /* 0x800000ffe2e2d221 */ /* 0x000fe20000010100 */
[----:B------:R-:W-:Y:S01]  /*36b0*/  ISETP.LE.U32.AND P2, PT, R32, UR4, PT ;  /* 0x0000000420007c0c */ /* 0x000fe2000bf43070 */
[----:B------:R-:W-:Y:S01]  /*36c0*/  @!P1 FADD.FTZ R225, -R225, -RZ ;  /* 0x800000ffe1e19221 */ /* 0x000fe20000010100 */
[----:B------:R-:W-:Y:S02]  /*36d0*/  LOP3.LUT R38, R251, 0xff, RZ, 0xc0, !PT ;  /* 0x000000fffb267812 */ /* 0x000fe400078ec0ff */
[----:B------:R-:W-:Y:S01]  /*36e0*/  LOP3.LUT R33, R33, 0xffff, RZ, 0xc0, !PT ;  /* 0x0000ffff21217812 */ /* 0x000fe200078ec0ff */
[----:B------:R-:W-:Y:S01]  /*36f0*/  MUFU.EX2 R122, R49 ;  /* 0x00000031007a7308 */ /* 0x000fe20000000800 */
[--C-:B------:R-:W-:Y:S01]  /*3700*/  SHF.R.U32.HI R34, RZ, 0x18, R251.reuse ;  /* 0x00000018ff227819 */ /* 0x100fe200000116fb */
[----:B------:R-:W-:Y:S01]  /*3710*/  @!P0 FADD.FTZ R223, -R223, -RZ ;  /* 0x800000ffdfdf8221 */ /* 0x000fe20000010100 */
[----:B------:R-:W-:Y:S02]  /*3720*/  SHF.R.U32.HI R251, RZ, 0x10, R251 ;  /* 0x00000010fffb7819 */ /* 0x000fe400000116fb */
[----:B------:R-:W-:Y:S02]  /*3730*/  ISETP.LE.U32.AND P6, PT, R38, UR4, PT ;  /* 0x0000000426007c0c */ /* 0x000fe4000bfc3070 */
[----:B------:R-:W-:Y:S01]  /*3740*/  ISETP.LE.U32.AND P5, PT, R33, UR4, PT ;  /* 0x0000000421007c0c */ /* 0x000fe2000bfa3070 */
[----:B------:R-:W-:Y:S01]  /*3750*/  @!P2 FADD.FTZ R227, -R227, -RZ ;  /* 0x800000ffe3e3a221 */ /* 0x000fe20000010100 */
[----:B------:R-:W-:Y:S01]  /*3760*/  LOP3.LUT R33, R31, 0xffff, RZ, 0xc0, !PT ;  /* 0x0000ffff1f217812 */ /* 0x000fe200078ec0ff */
[----:B------:R-:W1:Y:S01]  /*3770*/  MUFU.EX2 R238, R252 ;  /* 0x000000fc00ee7308 */ /* 0x000e620000000800 */
[----:B------:R-:W-:Y:S02]  /*3780*/  LOP3.LUT R251, R251, 0xff, RZ, 0xc0, !PT ;  /* 0x000000fffbfb7812 */ /* 0x000fe400078ec0ff */
[----:B------:R-:W-:Y:S02]  /*3790*/  LOP3.LUT R32, R31, 0xff, RZ, 0xc0, !PT ;  /* 0x000000ff1f207812 */ /* 0x000fe400078ec0ff */
[----:B------:R-:W-:Y:S02]  /*37a0*/  ISETP.LE.U32.AND P0, PT, R34, UR4, PT ;  /* 0x0000000422007c0c */ /* 0x000fe4000bf03070 */
[----:B------:R-:W-:Y:S01]  /*37b0*/  SHF.R.U32.HI R34, RZ, 0x10, R31 ;  /* 0x00000010ff227819 */ /* 0x000fe2000001161f */
[----:B------:R-:W-:Y:S01]  /*37c0*/  @!P6 FADD.FTZ R228, -R228, -RZ ;  /* 0x800000ffe4e4e221 */ /* 0x000fe20000010100 */
[----:B------:R-:W-:Y:S01]  /*37d0*/  SHF.R.U32.HI R33, RZ, 0x8, R33 ;  /* 0x00000008ff217819 */ /* 0x000fe20000011621 */
[----:B------:R-:W-:Y:S01]  /*37e0*/  @!P5 FADD.FTZ R229, -R229, -RZ ;  /* 0x800000ffe5e5d221 */ /* 0x000fe20000010100 */
[----:B------:R-:W-:Y:S01]  /*37f0*/  ISETP.LE.U32.AND P1, PT, R251, UR4, PT ;  /* 0x00000004fb007c0c */ /* 0x000fe2000bf23070 */
[----:B------:R-:W-:Y:S01]  /*3800*/  MUFU.EX2 R252, R44 ;  /* 0x0000002c00fc7308 */ /* 0x000fe20000000800 */
[----:B------:R-:W-:Y:S02]  /*3810*/  ISETP.LE.U32.AND P2, PT, R32, UR4, PT ;  /* 0x0000000420007c0c */ /* 0x000fe4000bf43070 */
[----:B------:R-:W-:Y:S02]  /*3820*/  LOP3.LUT R34, R34, 0xff, RZ, 0xc0, !PT ;  /* 0x000000ff22227812 */ /* 0x000fe400078ec0ff */
[----:B------:R-:W-:Y:S01]  /*3830*/  LOP3.LUT R33, R33, 0xffff, RZ, 0xc0, !PT ;  /* 0x0000ffff21217812 */ /* 0x000fe200078ec0ff */
[----:B------:R-:W-:Y:S01]  /*3840*/  @!P0 FADD.FTZ R231, -R231, -RZ ;  /* 0x800000ffe7e78221 */ /* 0x000fe20000010100 */
[----:B------:R-:W-:Y:S02]  /*3850*/  ISETP.LE.U32.AND P6, PT, R34, UR4, PT ;  /* 0x0000000422007c0c */ /* 0x000fe4000bfc3070 */
[----:B------:R-:W-:Y:S01]  /*3860*/  ISETP.LE.U32.AND P5, PT, R33, UR4, PT ;  /* 0x0000000421007c0c */ /* 0x000fe2000bfa3070 */
[----:B------:R2:W-:Y:S01]  /*3870*/  MUFU.EX2 R251, R43 ;  /* 0x0000002b00fb7308 */ /* 0x0005e20000000800 */
[----:B------:R-:W-:Y:S01]  /*3880*/  ISETP.LE.U32.AND P0, PT, R36, UR4, PT ;  /* 0x0000000424007c0c */ /* 0x000fe2000bf03070 */
[----:B------:R-:W3:Y:S01]  /*3890*/  LDSM.16.M88.4 R32, [R167+0x6c00] ;  /* 0x006c0000a720783b */ /* 0x000ee20000000200 */
[----:B------:R-:W-:Y:S01]  /*38a0*/  SHF.R.U32.HI R36, RZ, 0x8, R119 ;  /* 0x00000008ff247819 */ /* 0x000fe20000011677 */
[----:B------:R-:W-:Y:S01]  /*38b0*/  @!P2 FADD.FTZ R232, -R232, -RZ ;  /* 0x800000ffe8e8a221 */ /* 0x000fe20000010100 */
[----:B------:R-:W-:Y:S02]  /*38c0*/  ISETP.LE.U32.AND P2, PT, R121, UR4, PT ;  /* 0x0000000479007c0c */ /* 0x000fe4000bf43070 */
[----:B------:R-:W-:Y:S03]  /*38d0*/  LOP3.LUT R36, R36, 0xffff, RZ, 0xc0, !PT ;  /* 0x0000ffff24247812 */ /* 0x000fe600078ec0ff */
[----:B------:R-:W-:Y:S01]  /*38e0*/  @!P6 FADD.FTZ R234, -R234, -RZ ;  /* 0x800000ffeaeae221 */ /* 0x000fe20000010100 */
[----:B------:R-:W-:Y:S01]  /*38f0*/  ISETP.LE.U32.AND P6, PT, R36, UR4, PT ;  /* 0x0000000424007c0c */ /* 0x000fe2000bfc3070 */
[----:B------:R-:W-:Y:S01]  /*3900*/  MUFU.EX2 R119, R47 ;  /* 0x0000002f00777308 */ /* 0x000fe20000000800 */
[----:B------:R-:W-:Y:S01]  /*3910*/  LOP3.LUT R36, R30, 0xff, RZ, 0xc0, !PT ;  /* 0x000000ff1e247812 */ /* 0x000fe200078ec0ff */
[----:B------:R-:W-:Y:S01]  /*3920*/  @!P0 FADD.FTZ R235, -R235, -RZ ;  /* 0x800000ffebeb8221 */ /* 0x000fe20000010100 */
[----:B------:R-:W-:Y:S03]  /*3930*/  ISETP.LE.U32.AND P0, PT, R27, UR4, PT ;  /* 0x000000041b007c0c */ /* 0x000fe6000bf03070 */
[----:B------:R-:W-:Y:S01]  /*3940*/  @!P2 FADD.FTZ R236, -R236, -RZ ;  /* 0x800000ffececa221 */ /* 0x000fe20000010100 */
[----:B------:R-:W-:Y:S02]  /*3950*/  ISETP.LE.U32.AND P2, PT, R36, UR4, PT ;  /* 0x0000000424007c0c */ /* 0x000fe4000bf43070 */
[----:B------:R-:W-:Y:S01]  /*3960*/  LOP3.LUT R36, R23, 0xff, RZ, 0xc0, !PT ;  /* 0x000000ff17247812 */ /* 0x000fe200078ec0ff */
[----:B------:R-:W4:Y:S01]  /*3970*/  MUFU.EX2 R242, R242 ;  /* 0x000000f200f27308 */ /* 0x000f220000000800 */
[----:B--2---:R-:W-:Y:S04]  /*3980*/  IMAD.WIDE.U32 R42, R25, -0x326172a9, RZ ;  /* 0xcd9e8d57192a7825 */ /* 0x004fe800078e00ff */
[----:B------:R-:W-:Y:S01]  /*3990*/  @!P6 FADD.FTZ R237, -R237, -RZ ;  /* 0x800000ffedede221 */ /* 0x000fe20000010100 */
[----:B------:R-:W-:Y:S01]  /*39a0*/  ISETP.LE.U32.AND P6, PT, R36, UR4, PT ;  /* 0x0000000424007c0c */ /* 0x000fe2000bfc3070 */
[----:B------:R-:W-:Y:S01]  /*39b0*/  @!P0 FADD.FTZ R239, -R239, -RZ ;  /* 0x800000ffefef8221 */ /* 0x000fe20000010100 */
[----:B------:R-:W-:Y:S02]  /*39c0*/  LOP3.LUT R40, R43, UR5, R22, 0x96, !PT ;  /* 0x000000052b287c12 */ /* 0x000fe4000f8e9616 */
[----:B------:R-:W2:Y:S01]  /*39d0*/  MUFU.EX2 R244, R244 ;  /* 0x000000f400f47308 */ /* 0x000ea20000000800 */
[----:B------:R-:W-:Y:S01]  /*39e0*/  LOP3.LUT R39, R42, 0xff, RZ, 0xc0, !PT ;  /* 0x000000ff2a277812 */ /* 0x000fe200078ec0ff */
[----:B-1----:R-:W-:Y:S01]  /*39f0*/  @!P2 FADD.FTZ R238, -R238, -RZ ;  /* 0x800000ffeeeea221 */ /* 0x002fe20000010100 */
[----:B------:R-:W-:Y:S02]  /*3a00*/  LOP3.LUT R38, R42, 0xffff, RZ, 0xc0, !PT ;  /* 0x0000ffff2a267812 */ /* 0x000fe400078ec0ff */
[----:B------:R-:W-:Y:S02]  /*3a10*/  LOP3.LUT R45, R40, 0xff, RZ, 0xc0, !PT ;  /* 0x000000ff282d7812 */ /* 0x000fe400078ec0ff */
[--C-:B------:R-:W-:Y:S02]  /*3a20*/  SHF.R.U32.HI R37, RZ, 0x10, R42.reuse ;  /* 0x00000010ff257819 */ /* 0x100fe4000001162a */
[----:B------:R-:W-:Y:S01]  /*3a30*/  SHF.R.U32.HI R36, RZ, 0x18, R42 ;  /* 0x00000018ff247819 */ /* 0x000fe2000001162a */
[----:B------:R-:W-:Y:S01]  /*3a40*/  IMAD.WIDE.U32 R42, R21, -0x326172a9, RZ ;  /* 0xcd9e8d57152a7825 */ /* 0x000fe200078e00ff */
[----:B------:R-:W-:Y:S01]  /*3a50*/  ISETP.LE.U32.AND P4, PT, R45, UR4, PT ;  /* 0x000000042d007c0c */ /* 0x000fe2000bf83070 */
[-C--:B---3--:R-:W-:Y:S01]  /*3a60*/  HMMA.16816.F32.BF16 R52, R124, R32.reuse, R52 ;  /* 0x000000207c34723c */ /* 0x088fe20000041834 */
[----:B------:R-:W-:Y:S01]  /*3a70*/  SHF.R.U32.HI R45, RZ, 0x10, R40 ;  /* 0x00000010ff2d7819 */ /* 0x000fe20000011628 */
[----:B----4-:R-:W-:Y:S01]  /*3a80*/  @!P6 FADD.FTZ R242, -R242, -RZ ;  /* 0x800000fff2f2e221 */ /* 0x010fe20000010100 */
[----:B------:R-:W-:Y:S01]  /*3a90*/  ISETP.LE.U32.AND P2, PT, R41, UR4, PT ;  /* 0x0000000429007c0c */ /* 0x000fe2000bf43070 */
[----:B------:R-:W-:Y:S01]  /*3aa0*/  MUFU.EX2 R121, R48 ;  /* 0x0000003000797308 */ /* 0x000fe20000000800 */
[----:B------:R-:W-:Y:S02]  /*3ab0*/  LOP3.LUT R41, R11, 0xff, RZ, 0xc0, !PT ;  /* 0x000000ff0b297812 */ /* 0x000fe400078ec0ff */
[----:B------:R-:W-:Y:S01]  /*3ac0*/  LOP3.LUT R44, R43, UR5, R26, 0x96, !PT ;  /* 0x000000052b2c7c12 */ /* 0x000fe2000f8e961a */
[C---:B------:R-:W-:Y:S01]  /*3ad0*/  HMMA.16816.F32.BF16 R56, R100.reuse, R32, R56 ;  /* 0x000000206438723c */ /* 0x040fe20000041838 */
[----:B------:R-:W-:Y:S02]  /*3ae0*/  LOP3.LUT R45, R45, 0xff, RZ, 0xc0, !PT ;  /* 0x000000ff2d2d7812 */ /* 0x000fe400078ec0ff */
[----:B------:R-:W-:Y:S01]  /*3af0*/  ISETP.LE.U32.AND P0, PT, R41, UR4, PT ;  /* 0x0000000429007c0c */ /* 0x000fe2000bf03070 */
[----:B--2---:R-:W-:Y:S01]  /*3b00*/  @!P4 FADD.FTZ R244, -R244, -RZ ;  /* 0x800000fff4f4c221 */ /* 0x004fe20000010100 */
[----:B------:R-:W-:Y:S01]  /*3b10*/  LOP3.LUT R41, R40, 0xffff, RZ, 0xc0, !PT ;  /* 0x0000ffff28297812 */ /* 0x000fe200078ec0ff */
[----:B------:R-:W1:Y:S01]  /*3b20*/  MUFU.EX2 R230, R230 ;  /* 0x000000e600e67308 */ /* 0x000e620000000800 */
[----:B------:R-:W-:Y:S01]  /*3b30*/  SHF.R.U32.HI R40, RZ, 0x18, R40 ;  /* 0x00000018ff287819 */ /* 0x000fe20000011628 */
[-C--:B------:R-:W-:Y:S01]  /*3b40*/  HMMA.16816.F32.BF16 R60, R100, R34.reuse, R60 ;  /* 0x00000022643c723c */ /* 0x080fe2000004183c */
[----:B------:R-:W-:Y:S02]  /*3b50*/  ISETP.LE.U32.AND P3, PT, R45, UR4, PT ;  /* 0x000000042d007c0c */ /* 0x000fe4000bf63070 */
[----:B------:R-:W-:Y:S01]  /*3b60*/  ISETP.LE.U32.AND P6, PT, R40, UR4, PT ;  /* 0x0000000428007c0c */ /* 0x000fe2000bfc3070 */
[----:B------:R-:W-:Y:S01]  /*3b70*/  @!P2 FADD.FTZ R241, -R241, -RZ ;  /* 0x800000fff1f1a221 */ /* 0x000fe20000010100 */
[C---:B------:R-:W-:Y:S02]  /*3b80*/  LOP3.LUT R45, R44.reuse, 0xff, RZ, 0xc0, !PT ;  /* 0x000000ff2c2d7812 */ /* 0x040fe400078ec0ff */
[----:B------:R-:W-:Y:S01]  /*3b90*/  SHF.R.U32.HI R41, RZ, 0x8, R41 ;  /* 0x00000008ff297819 */ /* 0x000fe20000011629 */
[----:B------:R-:W-:Y:S01]  /*3ba0*/  HMMA.16816.F32.BF16 R64, R124, R34, R64 ;  /* 0x000000227c40723c */ /* 0x000fe20000041840 */
[----:B------:R-:W-:Y:S01]  /*3bb0*/  ISETP.LE.U32.AND P4, PT, R45, UR4, PT ;  /* 0x000000042d007c0c */ /* 0x000fe2000bf83070 */
[----:B------:R-:W2:Y:S02]  /*3bc0*/  MUFU.EX2 R245, R245 ;  /* 0x000000f500f57308 */ /* 0x000ea40000000800 */
[----:B------:R-:W-:Y:S01]  /*3bd0*/  LOP3.LUT R40, R44, 0xffff, RZ, 0xc0, !PT ;  /* 0x0000ffff2c287812 */ /* 0x000fe200078ec0ff */
[--C-:B------:R-:W-:Y:S01]  /*3be0*/  FFMA.FTZ R52, R52, c[0x0][0x23c], -R113.reuse ;  /* 0x00008f0034347a23 */ /* 0x100fe20000010871 */
[----:B------:R-:W-:Y:S01]  /*3bf0*/  LOP3.LUT R41, R41, 0xffff, RZ, 0xc0, !PT ;  /* 0x0000ffff29297812 */ /* 0x000fe200078ec0ff */
[----:B------:R-:W-:Y:S01]  /*3c00*/  @!P3 FADD.FTZ R246, -R246, -RZ ;  /* 0x800000fff6f6b221 */ /* 0x000fe20000010100 */
[----:B------:R-:W-:Y:S01]  /*3c10*/  SHF.R.U32.HI R40, RZ, 0x8, R40 ;  /* 0x00000008ff287819 */ /* 0x000fe20000011628 */
[----:B------:R-:W-:Y:S01]  /*3c20*/  @!P6 FADD.FTZ R247, -R247, -RZ ;  /* 0x800000fff7f7e221 */ /* 0x000fe20000010100 */
[----:B------:R-:W-:Y:S02]  /*3c30*/  ISETP.LE.U32.AND P2, PT, R41, UR4, PT ;  /* 0x0000000429007c0c */ /* 0x000fe4000bf43070 */
[--C-:B------:R-:W-:Y:S01]  /*3c40*/  SHF.R.U32.HI R41, RZ, 0x18, R44.reuse ;  /* 0x00000018ff297819 */ /* 0x100fe2000001162c */
[----:B------:R-:W-:Y:S01]  /*3c50*/  FFMA.FTZ R53, R53, c[0x0][0x23c], -R113 ;  /* 0x00008f0035357a23 */ /* 0x000fe20000010871 */
[----:B------:R-:W-:Y:S01]  /*3c60*/  LOP3.LUT R40, R40, 0xffff, RZ, 0xc0, !PT ;  /* 0x0000ffff28287812 */ /* 0x000fe200078ec0ff */
[----:B-1----:R-:W-:Y:S01]  /*3c70*/  @!P1 FADD.FTZ R230, -R230, -RZ ;  /* 0x800000ffe6e69221 */ /* 0x002fe20000010100 */
[----:B------:R-:W-:Y:S01]  /*3c80*/  SHF.R.U32.HI R44, RZ, 0x10, R44 ;  /* 0x00000010ff2c7819 */ /* 0x000fe2000001162c */
[----:B------:R-:W-:Y:S01]  /*3c90*/  FFMA.FTZ R60, R60, c[0x0][0x23c], -R6 ;  /* 0x00008f003c3c7a23 */ /* 0x000fe20000010806 */
[----:B------:R-:W-:Y:S01]  /*3ca0*/  ISETP.LE.U32.AND P3, PT, R40, UR4, PT ;  /* 0x0000000428007c0c */ /* 0x000fe2000bf63070 */
[----:B------:R-:W-:Y:S01]  /*3cb0*/  FFMA.FTZ R62, R62, c[0x0][0x23c], -R7 ;  /* 0x00008f003e3e7a23 */ /* 0x000fe20000010807 */
[----:B------:R-:W-:Y:S01]  /*3cc0*/  LOP3.LUT R40, R44, 0xff, RZ, 0xc0, !PT ;  /* 0x000000ff2c287812 */ /* 0x000fe200078ec0ff */
[----:B------:R-:W-:Y:S01]  /*3cd0*/  MUFU.EX2 R120, R60 ;  /* 0x0000003c00787308 */ /* 0x000fe20000000800 */
[----:B------:R-:W-:Y:S01]  /*3ce0*/  ISETP.LE.U32.AND P1, PT, R118, UR4, PT ;  /* 0x0000000476007c0c */ /* 0x000fe2000bf23070 */
[----:B------:R-:W-:Y:S01]  /*3cf0*/  @!P4 FADD.FTZ R248, -R248, -RZ ;  /* 0x800000fff8f8c221 */ /* 0x000fe20000010100 */
[----:B------:R-:W-:Y:S01]  /*3d00*/  ISETP.LE.U32.AND P6, PT, R40, UR4, PT ;  /* 0x0000000428007c0c */ /* 0x000fe2000bfc3070 */
[--C-:B------:R-:W-:Y:S01]  /*3d10*/  FFMA.FTZ R64, R64, c[0x0][0x23c], -R113.reuse ;  /* 0x00008f0040407a23 */ /* 0x100fe20000010871 */
[C---:B------:R-:W-:Y:S01]  /*3d20*/  LOP3.LUT R32, R42.reuse, 0xff, RZ, 0xc0, !PT ;  /* 0x000000ff2a207812 */ /* 0x040fe200078ec0ff */
[----:B------:R-:W-:Y:S01]  /*3d30*/  FFMA.FTZ R113, R65, c[0x0][0x23c], -R113 ;  /* 0x00008f0041717a23 */ /* 0x000fe20000010871 */
[----:B------:R-:W-:Y:S01]  /*3d40*/  LOP3.LUT R33, R42, 0xffff, RZ, 0xc0, !PT ;  /* 0x0000ffff2a217812 */ /* 0x000fe200078ec0ff */
[----:B------:R-:W-:Y:S01]  /*3d50*/  FFMA.FTZ R66, R66, c[0x0][0x23c], -R5 ;  /* 0x00008f0042427a23 */ /* 0x000fe20000010805 */
[----:B------:R-:W-:Y:S01]  /*3d60*/  ISETP.LE.U32.AND P4, PT, R32, UR4, PT ;  /* 0x0000000420007c0c */ /* 0x000fe2000bf83070 */
[----:B------:R-:W1:Y:S01]  /*3d70*/  MUFU.EX2 R118, R46 ;  /* 0x0000002e00767308 */ /* 0x000e620000000800 */
[----:B------:R-:W-:Y:S01]  /*3d80*/  SHF.R.U32.HI R33, RZ, 0x8, R33 ;  /* 0x00000008ff217819 */ /* 0x000fe20000011621 */
[----:B--2---:R-:W-:Y:S01]  /*3d90*/  @!P2 FADD.FTZ R245, -R245, -RZ ;  /* 0x800000fff5f5a221 */ /* 0x004fe20000010100 */
[--C-:B------:R-:W-:Y:S01]  /*3da0*/  SHF.R.U32.HI R32, RZ, 0x10, R42.reuse ;  /* 0x00000010ff207819 */ /* 0x100fe2000001162a */
[----:B------:R-:W-:Y:S01]  /*3db0*/  @!P3 FADD.FTZ R249, -R249, -RZ ;  /* 0x800000fff9f9b221 */ /* 0x000fe20000010100 */
[----:B------:R-:W-:Y:S01]  /*3dc0*/  LOP3.LUT R33, R33, 0xffff, RZ, 0xc0, !PT ;  /* 0x0000ffff21217812 */ /* 0x000fe200078ec0ff */
[----:B------:R-:W-:Y:S01]  /*3dd0*/  @!P6 FADD.FTZ R250, -R250, -RZ ;  /* 0x800000fffafae221 */ /* 0x000fe20000010100 */
[----:B------:R-:W-:Y:S01]  /*3de0*/  ISETP.LE.U32.AND P2, PT, R41, UR4, PT ;  /* 0x0000000429007c0c */ /* 0x000fe2000bf43070 */
[----:B------:R-:W-:Y:S01]  /*3df0*/  FFMA.FTZ R54, R54, c[0x0][0x23c], -R5 ;  /* 0x00008f0036367a23 */ /* 0x000fe20000010805 */
[----:B------:R-:W-:Y:S01]  /*3e00*/  LOP3.LUT R32, R32, 0xff, RZ, 0xc0, !PT ;  /* 0x000000ff20207812 */ /* 0x000fe200078ec0ff */
[----:B------:R-:W2:Y:S01]  /*3e10*/  MUFU.EX2 R127, R64 ;  /* 0x00000040007f7308 */ /* 0x000ea20000000800 */
[----:B------:R-:W-:Y:S01]  /*3e20*/  SHF.R.U32.HI R42, RZ, 0x18, R42 ;  /* 0x00000018ff2a7819 */ /* 0x000fe2000001162a */
[----:B------:R-:W-:Y:S01]  /*3e30*/  @!P4 FADD.FTZ R252, -R252, -RZ ;  /* 0x800000fffcfcc221 */ /* 0x000fe20000010100 */
[----:B------:R-:W-:Y:S01]  /*3e40*/  ISETP.LE.U32.AND P6, PT, R32, UR4, PT ;  /* 0x0000000420007c0c */ /* 0x000fe2000bfc3070 */
[----:B------:R-:W-:Y:S01]  /*3e50*/  FFMA.FTZ R56, R56, c[0x0][0x23c], -R6 ;  /* 0x00008f0038387a23 */ /* 0x000fe20000010806 */
[----:B------:R-:W-:Y:S01]  /*3e60*/  SHF.R.U32.HI R32, RZ, 0x18, R11 ;  /* 0x00000018ff207819 */ /* 0x000fe2000001160b */
[----:B------:R-:W-:Y:S01]  /*3e70*/  FFMA.FTZ R58, R58, c[0x0][0x23c], -R7 ;  /* 0x00008f003a3a7a23 */ /* 0x000fe20000010807 */
[----:B------:R-:W-:Y:S01]  /*3e80*/  ISETP.LE.U32.AND P3, PT, R33, UR4, PT ;  /* 0x0000000421007c0c */ /* 0x000fe2000bf63070 */
[----:B------:R-:W-:Y:S01]  /*3e90*/  FFMA.FTZ R55, R55, c[0x0][0x23c], -R5 ;  /* 0x00008f0037377a23 */ /* 0x000fe20000010805 */
[----:B------:R-:W-:Y:S01]  /*3ea0*/  SHF.R.U32.HI R33, RZ, 0x10, R11 ;  /* 0x00000010ff217819 */ /* 0x000fe2000001160b */
[----:B------:R-:W-:Y:S01]  /*3eb0*/  FFMA.FTZ R5, R67, c[0x0][0x23c], -R5 ;  /* 0x00008f0043057a23 */ /* 0x000fe20000010805 */
[----:B------:R-:W-:Y:S01]  /*3ec0*/  ISETP.LE.U32.AND P4, PT, R42, UR4, PT ;  /* 0x000000042a007c0c */ /* 0x000fe2000bf83070 */
[----:B------:R-:W-:Y:S01]  /*3ed0*/  MUFU.EX2 R109, R66 ;  /* 0x00000042006d7308 */ /* 0x000fe20000000800 */
[----:B------:R-:W-:Y:S01]  /*3ee0*/  LOP3.LUT R33, R33, 0xff, RZ, 0xc0, !PT ;  /* 0x000000ff21217812 */ /* 0x000fe200078ec0ff */
[----:B------:R-:W-:Y:S01]  /*3ef0*/  @!P2 FADD.FTZ R251, -R251, -RZ ;  /* 0x800000fffbfba221 */ /* 0x000fe20000010100 */
[----:B------:R-:W-:Y:S01]  /*3f00*/  SHF.R.U32.HI R38, RZ, 0x8, R38 ;  /* 0x00000008ff267819 */ /* 0x000fe20000011626 */
[----:B-1----:R-:W-:Y:S01]  /*3f10*/  @!P6 FADD.FTZ R118, -R118, -RZ ;  /* 0x800000ff7676e221 */ /* 0x002fe20000010100 */
[----:B------:R-:W-:Y:S01]  /*3f20*/  ISETP.LE.U32.AND P2, PT, R39, UR4, PT ;  /* 0x0000000427007c0c */ /* 0x000fe2000bf43070 */
[--C-:B------:R-:W-:Y:S01]  /*3f30*/  FFMA.FTZ R57, R57, c[0x0][0x23c], -R6.reuse ;  /* 0x00008f0039397a23 */ /* 0x100fe20000010806 */
[----:B------:R-:W-:Y:S01]  /*3f40*/  LOP3.LUT R38, R38, 0xffff, RZ, 0xc0, !PT ;  /* 0x0000ffff26267812 */ /* 0x000fe200078ec0ff */
[----:B------:R-:W-:Y:S01]  /*3f50*/  FFMA.FTZ R6, R61, c[0x0][0x23c], -R6 ;  /* 0x00008f003d067a23 */ /* 0x000fe20000010806 */
[----:B------:R-:W-:Y:S01]  /*3f60*/  LOP3.LUT R37, R37, 0xff, RZ, 0xc0, !PT ;  /* 0x000000ff25257812 */ /* 0x000fe200078ec0ff */
[----:B------:R-:W1:Y:S01]  /*3f70*/  MUFU.EX2 R129, R52 ;  /* 0x0000003400817308 */ /* 0x000e620000000800 */
[----:B------:R-:W-:Y:S01]  /*3f80*/  ISETP.LE.U32.AND P6, PT, R38, UR4, PT ;  /* 0x0000000426007c0c */ /* 0x000fe2000bfc3070 */
[----:B------:R-:W-:Y:S01]  /*3f90*/  @!P3 FADD.FTZ R117, -R117, -RZ ;  /* 0x800000ff7575b221 */ /* 0x000fe20000010100 */
[----:B------:R-:W-:Y:S01]  /*3fa0*/  ISETP.LE.U32.AND P3, PT, R32, UR4, PT ;  /* 0x0000000420007c0c */ /* 0x000fe2000bf63070 */
[----:B------:R-:W-:Y:S01]  /*3fb0*/  @!P4 FADD.FTZ R119, -R119, -RZ ;  /* 0x800000ff7777c221 */ /* 0x000fe20000010100 */
[----:B------:R-:W-:Y:S01]  /*3fc0*/  ISETP.LE.U32.AND P4, PT, R37, UR4, PT ;  /* 0x0000000425007c0c */ /* 0x000fe2000bf83070 */
[----:B--2---:R-:W-:Y:S01]  /*3fd0*/  @!P1 FADD.FTZ R127, -R127, -RZ ;  /* 0x800000ff7f7f9221 */ /* 0x004fe20000010100 */
[----:B------:R-:W-:Y:S01]  /*3fe0*/  LOP3.LUT R32, R11, 0xffff, RZ, 0xc0, !PT ;  /* 0x0000ffff0b207812 */ /* 0x000fe200078ec0ff */
[----:B------:R-:W-:Y:S01]  /*3ff0*/  @!P2 FADD.FTZ R121, -R121, -RZ ;  /* 0x800000ff7979a221 */ /* 0x000fe20000010100 */
[----:B------:R-:W-:Y:S01]  /*4000*/  ISETP.LE.U32.AND P2, PT, R36, UR4, PT ;  /* 0x0000000424007c0c */ /* 0x000fe2000bf43070 */
[----:B------:R-:W2:Y:S01]  /*4010*/  MUFU.EX2 R131, R53 ;  /* 0x0000003500837308 */ /* 0x000ea20000000800 */
[----:B------:R-:W-:Y:S01]  /*4020*/  SHF.R.U32.HI R32, RZ, 0x8, R32 ;  /* 0x00000008ff207819 */ /* 0x000fe20000011620 */
[--C-:B------:R-:W-:Y:S01]  /*4030*/  FFMA.FTZ R59, R59, c[0x0][0x23c], -R7.reuse ;  /* 0x00008f003b3b7a23 */ /* 0x100fe20000010807 */
[----:B------:R-:W-:Y:S01]  /*4040*/  F2FP.RELU.BF16.PACK_AB R35, R215, R214 ;  /* 0x000000d6d723723e */ /* 0x000fe200000018ff */
[----:B------:R-:W-:Y:S01]  /*4050*/  FFMA.FTZ R7, R63, c[0x0][0x23c], -R7 ;  /* 0x00008f003f077a23 */ /* 0x000fe20000010807 */
[----:B------:R-:W-:Y:S01]  /*4060*/  LOP3.LUT R34, R32, 0xffff, RZ, 0xc0, !PT ;  /* 0x0000ffff20227812 */ /* 0x000fe200078ec0ff */
[----:B------:R-:W-:Y:S01]  /*4070*/  @!P6 FADD.FTZ R122, -R122, -RZ ;  /* 0x800000ff7a7ae221 */ /* 0x000fe20000010100 */
[----:B------:R-:W-:Y:S01]  /*4080*/  LOP3.LUT R32, R13, 0xffff, RZ, 0xc0, !PT ;  /* 0x0000ffff0d207812 */ /* 0x000fe200078ec0ff */
[----:B------:R3:W-:Y:S01]  /*4090*/  STS [R182+0x10400], R35 ;  /* 0x01040023b6007388 */ /* 0x0007e20000000800 */
[----:B------:R-:W-:Y:S01]  /*40a0*/  ISETP.LE.U32.AND P6, PT, R34, UR4, PT ;  /* 0x0000000422007c0c */ /* 0x000fe2000bfc3070 */
[----:B------:R-:W4:Y:S01]  /*40b0*/  MUFU.EX2 R114, R54 ;  /* 0x0000003600727308 */ /* 0x000f220000000800 */
[----:B------:R-:W-:Y:S01]  /*40c0*/  SHF.R.U32.HI R32, RZ, 0x8, R32 ;  /* 0x00000008ff207819 */ /* 0x000fe20000011620 */
[----:B------:R-:W-:Y:S01]  /*40d0*/  @!P4 FADD.FTZ R123, -R123, -RZ ;  /* 0x800000ff7b7bc221 */ /* 0x000fe20000010100 */
[----:B------:R-:W-:Y:S01]  /*40e0*/  ISETP.LE.U32.AND P4, PT, R33, UR4, PT ;  /* 0x0000000421007c0c */ /* 0x000fe2000bf83070 */
[----:B------:R-:W-:Y:S01]  /*40f0*/  @!P2 FADD.FTZ R130, -R130, -RZ ;  /* 0x800000ff8282a221 */ /* 0x000fe20000010100 */
[----:B------:R-:W-:Y:S01]  /*4100*/  LOP3.LUT R33, R13, 0xff, RZ, 0xc0, !PT ;  /* 0x000000ff0d217812 */ /* 0x000fe200078ec0ff */
[----:B-1----:R-:W-:Y:S01]  /*4110*/  @!P0 FADD.FTZ R129, -R129, -RZ ;  /* 0x800000ff81818221 */ /* 0x002fe20000010100 */
[----:B------:R-:W-:Y:S02]  /*4120*/  F2FP.RELU.BF16.PACK_AB R34, R225, R224 ;  /* 0x000000e0e122723e */ /* 0x000fe400000018ff */
[----:B------:R-:W-:Y:S01]  /*4130*/  LOP3.LUT R32, R32, 0xffff, RZ, 0xc0, !PT ;  /* 0x0000ffff20207812 */ /* 0x000fe200078ec0ff */
[----:B------:R-:W1:Y:S01]  /*4140*/  MUFU.EX2 R178, R56 ;  /* 0x0000003800b27308 */ /* 0x000e620000000800 */
[----:B------:R-:W-:Y:S02]  /*4150*/  ISETP.LE.U32.AND P2, PT, R33, UR4, PT ;  /* 0x0000000421007c0c */ /* 0x000fe4000bf43070 */
[----:B------:R-:W-:Y:S01]  /*4160*/  ISETP.LE.U32.AND P0, PT, R32, UR4, PT ;  /* 0x0000000420007c0c */ /* 0x000fe2000bf03070 */
[----:B--2---:R-:W-:Y:S01]  /*4170*/  @!P6 FADD.FTZ R131, -R131, -RZ ;  /* 0x800000ff8383e221 */ /* 0x004fe20000010100 */
[----:B------:R-:W-:Y:S02]  /*4180*/  F2FP.RELU.BF16.PACK_AB R41, R217, R216 ;  /* 0x000000d8d929723e */ /* 0x000fe400000018ff */
[----:B------:R-:W-:Y:S02]  /*4190*/  LOP3.LUT R32, R10, 0xff, RZ, 0xc0, !PT ;  /* 0x000000ff0a207812 */ /* 0x000fe400078ec0ff */
[----:B------:R-:W-:Y:S01]  /*41a0*/  F2FP.RELU.BF16.PACK_AB R39, R219, R218 ;  /* 0x000000dadb27723e */ /* 0x000fe200000018ff */
[----:B------:R-:W2:Y:S01]  /*41b0*/  MUFU.EX2 R113, R113 ;  /* 0x0000007100717308 */ /* 0x000ea20000000800 */
[----:B------:R-:W-:Y:S02]  /*41c0*/  SHF.R.U32.HI R33, RZ, 0x10, R13 ;  /* 0x00000010ff217819 */ /* 0x000fe4000001160d */
[----:B------:R-:W-:Y:S01]  /*41d0*/  ISETP.LE.U32.AND P6, PT, R32, UR4, PT ;  /* 0x0000000420007c0c */ /* 0x000fe2000bfc3070 */
[----:B----4-:R-:W-:Y:S01]  /*41e0*/  @!P4 FADD.FTZ R114, -R114, -RZ ;  /* 0x800000ff7272c221 */ /* 0x010fe20000010100 */
[----:B------:R-:W-:Y:S02]  /*41f0*/  SHF.R.U32.HI R32, RZ, 0x8, R9 ;  /* 0x00000008ff207819 */ /* 0x000fe40000011609 */
[----:B------:R-:W-:Y:S02]  /*4200*/  F2FP.RELU.BF16.PACK_AB R38, R221, R220 ;  /* 0x000000dcdd26723e */ /* 0x000fe400000018ff */
[----:B------:R-:W-:Y:S01]  /*4210*/  LOP3.LUT R33, R33, 0xff, RZ, 0xc0, !PT ;  /* 0x000000ff21217812 */ /* 0x000fe200078ec0ff */
[----:B------:R-:W4:Y:S01]  /*4220*/  MUFU.EX2 R126, R58 ;  /* 0x0000003a007e7308 */ /* 0x000f220000000800 */
[----:B------:R-:W-:Y:S02]  /*4230*/  F2FP.RELU.BF16.PACK_AB R36, R223, R222 ;  /* 0x000000dedf24723e */ /* 0x000fe400000018ff */
[----:B------:R-:W-:Y:S01]  /*4240*/  LOP3.LUT R32, R32, 0xffff, RZ, 0xc0, !PT ;  /* 0x0000ffff20207812 */ /* 0x000fe200078ec0ff */
[----:B-1----:R-:W-:Y:S01]  /*4250*/  @!P2 FADD.FTZ R178, -R178, -RZ ;  /* 0x800000ffb2b2a221 */ /* 0x002fe20000010100 */
[----:B------:R-:W-:Y:S01]  /*4260*/  ISETP.LE.U32.AND P4, PT, R33, UR4, PT ;  /* 0x0000000421007c0c */ /* 0x000fe2000bf83070 */
[----:B------:R-:W-:Y:S01]  /*4270*/  @!P6 FADD.FTZ R109, -R109, -RZ ;  /* 0x800000ff6d6de221 */ /* 0x000fe20000010100 */
[----:B------:R-:W-:Y:S02]  /*4280*/  SHF.R.U32.HI R33, RZ, 0x8, R14 ;  /* 0x00000008ff217819 */ /* 0x000fe4000001160e */
[----:B------:R-:W-:Y:S01]  /*4290*/  ISETP.LE.U32.AND P2, PT, R32, UR4, PT ;  /* 0x0000000420007c0c */ /* 0x000fe2000bf43070 */
[----:B------:R-:W-:Y:S01]  /*42a0*/  MUFU.EX2 R128, R62 ;  /* 0x0000003e00807308 */ /* 0x000fe20000000800 */
[----:B------:R-:W-:Y:S02]  /*42b0*/  SHF.R.U32.HI R32, RZ, 0x18, R13 ;  /* 0x00000018ff207819 */ /* 0x000fe4000001160d */
[----:B------:R-:W-:Y:S02]  /*42c0*/  LOP3.LUT R33, R33, 0xffff, RZ, 0xc0, !PT ;  /* 0x0000ffff21217812 */ /* 0x000fe400078ec0ff */
[----:B---3--:R-:W-:Y:S02]  /*42d0*/  F2FP.RELU.BF16.PACK_AB R35, R229, R228 ;  /* 0x000000e4e523723e */ /* 0x008fe400000018ff */
[----:B------:R-:W-:Y:S02]  /*42e0*/  F2FP.RELU.BF16.PACK_AB R43, R235, R234 ;  /* 0x000000eaeb2b723e */ /* 0x000fe400000018ff */
[----:B------:R-:W-:Y:S01]  /*42f0*/  F2FP.RELU.BF16.PACK_AB R46, R237, R236 ;  /* 0x000000eced2e723e */ /* 0x000fe200000018ff */
[----:B------:R-:W1:Y:S01]  /*4300*/  MUFU.EX2 R233, R233 ;  /* 0x000000e900e97308 */ /* 0x000e620000000800 */
[----:B------:R-:W-:Y:S01]  /*4310*/  F2FP.RELU.BF16.PACK_AB R44, R239, R238 ;  /* 0x000000eeef2c723e */ /* 0x000fe200000018ff */
[----:B--2---:R-:W-:Y:S01]  /*4320*/  @!P2 FADD.FTZ R113, -R113, -RZ ;  /* 0x800000ff7171a221 */ /* 0x004fe20000010100 */
[----:B------:R-:W-:Y:S01]  /*4330*/  ISETP.LE.U32.AND P2, PT, R33, UR4, PT ;  /* 0x0000000421007c0c */ /* 0x000fe2000bf43070 */
[----:B----4-:R-:W-:Y:S01]  /*4340*/  @!P4 FADD.FTZ R126, -R126, -RZ ;  /* 0x800000ff7e7ec221 */ /* 0x010fe20000010100 */
[----:B------:R-:W-:Y:S02]  /*4350*/  ISETP.LE.U32.AND P4, PT, R32, UR4, PT ;  /* 0x0000000420007c0c */ /* 0x000fe4000bf83070 */
[----:B------:R-:W-:Y:S02]  /*4360*/  F2FP.RELU.BF16.PACK_AB R33, R213, R212 ;  /* 0x000000d4d521723e */ /* 0x000fe400000018ff */
[----:B------:R-:W-:Y:S01]  /*4370*/  LOP3.LUT R32, R17, 0xff, RZ, 0xc0, !PT ;  /* 0x000000ff11207812 */ /* 0x000fe200078ec0ff */
[----:B------:R-:W2:Y:S01]  /*4380*/  MUFU.EX2 R115, R55 ;  /* 0x0000003700737308 */ /* 0x000ea20000000800 */
[----:B------:R-:W-:Y:S01]  /*4390*/  F2FP.RELU.BF16.PACK_AB R42, R245, R244 ;  /* 0x000000f4f52a723e */ /* 0x000fe200000018ff */
[----:B------:R3:W-:Y:S01]  /*43a0*/  STS [R182+0x10000], R33 ;  /* 0x01000021b6007388 */ /* 0x0007e20000000800 */
[----:B------:R-:W-:Y:S02]  /*43b0*/  ISETP.LE.U32.AND P1, PT, R32, UR4, PT ;  /* 0x0000000420007c0c */ /* 0x000fe4000bf23070 */
[----:B------:R-:W-:Y:S01]  /*43c0*/  F2FP.RELU.BF16.PACK_AB R32, R227, R226 ;  /* 0x000000e2e320723e */ /* 0x000fe200000018ff */
[----:B------:R4:W-:Y:S01]  /*43d0*/  STS [R185+0x10000], R34 ;  /* 0x01000022b9007388 */ /* 0x0009e20000000800 */
[----:B------:R-:W-:Y:S03]  /*43e0*/  F2FP.RELU.BF16.PACK_AB R40, R247, R246 ;  /* 0x000000f6f728723e */ /* 0x000fe600000018ff */
[----:B------:R4:W-:Y:S01]  /*43f0*/  STS [R185+0x10400], R32 ;  /* 0x01040020b9007388 */ /* 0x0009e20000000800 */
[----:B------:R-:W4:Y:S03]  /*4400*/  MUFU.EX2 R125, R57 ;  /* 0x00000039007d7308 */ /* 0x000f260000000800 */
[----:B------:R4:W-:Y:S01]  /*4410*/  STS [R182+0x12000], R41 ;  /* 0x01200029b6007388 */ /* 0x0009e20000000800 */
[----:B-1----:R-:W-:Y:S01]  /*4420*/  @!P5 FADD.FTZ R233, -R233, -RZ ;  /* 0x800000ffe9e9d221 */ /* 0x002fe20000010100 */
[----:B------:R-:W-:Y:S01]  /*4430*/  ISETP.LE.U32.AND P5, PT, R29, UR4, PT ;  /* 0x000000041d007c0c */ /* 0x000fe2000bfa3070 */
[----:B------:R-:W-:Y:S01]  /*4440*/  @!P1 FADD.FTZ R128, -R128, -RZ ;  /* 0x800000ff80809221 */ /* 0x000fe20000010100 */
[----:B------:R-:W-:Y:S01]  /*4450*/  FSETP.GE.FTZ.AND P1, PT, R225, RZ, PT ;  /* 0x000000ffe100720b */ /* 0x000fe20003f36000 */
[----:B------:R1:W-:Y:S01]  /*4460*/  STS [R182+0x12400], R39 ;  /* 0x01240027b6007388 */ /* 0x0003e20000000800 */
[----:B------:R-:W-:Y:S01]  /*4470*/  F2FP.RELU.BF16.PACK_AB R37, R233, R232 ;  /* 0x000000e8e925723e */ /* 0x000fe200000018ff */
[----:B------:R-:W1:Y:S02]  /*4480*/  MUFU.EX2 R110, R5 ;  /* 0x00000005006e7308 */ /* 0x000e640000000800 */
[----:B------:R1:W-:Y:S01]  /*4490*/  STS [R185+0x12000], R38 ;  /* 0x01200026b9007388 */ /* 0x0003e20000000800 */
[----:B--2---:R-:W-:Y:S01]  /*44a0*/  @!P3 FADD.FTZ R115, -R115, -RZ ;  /* 0x800000ff7373b221 */ /* 0x004fe20000010100 */
[----:B------:R-:W-:Y:S02]  /*44b0*/  ISETP.LE.U32.AND P3, PT, R18, UR4, PT ;  /* 0x0000000412007c0c */ /* 0x000fe4000bf63070 */
[----:B---3--:R-:W-:Y:S01]  /*44c0*/  F2FP.RELU.BF16.PACK_AB R33, R231, R230 ;  /* 0x000000e6e721723e */ /* 0x008fe200000018ff */
[----:B------:R2:W-:Y:S01]  /*44d0*/  STS [R185+0x12400], R36 ;  /* 0x01240024b9007388 */ /* 0x0005e20000000800 */
[----:B----4-:R-:W-:Y:S03]  /*44e0*/  F2FP.RELU.BF16.PACK_AB R34, R241, R240 ;  /* 0x000000f0f122723e */ /* 0x010fe600000018ff */
[----:B------:R3:W-:Y:S01]  /*44f0*/  STS [R184+0x10000], R35 ;  /* 0x01000023b8007388 */ /* 0x0007e20000000800 */
[----:B------:R-:W4:Y:S01]  /*4500*/  MUFU.EX2 R116, R59 ;  /* 0x0000003b00747308 */ /* 0x000f220000000800 */
[----:B------:R-:W-:Y:S02]  /*4510*/  F2FP.RELU.BF16.PACK_AB R32, R243, R242 ;  /* 0x000000f2f320723e */ /* 0x000fe400000018ff */
[----:B------:R4:W-:Y:S01]  /*4520*/  STS [R184+0x10400], R33 ;  /* 0x01040021b8007388 */ /* 0x0009e20000000800 */
[----:B------:R-:W-:Y:S01]  /*4530*/  @!P0 FADD.FTZ R125, -R125, -RZ ;  /* 0x800000ff7d7d8221 */ /* 0x000fe20000010100 */
[----:B------:R-:W-:Y:S01]  /*4540*/  ISETP.LE.U32.AND P0, PT, R15, UR4, PT ;  /* 0x000000040f007c0c */ /* 0x000fe2000bf03070 */
[----:B------:R-:W-:Y:S01]  /*4550*/  @!P3 FADD.FTZ R120, -R120, -RZ ;  /* 0x800000ff7878b221 */ /* 0x000fe20000010100 */
[----:B------:R-:W-:Y:S01]  /*4560*/  F2FP.RELU.BF16.PACK_AB R41, R122, R121 ;  /* 0x000000797a29723e */ /* 0x000fe200000018ff */
[----:B------:R4:W-:Y:S01]  /*4570*/  STS [R191+0x10000], R34 ;  /* 0x01000022bf007388 */ /* 0x0009e20000000800 */
[----:B------:R-:W-:Y:S01]  /*4580*/  FSETP.GE.FTZ.AND P3, PT, R213, RZ, PT ;  /* 0x000000ffd500720b */ /* 0x000fe20003f76000 */
[----:B------:R-:W4:Y:S01]  /*4590*/  MUFU.EX2 R124, R6 ;  /* 0x00000006007c7308 */ /* 0x000f220000000800 */
[----:B-1----:R-:W-:Y:S01]  /*45a0*/  F2FP.RELU.BF16.PACK_AB R39, R130, R123 ;  /* 0x0000007b8227723e */ /* 0x002fe200000018ff */
[----:B------:R1:W-:Y:S01]  /*45b0*/  STS [R191+0x10400], R32 ;  /* 0x01040020bf007388 */ /* 0x0003e20000000800 */
[----:B------:R-:W-:Y:S01]  /*45c0*/  @!P5 FADD.FTZ R110, -R110, -RZ ;  /* 0x800000ff6e6ed221 */ /* 0x000fe20000010100 */
[----:B------:R-:W-:Y:S01]  /*45d0*/  ULDC.64 UR4, c[0x0][0x118] ;  /* 0x0000460000047ab9 */ /* 0x000fe20000000a00 */
[----:B------:R-:W-:Y:S01]  /*45e0*/  F2FP.RELU.BF16.PACK_AB R38, R249, R248 ;  /* 0x000000f8f926723e */ /* 0x000fe200000018ff */
[----:B------:R1:W-:Y:S01]  /*45f0*/  STS [R184+0x12000], R37 ;  /* 0x01200025b8007388 */ /* 0x0003e20000000800 */
[----:B--2---:R-:W-:Y:S03]  /*4600*/  F2FP.RELU.BF16.PACK_AB R36, R251, R250 ;  /* 0x000000fafb24723e */ /* 0x004fe600000018ff */
[----:B------:R-:W-:Y:S01]  /*4610*/  STS [R184+0x12400], R43 ;  /* 0x0124002bb8007388 */ /* 0x000fe20000000800 */
[----:B------:R-:W2:Y:S01]  /*4620*/  MUFU.EX2 R111, R7 ;  /* 0x00000007006f7308 */ /* 0x000ea20000000800 */
[----:B---3--:R-:W-:Y:S02]  /*4630*/  F2FP.RELU.BF16.PACK_AB R35, R119, R118 ;  /* 0x000000767723723e */ /* 0x008fe400000018ff */
[----:B------:R-:W-:Y:S01]  /*4640*/  STS [R191+0x12000], R46 ;  /* 0x0120002ebf007388 */ /* 0x000fe20000000800 */
[----:B----4-:R-:W-:Y:S01]  /*4650*/  @!P4 FADD.FTZ R116, -R116, -RZ ;  /* 0x800000ff7474c221 */ /* 0x010fe20000010100 */
[----:B------:R-:W-:Y:S02]  /*4660*/  FSETP.GE.FTZ.AND P4, PT, R212, RZ, PT ;  /* 0x000000ffd400720b */ /* 0x000fe40003f96000 */
[----:B------:R-:W-:Y:S01]  /*4670*/  F2FP.RELU.BF16.PACK_AB R33, R113, R127 ;  /* 0x0000007f7121723e */ /* 0x000fe200000018ff */
[----:B------:R-:W-:Y:S01]  /*4680*/  STS [R191+0x12400], R44 ;  /* 0x0124002cbf007388 */ /* 0x000fe20000000800 */
[----:B------:R-:W-:Y:S03]  /*4690*/  F2FP.RELU.BF16.PACK_AB R34, R131, R129 ;  /* 0x000000818322723e */ /* 0x000fe600000018ff */
[----:B------:R-:W-:Y:S01]  /*46a0*/  STS [R183+0x10000], R42 ;  /* 0x0100002ab7007388 */ /* 0x000fe20000000800 */
[----:B------:R-:W-:Y:S01]  /*46b0*/  @!P2 FADD.FTZ R124, -R124, -RZ ;  /* 0x800000ff7c7ca221 */ /* 0x000fe20000010100 */
[----:B------:R-:W-:Y:S02]  /*46c0*/  FSETP.GE.FTZ.AND P2, PT, R224, RZ, PT ;  /* 0x000000ffe000720b */ /* 0x000fe40003f56000 */
[----:B-1----:R-:W-:Y:S01]  /*46d0*/  F2FP.RELU.BF16.PACK_AB R32, R115, R114 ;  /* 0x000000727320723e */ /* 0x002fe200000018ff */
[----:B------:R-:W-:Y:S01]  /*46e0*/  STS [R183+0x10400], R40 ;  /* 0x01040028b7007388 */ /* 0x000fe20000000800 */
[----:B------:R-:W-:Y:S03]  /*46f0*/  F2FP.RELU.BF16.PACK_AB R37, R117, R252 ;  /* 0x000000fc7525723e */ /* 0x000fe600000018ff */
[----:B------:R-:W-:Y:S01]  /*4700*/  STS [R188+0x10000], R41 ;  /* 0x01000029bc007388 */ /* 0x000fe20000000800 */
[----:B--2---:R-:W-:Y:S03]  /*4710*/  @!P0 FADD.FTZ R111, -R111, -RZ ;  /* 0x800000ff6f6f8221 */ /* 0x004fe60000010100 */
[----:B------:R-:W-:Y:S04]  /*4720*/  STS [R188+0x10400], R39 ;  /* 0x01040027bc007388 */ /* 0x000fe80000000800 */
[----:B------:R-:W-:Y:S04]  /*4730*/  STS [R183+0x12000], R38 ;  /* 0x01200026b7007388 */ /* 0x000fe80000000800 */
[----:B------:R-:W-:Y:S04]  /*4740*/  STS [R183+0x12400], R36 ;  /* 0x01240024b7007388 */ /* 0x000fe80000000800 */
[----:B------:R1:W-:Y:S04]  /*4750*/  STS [R188+0x12000], R37 ;  /* 0x01200025bc007388 */ /* 0x0003e80000000800 */
[----:B------:R2:W-:Y:S04]  /*4760*/  STS [R188+0x12400], R35 ;  /* 0x01240023bc007388 */ /* 0x0005e80000000800 */
[----:B------:R3:W-:Y:S04]  /*4770*/  STS [R187+0x10000], R34 ;  /* 0x01000022bb007388 */ /* 0x0007e80000000800 */
[----:B------:R4:W-:Y:S04]  /*4780*/  STS [R187+0x10400], R32 ;  /* 0x01040020bb007388 */ /* 0x0009e80000000800 */
[----:B------:R4:W-:Y:S01]  /*4790*/  STS [R186+0x10000], R33 ;  /* 0x01000021ba007388 */ /* 0x0009e20000000800 */
[----:B-1----:R-:W-:Y:S02]  /*47a0*/  F2FP.RELU.BF16.PACK_AB R37, R110, R109 ;  /* 0x0000006d6e25723e */ /* 0x002fe400000018ff */
[----:B--2---:R-:W-:Y:S03]  /*47b0*/  F2FP.RELU.BF16.PACK_AB R35, R124, R120 ;  /* 0x000000787c23723e */ /* 0x004fe600000018ff */
[----:B------:R-:W-:Y:S01]  /*47c0*/  STS [R186+0x10400], R37 ;  /* 0x01040025ba007388 */ /* 0x000fe20000000800 */
[----:B---3--:R-:W-:Y:S02]  /*47d0*/  F2FP.RELU.BF16.PACK_AB R34, R125, R178 ;  /* 0x000000b27d22723e */ /* 0x008fe400000018ff */
[----:B----4-:R-:W-:Y:S03]  /*47e0*/  F2FP.RELU.BF16.PACK_AB R32, R116, R126 ;  /* 0x0000007e7420723e */ /* 0x010fe600000018ff */
[----:B------:R-:W-:Y:S01]  /*47f0*/  STS [R187+0x12000], R34 ;  /* 0x01200022bb007388 */ /* 0x000fe20000000800 */
[----:B------:R-:W-:Y:S03]  /*4800*/  F2FP.RELU.BF16.PACK_AB R33, R111, R128 ;  /* 0x000000806f21723e */ /* 0x000fe600000018ff */
        /* <DEDUP_REMOVED lines=37> */
[-C--:B------:R-:W-:Y:S07]  /*4a60*/  HMMA.16816.F32.BF16 R60, R104, R162.reuse, R60 ;  /* 0x000000a2683c723c */ /* 0x080fee000004183c */
[----:B------:R-:W-:Y:S01]  /*4a70*/  IMAD.U32 R106, RZ, RZ, UR14 ;  /* 0x0000000eff6a7e24 */ /* 0x000fe2000f8e00ff */
[----:B------:R-:W-:Y:S01]  /*4a80*/  HMMA.16816.F32.BF16 R64, R100, R162, R64 ;  /* 0x000000a26440723c */ /* 0x000fe20000041840 */
[----:B------:R-:W-:Y:S03]  /*4a90*/  IMAD.U32 R107, RZ, RZ, UR11 ;  /* 0x0000000bff6b7e24 */ /* 0x000fe6000f8e00ff */
[C---:B------:R-:W-:Y:S04]  /*4aa0*/  LEA R104, P0, R179.reuse, R106, 0x2 ;  /* 0x0000006ab3687211 */ /* 0x040fe800078010ff */
[----:B------:R-:W-:Y:S04]  /*4ab0*/  LEA.HI.X.SX32 R105, R179, R107, 0x2, P0 ;  /* 0x0000006bb3697211 */ /* 0x000fe800000f16ff */
[C---:B------:R-:W-:Y:S01]  /*4ac0*/  LEA R206, P0, R193.reuse, R206, 0x2 ;  /* 0x000000cec1ce7211 */ /* 0x040fe200078010ff */
[----:B------:R1:W2:Y:S03]  /*4ad0*/  LDG.E R106, [R104.64] ;  /* 0x0000001e686a7981 */ /* 0x0002a6000c1e1900 */
[----:B------:R-:W-:Y:S01]  /*4ae0*/  LEA.HI.X.SX32 R207, R193, R207, 0x2, P0 ;  /* 0x000000cfc1cf7211 */ /* 0x000fe200000f16ff */
[----:B------:R1:W3:Y:S01]  /*4af0*/  LDG.E R101, [R104.64+0x20] ;  /* 0x0000201e68657981 */ /* 0x0002e2000c1e1900 */
[----:B------:R-:W-:Y:S03]  /*4b00*/  FSETP.GE.FTZ.AND P0, PT, R228, RZ, PT ;  /* 0x000000ffe400720b */ /* 0x000fe60003f16000 */
[----:B------:R1:W4:Y:S04]  /*4b10*/  LDG.E R107, [R104.64+0x100] ;  /* 0x0001001e686b7981 */ /* 0x000328000c1e1900 */
[----:B-1----:R-:W4:Y:S01]  /*4b20*/  LDG.E R105, [R104.64+0x120] ;  /* 0x0001201e68697981 */ /* 0x002f22000c1e1900 */
[C---:B--2---:R-:W-:Y:S02]  /*4b30*/  FADD.FTZ R16, -R106.reuse, R16 ;  /* 0x000000106a107221 */ /* 0x044fe40000010100 */
[C---:B------:R-:W-:Y:S02]  /*4b40*/  FADD.FTZ R33, -R106.reuse, R33 ;  /* 0x000000216a217221 */ /* 0x040fe40000010100 */
[----:B------:R-:W-:Y:S01]  /*4b50*/  FADD.FTZ R17, -R106, R17 ;  /* 0x000000116a117221 */ /* 0x000fe20000010100 */
[-C--:B------:R-:W-:Y:S01]  /*4b60*/  FSEL R16, R16, R106.reuse, P2 ;  /* 0x0000006a10107208 */ /* 0x080fe20001000000 */
[C---:B------:R-:W-:Y:S01]  /*4b70*/  FADD.FTZ R20, -R106.reuse, R20 ;  /* 0x000000146a147221 */ /* 0x040fe20000010100 */
[----:B------:R-:W-:Y:S01]  /*4b80*/  FSETP.GE.FTZ.AND P2, PT, R241, RZ, PT ;  /* 0x000000fff100720b */ /* 0x000fe20003f56000 */
[C---:B------:R-:W-:Y:S01]  /*4b90*/  FADD.FTZ R5, -R106.reuse, R5 ;  /* 0x000000056a057221 */ /* 0x040fe20000010100 */
[-C--:B------:R-:W-:Y:S01]  /*4ba0*/  FSEL R17, R17, R106.reuse, P1 ;  /* 0x0000006a11117208 */ /* 0x080fe20000800000 */
[C---:B------:R-:W-:Y:S01]  /*4bb0*/  FADD.FTZ R36, -R106.reuse, R36 ;  /* 0x000000246a247221 */ /* 0x040fe20000010100 */
[-C--:B------:R-:W-:Y:S01]  /*4bc0*/  FSEL R33, R33, R106.reuse, P2 ;  /* 0x0000006a21217208 */ /* 0x080fe20001000000 */
[----:B------:R-:W-:Y:S01]  /*4bd0*/  FADD.FTZ R37, -R106, R37 ;  /* 0x000000256a257221 */ /* 0x000fe20000010100 */
[----:B------:R-:W-:Y:S01]  /*4be0*/  FSETP.GE.FTZ.AND P1, PT, R244, RZ, PT ;  /* 0x000000fff400720b */ /* 0x000fe20003f36000 */
[----:B------:R-:W-:Y:S01]  /*4bf0*/  FADD.FTZ R32, -R106, R32 ;  /* 0x000000206a207221 */ /* 0x000fe20000010100 */
[-C--:B------:R-:W-:Y:S01]  /*4c00*/  FSEL R20, R20, R106.reuse, P0 ;  /* 0x0000006a14147208 */ /* 0x080fe20000000000 */
[----:B------:R-:W-:Y:S01]  /*4c10*/  FMUL.FTZ R33, R241, R33 ;  /* 0x00000021f1217220 */ /* 0x000fe20000410000 */
[----:B------:R-:W-:Y:S01]  /*4c20*/  FSETP.GE.FTZ.AND P0, PT, R245, RZ, PT ;  /* 0x000000fff500720b */ /* 0x000fe20003f16000 */
[C---:B------:R-:W-:Y:S01]  /*4c30*/  FADD.FTZ R241, -R106.reuse, R48 ;  /* 0x000000306af17221 */ /* 0x040fe20000010100 */
[-C--:B------:R-:W-:Y:S01]  /*4c40*/  FSEL R5, R5, R106.reuse, P3 ;  /* 0x0000006a05057208 */ /* 0x080fe20001800000 */
[----:B------:R-:W-:Y:S01]  /*4c50*/  FADD.FTZ R53, -R106, R53 ;  /* 0x000000356a357221 */ /* 0x000fe20000010100 */
[----:B------:R-:W-:Y:S01]  /*4c60*/  FSETP.GE.FTZ.AND P3, PT, R240, RZ, PT ;  /* 0x000000fff000720b */ /* 0x000fe20003f76000 */
[----:B------:R-:W-:Y:S01]  /*4c70*/  FADD.FTZ R103, -R106, R4 ;  /* 0x000000046a677221 */ /* 0x000fe20000010100 */
[-C--:B------:R-:W-:Y:S01]  /*4c80*/  FSEL R36, R36, R106.reuse, P1 ;  /* 0x0000006a24247208 */ /* 0x080fe20000800000 */
[C---:B------:R-:W-:Y:S01]  /*4c90*/  FADD.FTZ R21, -R106.reuse, R21 ;  /* 0x000000156a157221 */ /* 0x040fe20000010100 */
[----:B------:R-:W-:Y:S01]  /*4ca0*/  FSETP.GE.FTZ.AND P1, PT, R121, RZ, PT ;  /* 0x000000ff7900720b */ /* 0x000fe20003f36000 */
[----:B------:R-:W-:Y:S01]  /*4cb0*/  FADD.FTZ R49, -R106, R49 ;  /* 0x000000316a317221 */ /* 0x000fe20000010100 */
[----:B------:R-:W-:Y:S01]  /*4cc0*/  FSEL R37, R37, R106, P0 ;  /* 0x0000006a25257208 */ /* 0x000fe20000000000 */
[----:B------:R-:W-:Y:S01]  /*4cd0*/  FMUL.FTZ R36, R244, R36 ;  /* 0x00000024f4247220 */ /* 0x000fe20000410000 */
[----:B------:R-:W-:Y:S01]  /*4ce0*/  FSETP.GE.FTZ.AND P0, PT, R113, RZ, PT ;  /* 0x000000ff7100720b */ /* 0x000fe20003f16000 */
[----:B---3--:R-:W-:Y:S01]  /*4cf0*/  FADD.FTZ R244, -R101, R7 ;  /* 0x0000000765f47221 */ /* 0x008fe20000010100 */
        /* <DEDUP_REMOVED lines=8> */
[-C--:B------:R-:W-:Y:S01]  /*4d80*/  FSEL R240, R53, R106.reuse, P1 ;  /* 0x0000006a35f07208 */ /* 0x080fe20000800000 */
[----:B------:R-:W-:Y:S01]  /*4d90*/  FADD.FTZ R53, -R106, R64 ;  /* 0x000000406a357221 */ /* 0x000fe20000010100 */
[-C--:B------:R-:W-:Y:S01]  /*4da0*/  FSEL R103, R103, R106.reuse, P4 ;  /* 0x0000006a67677208 */ /* 0x080fe20002000000 */
[----:B------:R-:W-:Y:S01]  /*4db0*/  FADD.FTZ R34, -R101, R34 ;  /* 0x0000002265227221 */ /* 0x000fe20000010100 */
[----:B------:R-:W-:Y:S01]  /*4dc0*/  FSETP.GE.FTZ.AND P4, PT, R229, RZ, PT ;  /* 0x000000ffe500720b */ /* 0x000fe20003f96000 */
[C---:B------:R-:W-:Y:S01]  /*4dd0*/  FADD.FTZ R38, -R101.reuse, R38 ;  /* 0x0000002665267221 */ /* 0x040fe20000010100 */
[----:B------:R-:W-:Y:S01]  /*4de0*/  FSETP.GE.FTZ.AND P3, PT, R122, RZ, PT ;  /* 0x000000ff7a00720b */ /* 0x000fe20003f76000 */
[----:B------:R-:W-:Y:S01]  /*4df0*/  FADD.FTZ R50, -R101, R50 ;  /* 0x0000003265327221 */ /* 0x000fe20000010100 */
[----:B------:R-:W-:Y:S01]  /*4e00*/  FSETP.GE.FTZ.AND P1, PT, R127, RZ, PT ;  /* 0x000000ff7f00720b */ /* 0x000fe20003f36000 */
[----:B------:R-:W-:Y:S01]  /*4e10*/  FADD.FTZ R54, -R101, R54 ;  /* 0x0000003665367221 */ /* 0x000fe20000010100 */
[----:B------:R-:W-:Y:S01]  /*4e20*/  FSEL R52, R241, R106, P2 ;  /* 0x0000006af1347208 */ /* 0x000fe20001000000 */
[----:B------:R-:W-:Y:S01]  /*4e30*/  FMUL.FTZ R241, R131, R240 ;  /* 0x000000f083f17220 */ /* 0x000fe20000410000 */
[-C--:B------:R-:W-:Y:S01]  /*4e40*/  FSEL R21, R21, R106.reuse, P4 ;  /* 0x0000006a15157208 */ /* 0x080fe20002000000 */
[----:B------:R-:W-:Y:S01]  /*4e50*/  FADD.FTZ R240, -R101, R6 ;  /* 0x0000000665f07221 */ /* 0x000fe20000010100 */
[-C--:B------:R-:W-:Y:S01]  /*4e60*/  FSEL R49, R49, R106.reuse, P3 ;  /* 0x0000006a31317208 */ /* 0x080fe20001800000 */
[----:B------:R-:W-:Y:S01]  /*4e70*/  FADD.FTZ R66, -R101, R66 ;  /* 0x0000004265427221 */ /* 0x000fe20000010100 */
[----:B------:R-:W-:Y:S01]  /*4e80*/  FSEL R64, R53, R106, P1 ;  /* 0x0000006a35407208 */ /* 0x000fe20000800000 */
[----:B------:R-:W-:Y:S01]  /*4e90*/  @P0 FADD.FTZ R106, -R106, R65 ;  /* 0x000000416a6a0221 */ /* 0x000fe20000010100 */
[----:B------:R-:W-:Y:S01]  /*4ea0*/  FSETP.GE.FTZ.AND P1, PT, R214, RZ, PT ;  /* 0x000000ffd600720b */ /* 0x000fe20003f36000 */
[----:B----4-:R-:W-:Y:S01]  /*4eb0*/  FADD.FTZ R44, -R107, R44 ;  /* 0x0000002c6b2c7221 */ /* 0x010fe20000010100 */
[----:B------:R-:W-:Y:S01]  /*4ec0*/  FSETP.GE.FTZ.AND P0, PT, R215, RZ, PT ;  /* 0x000000ffd700720b */ /* 0x000fe20003f16000 */
[----:B------:R-:W-:Y:S01]  /*4ed0*/  FADD.FTZ R40, -R107, R40 ;  /* 0x000000286b287221 */ /* 0x000fe20000010100 */
        /* <DEDUP_REMOVED lines=22> */
[----:B------:R-:W-:Y:S01]  /*5040*/  FSEL R35, R34, R101, P1 ;  /* 0x0000006522237208 */ /* 0x000fe20000800000 */
[----:B------:R-:W-:Y:S01]  /*5050*/  FADD.FTZ R34, -R101, R39 ;  /* 0x0000002765227221 */ /* 0x000fe20000010100 */
[----:B------:R-:W-:Y:S01]  /*5060*/  FSETP.GE.FTZ.AND P1, PT, R246, RZ, PT ;  /* 0x000000fff600720b */ /* 0x000fe20003f36000 */
[----:B------:R-:W-:Y:S01]  /*5070*/  FADD.FTZ R230, -R107, R8 ;  /* 0x000000086be67221 */ /* 0x000fe20000010100 */
        /* <DEDUP_REMOVED lines=13> */
[C---:B------:R-:W-:Y:S01]  /*5150*/  FADD.FTZ R42, -R105.reuse, R42 ;  /* 0x0000002a692a7221 */ /* 0x040fe20000010100 */
[-C--:B------:R-:W-:Y:S01]  /*5160*/  FSEL R34, R34, R101.reuse, P0 ;  /* 0x0000006522227208 */ /* 0x080fe20000000000 */
[C---:B------:R-:W-:Y:S01]  /*5170*/  FADD.FTZ R46, -R105.reuse, R46 ;  /* 0x0000002e692e7221 */ /* 0x040fe20000010100 */
[----:B------:R-:W-:Y:S01]  /*5180*/  FSETP.GE.FTZ.AND P0, PT, R130, RZ, PT ;  /* 0x000000ff8200720b */ /* 0x000fe20003f16000 */
[C---:B------:R-:W-:Y:S01]  /*5190*/  FADD.FTZ R58, -R105.reuse, R58 ;  /* 0x0000003a693a7221 */ /* 0x040fe20000010100 */
[----:B------:R-:W-:Y:S01]  /*51a0*/  FSETP.GE.FTZ.AND P4, PT, R114, RZ, PT ;  /* 0x000000ff7200720b */ /* 0x000fe20003f96000 */
        /* <DEDUP_REMOVED lines=8> */
[----:B------:R-:W-:Y:S01]  /*5230*/  FMUL.FTZ R224, R224, R16 ;  /* 0x00000010e0e07220 */ /* 0x000fe20000410000 */
[-C--:B------:R-:W-:Y:S01]  /*5240*/  FSEL R55, R54, R101.reuse, P4 ;  /* 0x0000006536377208 */ /* 0x080fe20002000000 */
[----:B------:R-:W-:Y:S01]  /*5250*/  FADD.FTZ R54, -R107, R9 ;  /* 0x000000096b367221 */ /* 0x000fe20000010100 */
[----:B------:R-:W-:Y:S01]  /*5260*/  FSEL R38, R38, R101, P3 ;  /* 0x0000006526267208 */ /* 0x000fe20001800000 */
[----:B------:R-:W-:Y:S01]  /*5270*/  FMUL.FTZ R225, R225, R17 ;  /* 0x00000011e1e17220 */ /* 0x000fe20000410000 */
[----:B------:R-:W-:Y:S01]  /*5280*/  FSEL R66, R66, R101, P2 ;  /* 0x0000006542427208 */ /* 0x000fe20001000000 */
[----:B------:R-:W-:Y:S01]  /*5290*/  @P1 FADD.FTZ R101, -R101, R67 ;  /* 0x0000004365651221 */ /* 0x000fe20000010100 */
        /* <DEDUP_REMOVED lines=14> */
[-C--:B------:R-:W-:Y:S01]  /*5380*/  FSEL R246, R246, R107.reuse, P0 ;  /* 0x0000006bf6f67208 */ /* 0x080fe20000000000 */
[----:B------:R-:W-:Y:S01]  /*5390*/  FMUL.FTZ R230, R221, R230 ;  /* 0x000000e6dde67220 */ /* 0x000fe20000410000 */
[----:B------:R-:W-:Y:S01]  /*53a0*/  FSETP.GE.FTZ.AND P0, PT, R252, RZ, PT ;  /* 0x000000fffc00720b */ /* 0x000fe20003f16000 */
[----:B------:R-:W-:Y:S01]  /*53b0*/  FMUL.FTZ R52, R129, R52 ;  /* 0x0000003481347220 */ /* 0x000fe20000410000 */
[-C--:B------:R-:W-:Y:S01]  /*53c0*/  FSEL R243, R216, R107.reuse, P3 ;  /* 0x0000006bd8f37208 */ /* 0x080fe20001800000 */
[----:B------:R-:W-:Y:S01]  /*53d0*/  FADD.FTZ R216, -R107, R28 ;  /* 0x0000001c6bd87221 */ /* 0x000fe20000010100 */
        /* <DEDUP_REMOVED lines=12> */
[----:B------:R-:W-:Y:S01]  /*54a0*/  FSETP.GE.FTZ.AND P1, PT, R249, RZ, PT ;  /* 0x000000fff900720b */ /* 0x000fe20003f36000 */
[C---:B------:R-:W-:Y:S01]  /*54b0*/  FADD.FTZ R44, -R107.reuse, R57 ;  /* 0x000000396b2c7221 */ /* 0x040fe20000010100 */
[-C--:B------:R-:W-:Y:S01]  /*54c0*/  FSEL R217, R40, R107.reuse, P2 ;  /* 0x0000006b28d97208 */ /* 0x080fe20001000000 */
[----:B------:R-:W-:Y:S01]  /*54d0*/  FADD.FTZ R40, -R107, R45 ;  /* 0x0000002d6b287221 */ /* 0x000fe20000010100 */
[----:B------:R-:W-:Y:S01]  /*54e0*/  FSETP.GE.FTZ.AND P2, PT, R178, RZ, PT ;  /* 0x000000ffb200720b */ /* 0x000fe20003f56000 */
[----:B------:R-:W-:Y:S01]  /*54f0*/  FMUL.FTZ R246, R233, R246 ;  /* 0x000000f6e9f67220 */ /* 0x000fe20000410000 */
[----:B------:R-:W-:Y:S01]  /*5500*/  FSETP.GE.FTZ.AND P4, PT, R236, RZ, PT ;  /* 0x000000ffec00720b */ /* 0x000fe20003f96000 */
[----:B------:R-:W-:Y:S01]  /*5510*/  FMUL.FTZ R64, R127, R64 ;  /* 0x000000407f407220 */ /* 0x000fe20000410000 */
[-C--:B------:R-:W-:Y:S01]  /*5520*/  FSEL R220, R220, R107.reuse, P3 ;  /* 0x0000006bdcdc7208 */ /* 0x080fe20001800000 */
[----:B------:R-:W-:Y:S01]  /*5530*/  FMUL.FTZ R53, R113, R106 ;  /* 0x0000006a71357220 */ /* 0x000fe20000410000 */
[-C--:B------:R-:W-:Y:S01]  /*5540*/  FSEL R232, R232, R107.reuse, P1 ;  /* 0x0000006be8e87208 */ /* 0x080fe20000800000 */
[----:B------:R-:W-:Y:S01]  /*5550*/  FMUL.FTZ R226, R231, R226 ;  /* 0x000000e2e7e27220 */ /* 0x000fe20000410000 */
[----:B------:R-:W-:Y:S01]  /*5560*/  FSETP.GE.FTZ.AND P3, PT, R117, RZ, PT ;  /* 0x000000ff7500720b */ /* 0x000fe20003f76000 */
[----:B------:R-:W-:Y:S01]  /*5570*/  FMUL.FTZ R220, R237, R220 ;  /* 0x000000dceddc7220 */ /* 0x000fe20000410000 */
[----:B------:R-:W-:Y:S01]  /*5580*/  FSETP.GE.FTZ.AND P1, PT, R125, RZ, PT ;  /* 0x000000ff7d00720b */ /* 0x000fe20003f36000 */
[----:B------:R-:W-:Y:S01]  /*5590*/  FMUL.FTZ R34, R247, R34 ;  /* 0x00000022f7227220 */ /* 0x000fe20000410000 */
[-C--:B------:R-:W-:Y:S01]  /*55a0*/  FSEL R45, R56, R107.reuse, P2 ;  /* 0x0000006b382d7208 */ /* 0x080fe20001000000 */
[----:B------:R-:W-:Y:S01]  /*55b0*/  FADD.FTZ R56, -R105, R10 ;  /* 0x0000000a69387221 */ /* 0x000fe20000010100 */
[----:B------:R-:W-:Y:S01]  /*55c0*/  FSETP.GE.FTZ.AND P2, PT, R120, RZ, PT ;  /* 0x000000ff7800720b */ /* 0x000fe20003f56000 */
[----:B------:R-:W-:Y:S01]  /*55d0*/  FMUL.FTZ R50, R123, R50 ;  /* 0x000000327b327220 */ /* 0x000fe20000410000 */
[-C--:B------:R-:W-:Y:S01]  /*55e0*/  FSEL R41, R216, R107.reuse, P4 ;  /* 0x0000006bd8297208 */ /* 0x080fe20002000000 */
[----:B------:R-:W-:Y:S01]  /*55f0*/  FADD.FTZ R216, -R105, R14 ;  /* 0x0000000e69d87221 */ /* 0x000fe20000010100 */
[----:B------:R-:W-:Y:S01]  /*5600*/  FSEL R40, R40, R107, P3 ;  /* 0x0000006b28287208 */ /* 0x000fe20001800000 */
[----:B------:R-:W-:Y:S01]  /*5610*/  FMUL.FTZ R51, R130, R51 ;  /* 0x0000003382337220 */ /* 0x000fe20000410000 */
[----:B------:R-:W-:Y:S01]  /*5620*/  FSEL R44, R44, R107, P1 ;  /* 0x0000006b2c2c7208 */ /* 0x000fe20000800000 */
[----:B------:R-:W-:Y:S01]  /*5630*/  FMUL.FTZ R41, R236, R41 ;  /* 0x00000029ec297220 */ /* 0x000fe20000410000 */
[----:B------:R-:W-:Y:S01]  /*5640*/  FSEL R57, R60, R107, P2 ;  /* 0x0000006b3c397208 */ /* 0x000fe20001000000 */
[----:B------:R-:W-:Y:S01]  /*5650*/  @P0 FADD.FTZ R107, -R107, R61 ;  /* 0x0000003d6b6b0221 */ /* 0x000fe20000010100 */
[----:B------:R-:W-:Y:S01]  /*5660*/  FSETP.GE.FTZ.AND P1, PT, R218, RZ, PT ;  /* 0x000000ffda00720b */ /* 0x000fe20003f36000 */
[C---:B------:R-:W-:Y:S01]  /*5670*/  FADD.FTZ R60, -R105.reuse, R11 ;  /* 0x0000000b693c7221 */ /* 0x040fe20000010100 */
[----:B------:R-:W-:Y:S01]  /*5680*/  FSETP.GE.FTZ.AND P0, PT, R222, RZ, PT ;  /* 0x000000ffde00720b */ /* 0x000fe20003f16000 */
[C---:B------:R-:W-:Y:S01]  /*5690*/  FADD.FTZ R236, -R105.reuse, R15 ;  /* 0x0000000f69ec7221 */ /* 0x040fe20000010100 */
[----:B------:R-:W-:Y:S01]  /*56a0*/  FSEL R61, R56, R105, P1 ;  /* 0x00000069383d7208 */ /* 0x000fe20000800000 */
        /* <DEDUP_REMOVED lines=13> */
[-C--:B------:R-:W-:Y:S01]  /*5780*/  FSEL R60, R60, R105.reuse, P1 ;  /* 0x000000693c3c7208 */ /* 0x080fe20000800000 */
[----:B------:R-:W-:Y:S01]  /*5790*/  FMUL.FTZ R242, R235, R242 ;  /* 0x000000f2ebf27220 */ /* 0x000fe20000410000 */
        /* <DEDUP_REMOVED lines=15> */
[C---:B------:R-:W-:Y:S01]  /*5890*/  FADD.FTZ R42, -R105.reuse, R47 ;  /* 0x0000002f692a7221 */ /* 0x040fe20000010100 */
        /* <DEDUP_REMOVED lines=10> */
[----:B------:R-:W-:Y:S01]  /*5940*/  PLOP3.LUT P0, PT, PT, PT, UP2, 0x80, 0x0 ;  /* 0x000000000000781c */ /* 0x000fe20003f0f028 */
[----:B------:R-:W-:Y:S01]  /*5950*/  FMUL.FTZ R57, R120, R57 ;  /* 0x0000003978397220 */ /* 0x000fe20000410000 */
[C---:B------:R-:W-:Y:S01]  /*5960*/  FSETP.GE.FTZ.AND P3, PT, R239.reuse, RZ, PT ;  /* 0x000000ffef00720b */ /* 0x040fe20003f76000 */
[----:B------:R-:W-:Y:S01]  /*5970*/  FMUL.FTZ R56, R124, R107 ;  /* 0x0000006b7c387220 */ /* 0x000fe20000410000 */
[----:B------:R-:W-:Y:S01]  /*5980*/  FSETP.GE.FTZ.AND P4, PT, R126, RZ, PT ;  /* 0x000000ff7e00720b */ /* 0x000fe20003f96000 */
        /* <DEDUP_REMOVED lines=8> */
[----:B------:R-:W-:Y:S01]  /*5a10*/  FMUL.FTZ R222, R251, R222 ;  /* 0x000000defbde7220 */ /* 0x000fe20000410000 */
[----:B------:R-:W-:Y:S01]  /*5a20*/  FSEL R59, R46, R105, P3 ;  /* 0x000000692e3b7208 */ /* 0x000fe20001800000 */
[----:B------:R-:W-:Y:S01]  /*5a30*/  FMUL.FTZ R235, R118, R235 ;  /* 0x000000eb76eb7220 */ /* 0x000fe20000410000 */
[----:B------:R-:W-:Y:S01]  /*5a40*/  FSEL R237, R62, R105, P2 ;  /* 0x000000693eed7208 */ /* 0x000fe20001000000 */
[----:B------:R-:W-:Y:S02]  /*5a50*/  @P1 FADD.FTZ R105, -R105, R63 ;  /* 0x0000003f69691221 */ /* 0x000fe40000010100 */
        /* <DEDUP_REMOVED lines=14> */
[----:B------:R-:W-:Y:S02]  /*5b40*/  LEA R6, P1, R7, R210, 0x7 ;  /* 0x000000d207067211 */ /* 0x000fe400078238ff */
        /* <DEDUP_REMOVED lines=9> */
.L_x_518:
        /* <DEDUP_REMOVED lines=66> */
[----:B-1----:R-:W-:Y:S04]  /*6000*/  LDSM.16.MT88.4 R4, [R173+0x10000] ;  /* 0x01000000ad04783b */ /* 0x002fe80000004200 */
        /* <DEDUP_REMOVED lines=71> */
.L_x_519:
[----:B------:R-:W-:Y:S01]  /*6480*/  LDSM.16.M88.4 R20, [R172] ;  /* 0x00000000ac14783b */ /* 0x000fe20000000200 */
[----:B------:R-:W-:Y:S03]  /*6490*/  UIADD3 UR6, UR8, -0x1, URZ ;  /* 0xffffffff08067890 */ /* 0x000fe6000fffe03f */
[----:B------:R-:W2:Y:S04]  /*64a0*/  LDSM.16.MT88.4 R16, [R52+0x6000] ;  /* 0x006000003410783b */ /* 0x000ea80000004200 */
        /* <DEDUP_REMOVED lines=43> */
[----:B------:R-:W-:Y:S01]  /*6760*/  @P0 IADD3 R41, R179, -0x80, RZ ;  /* 0xffffff80b3290810 */ /* 0x000fe20007ffe0ff */
[-C--:B------:R-:W-:Y:S01]  /*6770*/  HMMA.16816.F32.BF16 R12, R32, R42.reuse, R12 ;  /* 0x0000002a200c723c */ /* 0x080fe2000004180c */
[----:B------:R-:W1:Y:S07]  /*6780*/  LDSM.16.M88.4 R32, [R165+0x6000] ;  /* 0x00600000a520783b */ /* 0x000e6e0000000200 */
[----:B------:R-:W-:Y:S07]  /*6790*/  HMMA.16816.F32.BF16 R16, R36, R42, R16 ;  /* 0x0000002a2410723c */ /* 0x000fee0000041810 */
[----:B------:R-:W-:Y:S01]  /*67a0*/  @P0 IMAD.WIDE R42, R41, R192, UR12 ;  /* 0x0000000c292a0e25 */ /* 0x000fe2000f8e02c0 */
[-C--:B--2---:R-:W-:Y:S04]  /*67b0*/  HMMA.16816.F32.BF16 R4, R20, R48.reuse, R4 ;  /* 0x000000301404723c */ /* 0x084fe80000041804 */
[----:B------:R2:W5:Y:S01]  /*67c0*/  @P0 LDG.E R198, [R42.64] ;  /* 0x000000042ac60981 */ /* 0x000562000c1e1900 */
[----:B------:R-:W-:Y:S02]  /*67d0*/  IMAD.U32 R39, RZ, RZ, UR29 ;  /* 0x0000001dff277e24 */ /* 0x000fe4000f8e00ff */
[----:B------:R-:W-:Y:S01]  /*67e0*/  IMAD.U32 R37, RZ, RZ, UR29 ;  /* 0x0000001dff257e24 */ /* 0x000fe2000f8e00ff */
[C---:B---3--:R-:W-:Y:S01]  /*67f0*/  HMMA.16816.F32.BF16 R8, R44.reuse, R48, R8 ;  /* 0x000000302c08723c */ /* 0x048fe20000041808 */
[----:B------:R2:W5:Y:S04]  /*6800*/  @P0 LDG.E R197, [R42.64+0x20] ;  /* 0x000020042ac50981 */ /* 0x000568000c1e1900 */
[----:B------:R2:W5:Y:S03]  /*6810*/  @P0 LDG.E R196, [R42.64+0x100] ;  /* 0x000100042ac40981 */ /* 0x000566000c1e1900 */
[-C--:B------:R-:W-:Y:S01]  /*6820*/  HMMA.16816.F32.BF16 R12, R44, R50.reuse, R12 ;  /* 0x000000322c0c723c */ /* 0x080fe2000004180c */
[----:B------:R2:W5:Y:S07]  /*6830*/  @P0 LDG.E R195, [R42.64+0x120] ;  /* 0x000120042ac30981 */ /* 0x00056e000c1e1900 */
[----:B------:R-:W-:Y:S01]  /*6840*/  HMMA.16816.F32.BF16 R16, R20, R50, R16 ;  /* 0x000000321410723c */ /* 0x000fe20000041810 */
[----:B------:R-:W-:Y:S07]  /*6850*/  LDSM.16.MT88.4 R20, [R173+0xc000] ;  /* 0x00c00000ad14783b */ /* 0x000fee0000004200 */
[-C--:B----4-:R-:W-:Y:S08]  /*6860*/  HMMA.16816.F32.BF16 R4, R24, R28.reuse, R4 ;  /* 0x0000001c1804723c */ /* 0x090ff00000041804 */
[C---:B-1----:R-:W-:Y:S07]  /*6870*/  HMMA.16816.F32.BF16 R8, R32.reuse, R28, R8 ;  /* 0x0000001c2008723c */ /* 0x042fee0000041808 */
[-C--:B------:R-:W-:Y:S01]  /*6880*/  LEA R28, P2, R39, R206.reuse, 0x2 ;  /* 0x000000ce271c7211 */ /* 0x080fe200078410ff */
[-C--:B------:R-:W-:Y:S01]  /*6890*/  HMMA.16816.F32.BF16 R12, R32, R30.reuse, R12 ;  /* 0x0000001e200c723c */ /* 0x080fe2000004180c */
[----:B------:R-:W-:Y:S03]  /*68a0*/  IMAD.U32 R29, RZ, RZ, UR28 ;  /* 0x0000001cff1d7e24 */ /* 0x000fe6000f8e00ff */
[----:B------:R-:W-:Y:S03]  /*68b0*/  IMAD.U32 R39, RZ, RZ, UR27 ;  /* 0x0000001bff277e24 */ /* 0x000fe6000f8e00ff */
[----:B------:R-:W-:Y:S01]  /*68c0*/  RED.E.ADD.F32.FTZ.RN.STRONG.GPU [R206.64], R4 ;  /* 0x00000004ce00798e */ /* 0x000fe2000c10e784 */
[----:B------:R-:W-:Y:S01]  /*68d0*/  HMMA.16816.F32.BF16 R16, R24, R30, R16 ;  /* 0x0000001e1810723c */ /* 0x000fe20000041810 */
[----:B------:R-:W-:Y:S03]  /*68e0*/  IMAD.U32 R33, RZ, RZ, UR28 ;  /* 0x0000001cff217e24 */ /* 0x000fe6000f8e00ff */
[-C--:B------:R-:W-:Y:S01]  /*68f0*/  LEA R32, P1, R29, R206.reuse, 0x2 ;  /* 0x000000ce1d207211 */ /* 0x080fe200078210ff */
[----:B------:R-:W-:Y:S01]  /*6900*/  IMAD.U32 R35, RZ, RZ, UR26 ;  /* 0x0000001aff237e24 */ /* 0x000fe2000f8e00ff */
[-C--:B------:R-:W-:Y:S01]  /*6910*/  LEA.HI.X.SX32 R29, R37, R207.reuse, 0x2, P2 ;  /* 0x000000cf251d7211 */ /* 0x080fe200010f16ff */
[----:B------:R-:W-:Y:S01]  /*6920*/  IMAD.U32 R25, RZ, RZ, UR27 ;  /* 0x0000001bff197e24 */ /* 0x000fe2000f8e00ff */
[-C--:B------:R-:W-:Y:S01]  /*6930*/  LEA.HI.X.SX32 R33, R33, R207.reuse, 0x2, P1 ;  /* 0x000000cf21217211 */ /* 0x080fe200008f16ff */
[----:B------:R-:W-:Y:S02]  /*6940*/  IMAD.U32 R37, RZ, RZ, UR26 ;  /* 0x0000001aff257e24 */ /* 0x000fe4000f8e00ff */
        /* <DEDUP_REMOVED lines=8> */
[----:B------:R-:W-:Y:S01]  /*69d0*/  IMAD.U32 R27, RZ, RZ, UR24 ;  /* 0x00000018ff1b7e24 */ /* 0x000fe2000f8e00ff */
[-C--:B------:R-:W-:Y:S01]  /*69e0*/  LEA.HI.X.SX32 R35, R35, R207.reuse, 0x2, P2 ;  /* 0x000000cf23237211 */ /* 0x080fe200010f16ff */
[----:B------:R-:W-:Y:S01]  /*69f0*/  RED.E.ADD.F32.FTZ.RN.STRONG.GPU [R36.64], R7 ;  /* 0x000000072400798e */ /* 0x000fe2000c10e784 */
[-C--:B------:R-:W-:Y:S01]  /*6a00*/  LEA.HI.X.SX32 R39, R25, R207.reuse, 0x2, P1 ;  /* 0x000000cf19277211 */ /* 0x080fe200008f16ff */
[----:B------:R-:W-:Y:S02]  /*6a10*/  IMAD.U32 R31, RZ, RZ, UR23 ;  /* 0x00000017ff1f7e24 */ /* 0x000fe4000f8e00ff */
[----:B------:R4:W-:Y:S01]  /*6a20*/  RED.E.ADD.F32.FTZ.RN.STRONG.GPU [R34.64], R8 ;  /* 0x000000082200798e */ /* 0x0009e2000c10e784 */
[----:B------:R-:W-:Y:S03]  /*6a30*/  IMAD.U32 R25, RZ, RZ, UR21 ;  /* 0x00000015ff197e24 */ /* 0x000fe6000f8e00ff */
[----:B------:R2:W-:Y:S01]  /*6a40*/  RED.E.ADD.F32.FTZ.RN.STRONG.GPU [R38.64], R9 ;  /* 0x000000092600798e */ /* 0x0005e2000c10e784 */
[----:B-1----:R-:W-:Y:S02]  /*6a50*/  IMAD.U32 R5, RZ, RZ, UR24 ;  /* 0x00000018ff057e24 */ /* 0x002fe4000f8e00ff */
[----:B------:R-:W-:Y:S01]  /*6a60*/  IMAD.U32 R29, RZ, RZ, UR22 ;  /* 0x00000016ff1d7e24 */ /* 0x000fe2000f8e00ff */
[-C--:B---3--:R-:W-:Y:S01]  /*6a70*/  LEA R32, P0, R27, R206.reuse, 0x2 ;  /* 0x000000ce1b207211 */ /* 0x088fe200078010ff */
[----:B------:R-:W-:Y:S03]  /*6a80*/  IMAD.U32 R27, RZ, RZ, UR23 ;  /* 0x00000017ff1b7e24 */ /* 0x000fe6000f8e00ff */
[-C--:B------:R-:W-:Y:S01]  /*6a90*/  LEA.HI.X.SX32 R33, R5, R207.reuse, 0x2, P0 ;  /* 0x000000cf05217211 */ /* 0x080fe200000f16ff */
[----:B------:R-:W-:Y:S01]  /*6aa0*/  IMAD.U32 R5, RZ, RZ, UR20 ;  /* 0x00000014ff057e24 */ /* 0x000fe2000f8e00ff */
[-C--:B------:R-:W-:Y:S01]  /*6ab0*/  LEA R28, P0, R27, R206.reuse, 0x2 ;  /* 0x000000ce1b1c7211 */ /* 0x080fe200078010ff */
[----:B------:R-:W-:Y:S02]  /*6ac0*/  IMAD.U32 R27, RZ, RZ, UR22 ;  /* 0x00000016ff1b7e24 */ /* 0x000fe4000f8e00ff */
[----:B------:R1:W-:Y:S01]  /*6ad0*/  RED.E.ADD.F32.FTZ.RN.STRONG.GPU [R32.64], R10 ;  /* 0x0000000a2000798e */ /* 0x0003e2000c10e784 */
[-C--:B----4-:R-:W-:Y:S01]  /*6ae0*/  LEA R34, P2, R29, R206.reuse, 0x2 ;  /* 0x000000ce1d227211 */ /* 0x090fe200078410ff */
[----:B------:R-:W-:Y:S01]  /*6af0*/  IMAD.U32 R7, RZ, RZ, UR21 ;  /* 0x00000015ff077e24 */ /* 0x000fe2000f8e00ff */
[-C--:B------:R-:W-:Y:S01]  /*6b00*/  LEA.HI.X.SX32 R29, R31, R207.reuse, 0x2, P0 ;  /* 0x000000cf1f1d7211 */ /* 0x080fe200000f16ff */
[----:B------:R-:W-:Y:S01]  /*6b10*/  IMAD.U32 R31, RZ, RZ, UR19 ;  /* 0x00000013ff1f7e24 */ /* 0x000fe2000f8e00ff */
[-C--:B--2---:R-:W-:Y:S01]  /*6b20*/  LEA R38, P1, R25, R206.reuse, 0x2 ;  /* 0x000000ce19267211 */ /* 0x084fe200078210ff */
[----:B------:R-:W-:Y:S01]  /*6b30*/  IMAD.U32 R9, RZ, RZ, UR20 ;  /* 0x00000014ff097e24 */ /* 0x000fe2000f8e00ff */
[-C--:B------:R-:W-:Y:S01]  /*6b40*/  LEA.HI.X.SX32 R35, R27, R207.reuse, 0x2, P2 ;  /* 0x000000cf1b237211 */ /* 0x080fe200010f16ff */
[----:B------:R2:W-:Y:S01]  /*6b50*/  RED.E.ADD.F32.FTZ.RN.STRONG.GPU [R28.64], R11 ;  /* 0x0000000b1c00798e */ /* 0x0005e2000c10e784 */
[-C--:B------:R-:W-:Y:S01]  /*6b60*/  LEA R36, P0, R5, R206.reuse, 0x2 ;  /* 0x000000ce05247211 */ /* 0x080fe200078010ff */
[----:B------:R-:W-:Y:S01]  /*6b70*/  IMAD.U32 R5, RZ, RZ, UR19 ;  /* 0x00000013ff057e24 */ /* 0x000fe2000f8e00ff */
[-C--:B------:R-:W-:Y:S01]  /*6b80*/  LEA.HI.X.SX32 R39, R7, R207.reuse, 0x2, P1 ;  /* 0x000000cf07277211 */ /* 0x080fe200008f16ff */
[----:B------:R3:W-:Y:S01]  /*6b90*/  RED.E.ADD.F32.FTZ.RN.STRONG.GPU [R34.64], R16 ;  /* 0x000000102200798e */ /* 0x0007e2000c10e784 */
[-C--:B------:R-:W-:Y:S01]  /*6ba0*/  LEA.HI.X.SX32 R37, R9, R207.reuse, 0x2, P0 ;  /* 0x000000cf09257211 */ /* 0x080fe200000f16ff */
[----:B------:R-:W-:Y:S01]  /*6bb0*/  IMAD.U32 R7, RZ, RZ, UR18 ;  /* 0x00000012ff077e24 */ /* 0x000fe2000f8e00ff */
[-C--:B------:R-:W-:Y:S01]  /*6bc0*/  LEA R30, P0, R5, R206.reuse, 0x2 ;  /* 0x000000ce051e7211 */ /* 0x080fe200078010ff */
[----:B------:R4:W-:Y:S01]  /*6bd0*/  RED.E.ADD.F32.FTZ.RN.STRONG.GPU [R38.64], R17 ;  /* 0x000000112600798e */ /* 0x0009e2000c10e784 */
[----:B------:R-:W-:Y:S02]  /*6be0*/  IMAD.U32 R27, RZ, RZ, UR17 ;  /* 0x00000011ff1b7e24 */ /* 0x000fe4000f8e00ff */
[----:B------:R-:W-:Y:S01]  /*6bf0*/  IMAD.U32 R9, RZ, RZ, UR15 ;  /* 0x0000000fff097e24 */ /* 0x000fe2000f8e00ff */
[----:B------:R4:W-:Y:S01]  /*6c00*/  RED.E.ADD.F32.FTZ.RN.STRONG.GPU [R36.64], R18 ;  /* 0x000000122400798e */ /* 0x0009e2000c10e784 */
[-C--:B------:R-:W-:Y:S01]  /*6c10*/  LEA.HI.X.SX32 R31, R31, R207.reuse, 0x2, P0 ;  /* 0x000000cf1f1f7211 */ /* 0x080fe200000f16ff */
[----:B------:R-:W-:Y:S02]  /*6c20*/  IMAD.U32 R25, RZ, RZ, UR16 ;  /* 0x00000010ff197e24 */ /* 0x000fe4000f8e00ff */
[----:B------:R-:W-:Y:S02]  /*6c30*/  IMAD.U32 R5, RZ, RZ, UR15 ;  /* 0x0000000fff057e24 */ /* 0x000fe4000f8e00ff */
[----:B------:R-:W-:Y:S01]  /*6c40*/  RED.E.ADD.F32.FTZ.RN.STRONG.GPU [R30.64], R19 ;  /* 0x000000131e00798e */ /* 0x000fe2000c10e784 */
[----:B-1----:R-:W-:Y:S01]  /*6c50*/  IMAD.U32 R33, RZ, RZ, UR16 ;  /* 0x00000010ff217e24 */ /* 0x002fe2000f8e00ff */
[-C--:B------:R-:W-:Y:S02]  /*6c60*/  LEA R32, P1, R25, R206.reuse, 0x2 ;  /* 0x000000ce19207211 */ /* 0x080fe400078210ff */
[----:B------:R-:W-:Y:S02]  /*6c70*/  LDSM.16.MT88.4 R16, [R173+0x8800] ;  /* 0x00880000ad10783b */ /* 0x000fe40000004200 */
[-C--:B------:R-:W-:Y:S02]  /*6c80*/  LEA.HI.X.SX32 R33, R33, R207.reuse, 0x2, P1 ;  /* 0x000000cf21217211 */ /* 0x080fe400008f16ff */
[----:B------:R-:W-:Y:S01]  /*6c90*/  ISETP.LT.AND P1, PT, RZ, UR8, PT ;  /* 0x00000008ff007c0c */ /* 0x000fe2000bf21270 */
[----:B--2---:R-:W-:Y:S02]  /*6ca0*/  IMAD.U32 R29, RZ, RZ, UR18 ;  /* 0x00000012ff1d7e24 */ /* 0x004fe4000f8e00ff */
[----:B------:R-:W-:Y:S01]  /*6cb0*/  IMAD.U32 R11, RZ, RZ, UR17 ;  /* 0x00000011ff0b7e24 */ /* 0x000fe2000f8e00ff */
[-C--:B---3--:R-:W-:Y:S04]  /*6cc0*/  LEA R34, P3, R7, R206.reuse, 0x2 ;  /* 0x000000ce07227211 */ /* 0x088fe800078610ff */
[-C--:B------:R-:W-:Y:S02]  /*6cd0*/  LEA.HI.X.SX32 R35, R29, R207.reuse, 0x2, P3 ;  /* 0x000000cf1d237211 */ /* 0x080fe400018f16ff */
[-C--:B----4-:R-:W-:Y:S01]  /*6ce0*/  LEA R38, P0, R9, R206.reuse, 0x2 ;  /* 0x000000ce09267211 */ /* 0x090fe200078010ff */
[----:B------:R-:W-:Y:S01]  /*6cf0*/  LDSM.16.MT88.4 R28, [R173+0xc800] ;  /* 0x00c80000ad1c783b */ /* 0x000fe20000004200 */
[----:B------:R-:W-:Y:S02]  /*6d00*/  LEA R36, P2, R27, R206, 0x2 ;  /* 0x000000ce1b247211 */ /* 0x000fe400078410ff */
[-C--:B------:R-:W-:Y:S01]  /*6d10*/  LEA.HI.X.SX32 R39, R5, R207.reuse, 0x2, P0 ;  /* 0x000000cf05277211 */ /* 0x080fe200000f16ff */
[----:B------:R-:W-:Y:S01]  /*6d20*/  RED.E.ADD.F32.FTZ.RN.STRONG.GPU [R34.64], R12 ;  /* 0x0000000c2200798e */ /* 0x000fe2000c10e784 */
[----:B------:R-:W-:Y:S03]  /*6d30*/  LEA.HI.X.SX32 R37, R11, R207, 0x2, P2 ;  /* 0x000000cf0b257211 */ /* 0x000fe600010f16ff */
[----:B------:R-:W-:Y:S04]  /*6d40*/  LDSM.16.MT88.4 R4, [R173+0x8000] ;  /* 0x00800000ad04783b */ /* 0x000fe80000004200 */
[----:B------:R-:W1:Y:S04]  /*6d50*/  LDSM.16.MT88.4 R8, [R169] ;  /* 0x00000000a908783b */ /* 0x000e680000004200 */
[----:B------:R-:W-:Y:S04]  /*6d60*/  RED.E.ADD.F32.FTZ.RN.STRONG.GPU [R36.64], R13 ;  /* 0x0000000d2400798e */ /* 0x000fe8000c10e784 */
[----:B------:R-:W-:Y:S04]  /*6d70*/  RED.E.ADD.F32.FTZ.RN.STRONG.GPU [R32.64], R14 ;  /* 0x0000000e2000798e */ /* 0x000fe8000c10e784 */
[----:B------:R-:W-:Y:S01]  /*6d80*/  RED.E.ADD.F32.FTZ.RN.STRONG.GPU [R38.64], R15 ;  /* 0x0000000f2600798e */ /* 0x000fe2000c10e784 */
[----:B------:R-:W-:Y:S02]  /*6d90*/  ULOP3.LUT UR4, UR8, 0x1, URZ, 0xc0, !UPT ;  /* 0x0000000108047892 */ /* 0x000fe4000f8ec03f */
[----:B------:R-:W-:Y:S01]  /*6da0*/  @UP2 UIADD3 UR5, UP1, UR12, -0x200, URZ ;  /* 0xfffffe000c052890 */ /* 0x000fe2000ff3e03f */
[----:B------:R-:W2:Y:S01]  /*6db0*/  LDSM.16.MT88.4 R24, [R169+0x400] ;  /* 0x00040000a918783b */ /* 0x000ea20000004200 */
[----:B------:R-:W-:Y:S02]  /*6dc0*/  UISETP.NE.U32.AND UP0, UPT, UR4, 0x1, UPT ;  /* 0x000000010400788c */ /* 0x000fe4000bf05070 */
[----:B------:R-:W-:Y:S01]  /*6dd0*/  @UP2 UIADD3.X UR4, UR13, -0x1, URZ, UP1, !UPT ;  /* 0xffffffff0d042890 */ /* 0x000fe20008ffe43f */
[----:B------:R-:W-:Y:S01]  /*6de0*/  LDSM.16.MT88.4 R12, [R169+0x800] ;  /* 0x00080000a90c783b */ /* 0x000fe20000004200 */
[----:B------:R-:W-:Y:S02]  /*6df0*/  UMOV UR8, UR6 ;  /* 0x0000000600087c82 */ /* 0x000fe40008000000 */
[----:B------:R-:W-:Y:S01]  /*6e00*/  PLOP3.LUT P0, PT, PT, PT, UP0, 0x80, 0x0 ;  /* 0x000000000000781c */ /* 0x000fe20003f0f008 */
[----:B------:R-:W-:Y:S01]  /*6e10*/  LDSM.16.MT88.4 R32, [R173+0xd000] ;  /* 0x00d00000ad20783b */ /* 0x000fe20000004200 */
[----:B------:R-:W-:Y:S02]  /*6e20*/  @UP2 UIADD3 UR14, UP0, UR14, -0x200, URZ ;  /* 0xfffffe000e0e2890 */ /* 0x000fe4000ff1e03f */
[----:B------:R-:W-:Y:S02]  /*6e30*/  @UP2 UMOV UR12, UR5 ;  /* 0x00000005000c2c82 */ /* 0x000fe40008000000 */
[----:B------:R-:W-:Y:S02]  /*6e40*/  @UP2 UIADD3.X UR11, UR11, -0x1, URZ, UP0, !UPT ;  /* 0xffffffff0b0b2890 */ /* 0x000fe400087fe43f */
[----:B------:R-:W-:Y:S01]  /*6e50*/  @UP2 UMOV UR13, UR4 ;  /* 0x00000004000d2c82 */ /* 0x000fe20008000000 */
[-C--:B-1----:R-:W-:Y:S08]  /*6e60*/  HMMA.16816.F32.BF16 R84, R4, R8.reuse, R84 ;  /* 0x000000080454723c */ /* 0x082ff00000041854 */
[C---:B------:R-:W-:Y:S08]  /*6e70*/  HMMA.16816.F32.BF16 R88, R20.reuse, R8, R88 ;  /* 0x000000081458723c */ /* 0x040ff00000041858 */
[-C--:B------:R-:W-:Y:S01]  /*6e80*/  HMMA.16816.F32.BF16 R92, R20, R10.reuse, R92 ;  /* 0x0000000a145c723c */ /* 0x080fe2000004185c */
[----:B------:R-:W1:Y:S07]  /*6e90*/  LDSM.16.MT88.4 R20, [R173+0x9000] ;  /* 0x00900000ad14783b */ /* 0x000e6e0000004200 */
[----:B------:R-:W-:Y:S01]  /*6ea0*/  HMMA.16816.F32.BF16 R96, R4, R10, R96 ;  /* 0x0000000a0460723c */ /* 0x000fe20000041860 */
[----:B------:R-:W-:Y:S04]  /*6eb0*/  LDSM.16.MT88.4 R4, [R173+0x9800] ;  /* 0x00980000ad04783b */ /* 0x000fe80000004200 */
[----:B------:R-:W3:Y:S03]  /*6ec0*/  LDSM.16.MT88.4 R8, [R169+0xc00] ;  /* 0x000c0000a908783b */ /* 0x000ee60000004200 */
[-C--:B--2---:R-:W-:Y:S08]  /*6ed0*/  HMMA.16816.F32.BF16 R84, R16, R24.reuse, R84 ;  /* 0x000000181054723c */ /* 0x084ff00000041854 */
[C---:B------:R-:W-:Y:S08]  /*6ee0*/  HMMA.16816.F32.BF16 R88, R28.reuse, R24, R88 ;  /* 0x000000181c58723c */ /* 0x040ff00000041858 */
[-C--:B------:R-:W-:Y:S01]  /*6ef0*/  HMMA.16816.F32.BF16 R92, R28, R26.reuse, R92 ;  /* 0x0000001a1c5c723c */ /* 0x080fe2000004185c */
[----:B------:R-:W2:Y:S07]  /*6f00*/  LDSM.16.MT88.4 R28, [R173+0xd800] ;  /* 0x00d80000ad1c783b */ /* 0x000eae0000004200 */
[----:B------:R-:W-:Y:S01]  /*6f10*/  HMMA.16816.F32.BF16 R96, R16, R26, R96 ;  /* 0x0000001a1060723c */ /* 0x000fe20000041860 */
[----:B------:R-:W-:Y:S04]  /*6f20*/  LDSM.16.MT88.4 R16, [R173+0xa000] ;  /* 0x00a00000ad10783b */ /* 0x000fe80000004200 */
[----:B------:R-:W4:Y:S03]  /*6f30*/  LDSM.16.MT88.4 R24, [R169+0x1000] ;  /* 0x00100000a918783b */ /* 0x000f260000004200 */
[-C--:B-1----:R-:W-:Y:S08]  /*6f40*/  HMMA.16816.F32.BF16 R84, R20, R12.reuse, R84 ;  /* 0x0000000c1454723c */ /* 0x082ff00000041854 */
[C---:B------:R-:W-:Y:S08]  /*6f50*/  HMMA.16816.F32.BF16 R88, R32.reuse, R12, R88 ;  /* 0x0000000c2058723c */ /* 0x040ff00000041858 */
[-C--:B------:R-:W-:Y:S01]  /*6f60*/  HMMA.16816.F32.BF16 R92, R32, R14.reuse, R92 ;  /* 0x0000000e205c723c */ /* 0x080fe2000004185c */
[----:B------:R-:W1:Y:S07]  /*6f70*/  LDSM.16.MT88.4 R32, [R173+0xe000] ;  /* 0x00e00000ad20783b */ /* 0x000e6e0000004200 */
[----:B------:R-:W-:Y:S01]  /*6f80*/  HMMA.16816.F32.BF16 R96, R20, R14, R96 ;  /* 0x0000000e1460723c */ /* 0x000fe20000041860 */
[----:B------:R-:W-:Y:S04]  /*6f90*/  LDSM.16.MT88.4 R12, [R173+0xa800] ;  /* 0x00a80000ad0c783b */ /* 0x000fe80000004200 */
[----:B------:R-:W1:Y:S03]  /*6fa0*/  LDSM.16.MT88.4 R20, [R169+0x1400] ;  /* 0x00140000a914783b */ /* 0x000e660000004200 */
[-C--:B---3--:R-:W-:Y:S08]  /*6fb0*/  HMMA.16816.F32.BF16 R84, R4, R8.reuse, R84 ;  /* 0x000000080454723c */ /* 0x088ff00000041854 */
[C---:B--2---:R-:W-:Y:S08]  /*6fc0*/  HMMA.16816.F32.BF16 R88, R28.reuse, R8, R88 ;  /* 0x000000081c58723c */ /* 0x044ff00000041858 */
[-C--:B------:R-:W-:Y:S01]  /*6fd0*/  HMMA.16816.F32.BF16 R92, R28, R10.reuse, R92 ;  /* 0x0000000a1c5c723c */ /* 0x080fe2000004185c */
[----:B------:R-:W2:Y:S07]  /*6fe0*/  LDSM.16.MT88.4 R28, [R173+0xe800] ;  /* 0x00e80000ad1c783b */ /* 0x000eae0000004200 */
[----:B------:R-:W-:Y:S01]  /*6ff0*/  HMMA.16816.F32.BF16 R96, R4, R10, R96 ;  /* 0x0000000a0460723c */ /* 0x000fe20000041860 */
[----:B------:R-:W-:Y:S04]  /*7000*/  LDSM.16.MT88.4 R4, [R173+0xb000] ;  /* 0x00b00000ad04783b */ /* 0x000fe80000004200 */
[----:B------:R-:W3:Y:S03]  /*7010*/  LDSM.16.MT88.4 R8, [R169+0x1800] ;  /* 0x00180000a908783b */ /* 0x000ee60000004200 */
[-C--:B----4-:R-:W-:Y:S08]  /*7020*/  HMMA.16816.F32.BF16 R84, R16, R24.reuse, R84 ;  /* 0x000000181054723c */ /* 0x090ff00000041854 */
[C---:B-1----:R-:W-:Y:S08]  /*7030*/  HMMA.16816.F32.BF16 R88, R32.reuse, R24, R88 ;  /* 0x000000182058723c */ /* 0x042ff00000041858 */
[-C--:B------:R-:W-:Y:S01]  /*7040*/  HMMA.16816.F32.BF16 R92, R32, R26.reuse, R92 ;  /* 0x0000001a205c723c */ /* 0x080fe2000004185c */
[----:B------:R-:W1:Y:S07]  /*7050*/  LDSM.16.MT88.4 R32, [R173+0xf000] ;  /* 0x00f00000ad20783b */ /* 0x000e6e0000004200 */
[----:B------:R-:W-:Y:S01]  /*7060*/  HMMA.16816.F32.BF16 R96, R16, R26, R96 ;  /* 0x0000001a1060723c */ /* 0x000fe20000041860 */
[----:B------:R-:W-:Y:S04]  /*7070*/  LDSM.16.MT88.4 R16, [R173+0xb800] ;  /* 0x00b80000ad10783b */ /* 0x000fe80000004200 */
[----:B------:R-:W4:Y:S03]  /*7080*/  LDSM.16.MT88.4 R24, [R169+0x1c00] ;  /* 0x001c0000a918783b */ /* 0x000f260000004200 */
[-C--:B------:R-:W-:Y:S08]  /*7090*/  HMMA.16816.F32.BF16 R84, R12, R20.reuse, R84 ;  /* 0x000000140c54723c */ /* 0x080ff00000041854 */
[C---:B--2---:R-:W-:Y:S08]  /*70a0*/  HMMA.16816.F32.BF16 R88, R28.reuse, R20, R88 ;  /* 0x000000141c58723c */ /* 0x044ff00000041858 */
[-C--:B------:R-:W-:Y:S01]  /*70b0*/  HMMA.16816.F32.BF16 R92, R28, R22.reuse, R92 ;  /* 0x000000161c5c723c */ /* 0x080fe2000004185c */
[----:B------:R-:W2:Y:S07]  /*70c0*/  LDSM.16.MT88.4 R28, [R173+0xf800] ;  /* 0x00f80000ad1c783b */ /* 0x000eae0000004200 */
[----:B------:R-:W-:Y:S08]  /*70d0*/  HMMA.16816.F32.BF16 R96, R12, R22, R96 ;  /* 0x000000160c60723c */ /* 0x000ff00000041860 */
[-C--:B---3--:R-:W-:Y:S08]  /*70e0*/  HMMA.16816.F32.BF16 R84, R4, R8.reuse, R84 ;  /* 0x000000080454723c */ /* 0x088ff00000041854 */
[C---:B-1----:R-:W-:Y:S08]  /*70f0*/  HMMA.16816.F32.BF16 R88, R32.reuse, R8, R88 ;  /* 0x000000082058723c */ /* 0x042ff00000041858 */
[-C--:B------:R-:W-:Y:S08]  /*7100*/  HMMA.16816.F32.BF16 R92, R32, R10.reuse, R92 ;  /* 0x0000000a205c723c */ /* 0x080ff0000004185c */
[----:B------:R-:W-:Y:S07]  /*7110*/  HMMA.16816.F32.BF16 R96, R4, R10, R96 ;  /* 0x0000000a0460723c */ /* 0x000fee0000041860 */
[C---:B------:R-:W-:Y:S01]  /*7120*/  IADD3 R4, R169.reuse, -0x2000, RZ ;  /* 0xffffe000a9047810 */ /* 0x040fe20007ffe0ff */
[-C--:B----4-:R-:W-:Y:S05]  /*7130*/  HMMA.16816.F32.BF16 R84, R16, R24.reuse, R84 ;  /* 0x000000181054723c */ /* 0x090fea0000041854 */
[----:B------:R-:W-:Y:S03]  /*7140*/  @P0 IADD3 R4, R169, 0x2000, RZ ;  /* 0x00002000a9040810 */ /* 0x000fe60007ffe0ff */
[C---:B--2---:R-:W-:Y:S04]  /*7150*/  HMMA.16816.F32.BF16 R88, R28.reuse, R24, R88 ;  /* 0x000000181c58723c */ /* 0x044fe80000041858 */
[----:B------:R-:W-:Y:S04]  /*7160*/  IMAD.MOV.U32 R169, RZ, RZ, R4 ;  /* 0x000000ffffa97224 */ /* 0x000fe800078e0004 */
[-C--:B------:R-:W-:Y:S08]  /*7170*/  HMMA.16816.F32.BF16 R92, R28, R26.reuse, R92 ;  /* 0x0000001a1c5c723c */ /* 0x080ff0000004185c */
[----:B------:R-:W-:Y:S01]  /*7180*/  HMMA.16816.F32.BF16 R96, R16, R26, R96 ;  /* 0x0000001a1060723c */ /* 0x000fe20000041860 */
[----:B------:R-:W-:-:S07]  /*7190*/  @P1 BRA `(.L_x_520) ;  /* 0xffffb0b000001947 */ /* 0x000fce000383ffff */
.L_x_517:
[----:B------:R-:W-:Y:S07]  /*71a0*/  @!UPT UIADD3 URZ, URZ, URZ, URZ ;  /* 0x0000003f3f3ff290 */ /* 0x000fee000fffe03f */
[----:B------:R-:W2:Y:S01]  /*71b0*/  S2R R0, SR_TID.X ;  /* 0x0000000000007919 */ /* 0x000ea20000002100 */
[----:B------:R-:W-:Y:S01]  /*71c0*/  FMUL.FTZ R84, R84, c[0x0][0x2e0] ;  /* 0x0000b80054547a20 */ /* 0x000fe20000410000 */
[----:B------:R-:W-:Y:S01]  /*71d0*/  SHF.L.U32 R22, R181, 0x1, RZ ;  /* 0x00000001b5167819 */ /* 0x000fe200000006ff */
[----:B------:R-:W-:Y:S01]  /*71e0*/  FMUL.FTZ R85, R85, c[0x0][0x2e0] ;  /* 0x0000b80055557a20 */ /* 0x000fe20000410000 */
[----:B------:R-:W-:Y:S01]  /*71f0*/  BAR.SYNC.DEFER_BLOCKING 0x0 ;  /* 0x0000000000007b1d */ /* 0x000fe20000010000 */
[----:B------:R-:W-:Y:S01]  /*7200*/  FMUL.FTZ R86, R86, c[0x0][0x2e0] ;  /* 0x0000b80056567a20 */ /* 0x000fe20000410000 */
[----:B------:R-:W-:Y:S01]  /*7210*/  MOV R26, UR32 ;  /* 0x00000020001a7c02 */ /* 0x000fe20008000f00 */
[----:B------:R-:W-:Y:S01]  /*7220*/  FMUL.FTZ R87, R87, c[0x0][0x2e0] ;  /* 0x0000b80057577a20 */ /* 0x000fe20000410000 */
[----:B------:R-:W-:Y:S01]  /*7230*/  F2FP.BF16.PACK_AB R85, R85, R84 ;  /* 0x000000545555723e */ /* 0x000fe200000010ff */
[----:B------:R-:W-:Y:S01]  /*7240*/  FMUL.FTZ R96, R96, c[0x0][0x2e0] ;  /* 0x0000b80060607a20 */ /* 0x000fe20000410000 */
[----:B------:R-:W4:Y:S01]  /*7250*/  S2R R2, SR_CTAID.Y ;  /* 0x0000000000027919 */ /* 0x000f220000002600 */
[----:B------:R-:W-:Y:S01]  /*7260*/  FMUL.FTZ R97, R97, c[0x0][0x2e0] ;  /* 0x0000b80061617a20 */ /* 0x000fe20000410000 */
[----:B------:R-:W-:Y:S01]  /*7270*/  F2FP.BF16.PACK_AB R87, R87, R86 ;  /* 0x000000565757723e */ /* 0x000fe200000010ff */
[----:B------:R-:W-:Y:S01]  /*7280*/  FMUL.FTZ R98, R98, c[0x0][0x2e0] ;  /* 0x0000b80062627a20 */ /* 0x000fe20000410000 */
[----:B------:R-:W-:Y:S01]  /*7290*/  MOV R24, UR32 ;  /* 0x0000002000187c02 */ /* 0x000fe20008000f00 */
[----:B------:R-:W-:Y:S01]  /*72a0*/  FMUL.FTZ R99, R99, c[0x0][0x2e0] ;  /* 0x0000b80063637a20 */ /* 0x000fe20000410000 */
[----:B------:R-:W-:Y:S01]  /*72b0*/  F2FP.BF16.PACK_AB R96, R97, R96 ;  /* 0x000000606160723e */ /* 0x000fe200000010ff */
[----:B------:R-:W-:Y:S01]  /*72c0*/  FMUL.FTZ R88, R88, c[0x0][0x2e0] ;  /* 0x0000b80058587a20 */ /* 0x000fe20000410000 */
[----:B------:R-:W-:Y:S01]  /*72d0*/  ULDC.64 UR4, c[0x0][0x3a0] ;  /* 0x0000e80000047ab9 */ /* 0x000fe20000000a00 */
[----:B------:R-:W-:Y:S01]  /*72e0*/  FMUL.FTZ R89, R89, c[0x0][0x2e0] ;  /* 0x0000b80059597a20 */ /* 0x000fe20000410000 */
[----:B------:R-:W-:Y:S01]  /*72f0*/  F2FP.BF16.PACK_AB R98, R99, R98 ;  /* 0x000000626362723e */ /* 0x000fe200000010ff */
[----:B------:R-:W-:Y:S01]  /*7300*/  FMUL.FTZ R90, R90, c[0x0][0x2e0] ;  /* 0x0000b8005a5a7a20 */ /* 0x000fe20000410000 */
[----:B------:R-:W-:Y:S01]  /*7310*/  ULDC.64 UR6, c[0x0][0x3a8] ;  /* 0x0000ea0000067ab9 */ /* 0x000fe20000000a00 */
[----:B------:R-:W-:Y:S01]  /*7320*/  FMUL.FTZ R91, R91, c[0x0][0x2e0] ;  /* 0x0000b8005b5b7a20 */ /* 0x000fe20000410000 */
[----:B--2---:R-:W-:Y:S01]  /*7330*/  SHF.R.S32.HI R5, RZ, 0x1f, R0 ;  /* 0x0000001fff057819 */ /* 0x004fe20000011400 */
        /* <DEDUP_REMOVED lines=8> */
[----:B------:R-:W-:Y:S01]  /*73c0*/  FMUL.FTZ R68, R68, c[0x0][0x2dc] ;  /* 0x0000b70044447a20 */ /* 0x000fe20000410000 */
[----:B------:R-:W-:Y:S01]  /*73d0*/  F2FP.BF16.PACK_AB R92, R93, R92 ;  /* 0x0000005c5d5c723e */ /* 0x000fe200000010ff */
[----:B------:R-:W-:Y:S01]  /*73e0*/  FMUL.FTZ R69, R69, c[0x0][0x2dc] ;  /* 0x0000b70045457a20 */ /* 0x000fe20000410000 */
[----:B------:R-:W-:Y:S01]  /*73f0*/  F2FP.BF16.PACK_AB R94, R95, R94 ;  /* 0x0000005e5f5e723e */ /* 0x000fe200000010ff */
[----:B------:R-:W-:Y:S01]  /*7400*/  FMUL.FTZ R70, R70, c[0x0][0x2dc] ;  /* 0x0000b70046467a20 */ /* 0x000fe20000410000 */
[----:B------:R-:W-:Y:S01]  /*7410*/  SHF.R.S32.HI R5, RZ, 0x2, R5 ;  /* 0x00000002ff057819 */ /* 0x000fe20000011405 */
        /* <DEDUP_REMOVED lines=26> */
[----:B------:R-:W-:Y:S01]  /*75c0*/  IMAD.WIDE.U32 R8, R5, c[0x0][0x3a0], RZ ;  /* 0x0000e80005087a25 */ /* 0x000fe200078e00ff */
[----:B------:R-:W-:Y:S01]  /*75d0*/  SHF.R.S32.HI R4, RZ, 0x1f, R5 ;  /* 0x0000001fff047819 */ /* 0x000fe20000011405 */
[----:B------:R-:W-:Y:S01]  /*75e0*/  STS [R189+0x1000], R92 ;  /* 0x0010005cbd007388 */ /* 0x000fe20000000800 */
[----:B------:R-:W-:Y:S01]  /*75f0*/  F2FP.BF16.PACK_AB R78, R79, R78 ;  /* 0x0000004e4f4e723e */ /* 0x000fe200000010ff */
[----:B------:R-:W-:Y:S01]  /*7600*/  UIMAD UR4, UR33, UR4, URZ ;  /* 0x00000004210472a4 */ /* 0x000fe2000f8e023f */
[----:B------:R-:W-:Y:S01]  /*7610*/  IADD3 R7, -R7, R0, RZ ;  /* 0x0000000007077210 */ /* 0x000fe20007ffe1ff */
[----:B------:R-:W-:Y:S01]  /*7620*/  STS [R189+0x1200], R94 ;  /* 0x0012005ebd007388 */ /* 0x000fe20000000800 */
[C---:B------:R-:W-:Y:S01]  /*7630*/  IMAD R0, R4.reuse, c[0x0][0x3a0], RZ ;  /* 0x0000e80004007a24 */ /* 0x040fe200078e02ff */
[----:B----4-:R-:W-:Y:S01]  /*7640*/  SHF.R.S32.HI R11, RZ, 0x1f, R2 ;  /* 0x0000001fff0b7819 */ /* 0x010fe20000011402 */
[----:B------:R-:W-:Y:S01]  /*7650*/  IMAD R6, R4, c[0x0][0x3a8], RZ ;  /* 0x0000ea0004067a24 */ /* 0x000fe200078e02ff */
[----:B------:R-:W-:Y:S01]  /*7660*/  STS [R190+0x2000], R69 ;  /* 0x00200045be007388 */ /* 0x000fe20000000800 */
[----:B------:R-:W-:Y:S01]  /*7670*/  IMAD R15, R5, c[0x0][0x3a4], R0 ;  /* 0x0000e900050f7a24 */ /* 0x000fe200078e0200 */
[----:B------:R-:W-:Y:S01]  /*7680*/  SHF.L.U32 R32, R7, 0x3, RZ ;  /* 0x0000000307207819 */ /* 0x000fe200000006ff */
[----:B------:R-:W-:Y:S01]  /*7690*/  IMAD R6, R5, c[0x0][0x3ac], R6 ;  /* 0x0000eb0005067a24 */ /* 0x000fe200078e0206 */
[----:B------:R-:W-:Y:S01]  /*76a0*/  STS [R190+0x2200], R71 ;  /* 0x00220047be007388 */ /* 0x000fe20000000800 */
[----:B------:R-:W-:Y:S01]  /*76b0*/  IMAD R13, R11, c[0x0][0x388], RZ ;  /* 0x0000e2000b0d7a24 */ /* 0x000fe200078e02ff */
[----:B------:R-:W-:Y:S01]  /*76c0*/  IADD3 R9, R9, R15, RZ ;  /* 0x0000000f09097210 */ /* 0x000fe20007ffe0ff */
[----:B------:R-:W-:Y:S01]  /*76d0*/  IMAD.WIDE.U32 R14, R5, c[0x0][0x3a8], RZ ;  /* 0x0000ea00050e7a25 */ /* 0x000fe200078e00ff */
[----:B------:R-:W-:Y:S01]  /*76e0*/  STS [R189+0x2000], R80 ;  /* 0x00200050bd007388 */ /* 0x000fe20000000800 */
[--C-:B------:R-:W-:Y:S01]  /*76f0*/  SHF.R.S32.HI R33, RZ, 0x1f, R32.reuse ;  /* 0x0000001fff217819 */ /* 0x100fe20000011420 */
[----:B------:R-:W-:Y:S01]  /*7700*/  UIMAD UR6, UR33, UR6, URZ ;  /* 0x00000006210672a4 */ /* 0x000fe2000f8e023f */
[----:B------:R-:W-:Y:S01]  /*7710*/  IMAD R11, R11, c[0x0][0x390], RZ ;  /* 0x0000e4000b0b7a24 */ /* 0x000fe200078e02ff */
[----:B------:R-:W-:Y:S01]  /*7720*/  STS [R189+0x2200], R82 ;  /* 0x00220052bd007388 */ /* 0x000fe20000000800 */
[----:B------:R-:W-:Y:S01]  /*7730*/  IADD3 R7, R15, R6, RZ ;  /* 0x000000060f077210 */ /* 0x000fe20007ffe0ff */
[C---:B------:R-:W-:Y:S01]  /*7740*/  IMAD R5, R2.reuse, c[0x0][0x38c], R13 ;  /* 0x0000e30002057a24 */ /* 0x040fe200078e020d */
[----:B------:R-:W-:Y:S01]  /*7750*/  MOV R6, R14 ;  /* 0x0000000e00067202 */ /* 0x000fe20000000f00 */
[----:B------:R-:W-:Y:S01]  /*7760*/  STS [R190+0x3000], R73 ;  /* 0x00300049be007388 */ /* 0x000fe20000000800 */
[----:B------:R-:W-:Y:S01]  /*7770*/  IMAD.WIDE.U32 R30, R2, c[0x0][0x388], R32 ;  /* 0x0000e200021e7a25 */ /* 0x000fe200078e0020 */
[----:B------:R-:W-:-:S02]  /*7780*/  UIMAD UR4, UR32, UR5, UR4 ;  /* 0x00000005200472a4 */ /* 0x000fc4000f8e0204 */
[----:B------:R-:W-:Y:S01]  /*7790*/  STS [R190+0x3200], R75 ;  /* 0x0032004bbe007388 */ /* 0x000fe20000000800 */
[----:B------:R-:W-:Y:S01]  /*77a0*/  IMAD R28, R2, c[0x0][0x394], R11 ;  /* 0x0000e500021c7a24 */ /* 0x000fe200078e020b */
[----:B------:R-:W-:Y:S01]  /*77b0*/  IADD3 R31, R31, R5, RZ ;  /* 0x000000051f1f7210 */ /* 0x000fe20007ffe0ff */
[----:B------:R-:W-:Y:S01]  /*77c0*/  IMAD.WIDE.U32 R26, R26, c[0x0][0x3a0], R8 ;  /* 0x0000e8001a1a7a25 */ /* 0x000fe200078e0008 */
[----:B------:R-:W-:Y:S01]  /*77d0*/  STS [R189+0x3000], R76 ;  /* 0x0030004cbd007388 */ /* 0x000fe20000000800 */
[----:B------:R-:W-:Y:S02]  /*77e0*/  UIMAD UR32, UR32, UR7, UR6 ;  /* 0x00000007202072a4 */ /* 0x000fe4000f8e0206 */
[----:B------:R-:W-:Y:S01]  /*77f0*/  IMAD.WIDE.U32 R24, R24, c[0x0][0x3a8], R6 ;  /* 0x0000ea0018187a25 */ /* 0x000fe200078e0006 */
[----:B------:R-:W-:Y:S03]  /*7800*/  STS [R189+0x3200], R78 ;  /* 0x0032004ebd007388 */ /* 0x000fe60000000800 */
[----:B------:R-:W-:Y:S01]  /*7810*/  IMAD.WIDE.U32 R32, R2, c[0x0][0x390], R32 ;  /* 0x0000e40002207a25 */ /* 0x000fe200078e0020 */
[----:B------:R-:W-:Y:S04]  /*7820*/  BAR.SYNC.DEFER_BLOCKING 0x0 ;  /* 0x0000000000007b1d */ /* 0x000fe80000010000 */
[----:B------:R-:W-:-:S02]  /*7830*/  IADD3 R29, R33, R28, RZ ;  /* 0x0000001c211d7210 */ /* 0x000fc40007ffe0ff */
[----:B------:R-:W2:Y:S01]  /*7840*/  S2R R0, SR_CTAID.Z ;  /* 0x0000000000007919 */ /* 0x000ea20000002700 */
[----:B------:R-:W-:-:S03]  /*7850*/  MOV R28, R32 ;  /* 0x00000020001c7202 */ /* 0x000fc60000000f00 */
[----:B------:R-:W4:Y:S04]  /*7860*/  LDS.128 R16, [R22+0x6000] ;  /* 0x0060000016107984 */ /* 0x000f280000000c00 */
[----:B------:R-:W3:Y:S01]  /*7870*/  LDS.128 R12, [R22+0x7000] ;  /* 0x00700000160c7984 */ /* 0x000ee20000000c00 */
[----:B--2---:R-:W-:Y:S01]  /*7880*/  SHF.R.S32.HI R21, RZ, 0x1f, R0 ;  /* 0x0000001fff157819 */ /* 0x004fe20000011400 */
[----:B------:R-:W-:Y:S02]  /*7890*/  IMAD.WIDE.U32 R28, R0, c[0x0][0x3c0], R28 ;  /* 0x0000f000001c7a25 */ /* 0x000fe400078e001c */
[----:B------:R-:W2:Y:S02]  /*78a0*/  LDS.128 R8, [R22+0x8000] ;  /* 0x0080000016087984 */ /* 0x000ea40000000c00 */
[----:B------:R-:W-:-:S02]  /*78b0*/  IMAD R23, R21, c[0x0][0x3b8], RZ ;  /* 0x0000ee0015177a24 */ /* 0x000fc400078e02ff */
[----:B------:R1:W2:Y:S01]  /*78c0*/  LDS.128 R4, [R22+0x9000] ;  /* 0x0090000016047984 */ /* 0x0002a20000000c00 */
[----:B------:R-:W-:Y:S02]  /*78d0*/  IMAD R21, R21, c[0x0][0x3c0], RZ ;  /* 0x0000f00015157a24 */ /* 0x000fe400078e02ff */
[C---:B------:R-:W-:Y:S02]  /*78e0*/  IMAD R20, R0.reuse, c[0x0][0x3bc], R23 ;  /* 0x0000ef0000147a24 */ /* 0x040fe400078e0217 */
[----:B------:R-:W-:Y:S01]  /*78f0*/  IMAD R2, R0, c[0x0][0x3c4], R21 ;  /* 0x0000f10000027a24 */ /* 0x000fe200078e0215 */
[----:B------:R-:W-:Y:S01]  /*7900*/  IADD3 R21, P0, R28, R24, RZ ;  /* 0x000000181c157210 */ /* 0x000fe20007f1e0ff */
[----:B------:R-:W-:-:S03]  /*7910*/  IMAD.WIDE.U32 R30, R0, c[0x0][0x3b8], R30 ;  /* 0x0000ee00001e7a25 */ /* 0x000fc600078e001e */
[----:B------:R-:W-:Y:S02]  /*7920*/  IADD3 R2, R29, R2, RZ ;  /* 0x000000021d027210 */ /* 0x000fe40007ffe0ff */
[----:B------:R-:W-:Y:S02]  /*7930*/  IADD3 R0, R31, R20, RZ ;  /* 0x000000141f007210 */ /* 0x000fe40007ffe0ff */
[----:B------:R-:W-:Y:S02]  /*7940*/  IADD3 R20, P1, R30, R26, RZ ;  /* 0x0000001a1e147210 */ /* 0x000fe40007f3e0ff */
[----:B------:R-:W-:Y:S02]  /*7950*/  IADD3.X R2, R2, UR32, R25, P0, !PT ;  /* 0x0000002002027c10 */ /* 0x000fe400087fe419 */
[----:B------:R-:W-:Y:S02]  /*7960*/  LEA R26, P0, R21, c[0x0][0x348], 0x1 ;  /* 0x0000d200151a7a11 */ /* 0x000fe400078008ff */
[----:B------:R-:W-:-:S02]  /*7970*/  IADD3.X R23, R0, UR4, R27, P1, !PT ;  /* 0x0000000400177c10 */ /* 0x000fc40008ffe41b */
[C---:B------:R-:W-:Y:S02]  /*7980*/  LEA R24, P1, R20.reuse, c[0x0][0x340], 0x1 ;  /* 0x0000d00014187a11 */ /* 0x040fe400078208ff */
[----:B------:R-:W-:Y:S02]  /*7990*/  MOV R0, c[0x0][0x3a0] ;  /* 0x0000e80000007a02 */ /* 0x000fe40000000f00 */
[----:B------:R-:W-:Y:S02]  /*79a0*/  LEA.HI.X R27, R21, c[0x0][0x34c], R2, 0x1, P0 ;  /* 0x0000d300151b7a11 */ /* 0x000fe400000f0c02 */
[----:B------:R-:W-:Y:S02]  /*79b0*/  MOV R21, c[0x0][0x3a8] ;  /* 0x0000ea0000157a02 */ /* 0x000fe40000000f00 */
[----:B------:R-:W-:Y:S02]  /*79c0*/  LEA.HI.X R25, R20, c[0x0][0x344], R23, 0x1, P1 ;  /* 0x0000d10014197a11 */ /* 0x000fe400008f0c17 */
[----:B------:R-:W-:-:S02]  /*79d0*/  MOV R23, c[0x0][0x3a4] ;  /* 0x0000e90000177a02 */ /* 0x000fc40000000f00 */
[C---:B-1----:R-:W-:Y:S01]  /*79e0*/  LEA R22, P1, R0.reuse, R24, 0x7 ;  /* 0x0000001800167211 */ /* 0x042fe200078238ff */
[----:B----4-:R1:W-:Y:S01]  /*79f0*/  STG.E.128 [R24.64], R16 ;  /* 0x0000001018007986 */ /* 0x0103e2000c101d3a */
[----:B------:R-:W-:Y:S02]  /*7a00*/  MOV R2, c[0x0][0x3ac] ;  /* 0x0000eb0000027a02 */ /* 0x000fe40000000f00 */
[C---:B------:R-:W-:Y:S02]  /*7a10*/  LEA R20, P0, R21.reuse, R26, 0x7 ;  /* 0x0000001a15147211 */ /* 0x040fe400078038ff */
[----:B------:R-:W-:Y:S02]  /*7a20*/  LEA.HI.X R23, R0, R25, R23, 0x7, P1 ;  /* 0x0000001900177211 */ /* 0x000fe400008f3c17 */
[----:B------:R-:W-:-:S03]  /*7a30*/  LEA.HI.X R21, R21, R27, R2, 0x7, P0 ;  /* 0x0000001b15157211 */ /* 0x000fc600000f3c02 */
[----:B---3--:R1:W-:Y:S04]  /*7a40*/  STG.E.128 [R22.64], R12 ;  /* 0x0000000c16007986 */ /* 0x0083e8000c101d3a */
[----:B--2---:R1:W-:Y:S04]  /*7a50*/  STG.E.128 [R26.64], R8 ;  /* 0x000000081a007986 */ /* 0x0043e8000c101d3a */
[----:B------:R1:W-:Y:S02]  /*7a60*/  STG.E.128 [R20.64], R4 ;  /* 0x0000000414007986 */ /* 0x0003e4000c101d3a */
.L_x_514:
        /* <DEDUP_REMOVED lines=11> */
.L_x_521:
[----:B------:R-:W-:Y:S05]  /*7b20*/  EXIT ;  /* 0x000000000000794d */ /* 0x000fea0003800000 */
.L_x_523:
        /* <DEDUP_REMOVED lines=13> */
.L_x_1338:


//--------------------- .text._ZN5flash44flash_bwd_dq_dk_dv_loop_seqk_parallel_kernelI23Flash_bwd_kernel_traitsILi32ELi128ELi128ELi8ELi4ELi4ELi4ELb1ELb0EN7cutlass10bfloat16_tE19Flash_kernel_traitsILi32ELi128ELi128ELi8ES3_EELb0ELb0ELb0ELb0ELb1ELb1ELb1EEEvNS_16Flash_bwd_paramsE --------------------------
	.section	.text._ZN5flash44flash_bwd_dq_dk_dv_loop_seqk_parallel_kernelI23Flash_bwd_kernel_traitsILi32ELi128ELi128ELi8ELi4ELi4ELi4ELb1ELb0EN7cutlass10bfloat16_tE19Flash_kernel_traitsILi32ELi128ELi128ELi8ES3_EELb0ELb0ELb0ELb0ELb1ELb1ELb1EEEvNS_16Flash_bwd_paramsE,"ax",@progbits
	.sectioninfo	@"SHI_REGISTERS=255"
	.align	128
        .global         _ZN5flash44flash_bwd_dq_dk_dv_loop_seqk_parallel_kernelI23Flash_bwd_kernel_traitsILi32ELi128ELi128ELi8ELi4ELi4ELi4ELb1ELb0EN7cutlass10bfloat16_tE19Flash_kernel_traitsILi32ELi128ELi128ELi8ES3_EELb0ELb0ELb0ELb0ELb1ELb1ELb1EEEvNS_16Flash_bwd_paramsE
        .type           _ZN5flash44flash_bwd_dq_dk_dv_loop_seqk_parallel_kernelI23Flash_bwd_kernel_traitsILi32ELi128ELi128ELi8ELi4ELi4ELi4ELb1ELb0EN7cutlass10bfloat16_tE19Flash_kernel_traitsILi32ELi128ELi128ELi8ES3_EELb0ELb0ELb0ELb0ELb1ELb1ELb1EEEvNS_16Flash_bwd_paramsE,@function
        .size           _ZN5flash44flash_bwd_dq_dk_dv_loop_seqk_parallel_kernelI23Flash_bwd_kernel_traitsILi32ELi128ELi128ELi8ELi4ELi4ELi4ELb1ELb0EN7cutlass10bfloat16_tE19Flash_kernel_traitsILi32ELi128ELi128ELi8ES3_EELb0ELb0ELb0ELb0ELb1ELb1ELb1EEEvNS_16Flash_bwd_paramsE,(.L_x_1339 - _ZN5flash44flash_bwd_dq_dk_dv_loop_seqk_parallel_kernelI23Flash_bwd_kernel_traitsILi32ELi128ELi128ELi8ELi4ELi4ELi4ELb1ELb0EN7cutlass10bfloat16_tE19Flash_kernel_traitsILi32ELi128ELi128ELi8ES3_EELb0ELb0ELb0ELb0ELb1ELb1ELb1EEEvNS_16Flash_bwd_paramsE)
        .other          _ZN5flash44flash_bwd_dq_dk_dv_loop_seqk_parallel_kernelI23Flash_bwd_kernel_traitsILi32ELi128ELi128ELi8ELi4ELi4ELi4ELb1ELb0EN7cutlass10bfloat16_tE19Flash_kernel_traitsILi32ELi128ELi128ELi8ES3_EELb0ELb0ELb0ELb0ELb1ELb1ELb1EEEvNS_16Flash_bwd_paramsE,@"STO_CUDA_ENTRY STV_DEFAULT"
_ZN5flash44flash_bwd_dq_dk_dv_loop_seqk_parallel_kernelI23Flash_bwd_kernel_traitsILi32ELi128ELi128ELi8ELi4ELi4ELi4ELb1ELb0EN7cutlass10bfloat16_tE19Flash_kernel_traitsILi32ELi128ELi128ELi8ES3_EELb0ELb0ELb0ELb0ELb1ELb1ELb1EEEvNS_16Flash_bwd_paramsE:
.text._ZN5flash44flash_bwd_dq_dk_dv_loop_seqk_parallel_kernelI23Flash_bwd_kernel_traitsILi32ELi128ELi128ELi8ELi4ELi4ELi4ELb1ELb0EN7cutlass10bfloat16_tE19Flash_kernel_traitsILi32ELi128ELi128ELi8ES3_EELb0ELb0ELb0ELb0ELb1ELb1ELb1EEEvNS_16Flash_bwd_paramsE:
        /* <DEDUP_REMOVED lines=12> */
[----:B------:R-:W-:Y:S01]  /*00c0*/  IMAD.MOV.U32 R215, RZ, RZ, -0x10 ;  /* 0xfffffff0ffd77424 */ /* 0x000fe200078e00ff */
[----:B------:R-:W-:Y:S01]  /*00d0*/  ULDC UR46, c[0x0][0x22c] ;  /* 0x00008b00002e7ab9 */ /* 0x000fe20000000800 */
[----:B------:R-:W-:Y:S01]  /*00e0*/  IMAD.MOV.U32 R157, RZ, RZ, 0x20 ;  /* 0x00000020ff9d7424 */ /* 0x000fe200078e00ff */
        /* <DEDUP_REMOVED lines=20> */
[----:B------:R-:W-:Y:S01]  /*0230*/  LOP3.LUT R7, R2, 0xfffffffc, RZ, 0xc0, !PT ;  /* 0xfffffffc02077812 */ /* 0x000fe200078ec0ff */
[----:B------:R-:W-:Y:S01]  /*0240*/  USHF.L.U32 UR26, UR51, 0x3, URZ ;  /* 0x00000003331a7899 */ /* 0x000fe2000800063f */
[----:B------:R-:W-:Y:S01]  /*0250*/  LOP3.LUT R5, R0, 0xffffffe0, RZ, 0xc0, !PT ;  /* 0xffffffe000057812 */ /* 0x000fe200078ec0ff */
[----:B------:R-:W-:Y:S01]  /*0260*/  USHF.L.U32 UR25, UR51, 0x4, URZ ;  /* 0x0000000433197899 */ /* 0x000fe2000800063f */
[CC--:B------:R-:W-:Y:S01]  /*0270*/  LEA.HI R4, R3.reuse, R8.reuse, RZ, 0x4 ;  /* 0x0000000803047211 */ /* 0x0c0fe200078f20ff */
[C---:B------:R-:W-:Y:S01]  /*0280*/  IMAD.IADD R17, R8.reuse, 0x1, -R7 ;  /* 0x0000000108117824 */ /* 0x040fe200078e0a07 */
[----:B------:R-:W-:Y:S01]  /*0290*/  LEA.HI R15, R3, R8, RZ, 0x7 ;  /* 0x00000008030f7211 */ /* 0x000fe200078f38ff */
[----:B------:R-:W-:Y:S01]  /*02a0*/  IMAD.IADD R11, R8, 0x1, -R5 ;  /* 0x00000001080b7824 */ /* 0x000fe200078e0a05 */
[----:B------:R-:W-:Y:S01]  /*02b0*/  LOP3.LUT R3, R150, 0xfffffff8, RZ, 0xc0, !PT ;  /* 0xfffffff896037812 */ /* 0x000fe200078ec0ff */
[----:B------:R-:W-:Y:S01]  /*02c0*/  UIMAD UR24, UR51, 0x18, URZ ;  /* 0x00000018331878a4 */ /* 0x000fe2000f8e023f */
[----:B------:R-:W-:Y:S01]  /*02d0*/  SHF.R.S32.HI R9, RZ, 0x3, R150 ;  /* 0x00000003ff097819 */ /* 0x000fe20000011496 */
[----:B------:R-:W-:Y:S01]  /*02e0*/  USHF.L.U32 UR23, UR51, 0x5, URZ ;  /* 0x0000000533177899 */ /* 0x000fe2000800063f */
[----:B------:R-:W-:Y:S01]  /*02f0*/  LOP3.LUT R6, R4, 0xfffffff0, RZ, 0xc0, !PT ;  /* 0xfffffff004067812 */ /* 0x000fe200078ec0ff */
[C---:B------:R-:W-:Y:S01]  /*0300*/  IMAD.IADD R13, R8.reuse, 0x1, -R3 ;  /* 0x00000001080d7824 */ /* 0x040fe200078e0a03 */
[--C-:B------:R-:W-:Y:S01]  /*0310*/  SHF.R.S32.HI R7, RZ, 0x5, R0.reuse ;  /* 0x00000005ff077819 */ /* 0x100fe20000011400 */
[----:B------:R-:W-:Y:S01]  /*0320*/  IMAD.SHL.U32 R9, R9, 0x40, RZ ;  /* 0x0000004009097824 */ /* 0x000fe200078e00ff */
[----:B------:R-:W-:Y:S01]  /*0330*/  SHF.R.S32.HI R5, RZ, 0x1f, R0 ;  /* 0x0000001fff057819 */ /* 0x000fe20000011400 */
[----:B------:R-:W-:Y:S01]  /*0340*/  IMAD.IADD R6, R8, 0x1, -R6 ;  /* 0x0000000108067824 */ /* 0x000fe200078e0a06 */
[--C-:B------:R-:W-:Y:S01]  /*0350*/  SHF.R.S32.HI R0, RZ, 0x2, R2.reuse ;  /* 0x00000002ff007819 */ /* 0x100fe20000011402 */
[----:B------:R-:W-:Y:S01]  /*0360*/  UIMAD UR22, UR51, 0x28, URZ ;  /* 0x00000028331678a4 */ /* 0x000fe2000f8e023f */
[----:B------:R-:W-:Y:S01]  /*0370*/  SHF.R.S32.HI R3, RZ, 0x1f, R2 ;  /* 0x0000001fff037819 */ /* 0x000fe20000011402 */
[----:B------:R-:W-:Y:S01]  /*0380*/  UIMAD UR21, UR51, 0x30, URZ ;  /* 0x00000030331578a4 */ /* 0x000fe2000f8e023f */
[----:B------:R-:W-:Y:S01]  /*0390*/  SHF.R.S32.HI R10, RZ, 0x4, R4 ;  /* 0x00000004ff0a7819 */ /* 0x000fe20000011404 */
[----:B------:R-:W-:Y:S01]  /*03a0*/  UIMAD UR20, UR51, 0x38, URZ ;  /* 0x00000038331478a4 */ /* 0x000fe2000f8e023f */
[-C--:B------:R-:W-:Y:S01]  /*03b0*/  LEA.HI R8, R2, R0.reuse, RZ, 0x1 ;  /* 0x0000000002087211 */ /* 0x080fe200078f08ff */
[----:B------:R-:W-:Y:S01]  /*03c0*/  USHF.L.U32 UR19, UR51, 0x6, URZ ;  /* 0x0000000633137899 */ /* 0x000fe2000800063f */
[----:B------:R-:W-:Y:S01]  /*03d0*/  LEA.HI R3, R3, R0, RZ, 0x3 ;  /* 0x0000000003037211 */ /* 0x000fe200078f18ff */
[----:B------:R-:W-:Y:S01]  /*03e0*/  UIMAD UR18, UR51, 0x48, URZ ;  /* 0x00000048331278a4 */ /* 0x000fe2000f8e023f */
[----:B------:R-:W-:Y:S01]  /*03f0*/  LEA.HI R12, R5, R7, RZ, 0x2 ;  /* 0x00000007050c7211 */ /* 0x000fe200078f10ff */
[----:B------:R-:W-:Y:S01]  /*0400*/  IMAD.SHL.U32 R5, R17, 0x8, RZ ;  /* 0x0000000811057824 */ /* 0x000fe200078e00ff */
[----:B------:R-:W-:Y:S01]  /*0410*/  LOP3.LUT R2, R9, 0xc0, RZ, 0xc0, !PT ;  /* 0x000000c009027812 */ /* 0x000fe200078ec0ff */
[----:B------:R-:W-:Y:S01]  /*0420*/  UIMAD UR17, UR51, 0x50, URZ ;  /* 0x00000050331178a4 */ /* 0x000fe2000f8e023f */
[----:B------:R-:W-:Y:S01]  /*0430*/  LEA.HI R9, R4, R10, RZ, 0x1 ;  /* 0x0000000a04097211 */ /* 0x000fe200078f08ff */
[----:B------:R-:W-:Y:S01]  /*0440*/  UIMAD UR16, UR51, 0x58, URZ ;  /* 0x00000058331078a4 */ /* 0x000fe2000f8e023f */
[----:B------:R-:W-:Y:S01]  /*0450*/  LOP3.LUT R4, R8, 0x7fffffe, RZ, 0xc0, !PT ;  /* 0x07fffffe08047812 */ /* 0x000fe200078ec0ff */
[----:B------:R-:W-:Y:S01]  /*0460*/  UIMAD UR15, UR51, 0x60, URZ ;  /* 0x00000060330f78a4 */ /* 0x000fe2000f8e023f */
[----:B------:R-:W-:Y:S01]  /*0470*/  LOP3.LUT R3, R3, 0xfffffff8, RZ, 0xc0, !PT ;  /* 0xfffffff803037812 */ /* 0x000fe200078ec0ff */
[----:B------:R-:W-:Y:S01]  /*0480*/  UIMAD UR14, UR51, 0x68, URZ ;  /* 0x00000068330e78a4 */ /* 0x000fe2000f8e023f */
[----:B------:R-:W-:Y:S01]  /*0490*/  LOP3.LUT R8, R2, 0x18, R5, 0xf8, !PT ;  /* 0x0000001802087812 */ /* 0x000fe200078ef805 */
[C---:B------:R-:W-:Y:S01]  /*04a0*/  IMAD.IADD R5, R0.reuse, 0x1, -R4 ;  /* 0x0000000100057824 */ /* 0x040fe200078e0a04 */
[----:B------:R-:W-:Y:S01]  /*04b0*/  SHF.R.U32.HI R2, RZ, 0x3, R2 ;  /* 0x00000003ff027819 */ /* 0x000fe20000011602 */
[----:B------:R-:W-:Y:S01]  /*04c0*/  IMAD.IADD R4, R0, 0x1, -R3 ;  /* 0x0000000100047824 */ /* 0x000fe200078e0a03 */
[----:B------:R-:W-:Y:S01]  /*04d0*/  LOP3.LUT R0, R12, 0xfffffffc, RZ, 0xc0, !PT ;  /* 0xfffffffc0c007812 */ /* 0x000fe200078ec0ff */
[----:B------:R-:W-:Y:S01]  /*04e0*/  UIMAD UR13, UR51, 0x70, URZ ;  /* 0x00000070330d78a4 */ /* 0x000fe2000f8e023f */
[----:B------:R-:W-:Y:S01]  /*04f0*/  LOP3.LUT R3, R8, R2, RZ, 0x3c, !PT ;  /* 0x0000000208037212 */ /* 0x000fe200078e3cff */
[----:B------:R-:W-:Y:S01]  /*0500*/  UIMAD UR12, UR51, 0x78, URZ ;  /* 0x00000078330c78a4 */ /* 0x000fe2000f8e023f */
[----:B------:R-:W-:Y:S01]  /*0510*/  LOP3.LUT R2, R9, 0xfffffffe, RZ, 0xc0, !PT ;  /* 0xfffffffe09027812 */ /* 0x000fe200078ec0ff */
[C---:B------:R-:W-:Y:S01]  /*0520*/  IMAD.IADD R162, R7.reuse, 0x1, -R0 ;  /* 0x0000000107a27824 */ /* 0x040fe200078e0a00 */
[----:B------:R-:W-:Y:S01]  /*0530*/  SHF.R.S32.HI R9, RZ, 0x1f, R11 ;  /* 0x0000001fff097819 */ /* 0x000fe2000001140b */
[----:B------:R-:W-:Y:S01]  /*0540*/  IMAD R0, R7, 0x8, R5 ;  /* 0x0000000807007824 */ /* 0x000fe200078e0205 */
[----:B------:R-:W-:Y:S01]  /*0550*/  LEA.HI R8, R13, R13, RZ, 0x1 ;  /* 0x0000000d0d087211 */ /* 0x000fe200078f08ff */
[----:B------:R-:W-:Y:S01]  /*0560*/  IMAD.IADD R14, R10, 0x1, -R2 ;  /* 0x000000010a0e7824 */ /* 0x000fe200078e0a02 */
[----:B------:R-:W-:Y:S01]  /*0570*/  LEA.HI R19, R9, R11, RZ, 0x2 ;  /* 0x0000000b09137211 */ /* 0x000fe200078f10ff */
[----:B------:R-:W-:Y:S01]  /*0580*/  IMAD.U32 R2, R0, 0x20, R3 ;  /* 0x0000002000027824 */ /* 0x000fe200078e0003 */
[----:B------:R-:W-:Y:S01]  /*0590*/  LOP3.LUT R0, R8, 0x3fffffe, RZ, 0xc0, !PT ;  /* 0x03fffffe08007812 */ /* 0x000fe200078ec0ff */
[----:B------:R-:W-:Y:S01]  /*05a0*/  IMAD.SHL.U32 R7, R17, 0x2, RZ ;  /* 0x0000000211077824 */ /* 0x000fe200078e00ff */
[----:B------:R-:W-:Y:S01]  /*05b0*/  SHF.R.S32.HI R11, RZ, 0x7, R15 ;  /* 0x00000007ff0b7819 */ /* 0x000fe2000001140f */
[----:B------:R-:W-:Y:S01]  /*05c0*/  USHF.R.S32.HI UR55, URZ, 0x1f, UR53 ;  /* 0x0000001f3f377899 */ /* 0x000fe20008011435 */
[----:B------:R-:W-:Y:S01]  /*05d0*/  SHF.R.S32.HI R9, RZ, 0x1f, R6 ;  /* 0x0000001fff097819 */ /* 0x000fe20000011406 */
[----:B------:R1:W-:Y:S01]  /*05e0*/  STL [R1+0x14], R2 ;  /* 0x0000140201007387 */ /* 0x0003e20000100800 */
[----:B------:R-:W-:Y:S01]  /*05f0*/  IMAD.IADD R3, R13, 0x1, -R0 ;  /* 0x000000010d037824 */ /* 0x000fe200078e0a00 */
[-C--:B------:R-:W-:Y:S01]  /*0600*/  LEA.HI R0, R6, R6.reuse, RZ, 0x1 ;  /* 0x0000000606007211 */ /* 0x080fe200078f08ff */
[----:B------:R-:W-:Y:S01]  /*0610*/  IMAD R221, R11, 0x2000, R7 ;  /* 0x000020000bdd7824 */ /* 0x000fe200078e0207 */
[----:B------:R-:W-:Y:S01]  /*0620*/  LEA.HI R9, R9, R6, RZ, 0x3 ;  /* 0x0000000609097211 */ /* 0x000fe200078f18ff */
[----:B------:R-:W-:Y:S01]  /*0630*/  ULDC.64 UR60, c[0x0][0x118] ;  /* 0x00004600003c7ab9 */ /* 0x000fe20000000a00 */
[----:B------:R-:W-:-:S02]  /*0640*/  SHF.R.S32.HI R5, RZ, 0x1, R0 ;  /* 0x00000001ff057819 */ /* 0x000fc40000011400 */
[C---:B------:R-:W-:Y:S02]  /*0650*/  LEA.HI R10, R4.reuse, R4, RZ, 0x1 ;  /* 0x00000004040a7211 */ /* 0x040fe400078f08ff */
[C---:B------:R-:W-:Y:S02]  /*0660*/  LOP3.LUT P5, RZ, R4.reuse, 0x2, RZ, 0xc0, !PT ;  /* 0x0000000204ff7812 */ /* 0x040fe400078ac0ff */
[----:B------:R-:W-:Y:S02]  /*0670*/  LOP3.LUT P4, RZ, R4, 0x4, RZ, 0xc0, !PT ;  /* 0x0000000404ff7812 */ /* 0x000fe4000788c0ff */
[----:B------:R-:W-:Y:S01]  /*0680*/  SEL R216, R157, 0xffffffe0, !P5 ;  /* 0xffffffe09dd87807 */ /* 0x000fe20006800000 */
[----:B-1----:R-:W-:-:S04]  /*0690*/  IMAD R2, R11, 0x8, R14 ;  /* 0x000000080b027824 */ /* 0x002fc800078e020e */
[----:B------:R-:W-:Y:S01]  /*06a0*/  IMAD R20, R2, 0x8, R3 ;  /* 0x0000000802147824 */ /* 0x000fe200078e0203 */
[----:B------:R-:W-:Y:S02]  /*06b0*/  LOP3.LUT R3, R0, 0x7fffffe, RZ, 0xc0, !PT ;  /* 0x07fffffe00037812 */ /* 0x000fe400078ec0ff */
[----:B------:R-:W-:Y:S02]  /*06c0*/  LOP3.LUT R2, R9, 0xfffffff8, RZ, 0xc0, !PT ;  /* 0xfffffff809027812 */ /* 0x000fe400078ec0ff */
[----:B------:R-:W-:Y:S01]  /*06d0*/  SHF.R.S32.HI R0, RZ, 0x1f, R0 ;  /* 0x0000001fff007819 */ /* 0x000fe20000011400 */
[C---:B------:R-:W-:Y:S02]  /*06e0*/  IMAD.IADD R15, R6.reuse, 0x1, -R3 ;  /* 0x00000001060f7824 */ /* 0x040fe400078e0a03 */
[----:B------:R-:W-:Y:S01]  /*06f0*/  IMAD.IADD R18, R6, 0x1, -R2 ;  /* 0x0000000106127824 */ /* 0x000fe200078e0a02 */
[----:B------:R-:W-:Y:S02]  /*0700*/  LEA.HI R0, R0, R5, RZ, 0x2 ;  /* 0x0000000500007211 */ /* 0x000fe400078f10ff */
[----:B------:R-:W-:-:S02]  /*0710*/  LOP3.LUT R2, R4, 0x1, RZ, 0xc0, !PT ;  /* 0x0000000104027812 */ /* 0x000fc400078ec0ff */
[----:B------:R-:W-:Y:S02]  /*0720*/  LOP3.LUT R0, R0, 0xfffffffc, RZ, 0xc0, !PT ;  /* 0xfffffffc00007812 */ /* 0x000fe400078ec0ff */
[----:B------:R-:W-:Y:S01]  /*0730*/  ISETP.NE.U32.AND P6, PT, R2, 0x1, PT ;  /* 0x000000010200780c */ /* 0x000fe20003fc5070 */
[----:B------:R-:W-:Y:S02]  /*0740*/  IMAD.SHL.U32 R2, R13, 0x40, RZ ;  /* 0x000000400d027824 */ /* 0x000fe400078e00ff */
[----:B------:R-:W-:Y:S01]  /*0750*/  IMAD.IADD R16, R5, 0x1, -R0 ;  /* 0x0000000105107824 */ /* 0x000fe200078e0a00 */
[----:B------:R-:W-:Y:S02]  /*0760*/  SHF.R.S32.HI R0, RZ, 0x1, R8 ;  /* 0x00000001ff007819 */ /* 0x000fe40000011408 */
[----:B------:R-:W-:Y:S02]  /*0770*/  LOP3.LUT R8, R2, 0x1c0, RZ, 0xc0, !PT ;  /* 0x000001c002087812 */ /* 0x000fe400078ec0ff */
[----:B------:R-:W-:Y:S01]  /*0780*/  LOP3.LUT R2, R10, 0x3fffffe, RZ, 0xc0, !PT ;  /* 0x03fffffe0a027812 */ /* 0x000fe200078ec0ff */
[C---:B------:R-:W-:Y:S01]  /*0790*/  IMAD.SHL.U32 R6, R0.reuse, 0x40, RZ ;  /* 0x0000004000067824 */ /* 0x040fe200078e00ff */
[----:B------:R-:W-:Y:S01]  /*07a0*/  LOP3.LUT P0, RZ, R0, 0x2, RZ, 0xc0, !PT ;  /* 0x0000000200ff7812 */ /* 0x000fe2000780c0ff */
[----:B------:R-:W-:Y:S01]  /*07b0*/  IMAD.SHL.U32 R0, R162, 0x10, RZ ;  /* 0x00000010a2007824 */ /* 0x000fe200078e00ff */
[----:B------:R-:W-:Y:S01]  /*07c0*/  SHF.R.S32.HI R5, RZ, 0x3, R9 ;  /* 0x00000003ff057819 */ /* 0x000fe20000011409 */
[C---:B------:R-:W-:Y:S01]  /*07d0*/  IMAD.IADD R12, R4.reuse, 0x1, -R2 ;  /* 0x00000001040c7824 */ /* 0x040fe200078e0a02 */
[----:B------:R-:W-:Y:S01]  /*07e0*/  SEL R215, R215, 0x10, !P6 ;  /* 0x00000010d7d77807 */ /* 0x000fe20007000000 */
        /* <DEDUP_REMOVED lines=9> */
[----:B------:R-:W-:-:S02]  /*0880*/  LEA.HI R2, R2, R2, RZ, 0x1d ;  /* 0x0000000202027211 */ /* 0x000fc400078fe8ff */
[--C-:B------:R-:W-:Y:S02]  /*0890*/  LOP3.LUT R3, R3, 0x8, R150.reuse, 0xf8, !PT ;  /* 0x0000000803037812 */ /* 0x100fe400078ef896 */
[----:B------:R-:W-:Y:S02]  /*08a0*/  LOP3.LUT R150, R0, 0x8, R150, 0xf8, !PT ;  /* 0x0000000800967812 */ /* 0x000fe400078ef896 */
[----:B------:R-:W-:Y:S01]  /*08b0*/  IADD3 R221, R2, R221, R4 ;  /* 0x000000dd02dd7210 */ /* 0x000fe20007ffe004 */
[----:B------:R-:W-:Y:S01]  /*08c0*/  IMAD.SHL.U32 R4, R14, 0x10, RZ ;  /* 0x000000100e047824 */ /* 0x000fe200078e00ff */
[----:B------:R-:W-:Y:S02]  /*08d0*/  SHF.R.U32.HI R0, RZ, 0x3, R0 ;  /* 0x00000003ff007819 */ /* 0x000fe40000011600 */
[----:B------:R-:W-:Y:S01]  /*08e0*/  SHF.R.U32.HI R2, RZ, 0x3, R8 ;  /* 0x00000003ff027819 */ /* 0x000fe20000011608 */
[----:B------:R-:W-:Y:S01]  /*08f0*/  IMAD.SHL.U32 R221, R221, 0x2, RZ ;  /* 0x00000002dddd7824 */ /* 0x000fe200078e00ff */
[----:B------:R-:W-:Y:S01]  /*0900*/  LOP3.LUT R150, R150, R0, RZ, 0x3c, !PT ;  /* 0x0000000096967212 */ /* 0x000fe200078e3cff */
[----:B------:R-:W-:Y:S01]  /*0910*/  IMAD R0, R162, 0x200, R7 ;  /* 0x00000200a2007824 */ /* 0x000fe200078e0207 */
[----:B------:R-:W-:Y:S01]  /*0920*/  LOP3.LUT R5, R3, R2, RZ, 0x3c, !PT ;  /* 0x0000000203057212 */ /* 0x000fe200078e3cff */
[----:B------:R-:W-:Y:S01]  /*0930*/  IMAD.IADD R219, R221, 0x1, R215 ;  /* 0x00000001dddb7824 */ /* 0x000fe200078e02d7 */
[----:B------:R-:W-:Y:S01]  /*0940*/  IADD3 R2, R19, -0x80, RZ ;  /* 0xffffff8013027810 */ /* 0x000fe20007ffe0ff */
[----:B------:R-:W-:Y:S01]  /*0950*/  IMAD R12, R12, 0x20, R0 ;  /* 0x000000200c0c7824 */ /* 0x000fe200078e0200 */
[----:B------:R-:W-:Y:S01]  /*0960*/  SHF.R.S32.HI R0, RZ, 0x1, R10 ;  /* 0x00000001ff007819 */ /* 0x000fe2000001140a */
[----:B------:R-:W-:Y:S01]  /*0970*/  IMAD.U32 R150, R20, 0x20, R150 ;  /* 0x0000002014967824 */ /* 0x000fe200078e0096 */
[----:B------:R-:W-:Y:S01]  /*0980*/  SHF.R.S32.HI R3, RZ, 0x1f, R2 ;  /* 0x0000001fff037819 */ /* 0x000fe20000011402 */
[--C-:B------:R-:W-:Y:S01]  /*0990*/  IMAD.IADD R220, R221, 0x1, R216.reuse ;  /* 0x00000001dddc7824 */ /* 0x100fe200078e02d8 */
[C---:B------:R-:W-:Y:S01]  /*09a0*/  LOP3.LUT P3, RZ, R0.reuse, 0x2, RZ, 0xc0, !PT ;  /* 0x0000000200ff7812 */ /* 0x040fe2000786c0ff */
[----:B------:R-:W-:Y:S01]  /*09b0*/  IMAD.SHL.U32 R0, R0, 0x40, RZ ;  /* 0x0000004000007824 */ /* 0x000fe200078e00ff */
[----:B------:R-:W-:Y:S01]  /*09c0*/  SHF.L.U64.HI R2, R2, 0x2, R3 ;  /* 0x0000000202027819 */ /* 0x000fe20000010203 */
[----:B------:R-:W-:Y:S01]  /*09d0*/  IMAD.IADD R218, R219, 0x1, R216 ;  /* 0x00000001dbda7824 */ /* 0x000fe200078e02d8 */
[----:B------:R-:W-:-:S02]  /*09e0*/  R2P PR, R18, 0x6 ;  /* 0x0000000612007804 */ /* 0x000fc40000000000 */
[----:B------:R-:W-:Y:S01]  /*09f0*/  LOP3.LUT R0, R0, 0xc0, RZ, 0xc0, !PT ;  /* 0x000000c000007812 */ /* 0x000fe200078ec0ff */
[----:B------:R1:W-:Y:S01]  /*0a00*/  STL [R1+0x24], R2 ;  /* 0x0000240201007387 */ /* 0x0003e20000100800 */
[C---:B------:R-:W-:Y:S02]  /*0a10*/  IADD3 R214, R221.reuse, 0x40, RZ ;  /* 0x00000040ddd67810 */ /* 0x040fe40007ffe0ff */
[----:B------:R-:W-:Y:S02]  /*0a20*/  SHF.R.U32.HI R3, RZ, 0x3, R0 ;  /* 0x00000003ff037819 */ /* 0x000fe40000011600 */
[----:B------:R-:W-:Y:S02]  /*0a30*/  @P4 IADD3 R214, R221, -0x40, RZ ;  /* 0xffffffc0ddd64810 */ /* 0x000fe40007ffe0ff */
[----:B------:R-:W-:Y:S02]  /*0a40*/  SEL R149, R157, 0xffffffe0, !P0 ;  /* 0xffffffe09d957807 */ /* 0x000fe40004000000 */
[----:B------:R-:W-:Y:S01]  /*0a50*/  SEL R152, R152, 0xffffffc0, !P2 ;  /* 0xffffffc098987807 */ /* 0x000fe20005000000 */
[----:B------:R-:W-:Y:S01]  /*0a60*/  IMAD.IADD R215, R215, 0x1, R214 ;  /* 0x00000001d7d77824 */ /* 0x000fe200078e02d6 */
[----:B------:R-:W-:Y:S01]  /*0a70*/  LOP3.LUT P0, RZ, R16, 0x2, RZ, 0xc0, !PT ;  /* 0x0000000210ff7812 */ /* 0x000fe2000780c0ff */
[----:B------:R-:W-:-:S02]  /*0a80*/  IMAD R149, R150, 0x2, R149 ;  /* 0x0000000296957824 */ /* 0x000fc400078e0295 */
[----:B------:R-:W-:Y:S01]  /*0a90*/  IMAD.IADD R217, R216, 0x1, R214 ;  /* 0x00000001d8d97824 */ /* 0x000fe200078e02d6 */
[----:B------:R-:W-:Y:S01]  /*0aa0*/  SEL R157, R157, 0xffffffe0, !P0 ;  /* 0xffffffe09d9d7807 */ /* 0x000fe20004000000 */
[----:B------:R-:W-:Y:S02]  /*0ab0*/  IMAD.SHL.U32 R150, R150, 0x2, RZ ;  /* 0x0000000296967824 */ /* 0x000fe400078e00ff */
[----:B------:R-:W-:Y:S02]  /*0ac0*/  IMAD.IADD R216, R216, 0x1, R215 ;  /* 0x00000001d8d87824 */ /* 0x000fe400078e02d7 */
[----:B-1----:R-:W-:-:S05]  /*0ad0*/  IMAD.SHL.U32 R2, R11, 0x8, RZ ;  /* 0x000000080b027824 */ /* 0x002fca00078e00ff */
[----:B------:R-:W-:-:S04]  /*0ae0*/  LOP3.LUT R2, R2, 0x8, RZ, 0xc0, !PT ;  /* 0x0000000802027812 */ /* 0x000fc800078ec0ff */
[----:B------:R-:W-:Y:S01]  /*0af0*/  LOP3.LUT R8, R3, R0, R2, 0x1e, !PT ;  /* 0x0000000003087212 */ /* 0x000fe200078e1e02 */
[----:B------:R-:W-:Y:S01]  /*0b00*/  IMAD.SHL.U32 R0, R18, 0x40, RZ ;  /* 0x0000004012007824 */ /* 0x000fe200078e00ff */
[----:B------:R-:W-:Y:S01]  /*0b10*/  LOP3.LUT R7, R2, 0x10, R4, 0xf8, !PT ;  /* 0x0000001002077812 */ /* 0x000fe200078ef804 */
        /* <DEDUP_REMOVED lines=18> */
[----:B------:R1:W-:Y:S01]  /*0c40*/  STL [R1+0x28], R9 ;  /* 0x0000280901007387 */ /* 0x0003e20000100800 */
[----:B------:R-:W-:Y:S01]  /*0c50*/  @P3 IADD3 R0, R9, -0x20, RZ ;  /* 0xffffffe009003810 */ /* 0x000fe20007ffe0ff */
[----:B------:R-:W-:Y:S01]  /*0c60*/  IMAD.IADD R162, R162, 0x1, R5 ;  /* 0x00000001a2a27824 */ /* 0x000fe200078e0205 */
[----:B------:R-:W-:Y:S01]  /*0c70*/  LEA R151, R151, 0x8000, 0x1 ;  /* 0x0000800097977811 */ /* 0x000fe200078e08ff */
[----:B------:R-:W-:Y:S02]  /*0c80*/  IMAD.SHL.U32 R2, R3, 0x2, RZ ;  /* 0x0000000203027824 */ /* 0x000fe400078e00ff */
[----:B------:R1:W-:Y:S01]  /*0c90*/  STL [R1+0x2c], R0 ;  /* 0x00002c0001007387 */ /* 0x0003e20000100800 */
[C---:B------:R-:W-:Y:S01]  /*0ca0*/  IADD3 R158, R151.reuse, 0x20, RZ ;  /* 0x00000020979e7810 */ /* 0x040fe20007ffe0ff */
[C---:B------:R-:W-:Y:S01]  /*0cb0*/  IMAD.IADD R153, R151.reuse, 0x1, R152 ;  /* 0x0000000197997824 */ /* 0x040fe200078e0298 */
[----:B------:R-:W-:-:S04]  /*0cc0*/  @P1 IADD3 R158, R151, -0x20, RZ ;  /* 0xffffffe0979e1810 */ /* 0x000fc80007ffe0ff */
[----:B------:R-:W-:Y:S01]  /*0cd0*/  IADD3 R161, R158, 0x2000, RZ ;  /* 0x000020009ea17810 */ /* 0x000fe20007ffe0ff */
[----:B------:R-:W-:Y:S01]  /*0ce0*/  IMAD.IADD R152, R152, 0x1, R158 ;  /* 0x0000000198987824 */ /* 0x000fe200078e029e */
[C---:B------:R-:W-:Y:S02]  /*0cf0*/  IADD3 R160, R158.reuse, 0x4000, RZ ;  /* 0x000040009ea07810 */ /* 0x040fe40007ffe0ff */
[----:B------:R-:W-:Y:S02]  /*0d00*/  IADD3 R159, R158, 0x6000, RZ ;  /* 0x000060009e9f7810 */ /* 0x000fe40007ffe0ff */
.L_x_532:
[----:B------:R-:W-:Y:S01]  /*0d10*/  ULDC.64 UR6, c[0x0][0x258] ;  /* 0x0000960000067ab9 */ /* 0x000fe20000000a00 */
[----:B------:R-:W-:Y:S01]  /*0d20*/  ISETP.NE.U32.AND P1, PT, RZ, c[0x0][0x250], PT ;  /* 0x00009400ff007a0c */ /* 0x000fe20003f25070 */
[----:B------:R-:W-:Y:S02]  /*0d30*/  UISETP.NE.U32.AND UP1, UPT, URZ, UR6, UPT ;  /* 0x000000063f00728c */ /* 0x000fe4000bf25070 */
[----:B------:R-:W-:Y:S01]  /*0d40*/  ULDC.64 UR8, c[0x0][0x258] ;  /* 0x0000960000087ab9 */ /* 0x000fe20000000a00 */
[----:B------:R-:W-:Y:S01]  /*0d50*/  ISETP.NE.AND.EX P1, PT, RZ, c[0x0][0x254], PT, P1 ;  /* 0x00009500ff007a0c */ /* 0x000fe20003f25310 */
[----:B------:R-:W-:-:S02]  /*0d60*/  UISETP.NE.AND.EX UP1, UPT, URZ, UR7, UPT, UP1 ;  /* 0x000000073f00728c */ /* 0x000fc4000bf25310 */
[----:B------:R-:W-:-:S04]  /*0d70*/  ULDC.64 UR28, c[0x0][0x118] ;  /* 0x00004600001c7ab9 */ /* 0x000fc80000000a00 */
[----:B------:R-:W-:-:S05]  /*0d80*/  PLOP3.LUT P0, PT, PT, PT, UP1, 0x80, 0x0 ;  /* 0x000000000000781c */ /* 0x000fca0003f0f018 */
[----:B------:R-:W-:Y:S01]  /*0d90*/  @UP1 UMOV UR6, 0x4 ;  /* 0x0000000400061882 */ /* 0x000fe20000000000 */
[----:B-1----:R-:W2:Y:S01]  /*0da0*/  @P1 S2R R7, SR_CTAID.Y ;  /* 0x0000000000071919 */ /* 0x002ea20000002600 */
[----:B------:R-:W-:-:S06]  /*0db0*/  @P1 IMAD.MOV.U32 R6, RZ, RZ, 0x4 ;  /* 0x00000004ff061424 */ /* 0x000fcc00078e00ff */
[----:B-1----:R-:W1:Y:S01]  /*0dc0*/  @P0 S2R R0, SR_CTAID.Y ;  /* 0x0000000000000919 */ /* 0x002e620000002600 */
[----:B--2---:R-:W-:-:S06]  /*0dd0*/  @P1 IMAD.WIDE R6, R7, R6, c[0x0][0x250] ;  /* 0x0000940007061625 */ /* 0x004fcc00078e0206 */
[----:B------:R-:W2:Y:S01]  /*0de0*/  @P1 LDG.E R6, [R6.64] ;  /* 0x0000001c06061981 */ /* 0x000ea2000c1e1900 */
[----:B-1----:R-:W1:Y:S02]  /*0df0*/  @P0 R2UR UR7, R0 ;  /* 0x00000000000703c2 */ /* 0x002e6400000e0000 */
[----:B-1----:R-:W-:Y:S02]  /*0e00*/  @UP1 UIMAD.WIDE UR6, UR7, UR6, UR8 ;  /* 0x00000006070612a5 */ /* 0x002fe4000f8e0208 */
[----:B------:R-:W-:Y:S02]  /*0e10*/  UMOV UR27, URZ ;  /* 0x0000003f001b7c82 */ /* 0x000fe40008000000 */
[----:B------:R-:W-:Y:S02]  /*0e20*/  ULDC.64 UR8, c[0x0][0x218] ;  /* 0x0000860000087ab9 */ /* 0x000fe40000000a00 */
[----:B------:R-:W-:Y:S02]  /*0e30*/  IMAD.U32 R4, RZ, RZ, UR6 ;  /* 0x00000006ff047e24 */ /* 0x000fe4000f8e00ff */
[----:B------:R-:W-:Y:S01]  /*0e40*/  IMAD.U32 R5, RZ, RZ, UR7 ;  /* 0x00000007ff057e24 */ /* 0x000fe2000f8e00ff */
[----:B------:R-:W-:-:S04]  /*0e50*/  ULDC.64 UR6, c[0x0][0x268] ;  /* 0x00009a0000067ab9 */ /* 0x000fc80000000a00 */
[----:B------:R-:W3:Y:S01]  /*0e60*/  @P0 LDG.E R0, [R4.64] ;  /* 0x0000001c04000981 */ /* 0x000ee2000c1e1900 */
[----:B------:R-:W-:-:S04]  /*0e70*/  @!UP1 UISETP.NE.U32.AND UP0, UPT, URZ, UR6, UPT ;  /* 0x000000063f00928c */ /* 0x000fc8000bf05070 */
[----:B------:R-:W-:-:S04]  /*0e80*/  @!UP1 UISETP.NE.AND.EX UP0, UPT, URZ, UR7, UPT, UP0 ;  /* 0x000000073f00928c */ /* 0x000fc8000bf05300 */
[----:B------:R-:W-:Y:S02]  /*0e90*/  @!UP1 USEL UR9, URZ, UR9, !UP0 ;  /* 0x000000093f099287 */ /* 0x000fe4000c000000 */
[----:B------:R-:W-:Y:S01]  /*0ea0*/  USHF.L.U32 UR6, UR41, 0x7, URZ ;  /* 0x0000000729067899 */ /* 0x000fe2000800063f */
[----:B--2---:R-:W1:Y:S08]  /*0eb0*/  @P1 R2UR UR27, R6 ;  /* 0x00000000061b13c2 */ /* 0x004e7000000e0000 */
[----:B---3--:R-:W1:Y:S02]  /*0ec0*/  @P0 R2UR UR10, R0 ;  /* 0x00000000000a03c2 */ /* 0x008e6400000e0000 */
[----:B-1----:R-:W-:-:S02]  /*0ed0*/  @UP1 UIADD3 UR7, UR10, -UR27, URZ ;  /* 0x8000001b0a071290 */ /* 0x002fc4000fffe03f */
[----:B------:R-:W-:-:S04]  /*0ee0*/  @!UP1 UIADD3 UR7, UR9, UR8, -UR27 ;  /* 0x0000000809079290 */ /* 0x000fc8000fffe81b */
[----:B------:R-:W-:-:S06]  /*0ef0*/  UISETP.GE.AND UP0, UPT, UR6, UR7, UPT ;  /* 0x000000070600728c */ /* 0x000fcc000bf06270 */
[----:B------:R-:W-:-:S13]  /*0f00*/  PLOP3.LUT P0, PT, PT, PT, UP0, 0x80, 0x0 ;  /* 0x000000000000781c */ /* 0x000fda0003f0f008 */
[----:B------:R-:W-:Y:S05]  /*0f10*/  @P0 BRA `(.L_x_524) ;  /* 0x000067d000000947 */ /* 0x000fea0003800000 */
        /* <DEDUP_REMOVED lines=46> */
[----:B------:R-:W-:Y:S01]  /*1200*/  @!UP0 UIMAD UR34, UR8, UR30, URZ ;  /* 0x0000001e082282a4 */ /* 0x000fe2000f8e023f */
[----:B------:R-:W-:Y:S01]  /*1210*/  IMAD.MOV.U32 R4, RZ, RZ, R3 ;  /* 0x000000ffff047224 */ /* 0x000fe200078e0003 */
[----:B------:R-:W-:Y:S02]  /*1220*/  USHF.R.S32.HI UR45, URZ, 0x1f, UR36 ;  /* 0x0000001f3f2d7899 */ /* 0x000fe40008011424 */
[----:B------:R-:W-:Y:S01]  /*1230*/  USHF.R.S32.HI UR11, URZ, 0x1f, UR10 ;  /* 0x0000001f3f0b7899 */ /* 0x000fe2000801140a */
[----:B------:R-:W-:-:S04]  /*1240*/  IMAD.HI.U32 R0, R0, R4, RZ ;  /* 0x0000000400007227 */ /* 0x000fc800078e00ff */
        /* <DEDUP_REMOVED lines=21> */
.L_x_525:
[----:B------:R-:W-:Y:S02]  /*13a0*/  ULDC UR7, c[0x0][0x1c0] ;  /* 0x0000700000077ab9 */ /* 0x000fe40000000800 */
[----:B------:R-:W-:Y:S02]  /*13b0*/  UIMAD UR7, UR33, UR7, UR32 ;  /* 0x00000007210772a4 */ /* 0x000fe4000f8e0220 */
[----:B------:R-:W-:Y:S02]  /*13c0*/  ULDC UR8, c[0x0][0x224] ;  /* 0x0000890000087ab9 */ /* 0x000fe40000000800 */
[----:B------:R-:W-:Y:S02]  /*13d0*/  UIMAD UR38, UR7, UR8, URZ ;  /* 0x00000008072672a4 */ /* 0x000fe4000f8e023f */
.L_x_526:
[----:B------:R-:W2:Y:S01]  /*13e0*/  LDL R26, [R1+0x14] ;  /* 0x00001400011a7983 */ /* 0x000ea20000100800 */
[----:B------:R-:W-:Y:S02]  /*13f0*/  ULDC.64 UR30, c[0x0][0x1a8] ;  /* 0x00006a00001e7ab9 */ /* 0x000fe40000000a00 */
[----:B------:R-:W-:Y:S01]  /*1400*/  ULDC.64 UR8, c[0x0][0x378] ;  /* 0x0000de0000087ab9 */ /* 0x000fe20000000a00 */
[----:B------:R-:W3:Y:S01]  /*1410*/  LDL R25, [R1+0x30] ;  /* 0x0000300001197983 */ /* 0x000ee20000100800 */
[----:B------:R-:W-:Y:S01]  /*1420*/  UIMAD UR30, UR37, UR30, URZ ;  /* 0x0000001e251e72a4 */ /* 0x000fe2000f8e023f */
[----:B------:R-:W-:Y:S01]  /*1430*/  IMAD R10, R17, c[0x0][0x1b8], RZ ;  /* 0x00006e00110a7a24 */ /* 0x000fe200078e02ff */
[----:B------:R-:W-:Y:S01]  /*1440*/  UIMAD UR7, UR37, UR8, URZ ;  /* 0x00000008250772a4 */ /* 0x000fe2000f8e023f */
[----:B------:R-:W1:Y:S01]  /*1450*/  S2R R23, SR_TID.X ;  /* 0x0000000000177919 */ /* 0x000e620000002100 */
[----:B------:R-:W-:Y:S01]  /*1460*/  UIMAD UR40, UR32, UR31, UR30 ;  /* 0x0000001f202872a4 */ /* 0x000fe2000f8e021e */
[----:B------:R-:W-:Y:S01]  /*1470*/  IMAD R10, R0, c[0x0][0x1bc], R10 ;  /* 0x00006f00000a7a24 */ /* 0x000fe200078e020a */
[----:B------:R-:W-:Y:S01]  /*1480*/  UIMAD UR39, UR32, UR9, UR7 ;  /* 0x00000009202772a4 */ /* 0x000fe2000f8e0207 */
[----:B------:R-:W4:Y:S01]  /*1490*/  S2R R14, SR_CTAID.Y ;  /* 0x00000000000e7919 */ /* 0x000f220000002600 */
[----:B------:R-:W-:-:S02]  /*14a0*/  ULDC.64 UR30, c[0x0][0x188] ;  /* 0x00006200001e7ab9 */ /* 0x000fc40000000a00 */
[----:B------:R-:W-:Y:S02]  /*14b0*/  ULDC.64 UR8, c[0x0][0x178] ;  /* 0x00005e0000087ab9 */ /* 0x000fe40000000a00 */
[----:B------:R-:W-:Y:S02]  /*14c0*/  UIMAD UR7, UR44, UR8, URZ ;  /* 0x000000082c0772a4 */ /* 0x000fe4000f8e023f */
[----:B------:R-:W-:Y:S02]  /*14d0*/  UIMAD UR30, UR44, UR30, URZ ;  /* 0x0000001e2c1e72a4 */ /* 0x000fe4000f8e023f */
[----:B------:R-:W-:Y:S02]  /*14e0*/  UIMAD UR37, UR33, UR9, UR7 ;  /* 0x00000009212572a4 */ /* 0x000fe4000f8e0207 */
[----:B------:R-:W-:Y:S02]  /*14f0*/  UIMAD UR31, UR33, UR31, UR30 ;  /* 0x0000001f211f72a4 */ /* 0x000fe4000f8e021e */
[----:B------:R-:W-:-:S02]  /*1500*/  ULDC.64 UR8, c[0x0][0x368] ;  /* 0x0000da0000087ab9 */ /* 0x000fc40000000a00 */
[----:B------:R-:W-:Y:S02]  /*1510*/  UIMAD UR7, UR44, UR8, URZ ;  /* 0x000000082c0772a4 */ /* 0x000fe4000f8e023f */
[----:B------:R-:W-:Y:S02]  /*1520*/  UIADD3 UR27, UP0, UR6, UR27, URZ ;  /* 0x0000001b061b7290 */ /* 0x000fe4000ff1e03f */
[----:B------:R-:W-:Y:S01]  /*1530*/  UIMAD UR32, UR33, UR9, UR7 ;  /* 0x00000009212072a4 */ /* 0x000fe2000f8e0207 */
[----:B-1----:R-:W-:Y:S01]  /*1540*/  SHF.R.S32.HI R24, RZ, 0x1f, R23 ;  /* 0x0000001fff187819 */ /* 0x002fe20000011417 */
[----:B------:R-:W-:Y:S02]  /*1550*/  UIADD3.X UR30, UR43, UR42, URZ, UP0, !UPT ;  /* 0x0000002a2b1e7290 */ /* 0x000fe400087fe43f */
[----:B------:R-:W-:Y:S01]  /*1560*/  IMAD.U32 R11, RZ, RZ, UR27 ;  /* 0x0000001bff0b7e24 */ /* 0x000fe2000f8e00ff */
[----:B------:R-:W-:Y:S01]  /*1570*/  LEA.HI R3, R24, R23, RZ, 0x2 ;  /* 0x0000001718037211 */ /* 0x000fe200078f10ff */
[----:B------:R-:W-:-:S02]  /*1580*/  ULDC.64 UR6, c[0x0][0x1a0] ;  /* 0x0000680000067ab9 */ /* 0x000fc40000000a00 */
[----:B------:R-:W-:Y:S01]  /*1590*/  UIMAD UR6, UR30, UR6, URZ ;  /* 0x000000061e0672a4 */ /* 0x000fe2000f8e023f */
[----:B------:R-:W-:Y:S01]  /*15a0*/  LOP3.LUT R4, R3, 0xfffffffc, RZ, 0xc0, !PT ;  /* 0xfffffffc03047812 */ /* 0x000fe200078ec0ff */
[----:B------:R-:W-:Y:S01]  /*15b0*/  ULDC.64 UR8, c[0x0][0x180] ;  /* 0x0000600000087ab9 */ /* 0x000fe20000000a00 */
[----:B------:R-:W-:Y:S01]  /*15c0*/  SHF.R.S32.HI R3, RZ, 0x2, R3 ;  /* 0x00000002ff037819 */ /* 0x000fe20000011403 */
[----:B------:R-:W-:Y:S02]  /*15d0*/  UIMAD UR6, UR27, UR7, UR6 ;  /* 0x000000071b0672a4 */ /* 0x000fe4000f8e0206 */
[----:B------:R-:W-:Y:S01]  /*15e0*/  IMAD.IADD R4, R23, 0x1, -R4 ;  /* 0x0000000117047824 */ /* 0x000fe200078e0a04 */
[----:B------:R-:W-:Y:S01]  /*15f0*/  SHF.R.S32.HI R20, RZ, 0x1f, R3 ;  /* 0x0000001fff147819 */ /* 0x000fe20000011403 */
[----:B------:R-:W-:Y:S01]  /*1600*/  IMAD.WIDE.U32 R12, R3, c[0x0][0x1a0], RZ ;  /* 0x00006800030c7a25 */ /* 0x000fe200078e00ff */
[----:B------:R-:W-:Y:S02]  /*1610*/  UIMAD UR8, UR44, UR8, URZ ;  /* 0x000000082c0872a4 */ /* 0x000fe4000f8e023f */
[----:B------:R-:W-:Y:S01]  /*1620*/  ULDC.64 UR42, c[0x0][0x200] ;  /* 0x00008000002a7ab9 */ /* 0x000fe20000000a00 */
[----:B------:R-:W-:Y:S01]  /*1630*/  IMAD.SHL.U32 R4, R4, 0x8, RZ ;  /* 0x0000000804047824 */ /* 0x000fe200078e00ff */
[----:B------:R-:W-:Y:S01]  /*1640*/  UIMAD UR8, UR33, UR9, UR8 ;  /* 0x00000009210872a4 */ /* 0x000fe2000f8e0208 */
[----:B------:R-:W-:-:S03]  /*1650*/  IMAD R6, R20, c[0x0][0x1a0], RZ ;  /* 0x0000680014067a24 */ /* 0x000fc600078e02ff */
[----:B------:R-:W-:Y:S01]  /*1660*/  SHF.R.S32.HI R5, RZ, 0x1f, R4 ;  /* 0x0000001fff057819 */ /* 0x000fe20000011404 */
[----:B------:R-:W-:-:S04]  /*1670*/  IMAD R6, R3, c[0x0][0x1a4], R6 ;  /* 0x0000690003067a24 */ /* 0x000fc800078e0206 */
[----:B----4-:R-:W-:-:S04]  /*1680*/  IMAD.WIDE.U32 R8, R14, c[0x0][0x188], R4 ;  /* 0x000062000e087a25 */ /* 0x010fc800078e0004 */
[----:B------:R-:W-:Y:S01]  /*1690*/  IMAD.IADD R7, R13, 0x1, R6 ;  /* 0x000000010d077824 */ /* 0x000fe200078e0206 */
[----:B------:R-:W-:Y:S01]  /*16a0*/  IADD3 R9, R9, UR31, RZ ;  /* 0x0000001f09097c10 */ /* 0x000fe2000fffe0ff */
[----:B------:R-:W-:-:S04]  /*16b0*/  IMAD.MOV.U32 R6, RZ, RZ, R12 ;  /* 0x000000ffff067224 */ /* 0x000fc800078e000c */
[----:B------:R-:W-:-:S04]  /*16c0*/  IMAD.WIDE.U32 R8, R0, c[0x0][0x1b8], R8 ;  /* 0x00006e0000087a25 */ /* 0x000fc800078e0008 */
[----:B------:R-:W-:-:S04]  /*16d0*/  IMAD.WIDE.U32 R6, R11, c[0x0][0x1a0], R6 ;  /* 0x000068000b067a25 */ /* 0x000fc800078e0006 */
[----:B------:R-:W-:Y:S01]  /*16e0*/  IMAD.IADD R9, R9, 0x1, R10 ;  /* 0x0000000109097824 */ /* 0x000fe200078e020a */
[----:B------:R-:W-:-:S04]  /*16f0*/  IADD3 R18, P1, R8, R6, RZ ;  /* 0x0000000608127210 */ /* 0x000fc80007f3e0ff */
[----:B------:R-:W-:Y:S01]  /*1700*/  IADD3.X R19, R9, UR6, R7, P1, !PT ;  /* 0x0000000609137c10 */ /* 0x000fe20008ffe407 */
[C-C-:B------:R-:W-:Y:S01]  /*1710*/  IMAD.WIDE.U32 R8, R14.reuse, c[0x0][0x368], R4.reuse ;  /* 0x0000da000e087a25 */ /* 0x140fe200078e0004 */
[----:B------:R-:W-:Y:S01]  /*1720*/  IADD3 R10, P1, R3, UR10, RZ ;  /* 0x0000000a030a7c10 */ /* 0x000fe2000ff3e0ff */
[----:B------:R-:W-:Y:S02]  /*1730*/  ULDC.64 UR6, c[0x0][0x198] ;  /* 0x0000660000067ab9 */ /* 0x000fe40000000a00 */
[--C-:B------:R-:W-:Y:S01]  /*1740*/  IMAD.WIDE.U32 R6, R14, c[0x0][0x180], R4.reuse ;  /* 0x000060000e067a25 */ /* 0x100fe200078e0004 */
[----:B------:R-:W-:Y:S01]  /*1750*/  IADD3.X R16, R20, UR11, RZ, P1, !PT ;  /* 0x0000000b14107c10 */ /* 0x000fe20008ffe4ff */
[----:B------:R-:W-:Y:S01]  /*1760*/  UIMAD UR6, UR30, UR6, URZ ;  /* 0x000000061e0672a4 */ /* 0x000fe2000f8e023f */
[----:B------:R-:W-:Y:S01]  /*1770*/  IADD3 R9, R9, UR32, RZ ;  /* 0x0000002009097c10 */ /* 0x000fe2000fffe0ff */
[----:B------:R-:W-:Y:S01]  /*1780*/  IMAD.WIDE.U32 R4, R10, c[0x0][0x190], R4 ;  /* 0x000064000a047a25 */ /* 0x000fe200078e0004 */
[----:B------:R-:W-:Y:S01]  /*1790*/  IADD3 R7, R7, UR8, RZ ;  /* 0x0000000807077c10 */ /* 0x000fe2000fffe0ff */
[----:B------:R-:W-:-:S02]  /*17a0*/  UIMAD UR6, UR27, UR7, UR6 ;  /* 0x000000071b0672a4 */ /* 0x000fc4000f8e0206 */
[C---:B------:R-:W-:Y:S01]  /*17b0*/  IMAD R11, R16.reuse, c[0x0][0x190], RZ ;  /* 0x00006400100b7a24 */ /* 0x040fe200078e02ff */
[----:B------:R-:W-:Y:S01]  /*17c0*/  UIADD3 UR8, UR10, UR34, URZ ;  /* 0x000000220a087290 */ /* 0x000fe2000fffe03f */
[----:B------:R-:W-:Y:S02]  /*17d0*/  IMAD R16, R16, c[0x0][0x370], RZ ;  /* 0x0000dc0010107a24 */ /* 0x000fe400078e02ff */
[C---:B------:R-:W-:Y:S01]  /*17e0*/  IMAD R11, R10.reuse, c[0x0][0x194], R11 ;  /* 0x000065000a0b7a24 */ /* 0x040fe200078e020b */
[----:B------:R-:W-:Y:S01]  /*17f0*/  UIMAD.WIDE UR8, UR8, UR59, UR42 ;  /* 0x0000003b080872a5 */ /* 0x000fe2000f8e022a */
[----:B------:R-:W-:-:S04]  /*1800*/  IMAD.WIDE.U32 R8, R10, c[0x0][0x370], R8 ;  /* 0x0000dc000a087a25 */ /* 0x000fc800078e0008 */
[----:B------:R-:W-:-:S04]  /*1810*/  IMAD.IADD R5, R5, 0x1, R11 ;  /* 0x0000000105057824 */ /* 0x000fc800078e020b */
[----:B------:R-:W-:-:S04]  /*1820*/  IMAD.WIDE.U32 R14, R14, c[0x0][0x178], R4 ;  /* 0x00005e000e0e7a25 */ /* 0x000fc800078e0004 */
[----:B------:R-:W-:Y:S01]  /*1830*/  IMAD R4, R20, c[0x0][0x198], RZ ;  /* 0x0000660014047a24 */ /* 0x000fe200078e02ff */
[----:B------:R-:W-:Y:S02]  /*1840*/  IADD3 R11, R15, UR37, RZ ;  /* 0x000000250f0b7c10 */ /* 0x000fe4000fffe0ff */
[----:B------:R-:W1:Y:S01]  /*1850*/  S2R R15, SR_CTAID.Z ;  /* 0x00000000000f7919 */ /* 0x000e620000002700 */
[C---:B------:R-:W-:Y:S02]  /*1860*/  IMAD R12, R3.reuse, c[0x0][0x19c], R4 ;  /* 0x00006700030c7a24 */ /* 0x040fe400078e0204 */
[----:B------:R-:W-:-:S04]  /*1870*/  IMAD.WIDE.U32 R4, R3, c[0x0][0x198], RZ ;  /* 0x0000660003047a25 */ /* 0x000fc800078e00ff */
[----:B------:R-:W-:Y:S01]  /*1880*/  IMAD R3, R17, c[0x0][0x1b0], RZ ;  /* 0x00006c0011037a24 */ /* 0x000fe200078e02ff */
[----:B------:R-:W-:Y:S01]  /*1890*/  IADD3 R5, R5, R12, RZ ;  /* 0x0000000c05057210 */ /* 0x000fe20007ffe0ff */
[----:B------:R-:W-:Y:S02]  /*18a0*/  IMAD.U32 R12, RZ, RZ, UR27 ;  /* 0x0000001bff0c7e24 */ /* 0x000fe4000f8e00ff */
[----:B------:R-:W-:Y:S02]  /*18b0*/  IMAD R3, R0, c[0x0][0x1b4], R3 ;  /* 0x00006d0000037a24 */ /* 0x000fe400078e0203 */
[----:B------:R-:W-:-:S04]  /*18c0*/  IMAD.WIDE.U32 R12, R12, c[0x0][0x198], R4 ;  /* 0x000066000c0c7a25 */ /* 0x000fc800078e0004 */
[----:B------:R-:W-:-:S04]  /*18d0*/  IMAD.WIDE.U32 R4, R0, c[0x0][0x1b0], R6 ;  /* 0x00006c0000047a25 */ /* 0x000fc800078e0006 */
[----:B------:R-:W-:Y:S01]  /*18e0*/  IMAD.IADD R3, R5, 0x1, R3 ;  /* 0x0000000105037824 */ /* 0x000fe200078e0203 */
[----:B------:R-:W-:Y:S01]  /*18f0*/  IADD3 R0, P1, R4, R12, RZ ;  /* 0x0000000c04007210 */ /* 0x000fe20007f3e0ff */
[----:B------:R-:W-:Y:S01]  /*1900*/  IMAD R6, R10, c[0x0][0x374], R16 ;  /* 0x0000dd000a067a24 */ /* 0x000fe200078e0210 */
[----:B------:R-:W-:Y:S01]  /*1910*/  LEA R4, P2, R18, c[0x0][0x170], 0x1 ;  /* 0x00005c0012047a11 */ /* 0x000fe200078408ff */
[----:B------:R-:W-:Y:S01]  /*1920*/  IMAD.MOV.U32 R10, RZ, RZ, R14 ;  /* 0x000000ffff0a7224 */ /* 0x000fe200078e000e */
[----:B------:R-:W-:Y:S01]  /*1930*/  IADD3.X R3, R3, UR6, R13, P1, !PT ;  /* 0x0000000603037c10 */ /* 0x000fe20008ffe40d */
[----:B------:R-:W-:Y:S01]  /*1940*/  IMAD.IADD R9, R9, 0x1, R6 ;  /* 0x0000000109097824 */ /* 0x000fe200078e0206 */
[----:B------:R-:W-:Y:S01]  /*1950*/  LEA R6, P1, R0, c[0x0][0x168], 0x1 ;  /* 0x00005a0000067a11 */ /* 0x000fe200078208ff */
[----:B------:R-:W-:Y:S01]  /*1960*/  ULEA.HI.SX32 UR6, UR35, 0xffffffff, 0x19 ;  /* 0xffffffff23067891 */ /* 0x000fe2000f8fca3f */
[----:B------:R-:W-:Y:S01]  /*1970*/  LEA.HI.X R5, R18, c[0x0][0x174], R19, 0x1, P2 ;  /* 0x00005d0012057a11 */ /* 0x000fe200010f0c13 */
[----:B------:R-:W-:Y:S01]  /*1980*/  IMAD.MOV.U32 R13, RZ, RZ, c[0x0][0x1a4] ;  /* 0x00006900ff0d7624 */ /* 0x000fe200078e00ff */
[----:B------:R-:W-:Y:S01]  /*1990*/  LEA.HI.X R7, R0, c[0x0][0x16c], R3, 0x1, P1 ;  /* 0x00005b0000077a11 */ /* 0x000fe200008f0c03 */
[----:B------:R-:W-:Y:S01]  /*19a0*/  IMAD.MOV.U32 R3, RZ, RZ, c[0x0][0x1a0] ;  /* 0x00006800ff037624 */ /* 0x000fe200078e00ff */
[----:B------:R-:W-:Y:S01]  /*19b0*/  MOV R0, c[0x0][0x198] ;  /* 0x0000660000007a02 */ /* 0x000fe20000000f00 */
[----:B------:R-:W-:Y:S01]  /*19c0*/  IMAD.MOV.U32 R16, RZ, RZ, c[0x0][0x19c] ;  /* 0x00006700ff107624 */ /* 0x000fe200078e00ff */
[----:B------:R-:W-:Y:S01]  /*19d0*/  ULEA.HI UR7, UR6, UR6, URZ, 0x1 ;  /* 0x0000000606077291 */ /* 0x000fe2000f8f083f */
[----:B-1----:R-:W-:Y:S01]  /*19e0*/  IMAD.WIDE.U32 R10, R15, c[0x0][0x1a8], R10 ;  /* 0x00006a000f0a7a25 */ /* 0x002fe200078e000a */
[----:B------:R-:W-:-:S02]  /*19f0*/  LEA R12, P2, R3, R4, 0x7 ;  /* 0x00000004030c7211 */ /* 0x000fc400078438ff */
[C---:B------:R-:W-:Y:S01]  /*1a00*/  LEA R14, P1, R0.reuse, R6, 0x7 ;  /* 0x00000006000e7211 */ /* 0x040fe200078238ff */
[----:B------:R-:W-:Y:S01]  /*1a10*/  IMAD.WIDE.U32 R8, R15, c[0x0][0x378], R8 ;  /* 0x0000de000f087a25 */ /* 0x000fe200078e0008 */
[----:B------:R-:W-:Y:S01]  /*1a20*/  @P0 BAR.SYNC.DEFER_BLOCKING 0x0 ;  /* 0x0000000000000b1d */ /* 0x000fe20000010000 */
[----:B------:R-:W-:Y:S01]  /*1a30*/  LEA.HI.X R13, R3, R5, R13, 0x7, P2 ;  /* 0x00000005030d7211 */ /* 0x000fe200010f3c0d */
[----:B------:R-:W-:Y:S01]  /*1a40*/  ULOP3.LUT UR7, UR7, 0xfffffffe, URZ, 0xc0, !UPT ;  /* 0xfffffffe07077892 */ /* 0x000fe2000f8ec03f */
[----:B------:R-:W-:Y:S02]  /*1a50*/  LEA.HI.X R15, R0, R7, R16, 0x7, P1 ;  /* 0x00000007000f7211 */ /* 0x000fe400008f3c10 */
[----:B------:R-:W-:Y:S01]  /*1a60*/  IADD3 R3, R11, UR40, RZ ;  /* 0x000000280b037c10 */ /* 0x000fe2000fffe0ff */
[----:B------:R-:W-:Y:S01]  /*1a70*/  UIADD3 UR7, UR6, -UR7, URZ ;  /* 0x8000000706077290 */ /* 0x000fe2000fffe03f */
[C---:B------:R-:W-:Y:S02]  /*1a80*/  LEA R238, P1, R10.reuse, c[0x0][0x160], 0x1 ;  /* 0x000058000aee7a11 */ /* 0x040fe400078208ff */
[----:B------:R-:W-:Y:S01]  /*1a90*/  IADD3 R9, R9, UR39, RZ ;  /* 0x0000002709097c10 */ /* 0x000fe2000fffe0ff */
[----:B------:R-:W-:Y:S01]  /*1aa0*/  UISETP.NE.AND UP0, UPT, UR7, 0x1, UPT ;  /* 0x000000010700788c */ /* 0x000fe2000bf05270 */
[----:B------:R-:W-:Y:S01]  /*1ab0*/  LEA.HI.X R239, R10, c[0x0][0x164], R3, 0x1, P1 ;  /* 0x000059000aef7a11 */ /* 0x000fe200008f0c03 */
[----:B------:R-:W-:Y:S01]  /*1ac0*/  IMAD.MOV.U32 R3, RZ, RZ, c[0x0][0x370] ;  /* 0x0000dc00ff037624 */ /* 0x000fe200078e00ff */
[----:B------:R-:W-:Y:S01]  /*1ad0*/  LEA R236, P0, R8, c[0x0][0x330], 0x1 ;  /* 0x0000cc0008ec7a11 */ /* 0x000fe200078008ff */
[----:B------:R-:W-:-:S03]  /*1ae0*/  UMOV UR7, UR9 ;  /* 0x0000000900077c82 */ /* 0x000fc60008000000 */
[----:B------:R-:W-:Y:S02]  /*1af0*/  LEA.HI.X R237, R8, c[0x0][0x334], R9, 0x1, P0 ;  /* 0x0000cd0008ed7a11 */ /* 0x000fe400000f0c09 */
[----:B------:R-:W-:Y:S02]  /*1b00*/  LEA R10, P0, R3, R236, 0x7 ;  /* 0x000000ec030a7211 */ /* 0x000fe400078038ff */
[----:B------:R-:W-:-:S04]  /*1b10*/  MOV R9, c[0x0][0x190] ;  /* 0x0000640000097a02 */ /* 0x000fc80000000f00 */
[----:B------:R-:W-:Y:S01]  /*1b20*/  LEA R8, P2, R9, R238, 0x7 ;  /* 0x000000ee09087211 */ /* 0x000fe200078438ff */
[----:B------:R-:W-:Y:S02]  /*1b30*/  ULDC UR32, c[0x0][0x224] ;  /* 0x0000890000207ab9 */ /* 0x000fe40000000800 */
[----:B------:R-:W-:Y:S02]  /*1b40*/  ULDC UR31, c[0x0][0x22c] ;  /* 0x00008b00001f7ab9 */ /* 0x000fe40000000800 */
[----:B------:R-:W-:Y:S02]  /*1b50*/  UIMAD.WIDE UR32, UR33, UR32, UR10 ;  /* 0x00000020212072a5 */ /* 0x000fe4000f8e020a */
[----:B------:R-:W-:-:S04]  /*1b60*/  UIMAD UR11, UR52, UR31, UR54 ;  /* 0x0000001f340b72a4 */ /* 0x000fc8000f8e0236 */
[----:B------:R-:W-:Y:S02]  /*1b70*/  UIADD3 UR11, UR47, UR11, URZ ;  /* 0x0000000b2f0b7290 */ /* 0x000fe4000fffe03f */
[----:B------:R-:W-:Y:S02]  /*1b80*/  UIADD3 UR10, UR10, UR38, URZ ;  /* 0x000000260a0a7290 */ /* 0x000fe4000fffe03f */
[----:B------:R-:W-:Y:S01]  /*1b90*/  ULDC.64 UR34, c[0x0][0x3c8] ;  /* 0x0000f20000227ab9 */ /* 0x000fe20000000a00 */
        /* <DEDUP_REMOVED lines=12> */
[----:B--2---:R-:W-:-:S05]  /*1c60*/  IMAD.SHL.U32 R0, R26, 0x2, RZ ;  /* 0x000000021a007824 */ /* 0x004fca00078e00ff */
[----:B------:R-:W-:Y:S01]  /*1c70*/  @!PT LDS RZ, [RZ] ;  /* 0x00000000fffff984 */ /* 0x000fe20000000800 */
[----:B------:R-:W-:Y:S01]  /*1c80*/  @!PT LDS RZ, [RZ] ;  /* 0x00000000fffff984 */ /* 0x000fe20000000800 */
[----:B------:R-:W-:Y:S01]  /*1c90*/  @!PT LDS RZ, [RZ] ;  /* 0x00000000fffff984 */ /* 0x000fe20000000800 */
[----:B------:R1:W-:Y:S04]  /*1ca0*/  LDGSTS.E.BYPASS.LTC128B.128 [R0+0x8000], [R4.64] ;  /* 0x0800000004007fae */ /* 0x0003e8000b901d5c */
[----:B------:R2:W-:Y:S04]  /*1cb0*/  LDGSTS.E.BYPASS.LTC128B.128 [R0+0x9000], [R12.64] ;  /* 0x090000000c007fae */ /* 0x0005e8000b901d5c */
[----:B------:R-:W0:Y:S04]  /*1cc0*/  LDGDEPBAR ;  /* 0x00000000000079af */ /* 0x000e280000000000 */
[----:B------:R4:W-:Y:S01]  /*1cd0*/  LDGSTS.E.BYPASS.LTC128B.128 [R0+0x4000], [R236.64] ;  /* 0x04000000ec007fae */ /* 0x0009e2000b901d5c */
[----:B-1----:R-:W-:-:S02]  /*1ce0*/  IMAD.MOV.U32 R4, RZ, RZ, c[0x0][0x374] ;  /* 0x0000dd00ff047624 */ /* 0x002fc400078e00ff */
[----:B--2---:R-:W-:-:S03]  /*1cf0*/  IMAD.MOV.U32 R12, RZ, RZ, c[0x0][0x194] ;  /* 0x00006500ff0c7624 */ /* 0x004fc600078e00ff */
[----:B------:R-:W-:Y:S01]  /*1d00*/  LEA.HI.X R11, R3, R237, R4, 0x7, P0 ;  /* 0x000000ed030b7211 */ /* 0x000fe200000f3c04 */
[----:B---3--:R-:W-:Y:S01]  /*1d10*/  IMAD.SHL.U32 R4, R25, 0x4, RZ ;  /* 0x0000000419047824 */ /* 0x008fe200078e00ff */
[----:B------:R-:W-:Y:S02]  /*1d20*/  IADD3 R3, R26, 0x1000, RZ ;  /* 0x000010001a037810 */ /* 0x000fe40007ffe0ff */
[----:B------:R-:W-:Y:S01]  /*1d30*/  PLOP3.LUT P0, PT, PT, PT, UP0, 0x80, 0x0 ;  /* 0x000000000000781c */ /* 0x000fe20003f0f008 */
[----:B------:R1:W-:Y:S01]  /*1d40*/  LDGSTS.E.BYPASS.LTC128B.128 [R0+0x5000], [R10.64] ;  /* 0x050000000a007fae */ /* 0x0003e2000b901d5c */
[----:B------:R-:W-:Y:S02]  /*1d50*/  LEA.HI.X R9, R9, R239, R12, 0x7, P2 ;  /* 0x000000ef09097211 */ /* 0x000fe400010f3c0c */
[----:B------:R-:W-:Y:S02]  /*1d60*/  SEL R3, R3, R26, !P0 ;  /* 0x0000001a03037207 */ /* 0x000fe40004000000 */
[----:B------:R-:W-:-:S02]  /*1d70*/  SHF.R.S32.HI R13, RZ, 0x1f, R25 ;  /* 0x0000001fff0d7819 */ /* 0x000fc40000011419 */
[----:B------:R-:W-:Y:S01]  /*1d80*/  IADD3 R4, P1, R4, UR8, RZ ;  /* 0x0000000804047c10 */ /* 0x000fe2000ff3e0ff */
[----:B------:R-:W-:Y:S01]  /*1d90*/  IMAD.SHL.U32 R12, R3, 0x2, RZ ;  /* 0x00000002030c7824 */ /* 0x000fe200078e00ff */
[----:B------:R-:W-:-:S04]  /*1da0*/  SHF.L.U64.HI R5, R25, 0x2, R13 ;  /* 0x0000000219057819 */ /* 0x000fc8000001020d */
[----:B------:R2:W-:Y:S01]  /*1db0*/  LDGSTS.E.BYPASS.LTC128B.128 [R12], [R238.64] ;  /* 0x00000000ee0c7fae */ /* 0x0005e2000b901d5c */
[----:B------:R-:W-:-:S03]  /*1dc0*/  IADD3.X R5, R5, UR7, RZ, P1, !PT ;  /* 0x0000000705057c10 */ /* 0x000fc60008ffe4ff */
[----:B------:R3:W-:Y:S04]  /*1dd0*/  LDGSTS.E.BYPASS.LTC128B.128 [R12+0x1000], [R8.64] ;  /* 0x01000000080c7fae */ /* 0x0007e8000b901d5c */
[----:B------:R4:W-:Y:S04]  /*1de0*/  LDGSTS.E.BYPASS.LTC128B.128 [R0+0x6000], [R6.64] ;  /* 0x0600000006007fae */ /* 0x0009e8000b901d5c */
[----:B------:R4:W-:Y:S04]  /*1df0*/  LDGSTS.E.BYPASS.LTC128B.128 [R0+0x7000], [R14.64] ;  /* 0x070000000e007fae */ /* 0x0009e8000b901d5c */
[----:B------:R-:W0:Y:S04]  /*1e00*/  LDGDEPBAR ;  /* 0x00000000000079af */ /* 0x000e280000000000 */
[----:B-1----:R1:W5:Y:S04]  /*1e10*/  LDG.E R10, [R4.64+0x100] ;  /* 0x0001001c040a7981 */ /* 0x002368000c1e1900 */
[----:B------:R1:W5:Y:S04]  /*1e20*/  LDG.E R11, [R4.64+0x120] ;  /* 0x0001201c040b7981 */ /* 0x000368000c1e1900 */
[----:B---3--:R1:W5:Y:S04]  /*1e30*/  LDG.E R8, [R4.64] ;  /* 0x0000001c04087981 */ /* 0x008368000c1e1900 */
[----:B------:R1:W5:Y:S01]  /*1e40*/  LDG.E R9, [R4.64+0x20] ;  /* 0x0000201c04097981 */ /* 0x000362000c1e1900 */
[----:B----4-:R-:W-:Y:S01]  /*1e50*/  LEA.HI R0, R24, R23, RZ, 0x5 ;  /* 0x0000001718007211 */ /* 0x010fe200078f28ff */
[----:B------:R-:W-:Y:S01]  /*1e60*/  UIADD3 UR9, UP0, UR32, UR49, URZ ;  /* 0x0000003120097290 */ /* 0x000fe2000ff1e03f */
[----:B------:R-:W-:Y:S01]  /*1e70*/  IMAD.U32 R6, RZ, RZ, UR46 ;  /* 0x0000002eff067e24 */ /* 0x000fe2000f8e00ff */
[----:B------:R-:W-:-:S04]  /*1e80*/  DEPBAR.LE SB0, 0x1 ;  /* 0x000080400000791a */ /* 0x000fc80000000000 */
[----:B------:R-:W-:Y:S01]  /*1e90*/  LOP3.LUT R3, R0, 0xffffffe0, RZ, 0xc0, !PT ;  /* 0xffffffe000037812 */ /* 0x000fe200078ec0ff */
[----:B-1----:R-:W-:Y:S01]  /*1ea0*/  IMAD.U32 R4, RZ, RZ, UR36 ;  /* 0x00000024ff047e24 */ /* 0x002fe2000f8e00ff */
[----:B------:R-:W-:-:S03]  /*1eb0*/  SHF.R.S32.HI R0, RZ, 0x5, R0 ;  /* 0x00000005ff007819 */ /* 0x000fc60000011400 */
[----:B------:R-:W-:Y:S01]  /*1ec0*/  IMAD.IADD R3, R23, 0x1, -R3 ;  /* 0x0000000117037824 */ /* 0x000fe200078e0a03 */
[----:B------:R-:W-:Y:S01]  /*1ed0*/  UIADD3.X UR32, UR33, UR48, URZ, UP0, !UPT ;  /* 0x0000003021207290 */ /* 0x000fe200087fe43f */
[----:B------:R-:W-:Y:S02]  /*1ee0*/  BAR.SYNC.DEFER_BLOCKING 0x0 ;  /* 0x0000000000007b1d */ /* 0x000fe40000010000 */
[----:B------:R-:W-:Y:S01]  /*1ef0*/  IMAD R0, R0, UR51, R3 ;  /* 0x0000003300007c24 */ /* 0x000fe2000f8e0203 */
[----:B------:R-:W-:-:S04]  /*1f00*/  MOV R3, UR45 ;  /* 0x0000002d00037c02 */ /* 0x000fc80008000f00 */
[----:B------:R-:W-:Y:S02]  /*1f10*/  IADD3 R4, P2, P1, R0, UR53, R4 ;  /* 0x0000003500047c10 */ /* 0x000fe4000f95e004 */
[----:B------:R-:W-:-:S04]  /*1f20*/  SHF.R.S32.HI R0, RZ, 0x1f, R0 ;  /* 0x0000001fff007819 */ /* 0x000fc80000011400 */
[----:B------:R-:W-:Y:S02]  /*1f30*/  IADD3.X R0, R0, UR55, R3, P2, P1 ;  /* 0x0000003700007c10 */ /* 0x000fe400097e2403 */
[----:B------:R-:W-:Y:S01]  /*1f40*/  IADD3 R4, P1, R4, R22, RZ ;  /* 0x0000001604047210 */ /* 0x000fe20007f3e0ff */
[----:B------:R-:W-:-:S04]  /*1f50*/  UIMAD UR11, UR11, UR9, URZ ;  /* 0x000000090b0b72a4 */ /* 0x000fc8000f8e023f */
[----:B------:R-:W-:Y:S01]  /*1f60*/  IMAD.X R5, R0, 0x1, R21, P1 ;  /* 0x0000000100057824 */ /* 0x000fe200008e0615 */
[----:B------:R-:W-:-:S03]  /*1f70*/  UIMAD UR11, UR32, UR46, UR11 ;  /* 0x0000002e200b72a4 */ /* 0x000fc6000f8e020b */
[----:B------:R-:W-:Y:S01]  /*1f80*/  IMAD.WIDE.U32 R4, R6, UR9, R4 ;  /* 0x0000000906047c25 */ /* 0x000fe2000f8e0004 */
[----:B------:R-:W-:Y:S01]  /*1f90*/  UISETP.GE.AND UP0, UPT, UR58, 0x1, UPT ;  /* 0x000000013a00788c */ /* 0x000fe2000bf06270 */
[----:B------:R2:W1:Y:S03]  /*1fa0*/  LDSM.16.M88.4 R116, [R150+0x8000] ;  /* 0x008000009674783b */ /* 0x0004660000000200 */
[----:B------:R-:W-:Y:S01]  /*1fb0*/  IADD3 R0, R5, UR11, RZ ;  /* 0x0000000b05007c10 */ /* 0x000fe2000fffe0ff */
[----:B------:R-:W-:Y:S01]  /*1fc0*/  IMAD.U32 R7, RZ, RZ, UR47 ;  /* 0x0000002fff077e24 */ /* 0x000fe2000f8e00ff */
[C---:B------:R-:W-:Y:S01]  /*1fd0*/  LEA R164, P1, R4.reuse, c[0x0][0x350], 0x2 ;  /* 0x0000d40004a47a11 */ /* 0x040fe200078210ff */
[----:B------:R2:W3:Y:S03]  /*1fe0*/  LDSM.16.M88.4 R120, [R150+0x8400] ;  /* 0x008400009678783b */ /* 0x0004e60000000200 */
[----:B------:R-:W-:Y:S01]  /*1ff0*/  LEA.HI.X R165, R4, c[0x0][0x354], R0, 0x2, P1 ;  /* 0x0000d50004a57a11 */ /* 0x000fe200008f1400 */
[----:B------:R2:W4:Y:S01]  /*2000*/  LDSM.16.M88.4 R124, [R150+0x8800] ;  /* 0x00880000967c783b */ /* 0x0005220000000200 */
[----:B------:R-:W-:Y:S01]  /*2010*/  PLOP3.LUT P1, PT, PT, PT, UP0, 0x80, 0x0 ;  /* 0x000000000000781c */ /* 0x000fe20003f2f008 */
[----:B------:R-:W-:-:S02]  /*2020*/  UIMAD.WIDE UR10, UR10, UR59, UR34 ;  /* 0x0000003b0a0a72a5 */ /* 0x000fc4000f8e0222 */
[----:B------:R2:W1:Y:S01]  /*2030*/  LDSM.16.M88.4 R128, [R150+0x8c00] ;  /* 0x008c00009680783b */ /* 0x0004620000000200 */
[----:B------:R-:W-:-:S03]  /*2040*/  CS2R R74, SRZ ;  /* 0x00000000004a7805 */ /* 0x000fc6000001ff00 */
[----:B------:R2:W1:Y:S01]  /*2050*/  LDSM.16.M88.4 R132, [R149+0x8000] ;  /* 0x008000009584783b */ /* 0x0004620000000200 */
[----:B------:R-:W-:-:S03]  /*2060*/  CS2R R72, SRZ ;  /* 0x0000000000487805 */ /* 0x000fc6000001ff00 */
[----:B------:R2:W1:Y:S01]  /*2070*/  LDSM.16.M88.4 R136, [R149+0x8400] ;  /* 0x008400009588783b */ /* 0x0004620000000200 */
[----:B------:R-:W-:-:S03]  /*2080*/  CS2R R70, SRZ ;  /* 0x0000000000467805 */ /* 0x000fc6000001ff00 */
[----:B------:R2:W1:Y:S01]  /*2090*/  LDSM.16.M88.4 R140, [R149+0x8800] ;  /* 0x00880000958c783b */ /* 0x0004620000000200 */
[----:B------:R-:W-:-:S03]  /*20a0*/  CS2R R68, SRZ ;  /* 0x0000000000447805 */ /* 0x000fc6000001ff00 */
[----:B------:R2:W1:Y:S01]  /*20b0*/  LDSM.16.M88.4 R144, [R149+0x8c00] ;  /* 0x008c00009590783b */ /* 0x0004620000000200 */
[----:B------:R-:W-:Y:S05]  /*20c0*/  @!P1 BRA `(.L_x_527) ;  /* 0x00004e5000009947 */ /* 0x000fea0003800000 */
[----:B------:R2:W-:Y:S01]  /*20d0*/  STL [R1], R12 ;  /* 0x0000000c01007387 */ /* 0x0005e20000100800 */
[----:B------:R-:W-:Y:S01]  /*20e0*/  IADD3 R3, R156, 0x1000, RZ ;  /* 0x000010009c037810 */ /* 0x000fe20007ffe0ff */
[----:B------:R-:W-:Y:S01]  /*20f0*/  IMAD.MOV.U32 R95, RZ, RZ, RZ ;  /* 0x000000ffff5f7224 */ /* 0x000fe200078e00ff */
[----:B------:R-:W-:Y:S01]  /*2100*/  IADD3 R0, R162, 0x1000, RZ ;  /* 0x00001000a2007810 */ /* 0x000fe20007ffe0ff */
[----:B-----5:R2:W-:Y:S01]  /*2110*/  STL [R1+0x10], R8 ;  /* 0x0000100801007387 */ /* 0x0205e20000100800 */
[----:B------:R-:W-:Y:S01]  /*2120*/  SEL R3, R3, R156, !P0 ;  /* 0x0000009c03037207 */ /* 0x000fe20004000000 */
[----:B------:R-:W-:Y:S01]  /*2130*/  UMOV UR9, UR11 ;  /* 0x0000000b00097c82 */ /* 0x000fe20008000000 */
[----:B------:R-:W-:Y:S01]  /*2140*/  SEL R0, R0, R162, !P0 ;  /* 0x000000a200007207 */ /* 0x000fe20004000000 */
[----:B------:R2:W-:Y:S02]  /*2150*/  STL [R1+0xc], R9 ;  /* 0x00000c0901007387 */ /* 0x0005e40000100800 */
[----:B------:R-:W-:-:S02]  /*2160*/  IMAD.SHL.U32 R3, R3, 0x2, RZ ;  /* 0x0000000203037824 */ /* 0x000fc400078e00ff */
[----:B------:R2:W-:Y:S01]  /*2170*/  STL [R1+0x8], R10 ;  /* 0x0000080a01007387 */ /* 0x0005e20000100800 */
[----:B------:R-:W-:-:S03]  /*2180*/  IMAD.SHL.U32 R148, R0, 0x2, RZ ;  /* 0x0000000200947824 */ /* 0x000fc600078e00ff */
[----:B------:R2:W-:Y:S04]  /*2190*/  STL [R1+0x4], R11 ;  /* 0x0000040b01007387 */ /* 0x0005e80000100800 */
[C---:B------:R-:W-:Y:S01]  /*21a0*/  IADD3 R0, R25.reuse, -0x80, RZ ;  /* 0xffffff8019007810 */ /* 0x040fe20007ffe0ff */
[C---:B------:R-:W-:Y:S01]  /*21b0*/  IMAD.SHL.U32 R4, R25.reuse, 0x4, RZ ;  /* 0x0000000419047824 */ /* 0x040fe200078e00ff */
[----:B------:R-:W-:Y:S01]  /*21c0*/  SHF.L.U64.HI R5, R25, 0x2, R13 ;  /* 0x0000000219057819 */ /* 0x000fe2000001020d */
[----:B------:R-:W-:Y:S01]  /*21d0*/  IMAD.SHL.U32 R154, R162, 0x2, RZ ;  /* 0x00000002a29a7824 */ /* 0x000fe200078e00ff */
[----:B------:R-:W-:-:S03]  /*21e0*/  SHF.L.U32 R0, R0, 0x2, RZ ;  /* 0x0000000200007819 */ /* 0x000fc600000006ff */
[----:B------:R2:W-:Y:S01]  /*21f0*/  STL [R1+0x20], R5 ;  /* 0x0000200501007387 */ /* 0x0005e20000100800 */
[----:B------:R-:W-:-:S03]  /*2200*/  IMAD.IADD R155, R154, 0x1, R157 ;  /* 0x000000019a9b7824 */ /* 0x000fc600078e029d */
[----:B------:R2:W-:Y:S04]  /*2210*/  STL [R1+0x1c], R4 ;  /* 0x00001c0401007387 */ /* 0x0005e80000100800 */
[----:B------:R2:W-:Y:S02]  /*2220*/  STL [R1+0x18], R0 ;  /* 0x0000180001007387 */ /* 0x0005e40000100800 */
.L_x_530:
[----:B--2---:R-:W2:Y:S01]  /*2230*/  LDL R0, [R1+0x10] ;  /* 0x0000100001007983 */ /* 0x004ea20000100800 */
[----:B------:R-:W-:Y:S01]  /*2240*/  IADD3 R112, R157, R148, RZ ;  /* 0x000000949d707210 */ /* 0x000fe20007ffe0ff */
[----:B------:R-:W-:Y:S02]  /*2250*/  UISETP.GE.AND UP2, UPT, UR6, 0x1, UPT ;  /* 0x000000010600788c */ /* 0x000fe4000bf46270 */
[----:B----4-:R-:W4:Y:S04]  /*2260*/  LDL R163, [R1+0x8] ;  /* 0x0000080001a37983 */ /* 0x010f280000100800 */
[----:B---3--:R-:W3:Y:S01]  /*2270*/  LDL R166, [R1+0xc] ;  /* 0x00000c0001a67983 */ /* 0x008ee20000100800 */
        /* <DEDUP_REMOVED lines=49> */
[----:B-1----:R-:W4:Y:S04]  /*2590*/  LDL R3, [R1+0x1c] ;  /* 0x00001c0001037983 */ /* 0x002f280000100800 */
[----:B------:R-:W4:Y:S01]  /*25a0*/  LDL R2, [R1+0x4] ;  /* 0x0000040001027983 */ /* 0x000f220000100800 */
[----:B------:R-:W-:Y:S04]  /*25b0*/  DEPBAR.LE SB0, 0x0 ;  /* 0x000080000000791a */ /* 0x000fe80000000000 */
[----:B------:R-:W-:Y:S08]  /*25c0*/  BAR.SYNC.DEFER_BLOCKING 0x0 ;  /* 0x0000000000007b1d */ /* 0x000ff00000010000 */
[----:B------:R-:W-:Y:S08]  /*25d0*/  LDSM.16.M88.4 R64, [R148] ;  /* 0x000000009440783b */ /* 0x000ff00000000200 */
[----:B------:R-:W1:Y:S08]  /*25e0*/  LDSM.16.M88.4 R16, [R150+0x6000] ;  /* 0x006000009610783b */ /* 0x000e700000000200 */
[----:B------:R-:W3:Y:S08]  /*25f0*/  LDSM.16.M88.4 R60, [R148+0x1000] ;  /* 0x00100000943c783b */ /* 0x000ef00000000200 */
[----:B------:R-:W3:Y:S08]  /*2600*/  LDSM.16.M88.4 R32, [R150+0x6400] ;  /* 0x006400009620783b */ /* 0x000ef00000000200 */
[----:B------:R-:W3:Y:S08]  /*2610*/  LDSM.16.M88.4 R48, [R150+0x6800] ;  /* 0x006800009630783b */ /* 0x000ef00000000200 */
[----:B------:R-:W3:Y:S01]  /*2620*/  LDSM.16.M88.4 R100, [R150+0x6c00] ;  /* 0x006c00009664783b */ /* 0x000ee20000000200 */
[----:B--2---:R-:W-:Y:S01]  /*2630*/  FSETP.NEU.FTZ.AND P0, PT, R0, -INF , PT ;  /* 0xff8000000000780b */ /* 0x004fe20003f1d000 */
[-C--:B-1----:R-:W-:Y:S06]  /*2640*/  HMMA.16816.F32.BF16 R4, R64, R16.reuse, RZ ;  /* 0x000000104004723c */ /* 0x082fec00000418ff */
[----:B------:R-:W-:Y:S02]  /*2650*/  LDSM.16.M88.4 R104, [R112] ;  /* 0x000000007068783b */ /* 0x000fe40000000200 */
[C---:B---3--:R-:W-:Y:S06]  /*2660*/  HMMA.16816.F32.BF16 R8, R60.reuse, R16, RZ ;  /* 0x000000103c08723c */ /* 0x048fec00000418ff */
        /* <DEDUP_REMOVED lines=26> */
[----:B------:R2:W-:Y:S01]  /*2810*/  MUFU.TANH R81, R10 ;  /* 0x0000000a00517308 */ /* 0x0005e20000002400 */
        /* <DEDUP_REMOVED lines=12> */
[----:B------:R-:W-:Y:S02]  /*28e0*/  FMUL.FTZ R19, R19, c[0x0][0x2ec] ;  /* 0x0000bb0013137a20 */ /* 0x000fe40000410000 */
[----:B--2---:R-:W-:Y:S05]  /*28f0*/  FMUL.FTZ R10, R0, 1.4426950216293334961 ;  /* 0x3fb8aa3b000a7820 */ /* 0x004fea0000410000 */
[----:B------:R-:W-:Y:S02]  /*2900*/  FSEL R10, R10, RZ, P0 ;  /* 0x000000ff0a0a7208 */ /* 0x000fe40000000000 */
[----:B------:R-:W-:Y:S01]  /*2910*/  MUFU.TANH R95, R12 ;  /* 0x0000000c005f7308 */ /* 0x000fe20000002400 */
[----:B------:R-:W-:Y:S02]  /*2920*/  FSETP.NEU.FTZ.AND P0, PT, R166, -INF , PT ;  /* 0xff800000a600780b */ /* 0x000fe40003f1d000 */
[--C-:B-1----:R-:W-:Y:S02]  /*2930*/  FFMA.FTZ R0, R234, c[0x0][0x23c], -R10.reuse ;  /* 0x00008f00ea007a23 */ /* 0x102fe4000001080a */
[----:B----4-:R-:W-:Y:S05]  /*2940*/  FMUL.FTZ R8, R163, 1.4426950216293334961 ;  /* 0x3fb8aa3ba3087820 */ /* 0x010fea0000410000 */
[----:B------:R3:W-:Y:S10]  /*2950*/  MUFU.EX2 R191, R0 ;  /* 0x0000000000bf7308 */ /* 0x0007f40000000800 */
[----:B------:R-:W-:Y:S10]  /*2960*/  MUFU.TANH R79, R14 ;  /* 0x0000000e004f7308 */ /* 0x000ff40000002400 */
[----:B------:R-:W1:Y:S01]  /*2970*/  MUFU.TANH R236, R6 ;  /* 0x0000000600ec7308 */ /* 0x000e620000002400 */
[----:B---3--:R-:W-:Y:S09]  /*2980*/  FFMA.FTZ R0, R231, c[0x0][0x23c], -R10 ;  /* 0x00008f00e7007a23 */ /* 0x008ff2000001080a */
[----:B------:R-:W-:Y:S10]  /*2990*/  MUFU.TANH R78, R15 ;  /* 0x0000000f004e7308 */ /* 0x000ff40000002400 */
[----:B------:R2:W-:Y:S10]  /*29a0*/  MUFU.TANH R162, R7 ;  /* 0x0000000700a27308 */ /* 0x0005f40000002400 */
[----:B------:R-:W-:Y:S10]  /*29b0*/  MUFU.TANH R80, R11 ;  /* 0x0000000b00507308 */ /* 0x000ff40000002400 */
[----:B------:R3:W4:Y:S01]  /*29c0*/  MUFU.TANH R96, R9 ;  /* 0x0000000900607308 */ /* 0x0007220000002400 */
[----:B--2---:R-:W2:Y:S09]  /*29d0*/  LDSM.16.M88.4 R4, [R149+0x6400] ;  /* 0x006400009504783b */ /* 0x004eb20000000200 */
[----:B------:R1:W-:Y:S10]  /*29e0*/  MUFU.EX2 R188, R0 ;  /* 0x0000000000bc7308 */ /* 0x0003f40000000800 */
[----:B------:R-:W2:Y:S01]  /*29f0*/  MUFU.TANH R94, R13 ;  /* 0x0000000d005e7308 */ /* 0x000ea20000002400 */
[----:B---3--:R-:W-:Y:S05]  /*2a00*/  FMUL.FTZ R9, R166, 1.4426950216293334961 ;  /* 0x3fb8aa3ba6097820 */ /* 0x008fea0000410000 */
[----:B------:R-:W-:Y:S04]  /*2a10*/  FSEL R9, R9, RZ, P0 ;  /* 0x000000ff09097208 */ /* 0x000fe80000000000 */
[----:B------:R-:W3:Y:S01]  /*2a20*/  MUFU.TANH R239, R16 ;  /* 0x0000001000ef7308 */ /* 0x000ee20000002400 */
[----:B------:R-:W-:Y:S01]  /*2a30*/  FSETP.NEU.FTZ.AND P0, PT, R163, -INF , PT ;  /* 0xff800000a300780b */ /* 0x000fe20003f1d000 */
[--C-:B-1----:R-:W-:Y:S03]  /*2a40*/  FFMA.FTZ R0, R236, c[0x0][0x23c], -R9.reuse ;  /* 0x00008f00ec007a23 */ /* 0x102fe60000010809 */
[----:B------:R-:W-:Y:S02]  /*2a50*/  FSEL R8, R8, RZ, P0 ;  /* 0x000000ff08087208 */ /* 0x000fe40000000000 */
[----:B------:R-:W-:Y:S03]  /*2a60*/  FSETP.NEU.FTZ.AND P0, PT, R2, -INF , PT ;  /* 0xff8000000200780b */ /* 0x000fe60003f1d000 */
[----:B------:R1:W-:Y:S01]  /*2a70*/  MUFU.EX2 R205, R0 ;  /* 0x0000000000cd7308 */ /* 0x0003e20000000800 */
[--C-:B----4-:R-:W-:Y:S01]  /*2a80*/  FFMA.FTZ R11, R96, c[0x0][0x23c], -R8.reuse ;  /* 0x00008f00600b7a23 */ /* 0x110fe20000010808 */
[-C--:B--2---:R-:W-:Y:S08]  /*2a90*/  HMMA.16816.F32.BF16 R20, R104, R4.reuse, R20 ;  /* 0x000000046814723c */ /* 0x084ff00000041814 */
[----:B------:R-:W2:Y:S01]  /*2aa0*/  MUFU.TANH R238, R17 ;  /* 0x0000001100ee7308 */ /* 0x000ea20000002400 */
[C---:B------:R-:W-:Y:S07]  /*2ab0*/  HMMA.16816.F32.BF16 R24, R112.reuse, R4, R24 ;  /* 0x000000047018723c */ /* 0x040fee0000041818 */
[--C-:B------:R-:W-:Y:S02]  /*2ac0*/  FFMA.FTZ R4, R95, c[0x0][0x23c], -R8.reuse ;  /* 0x00008f005f047a23 */ /* 0x100fe40000010808 */
[----:B------:R-:W2:Y:S01]  /*2ad0*/  MUFU.TANH R161, R18 ;  /* 0x0000001200a17308 */ /* 0x000ea20000002400 */
[-C--:B------:R-:W-:Y:S03]  /*2ae0*/  HMMA.16816.F32.BF16 R28, R112, R6.reuse, R28 ;  /* 0x00000006701c723c */ /* 0x080fe6000004181c */
[--C-:B-1----:R-:W-:Y:S02]  /*2af0*/  FFMA.FTZ R0, R162, c[0x0][0x23c], -R9.reuse ;  /* 0x00008f00a2007a23 */ /* 0x102fe40000010809 */
[----:B------:R-:W-:Y:S03]  /*2b00*/  FMUL.FTZ R20, R20, c[0x0][0x2ec] ;  /* 0x0000bb0014147a20 */ /* 0x000fe60000410000 */
[C---:B------:R-:W-:Y:S01]  /*2b10*/  HMMA.16816.F32.BF16 R32, R104.reuse, R6, R32 ;  /* 0x000000066820723c */ /* 0x040fe20000041820 */
[----:B------:R1:W-:Y:S03]  /*2b20*/  MUFU.EX2 R204, R0 ;  /* 0x0000000000cc7308 */ /* 0x0003e60000000800 */
[----:B------:R-:W-:Y:S02]  /*2b30*/  FMUL.FTZ R22, R22, c[0x0][0x2ec] ;  /* 0x0000bb0016167a20 */ /* 0x000fe40000410000 */
[----:B------:R-:W-:Y:S02]  /*2b40*/  FMUL.FTZ R23, R23, c[0x0][0x2ec] ;  /* 0x0000bb0017177a20 */ /* 0x000fe40000410000 */
[----:B------:R-:W-:Y:S03]  /*2b50*/  FMUL.FTZ R5, R24, c[0x0][0x2ec] ;  /* 0x0000bb0018057a20 */ /* 0x000fe60000410000 */
        /* <DEDUP_REMOVED lines=9> */
[--C-:B-1----:R-:W-:Y:S02]  /*2bf0*/  FFMA.FTZ R0, R97, c[0x0][0x23c], -R8.reuse ;  /* 0x00008f0061007a23 */ /* 0x102fe40000010808 */
[----:B------:R-:W-:Y:S02]  /*2c00*/  FMUL.FTZ R35, R35, c[0x0][0x2ec] ;  /* 0x0000bb0023237a20 */ /* 0x000fe40000410000 */
[----:B------:R-:W-:Y:S01]  /*2c10*/  FMUL.FTZ R21, R21, c[0x0][0x2ec] ;  /* 0x0000bb0015157a20 */ /* 0x000fe20000410000 */
[----:B------:R1:W-:Y:S01]  /*2c20*/  MUFU.EX2 R223, R0 ;  /* 0x0000000000df7308 */ /* 0x0003e20000000800 */
[----:B------:R-:W-:Y:S02]  /*2c30*/  FMUL.FTZ R33, R33, c[0x0][0x2ec] ;  /* 0x0000bb0021217a20 */ /* 0x000fe40000410000 */
[----:B------:R-:W-:Y:S02]  /*2c40*/  FMUL.FTZ R32, R32, c[0x0][0x2ec] ;  /* 0x0000bb0020207a20 */ /* 0x000fe40000410000 */
[----:B--2---:R-:W-:Y:S05]  /*2c50*/  FFMA.FTZ R4, R94, c[0x0][0x23c], -R8 ;  /* 0x00008f005e047a23 */ /* 0x004fea0000010808 */
[----:B------:R-:W-:Y:S10]  /*2c60*/  MUFU.TANH R74, R31 ;  /* 0x0000001f004a7308 */ /* 0x000ff40000002400 */
[----:B------:R2:W-:Y:S01]  /*2c70*/  MUFU.EX2 R212, R4 ;  /* 0x0000000400d47308 */ /* 0x0005e20000000800 */
[----:B-1----:R-:W-:Y:S02]  /*2c80*/  FMUL.FTZ R0, R2, 1.4426950216293334961 ;  /* 0x3fb8aa3b02007820 */ /* 0x002fe40000410000 */
[----:B------:R-:W4:Y:S03]  /*2c90*/  LDL R2, [R1+0x20] ;  /* 0x0000200001027983 */ /* 0x000f260000100800 */
[----:B------:R-:W-:Y:S04]  /*2ca0*/  FSEL R0, R0, RZ, P0 ;  /* 0x000000ff00007208 */ /* 0x000fe80000000000 */
[----:B------:R-:W-:Y:S10]  /*2cb0*/  MUFU.TANH R77, R26 ;  /* 0x0000001a004d7308 */ /* 0x000ff40000002400 */
[----:B------:R-:W-:Y:S01]  /*2cc0*/  MUFU.TANH R160, R19 ;  /* 0x0000001300a07308 */ /* 0x000fe20000002400 */
[--C-:B--2---:R-:W-:Y:S09]  /*2cd0*/  FFMA.FTZ R4, R79, c[0x0][0x23c], -R0.reuse ;  /* 0x00008f004f047a23 */ /* 0x104ff20000010800 */
[----:B------:R-:W-:Y:S10]  /*2ce0*/  MUFU.TANH R76, R27 ;  /* 0x0000001b004c7308 */ /* 0x000ff40000002400 */
[----:B------:R1:W-:Y:S10]  /*2cf0*/  MUFU.EX2 R230, R4 ;  /* 0x0000000400e67308 */ /* 0x0003f40000000800 */
[----:B------:R2:W-:Y:S10]  /*2d00*/  MUFU.EX2 R222, R11 ;  /* 0x0000000b00de7308 */ /* 0x0005f40000000800 */
[----:B------:R-:W-:Y:S01]  /*2d10*/  MUFU.TANH R237, R20 ;  /* 0x0000001400ed7308 */ /* 0x000fe20000002400 */
[--C-:B-1----:R-:W-:Y:S09]  /*2d20*/  FFMA.FTZ R4, R78, c[0x0][0x23c], -R0.reuse ;  /* 0x00008f004e047a23 */ /* 0x102ff20000010800 */
[----:B------:R3:W-:Y:S01]  /*2d30*/  MUFU.EX2 R229, R4 ;  /* 0x0000000400e57308 */ /* 0x0007e20000000800 */
[----:B--2---:R-:W-:Y:S09]  /*2d40*/  FFMA.FTZ R11, R81, c[0x0][0x23c], -R0 ;  /* 0x00008f00510b7a23 */ /* 0x004ff20000010800 */
[----:B------:R1:W-:Y:S10]  /*2d50*/  MUFU.EX2 R233, R11 ;  /* 0x0000000b00e97308 */ /* 0x0003f40000000800 */
[----:B------:R-:W-:Y:S01]  /*2d60*/  MUFU.TANH R93, R5 ;  /* 0x00000005005d7308 */ /* 0x000fe20000002400 */
[----:B---3--:R-:W-:Y:S09]  /*2d70*/  FFMA.FTZ R4, R239, c[0x0][0x23c], -R10 ;  /* 0x00008f00ef047a23 */ /* 0x008ff2000001080a */
[----:B------:R2:W-:Y:S01]  /*2d80*/  MUFU.EX2 R181, R4 ;  /* 0x0000000400b57308 */ /* 0x0005e20000000800 */
[----:B-1----:R-:W-:Y:S09]  /*2d90*/  FFMA.FTZ R11, R80, c[0x0][0x23c], -R0 ;  /* 0x00008f00500b7a23 */ /* 0x002ff20000010800 */
[----:B------:R1:W-:Y:S10]  /*2da0*/  MUFU.EX2 R232, R11 ;  /* 0x0000000b00e87308 */ /* 0x0003f40000000800 */
[----:B------:R-:W3:Y:S01]  /*2db0*/  MUFU.TANH R228, R21 ;  /* 0x0000001500e47308 */ /* 0x000ee20000002400 */
[--C-:B--2---:R-:W-:Y:S09]  /*2dc0*/  FFMA.FTZ R4, R238, c[0x0][0x23c], -R10.reuse ;  /* 0x00008f00ee047a23 */ /* 0x104ff2000001080a */
[----:B------:R2:W-:Y:S01]  /*2dd0*/  MUFU.EX2 R180, R4 ;  /* 0x0000000400b47308 */ /* 0x0005e20000000800 */
[----:B-1----:R-:W-:Y:S09]  /*2de0*/  FMUL.FTZ R11, R28, c[0x0][0x2ec] ;  /* 0x0000bb001c0b7a20 */ /* 0x002ff20000410000 */
[----:B------:R3:W-:Y:S10]  /*2df0*/  MUFU.TANH R91, R11 ;  /* 0x0000000b005b7308 */ /* 0x0007f40000002400 */
[----:B------:R-:W-:Y:S01]  /*2e00*/  MUFU.TANH R90, R29 ;  /* 0x0000001d005a7308 */ /* 0x000fe20000002400 */
[--C-:B--2---:R-:W-:Y:S09]  /*2e10*/  FFMA.FTZ R4, R161, c[0x0][0x23c], -R9.reuse ;  /* 0x00008f00a1047a23 */ /* 0x104ff20000010809 */
[----:B------:R1:W-:Y:S01]  /*2e20*/  MUFU.EX2 R195, R4 ;  /* 0x0000000400c37308 */ /* 0x0003e20000000800 */
[--C-:B---3--:R-:W-:Y:S09]  /*2e30*/  FFMA.FTZ R11, R228, c[0x0][0x23c], -R10.reuse ;  /* 0x00008f00e40b7a23 */ /* 0x108ff2000001080a */
[----:B------:R-:W2:Y:S10]  /*2e40*/  MUFU.TANH R159, R22 ;  /* 0x00000016009f7308 */ /* 0x000eb40000002400 */
[----:B------:R2:W-:Y:S01]  /*2e50*/  MUFU.EX2 R176, R11 ;  /* 0x0000000b00b07308 */ /* 0x0005e20000000800 */
[--C-:B-1----:R-:W-:Y:S09]  /*2e60*/  FFMA.FTZ R4, R160, c[0x0][0x23c], -R9.reuse ;  /* 0x00008f00a0047a23 */ /* 0x102ff20000010809 */
[----:B------:R1:W-:Y:S10]  /*2e70*/  MUFU.EX2 R194, R4 ;  /* 0x0000000400c27308 */ /* 0x0003f40000000800 */
[----:B------:R-:W3:Y:S01]  /*2e80*/  MUFU.TANH R158, R23 ;  /* 0x00000017009e7308 */ /* 0x000ee20000002400 */
[--C-:B--2---:R-:W-:Y:S09]  /*2e90*/  FFMA.FTZ R11, R159, c[0x0][0x23c], -R9.reuse ;  /* 0x00008f009f0b7a23 */ /* 0x104ff20000010809 */
[----:B------:R3:W-:Y:S01]  /*2ea0*/  MUFU.EX2 R190, R11 ;  /* 0x0000000b00be7308 */ /* 0x0007e20000000800 */
[----:B-1----:R-:W-:Y:S09]  /*2eb0*/  FFMA.FTZ R4, R237, c[0x0][0x23c], -R10 ;  /* 0x00008f00ed047a23 */ /* 0x002ff2000001080a */
[----:B------:R1:W-:Y:S10]  /*2ec0*/  MUFU.EX2 R177, R4 ;  /* 0x0000000400b17308 */ /* 0x0003f40000000800 */
[----:B------:R-:W-:Y:S01]  /*2ed0*/  MUFU.TANH R250, R32 ;  /* 0x0000002000fa7308 */ /* 0x000fe20000002400 */
[--C-:B---3--:R-:W-:Y:S09]  /*2ee0*/  FFMA.FTZ R11, R158, c[0x0][0x23c], -R9.reuse ;  /* 0x00008f009e0b7a23 */ /* 0x108ff20000010809 */
[----:B------:R2:W-:Y:S01]  /*2ef0*/  MUFU.EX2 R189, R11 ;  /* 0x0000000b00bd7308 */ /* 0x0005e20000000800 */
[----:B-1----:R-:W1:Y:S09]  /*2f00*/  LDSM.16.M88.4 R4, [R149+0x6800] ;  /* 0x006800009504783b */ /* 0x002e720000000200 */
[----:B------:R-:W3:Y:S10]  /*2f10*/  MUFU.TANH R92, R25 ;  /* 0x00000019005c7308 */ /* 0x000ef40000002400 */
[----:B------:R-:W-:Y:S01]  /*2f20*/  MUFU.TANH R156, R34 ;  /* 0x00000022009c7308 */ /* 0x000fe20000002400 */
[--C-:B--2---:R-:W-:Y:S09]  /*2f30*/  FFMA.FTZ R11, R93, c[0x0][0x23c], -R8.reuse ;  /* 0x00008f005d0b7a23 */ /* 0x104ff20000010808 */
[----:B------:R3:W-:Y:S10]  /*2f40*/  MUFU.EX2 R207, R11 ;  /* 0x0000000b00cf7308 */ /* 0x0007f40000000800 */
[----:B------:R-:W2:Y:S01]  /*2f50*/  MUFU.TANH R249, R33 ;  /* 0x0000002100f97308 */ /* 0x000ea20000002400 */
[-C--:B-1----:R-:W-:Y:S09]  /*2f60*/  HMMA.16816.F32.BF16 R36, R104, R4.reuse, R36 ;  /* 0x000000046824723c */ /* 0x082ff20000041824 */
[----:B------:R-:W1:Y:S01]  /*2f70*/  MUFU.TANH R153, R35 ;  /* 0x0000002300997308 */ /* 0x000e620000002400 */
[C---:B------:R-:W-:Y:S04]  /*2f80*/  HMMA.16816.F32.BF16 R40, R112.reuse, R4, R40 ;  /* 0x000000047028723c */ /* 0x040fe80000041828 */
[--C-:B---3--:R-:W-:Y:S03]  /*2f90*/  FFMA.FTZ R11, R92, c[0x0][0x23c], -R8.reuse ;  /* 0x00008f005c0b7a23 */ /* 0x108fe60000010808 */
[----:B------:R-:W-:Y:S02]  /*2fa0*/  FFMA.FTZ R4, R91, c[0x0][0x23c], -R8 ;  /* 0x00008f005b047a23 */ /* 0x000fe40000010808 */
[----:B------:R3:W-:Y:S01]  /*2fb0*/  MUFU.EX2 R206, R11 ;  /* 0x0000000b00ce7308 */ /* 0x0007e20000000800 */
[-C--:B------:R-:W-:Y:S04]  /*2fc0*/  HMMA.16816.F32.BF16 R44, R112, R6.reuse, R44 ;  /* 0x00000006702c723c */ /* 0x080fe8000004182c */
[----:B------:R-:W-:Y:S04]  /*2fd0*/  FMUL.FTZ R36, R36, c[0x0][0x2ec] ;  /* 0x0000bb0024247a20 */ /* 0x000fe80000410000 */
[C---:B------:R-:W-:Y:S01]  /*2fe0*/  HMMA.16816.F32.BF16 R48, R104.reuse, R6, R48 ;  /* 0x000000066830723c */ /* 0x040fe20000041830 */
[----:B------:R1:W-:Y:S03]  /*2ff0*/  MUFU.EX2 R203, R4 ;  /* 0x0000000400cb7308 */ /* 0x0003e60000000800 */
[----:B------:R-:W-:Y:S02]  /*3000*/  FMUL.FTZ R37, R37, c[0x0][0x2ec] ;  /* 0x0000bb0025257a20 */ /* 0x000fe40000410000 */
[----:B------:R-:W-:Y:S02]  /*3010*/  FMUL.FTZ R38, R38, c[0x0][0x2ec] ;  /* 0x0000bb0026267a20 */ /* 0x000fe40000410000 */
[----:B------:R-:W-:Y:S03]  /*3020*/  FMUL.FTZ R42, R42, c[0x0][0x2ec] ;  /* 0x0000bb002a2a7a20 */ /* 0x000fe60000410000 */
[----:B------:R-:W-:Y:S01]  /*3030*/  MUFU.TANH R152, R38 ;  /* 0x0000002600987308 */ /* 0x000fe20000002400 */
[----:B------:R-:W-:Y:S02]  /*3040*/  FMUL.FTZ R5, R40, c[0x0][0x2ec] ;  /* 0x0000bb0028057a20 */ /* 0x000fe40000410000 */
[----:B------:R-:W-:Y:S02]  /*3050*/  FMUL.FTZ R43, R43, c[0x0][0x2ec] ;  /* 0x0000bb002b2b7a20 */ /* 0x000fe40000410000 */
[----:B------:R-:W-:Y:S02]  /*3060*/  FMUL.FTZ R39, R39, c[0x0][0x2ec] ;  /* 0x0000bb0027277a20 */ /* 0x000fe40000410000 */
[----:B---3--:R-:W-:Y:S02]  /*3070*/  FFMA.FTZ R11, R77, c[0x0][0x23c], -R0 ;  /* 0x00008f004d0b7a23 */ /* 0x008fe40000010800 */
[----:B------:R-:W-:Y:S01]  /*3080*/  FMUL.FTZ R41, R41, c[0x0][0x2ec] ;  /* 0x0000bb0029297a20 */ /* 0x000fe20000410000 */
[----:B------:R-:W-:Y:S01]  /*3090*/  MUFU.TANH R73, R42 ;  /* 0x0000002a00497308 */ /* 0x000fe20000002400 */
[----:B------:R-:W-:Y:S02]  /*30a0*/  FMUL.FTZ R45, R45, c[0x0][0x2ec] ;  /* 0x0000bb002d2d7a20 */ /* 0x000fe40000410000 */
[----:B------:R-:W-:Y:S02]  /*30b0*/  FMUL.FTZ R48, R48, c[0x0][0x2ec] ;  /* 0x0000bb0030307a20 */ /* 0x000fe40000410000 */
[----:B------:R-:W-:Y:S02]  /*30c0*/  FMUL.FTZ R46, R46, c[0x0][0x2ec] ;  /* 0x0000bb002e2e7a20 */ /* 0x000fe40000410000 */
[----:B-1----:R-:W-:Y:S02]  /*30d0*/  FFMA.FTZ R4, R90, c[0x0][0x23c], -R8 ;  /* 0x00008f005a047a23 */ /* 0x002fe40000010808 */
[----:B------:R-:W-:Y:S01]  /*30e0*/  FMUL.FTZ R47, R47, c[0x0][0x2ec] ;  /* 0x0000bb002f2f7a20 */ /* 0x000fe20000410000 */
[----:B------:R1:W-:Y:S01]  /*30f0*/  MUFU.EX2 R227, R11 ;  /* 0x0000000b00e37308 */ /* 0x0003e20000000800 */
[----:B------:R-:W-:Y:S02]  /*3100*/  FMUL.FTZ R49, R49, c[0x0][0x2ec] ;  /* 0x0000bb0031317a20 */ /* 0x000fe40000410000 */
[----:B------:R-:W-:Y:S02]  /*3110*/  FMUL.FTZ R50, R50, c[0x0][0x2ec] ;  /* 0x0000bb0032327a20 */ /* 0x000fe40000410000 */
[----:B------:R-:W-:Y:S05]  /*3120*/  FMUL.FTZ R51, R51, c[0x0][0x2ec] ;  /* 0x0000bb0033337a20 */ /* 0x000fea0000410000 */
[----:B------:R3:W-:Y:S10]  /*3130*/  MUFU.EX2 R202, R4 ;  /* 0x0000000400ca7308 */ /* 0x0007f40000000800 */
[----:B------:R-:W-:Y:S01]  /*3140*/  MUFU.TANH R72, R43 ;  /* 0x0000002b00487308 */ /* 0x000fe20000002400 */
[--C-:B-1----:R-:W-:Y:S09]  /*3150*/  FFMA.FTZ R11, R76, c[0x0][0x23c], -R0.reuse ;  /* 0x00008f004c0b7a23 */ /* 0x102ff20000010800 */
[----:B------:R-:W-:Y:S01]  /*3160*/  MUFU.TANH R89, R5 ;  /* 0x0000000500597308 */ /* 0x000fe20000002400 */
[--C-:B---3--:R-:W-:Y:S09]  /*3170*/  FFMA.FTZ R4, R75, c[0x0][0x23c], -R0.reuse ;  /* 0x00008f004b047a23 */ /* 0x108ff20000010800 */
[----:B------:R1:W-:Y:S10]  /*3180*/  MUFU.EX2 R225, R4 ;  /* 0x0000000400e17308 */ /* 0x0003f40000000800 */
[----:B------:R-:W-:Y:S10]  /*3190*/  MUFU.TANH R86, R45 ;  /* 0x0000002d00567308 */ /* 0x000ff40000002400 */
[----:B------:R-:W-:Y:S01]  /*31a0*/  MUFU.TANH R151, R39 ;  /* 0x0000002700977308 */ /* 0x000fe20000002400 */
[----:B-1----:R-:W-:Y:S09]  /*31b0*/  FFMA.FTZ R4, R74, c[0x0][0x23c], -R0 ;  /* 0x00008f004a047a23 */ /* 0x002ff20000010800 */
[----:B------:R1:W-:Y:S10]  /*31c0*/  MUFU.EX2 R224, R4 ;  /* 0x0000000400e07308 */ /* 0x0003f40000000800 */
[----:B------:R-:W-:Y:S10]  /*31d0*/  MUFU.TANH R71, R46 ;  /* 0x0000002e00477308 */ /* 0x000ff40000002400 */
[----:B------:R-:W-:Y:S01]  /*31e0*/  MUFU.TANH R88, R41 ;  /* 0x0000002900587308 */ /* 0x000fe20000002400 */
[--C-:B-1----:R-:W-:Y:S09]  /*31f0*/  FFMA.FTZ R4, R250, c[0x0][0x23c], -R10.reuse ;  /* 0x00008f00fa047a23 */ /* 0x102ff2000001080a */
[----:B------:R2:W-:Y:S10]  /*3200*/  MUFU.EX2 R173, R4 ;  /* 0x0000000400ad7308 */ /* 0x0005f40000000800 */
[----:B------:R-:W-:Y:S10]  /*3210*/  MUFU.TANH R70, R47 ;  /* 0x0000002f00467308 */ /* 0x000ff40000002400 */
[----:B------:R-:W-:Y:S01]  /*3220*/  MUFU.TANH R99, R50 ;  /* 0x0000003200637308 */ /* 0x000fe20000002400 */
[--C-:B--2---:R-:W-:Y:S09]  /*3230*/  FFMA.FTZ R4, R249, c[0x0][0x23c], -R10.reuse ;  /* 0x00008f00f9047a23 */ /* 0x104ff2000001080a */
[----:B------:R1:W-:Y:S10]  /*3240*/  MUFU.EX2 R172, R4 ;  /* 0x0000000400ac7308 */ /* 0x0003f40000000800 */
[----:B------:R-:W-:Y:S10]  /*3250*/  MUFU.TANH R98, R51 ;  /* 0x0000003300627308 */ /* 0x000ff40000002400 */
[----:B------:R2:W-:Y:S01]  /*3260*/  MUFU.EX2 R226, R11 ;  /* 0x0000000b00e27308 */ /* 0x0005e20000000800 */
[--C-:B-1----:R-:W-:Y:S09]  /*3270*/  FFMA.FTZ R4, R156, c[0x0][0x23c], -R9.reuse ;  /* 0x00008f009c047a23 */ /* 0x102ff20000010809 */
[----:B------:R1:W-:Y:S10]  /*3280*/  MUFU.EX2 R183, R4 ;  /* 0x0000000400b77308 */ /* 0x0003f40000000800 */
[----:B------:R-:W3:Y:S01]  /*3290*/  MUFU.TANH R248, R36 ;  /* 0x0000002400f87308 */ /* 0x000ee20000002400 */
[----:B--2---:R-:W-:Y:S09]  /*32a0*/  FMUL.FTZ R11, R44, c[0x0][0x2ec] ;  /* 0x0000bb002c0b7a20 */ /* 0x004ff20000410000 */
[----:B------:R-:W-:Y:S01]  /*32b0*/  MUFU.TANH R87, R11 ;  /* 0x0000000b00577308 */ /* 0x000fe20000002400 */
[--C-:B-1----:R-:W-:Y:S09]  /*32c0*/  FFMA.FTZ R4, R153, c[0x0][0x23c], -R9.reuse ;  /* 0x00008f0099047a23 */ /* 0x102ff20000010809 */
[----:B------:R3:W-:Y:S10]  /*32d0*/  MUFU.EX2 R182, R4 ;  /* 0x0000000400b67308 */ /* 0x0007f40000000800 */
[----:B------:R-:W1:Y:S10]  /*32e0*/  MUFU.TANH R247, R37 ;  /* 0x0000002500f77308 */ /* 0x000e740000002400 */
[----:B------:R-:W-:Y:S01]  /*32f0*/  MUFU.TANH R243, R49 ;  /* 0x0000003100f37308 */ /* 0x000fe20000002400 */
[--C-:B---3--:R-:W-:Y:S09]  /*3300*/  FFMA.FTZ R4, R248, c[0x0][0x23c], -R10.reuse ;  /* 0x00008f00f8047a23 */ /* 0x108ff2000001080a */
[----:B------:R2:W-:Y:S01]  /*3310*/  MUFU.EX2 R169, R4 ;  /* 0x0000000400a97308 */ /* 0x0005e20000000800 */
[----:B-1----:R-:W-:Y:S09]  /*3320*/  FFMA.FTZ R11, R247, c[0x0][0x23c], -R10 ;  /* 0x00008f00f70b7a23 */ /* 0x002ff2000001080a */
[----:B------:R1:W-:Y:S10]  /*3330*/  MUFU.EX2 R168, R11 ;  /* 0x0000000b00a87308 */ /* 0x0003f40000000800 */
[----:B------:R-:W-:Y:S01]  /*3340*/  MUFU.TANH R244, R48 ;  /* 0x0000003000f47308 */ /* 0x000fe20000002400 */
[----:B--2---:R-:W2:Y:S01]  /*3350*/  LDSM.16.M88.4 R4, [R149+0x6c00] ;  /* 0x006c00009504783b */ /* 0x004ea20000000200 */
[--C-:B-1----:R-:W-:Y:S08]  /*3360*/  FFMA.FTZ R11, R152, c[0x0][0x23c], -R9.reuse ;  /* 0x00008f00980b7a23 */ /* 0x102ff00000010809 */
[----:B------:R1:W-:Y:S02]  /*3370*/  MUFU.EX2 R179, R11 ;  /* 0x0000000b00b37308 */ /* 0x0003e40000000800 */
[--C-:B-1----:R-:W-:Y:S01]  /*3380*/  FFMA.FTZ R11, R151, c[0x0][0x23c], -R9.reuse ;  /* 0x00008f00970b7a23 */ /* 0x102fe20000010809 */
[-C--:B--2---:R-:W-:Y:S07]  /*3390*/  HMMA.16816.F32.BF16 R52, R104, R4.reuse, R52 ;  /* 0x000000046834723c */ /* 0x084fee0000041834 */
[----:B------:R1:W-:Y:S01]  /*33a0*/  MUFU.EX2 R178, R11 ;  /* 0x0000000b00b27308 */ /* 0x0003e20000000800 */
[C---:B------:R-:W-:Y:S07]  /*33b0*/  HMMA.16816.F32.BF16 R56, R112.reuse, R4, R56 ;  /* 0x000000047038723c */ /* 0x040fee0000041838 */
[--C-:B------:R-:W-:Y:S01]  /*33c0*/  FFMA.FTZ R4, R87, c[0x0][0x23c], -R8.reuse ;  /* 0x00008f0057047a23 */ /* 0x100fe20000010808 */
[-C--:B------:R-:W-:Y:S03]  /*33d0*/  HMMA.16816.F32.BF16 R60, R112, R6.reuse, R60 ;  /* 0x00000006703c723c */ /* 0x080fe6000004183c */
[----:B------:R2:W-:Y:S05]  /*33e0*/  MUFU.EX2 R193, R4 ;  /* 0x0000000400c17308 */ /* 0x0005ea0000000800 */
[----:B------:R-:W-:Y:S01]  /*33f0*/  FMUL.FTZ R52, R52, c[0x0][0x2ec] ;  /* 0x0000bb0034347a20 */ /* 0x000fe20000410000 */
[----:B------:R-:W-:Y:S04]  /*3400*/  HMMA.16816.F32.BF16 R64, R104, R6, R64 ;  /* 0x000000066840723c */ /* 0x000fe80000041840 */
[--C-:B-1----:R-:W-:Y:S01]  /*3410*/  FFMA.FTZ R11, R89, c[0x0][0x23c], -R8.reuse ;  /* 0x00008f00590b7a23 */ /* 0x102fe20000010808 */
[----:B------:R-:W1:Y:S01]  /*3420*/  MUFU.TANH R242, R52 ;  /* 0x0000003400f27308 */ /* 0x000e620000002400 */
[----:B------:R-:W-:Y:S01]  /*3430*/  FMUL.FTZ R53, R53, c[0x0][0x2ec] ;  /* 0x0000bb0035357a20 */ /* 0x000fe20000410000 */
[----:B------:R-:W-:Y:S01]  /*3440*/  F2FP.BF16.PACK_AB R7, R180, R181 ;  /* 0x000000b5b407723e */ /* 0x000fe200000010ff */
[----:B------:R-:W-:Y:S04]  /*3450*/  FMUL.FTZ R58, R58, c[0x0][0x2ec] ;  /* 0x0000bb003a3a7a20 */ /* 0x000fe80000410000 */
[----:B------:R-:W-:Y:S02]  /*3460*/  FMUL.FTZ R54, R54, c[0x0][0x2ec] ;  /* 0x0000bb0036367a20 */ /* 0x000fe40000410000 */
[----:B------:R-:W-:Y:S01]  /*3470*/  FMUL.FTZ R59, R59, c[0x0][0x2ec] ;  /* 0x0000bb003b3b7a20 */ /* 0x000fe20000410000 */
[----:B------:R3:W-:Y:S01]  /*3480*/  MUFU.EX2 R198, R11 ;  /* 0x0000000b00c67308 */ /* 0x0007e20000000800 */
[----:B------:R-:W-:Y:S02]  /*3490*/  FMUL.FTZ R55, R55, c[0x0][0x2ec] ;  /* 0x0000bb0037377a20 */ /* 0x000fe40000410000 */
[----:B--2---:R-:W-:Y:S02]  /*34a0*/  FFMA.FTZ R4, R86, c[0x0][0x23c], -R8 ;  /* 0x00008f0056047a23 */ /* 0x004fe40000010808 */
[----:B------:R-:W-:Y:S02]  /*34b0*/  FMUL.FTZ R57, R57, c[0x0][0x2ec] ;  /* 0x0000bb0039397a20 */ /* 0x000fe40000410000 */
[----:B------:R-:W-:Y:S02]  /*34c0*/  FMUL.FTZ R60, R60, c[0x0][0x2ec] ;  /* 0x0000bb003c3c7a20 */ /* 0x000fe40000410000 */
[----:B------:R-:W-:Y:S01]  /*34d0*/  FMUL.FTZ R61, R61, c[0x0][0x2ec] ;  /* 0x0000bb003d3d7a20 */ /* 0x000fe20000410000 */
[----:B------:R-:W-:Y:S01]  /*34e0*/  MUFU.TANH R69, R58 ;  /* 0x0000003a00457308 */ /* 0x000fe20000002400 */
[----:B------:R-:W-:Y:S02]  /*34f0*/  FMUL.FTZ R62, R62, c[0x0][0x2ec] ;  /* 0x0000bb003e3e7a20 */ /* 0x000fe40000410000 */
[----:B------:R-:W-:Y:S02]  /*3500*/  FMUL.FTZ R64, R64, c[0x0][0x2ec] ;  /* 0x0000bb0040407a20 */ /* 0x000fe40000410000 */
[----:B-1----:R-:W-:Y:S02]  /*3510*/  FFMA.FTZ R6, R242, c[0x0][0x23c], -R10 ;  /* 0x00008f00f2067a23 */ /* 0x002fe4000001080a */
[----:B------:R-:W-:Y:S02]  /*3520*/  FMUL.FTZ R65, R65, c[0x0][0x2ec] ;  /* 0x0000bb0041417a20 */ /* 0x000fe40000410000 */
[----:B------:R-:W-:Y:S01]  /*3530*/  FMUL.FTZ R66, R66, c[0x0][0x2ec] ;  /* 0x0000bb0042427a20 */ /* 0x000fe20000410000 */
[----:B------:R-:W-:Y:S01]  /*3540*/  MUFU.TANH R84, R57 ;  /* 0x0000003900547308 */ /* 0x000fe20000002400 */
[----:B------:R-:W-:Y:S02]  /*3550*/  FMUL.FTZ R67, R67, c[0x0][0x2ec] ;  /* 0x0000bb0043437a20 */ /* 0x000fe40000410000 */
[----:B------:R-:W-:Y:S02]  /*3560*/  FMUL.FTZ R63, R63, c[0x0][0x2ec] ;  /* 0x0000bb003f3f7a20 */ /* 0x000fe40000410000 */
[----:B---3--:R-:W-:Y:S05]  /*3570*/  FFMA.FTZ R11, R88, c[0x0][0x23c], -R8 ;  /* 0x00008f00580b7a23 */ /* 0x008fea0000010808 */
[----:B------:R1:W-:Y:S10]  /*3580*/  MUFU.EX2 R197, R11 ;  /* 0x0000000b00c57308 */ /* 0x0003f40000000800 */
[----:B------:R-:W-:Y:S10]  /*3590*/  MUFU.EX2 R114, R6 ;  /* 0x0000000600727308 */ /* 0x000ff40000000800 */
[----:B------:R-:W2:Y:S01]  /*35a0*/  MUFU.TANH R241, R53 ;  /* 0x0000003500f17308 */ /* 0x000ea20000002400 */
[----:B-1----:R-:W-:Y:S09]  /*35b0*/  FFMA.FTZ R11, R73, c[0x0][0x23c], -R0 ;  /* 0x00008f00490b7a23 */ /* 0x002ff20000010800 */
[----:B------:R-:W-:Y:S10]  /*35c0*/  MUFU.TANH R68, R59 ;  /* 0x0000003b00447308 */ /* 0x000ff40000002400 */
[----:B------:R-:W-:Y:S01]  /*35d0*/  MUFU.TANH R83, R60 ;  /* 0x0000003c00537308 */ /* 0x000fe20000002400 */
[----:B--2---:R-:W-:Y:S09]  /*35e0*/  FFMA.FTZ R6, R241, c[0x0][0x23c], -R10 ;  /* 0x00008f00f1067a23 */ /* 0x004ff2000001080a */
[----:B------:R1:W-:Y:S10]  /*35f0*/  MUFU.EX2 R211, R11 ;  /* 0x0000000b00d37308 */ /* 0x0003f40000000800 */
[----:B------:R-:W-:Y:S10]  /*3600*/  MUFU.EX2 R113, R6 ;  /* 0x0000000600717308 */ /* 0x000ff40000000800 */
[----:B------:R-:W2:Y:S01]  /*3610*/  MUFU.TANH R252, R54 ;  /* 0x0000003600fc7308 */ /* 0x000ea20000002400 */
[----:B-1----:R-:W-:Y:S09]  /*3620*/  FFMA.FTZ R11, R72, c[0x0][0x23c], -R0 ;  /* 0x00008f00480b7a23 */ /* 0x002ff20000010800 */
[----:B------:R-:W-:Y:S10]  /*3630*/  MUFU.TANH R82, R61 ;  /* 0x0000003d00527308 */ /* 0x000ff40000002400 */
[----:B------:R-:W1:Y:S01]  /*3640*/  MUFU.TANH R240, R64 ;  /* 0x0000004000f07308 */ /* 0x000e620000002400 */
[--C-:B--2---:R-:W-:Y:S09]  /*3650*/  FFMA.FTZ R6, R252, c[0x0][0x23c], -R9.reuse ;  /* 0x00008f00fc067a23 */ /* 0x104ff20000010809 */
[----:B------:R2:W-:Y:S10]  /*3660*/  MUFU.EX2 R210, R11 ;  /* 0x0000000b00d27308 */ /* 0x0005f40000000800 */
[----:B------:R-:W-:Y:S01]  /*3670*/  MUFU.EX2 R171, R6 ;  /* 0x0000000600ab7308 */ /* 0x000fe20000000800 */
[--C-:B-1----:R-:W-:Y:S09]  /*3680*/  FFMA.FTZ R12, R240, c[0x0][0x23c], -R10.reuse ;  /* 0x00008f00f00c7a23 */ /* 0x102ff2000001080a */
[----:B------:R-:W1:Y:S01]  /*3690*/  MUFU.TANH R251, R55 ;  /* 0x0000003700fb7308 */ /* 0x000e620000002400 */
[----:B--2---:R-:W-:Y:S09]  /*36a0*/  FMUL.FTZ R11, R56, c[0x0][0x2ec] ;  /* 0x0000bb00380b7a20 */ /* 0x004ff20000410000 */
[----:B------:R2:W3:Y:S10]  /*36b0*/  MUFU.TANH R85, R11 ;  /* 0x0000000b00557308 */ /* 0x0004f40000002400 */
[----:B------:R-:W3:Y:S01]  /*36c0*/  MUFU.TANH R235, R65 ;  /* 0x0000004100eb7308 */ /* 0x000ee20000002400 */
[--C-:B-1----:R-:W-:Y:S09]  /*36d0*/  FFMA.FTZ R6, R251, c[0x0][0x23c], -R9.reuse ;  /* 0x00008f00fb067a23 */ /* 0x102ff20000010809 */
[----:B------:R3:W-:Y:S01]  /*36e0*/  MUFU.EX2 R170, R6 ;  /* 0x0000000600aa7308 */ /* 0x0007e20000000800 */
[----:B--2---:R-:W-:Y:S09]  /*36f0*/  FFMA.FTZ R11, R244, c[0x0][0x23c], -R10 ;  /* 0x00008f00f40b7a23 */ /* 0x004ff2000001080a */
[----:B------:R-:W1:Y:S10]  /*3700*/  MUFU.TANH R246, R66 ;  /* 0x0000004200f67308 */ /* 0x000e740000002400 */
[----:B------:R-:W2:Y:S01]  /*3710*/  MUFU.TANH R245, R67 ;  /* 0x0000004300f57308 */ /* 0x000ea20000002400 */
[--C-:B---3--:R-:W-:Y:S09]  /*3720*/  FFMA.FTZ R6, R85, c[0x0][0x23c], -R8.reuse ;  /* 0x00008f0055067a23 */ /* 0x108ff20000010808 */
[----:B------:R3:W-:Y:S10]  /*3730*/  MUFU.EX2 R187, R6 ;  /* 0x0000000600bb7308 */ /* 0x0007f40000000800 */
[----:B------:R-:W-:Y:S10]  /*3740*/  MUFU.EX2 R112, R12 ;  /* 0x0000000c00707308 */ /* 0x000ff40000000800 */
[----:B------:R1:W-:Y:S01]  /*3750*/  MUFU.EX2 R192, R4 ;  /* 0x0000000400c07308 */ /* 0x0003e20000000800 */
[----:B---3--:R-:W-:Y:S09]  /*3760*/  FFMA.FTZ R6, R84, c[0x0][0x23c], -R8 ;  /* 0x00008f0054067a23 */ /* 0x008ff20000010808 */
[----:B------:R3:W-:Y:S10]  /*3770*/  MUFU.EX2 R186, R6 ;  /* 0x0000000600ba7308 */ /* 0x0007f40000000800 */
[----:B------:R2:W-:Y:S01]  /*3780*/  MUFU.EX2 R163, R11 ;  /* 0x0000000b00a37308 */ /* 0x0005e20000000800 */
[--C-:B-1----:R-:W-:Y:S09]  /*3790*/  FFMA.FTZ R4, R71, c[0x0][0x23c], -R0.reuse ;  /* 0x00008f0047047a23 */ /* 0x102ff20000010800 */
[----:B------:R1:W-:Y:S01]  /*37a0*/  MUFU.EX2 R209, R4 ;  /* 0x0000000400d17308 */ /* 0x0003e20000000800 */
[----:B---3--:R-:W-:Y:S09]  /*37b0*/  FFMA.FTZ R6, R69, c[0x0][0x23c], -R0 ;  /* 0x00008f0045067a23 */ /* 0x008ff20000010800 */
[----:B------:R3:W-:Y:S01]  /*37c0*/  MUFU.EX2 R201, R6 ;  /* 0x0000000600c97308 */ /* 0x0007e20000000800 */
[--C-:B--2---:R-:W-:Y:S02]  /*37d0*/  FFMA.FTZ R11, R243, c[0x0][0x23c], -R10.reuse ;  /* 0x00008f00f30b7a23 */ /* 0x104fe4000001080a */
[----:B------:R-:W-:Y:S07]  /*37e0*/  FFMA.FTZ R10, R235, c[0x0][0x23c], -R10 ;  /* 0x00008f00eb0a7a23 */ /* 0x000fee000001080a */
[----:B------:R2:W-:Y:S01]  /*37f0*/  MUFU.EX2 R111, R10 ;  /* 0x0000000a006f7308 */ /* 0x0005e20000000800 */
[--C-:B-1----:R-:W-:Y:S09]  /*3800*/  FFMA.FTZ R4, R70, c[0x0][0x23c], -R0.reuse ;  /* 0x00008f0046047a23 */ /* 0x102ff20000010800 */
[----:B------:R1:W-:Y:S01]  /*3810*/  MUFU.EX2 R115, R11 ;  /* 0x0000000b00737308 */ /* 0x0003e20000000800 */
[----:B---3--:R-:W-:Y:S09]  /*3820*/  FFMA.FTZ R6, R68, c[0x0][0x23c], -R0 ;  /* 0x00008f0044067a23 */ /* 0x008ff20000010800 */
[----:B------:R3:W-:Y:S01]  /*3830*/  MUFU.EX2 R200, R6 ;  /* 0x0000000600c87308 */ /* 0x0007e20000000800 */
[--C-:B--2---:R-:W-:Y:S09]  /*3840*/  FFMA.FTZ R10, R246, c[0x0][0x23c], -R9.reuse ;  /* 0x00008f00f60a7a23 */ /* 0x104ff20000010809 */
[----:B------:R2:W-:Y:S01]  /*3850*/  MUFU.EX2 R208, R4 ;  /* 0x0000000400d07308 */ /* 0x0005e20000000800 */
[--C-:B-1----:R-:W-:Y:S09]  /*3860*/  FFMA.FTZ R11, R99, c[0x0][0x23c], -R9.reuse ;  /* 0x00008f00630b7a23 */ /* 0x102ff20000010809 */
[----:B------:R1:W-:Y:S01]  /*3870*/  MUFU.EX2 R175, R11 ;  /* 0x0000000b00af7308 */ /* 0x0003e20000000800 */
[--C-:B---3--:R-:W-:Y:S02]  /*3880*/  FFMA.FTZ R6, R83, c[0x0][0x23c], -R8.reuse ;  /* 0x00008f0053067a23 */ /* 0x108fe40000010808 */
[----:B------:R-:W-:Y:S07]  /*3890*/  FFMA.FTZ R8, R82, c[0x0][0x23c], -R8 ;  /* 0x00008f0052087a23 */ /* 0x000fee0000010808 */
[----:B------:R-:W-:Y:S01]  /*38a0*/  MUFU.EX2 R185, R6 ;  /* 0x0000000600b97308 */ /* 0x000fe20000000800 */
[----:B--2---:R-:W-:Y:S04]  /*38b0*/  IADD3 R4, P0, R3, UR10, RZ ;  /* 0x0000000a03047c10 */ /* 0x004fe8000ff1e0ff */
[----:B----4-:R-:W-:Y:S05]  /*38c0*/  IADD3.X R5, R2, UR9, RZ, P0, !PT ;  /* 0x0000000902057c10 */ /* 0x010fea00087fe4ff */
[----:B------:R-:W2:Y:S01]  /*38d0*/  MUFU.TANH R3, R62 ;  /* 0x0000003e00037308 */ /* 0x000ea20000002400 */
[----:B------:R3:W4:Y:S01]  /*38e0*/  LDG.E R110, [R4.64] ;  /* 0x0000001c046e7981 */ /* 0x000722000c1e1900 */
[--C-:B-1----:R-:W-:Y:S02]  /*38f0*/  FFMA.FTZ R11, R98, c[0x0][0x23c], -R9.reuse ;  /* 0x00008f00620b7a23 */ /* 0x102fe40000010809 */
[----:B------:R-:W-:Y:S01]  /*3900*/  FFMA.FTZ R9, R245, c[0x0][0x23c], -R9 ;  /* 0x00008f00f5097a23 */ /* 0x000fe20000010809 */
[----:B------:R3:W3:Y:S05]  /*3910*/  LDG.E R109, [R4.64+0x20] ;  /* 0x0000201c046d7981 */ /* 0x0006ea000c1e1900 */
[----:B------:R-:W1:Y:S01]  /*3920*/  MUFU.TANH R2, R63 ;  /* 0x0000003f00027308 */ /* 0x000e620000002400 */
[----:B------:R3:W3:Y:S09]  /*3930*/  LDG.E R108, [R4.64+0x100] ;  /* 0x0001001c046c7981 */ /* 0x0006f2000c1e1900 */
[----:B------:R1:W1:Y:S01]  /*3940*/  MUFU.EX2 R174, R11 ;  /* 0x0000000b00ae7308 */ /* 0x0002620000000800 */
[--C-:B--2---:R-:W-:Y:S09]  /*3950*/  FFMA.FTZ R6, R3, c[0x0][0x23c], -R0.reuse ;  /* 0x00008f0003067a23 */ /* 0x104ff20000010800 */
[----:B------:R2:W-:Y:S01]  /*3960*/  MUFU.EX2 R184, R8 ;  /* 0x0000000800b87308 */ /* 0x0005e20000000800 */
[----:B-1----:R-:W-:Y:S09]  /*3970*/  FFMA.FTZ R0, R2, c[0x0][0x23c], -R0 ;  /* 0x00008f0002007a23 */ /* 0x002ff20000010800 */
[----:B------:R1:W-:Y:S01]  /*3980*/  MUFU.EX2 R199, R6 ;  /* 0x0000000600c77308 */ /* 0x0003e20000000800 */
[----:B------:R-:W-:Y:S05]  /*3990*/  F2FP.BF16.PACK_AB R11, R188, R191 ;  /* 0x000000bfbc0b723e */ /* 0x000fea00000010ff */
[----:B------:R1:W-:Y:S04]  /*39a0*/  STS [R221+0x10000], R11 ;  /* 0x0100000bdd007388 */ /* 0x0003e80000000800 */
[----:B------:R1:W-:Y:S01]  /*39b0*/  MUFU.EX2 R167, R10 ;  /* 0x0000000a00a77308 */ /* 0x0003e20000000800 */
[----:B--2---:R-:W-:Y:S05]  /*39c0*/  F2FP.BF16.PACK_AB R8, R204, R205 ;  /* 0x000000cdcc08723e */ /* 0x004fea00000010ff */
[----:B------:R2:W-:Y:S04]  /*39d0*/  STS [R221+0x10400], R8 ;  /* 0x01040008dd007388 */ /* 0x0005e80000000800 */
[----:B------:R2:W2:Y:S01]  /*39e0*/  MUFU.EX2 R166, R9 ;  /* 0x0000000900a67308 */ /* 0x0004a20000000800 */
[----:B------:R2:W-:Y:S01]  /*39f0*/  STS [R219+0x10000], R7 ;  /* 0x01000007db007388 */ /* 0x0005e20000000800 */
[----:B-1----:R-:W-:Y:S05]  /*3a00*/  F2FP.BF16.PACK_AB R6, R194, R195 ;  /* 0x000000c3c206723e */ /* 0x002fea00000010ff */
[----:B------:R1:W-:Y:S03]  /*3a10*/  STS [R219+0x10400], R6 ;  /* 0x01040006db007388 */ /* 0x0003e60000000800 */
[----:B------:R1:W1:Y:S01]  /*3a20*/  MUFU.EX2 R196, R0 ;  /* 0x0000000000c47308 */ /* 0x0002620000000800 */
[----:B------:R-:W-:Y:S02]  /*3a30*/  F2FP.BF16.PACK_AB R11, R222, R223 ;  /* 0x000000dfde0b723e */ /* 0x000fe400000010ff */
[----:B------:R-:W-:Y:S03]  /*3a40*/  F2FP.BF16.PACK_AB R10, R226, R227 ;  /* 0x000000e3e20a723e */ /* 0x000fe600000010ff */
[----:B------:R-:W-:Y:S01]  /*3a50*/  STS [R221+0x12000], R11 ;  /* 0x0120000bdd007388 */ /* 0x000fe20000000800 */
[----:B--2---:R-:W-:Y:S02]  /*3a60*/  F2FP.BF16.PACK_AB R8, R232, R233 ;  /* 0x000000e9e808723e */ /* 0x004fe400000010ff */
[----:B------:R-:W-:Y:S02]  /*3a70*/  F2FP.BF16.PACK_AB R9, R178, R179 ;  /* 0x000000b3b209723e */ /* 0x000fe400000010ff */
[----:B------:R-:W-:Y:S01]  /*3a80*/  F2FP.BF16.PACK_AB R7, R212, R213 ;  /* 0x000000d5d407723e */ /* 0x000fe200000010ff */
[----:B------:R2:W-:Y:S04]  /*3a90*/  STS [R221+0x12400], R8 ;  /* 0x01240008dd007388 */ /* 0x0005e80000000800 */
[----:B------:R2:W-:Y:S01]  /*3aa0*/  STS [R219+0x12000], R7 ;  /* 0x01200007db007388 */ /* 0x0005e20000000800 */
[----:B-1----:R-:W-:Y:S02]  /*3ab0*/  F2FP.BF16.PACK_AB R6, R229, R230 ;  /* 0x000000e6e506723e */ /* 0x002fe400000010ff */
[----:B------:R-:W-:Y:S03]  /*3ac0*/  F2FP.BF16.PACK_AB R0, R174, R175 ;  /* 0x000000afae00723e */ /* 0x000fe600000010ff */
[----:B------:R1:W-:Y:S01]  /*3ad0*/  STS [R219+0x12400], R6 ;  /* 0x01240006db007388 */ /* 0x0003e20000000800 */
[----:B--2---:R-:W-:Y:S02]  /*3ae0*/  F2FP.BF16.PACK_AB R8, R189, R190 ;  /* 0x000000bebd08723e */ /* 0x004fe400000010ff */
[----:B------:R-:W-:Y:S03]  /*3af0*/  F2FP.BF16.PACK_AB R7, R172, R173 ;  /* 0x000000adac07723e */ /* 0x000fe600000010ff */
[----:B------:R2:W-:Y:S01]  /*3b00*/  STS [R220+0x10400], R8 ;  /* 0x01040008dc007388 */ /* 0x0005e20000000800 */
[----:B-1----:R-:W-:Y:S05]  /*3b10*/  F2FP.BF16.PACK_AB R6, R176, R177 ;  /* 0x000000b1b006723e */ /* 0x002fea00000010ff */
[----:B------:R1:W-:Y:S04]  /*3b20*/  STS [R220+0x10000], R6 ;  /* 0x01000006dc007388 */ /* 0x0003e80000000800 */
[----:B------:R1:W-:Y:S01]  /*3b30*/  STS [R218+0x10000], R7 ;  /* 0x01000007da007388 */ /* 0x0003e20000000800 */
[----:B--2---:R-:W-:Y:S02]  /*3b40*/  F2FP.BF16.PACK_AB R8, R202, R203 ;  /* 0x000000cbca08723e */ /* 0x004fe400000010ff */
[----:B-1----:R-:W-:Y:S02]  /*3b50*/  F2FP.BF16.PACK_AB R6, R182, R183 ;  /* 0x000000b7b606723e */ /* 0x002fe400000010ff */
[----:B------:R-:W-:Y:S03]  /*3b60*/  F2FP.BF16.PACK_AB R7, R206, R207 ;  /* 0x000000cfce07723e */ /* 0x000fe600000010ff */
[----:B------:R1:W-:Y:S04]  /*3b70*/  STS [R218+0x10400], R6 ;  /* 0x01040006da007388 */ /* 0x0003e80000000800 */
[----:B------:R2:W-:Y:S04]  /*3b80*/  STS [R220+0x12000], R7 ;  /* 0x01200007dc007388 */ /* 0x0005e80000000800 */
[----:B------:R-:W-:Y:S04]  /*3b90*/  STS [R220+0x12400], R10 ;  /* 0x0124000adc007388 */ /* 0x000fe80000000800 */
[----:B------:R2:W-:Y:S01]  /*3ba0*/  STS [R218+0x12000], R8 ;  /* 0x01200008da007388 */ /* 0x0005e20000000800 */
[----:B-1----:R-:W-:Y:S02]  /*3bb0*/  F2FP.BF16.PACK_AB R6, R168, R169 ;  /* 0x000000a9a806723e */ /* 0x002fe400000010ff */
[----:B--2---:R-:W-:Y:S05]  /*3bc0*/  F2FP.BF16.PACK_AB R7, R224, R225 ;  /* 0x000000e1e007723e */ /* 0x004fea00000010ff */
[----:B------:R1:W-:Y:S01]  /*3bd0*/  STS [R218+0x12400], R7 ;  /* 0x01240007da007388 */ /* 0x0003e20000000800 */
[----:B------:R-:W-:Y:S03]  /*3be0*/  F2FP.BF16.PACK_AB R8, R197, R198 ;  /* 0x000000c6c508723e */ /* 0x000fe600000010ff */
[----:B------:R2:W-:Y:S04]  /*3bf0*/  STS [R214+0x10000], R6 ;  /* 0x01000006d6007388 */ /* 0x0005e80000000800 */
[----:B------:R2:W-:Y:S04]  /*3c00*/  STS [R214+0x10400], R9 ;  /* 0x01040009d6007388 */ /* 0x0005e80000000800 */
[----:B------:R2:W-:Y:S01]  /*3c10*/  STS [R215+0x10400], R0 ;  /* 0x01040000d7007388 */ /* 0x0005e20000000800 */
[----:B-1----:R-:W-:Y:S02]  /*3c20*/  F2FP.BF16.PACK_AB R7, R210, R211 ;  /* 0x000000d3d207723e */ /* 0x002fe400000010ff */
[----:B--2---:R-:W-:Y:S02]  /*3c30*/  F2FP.BF16.PACK_AB R6, R115, R163 ;  /* 0x000000a37306723e */ /* 0x004fe400000010ff */
[----:B------:R-:W-:Y:S03]  /*3c40*/  F2FP.BF16.PACK_AB R9, R192, R193 ;  /* 0x000000c1c009723e */ /* 0x000fe600000010ff */
        /* <DEDUP_REMOVED lines=16> */
[----:B------:R-:W-:Y:S01]  /*3d50*/  STS [R216+0x10400], R7 ;  /* 0x01040007d8007388 */ /* 0x000fe20000000800 */
[----:B------:R-:W-:Y:S03]  /*3d60*/  F2FP.BF16.PACK_AB R0, R196, R199 ;  /* 0x000000c7c400723e */ /* 0x000fe600000010ff */
[----:B------:R-:W-:Y:S04]  /*3d70*/  STS [R217+0x12000], R9 ;  /* 0x01200009d9007388 */ /* 0x000fe80000000800 */
[----:B------:R-:W-:Y:S04]  /*3d80*/  STS [R217+0x12400], R8 ;  /* 0x01240008d9007388 */ /* 0x000fe80000000800 */
[----:B------:R1:W-:Y:S04]  /*3d90*/  STS [R216+0x12400], R0 ;  /* 0x01240000d8007388 */ /* 0x0003e80000000800 */
[----:B------:R-:W-:Y:S04]  /*3da0*/  STS [R216+0x12000], R6 ;  /* 0x01200006d8007388 */ /* 0x000fe80000000800 */
[----:B------:R-:W3:Y:S08]  /*3db0*/  LDSM.16.M88.4 R64, [R154+0x4000] ;  /* 0x004000009a40783b */ /* 0x000ef00000000200 */
[----:B------:R-:W2:Y:S08]  /*3dc0*/  LDSM.16.M88.4 R60, [R154+0x5000] ;  /* 0x005000009a3c783b */ /* 0x000eb00000000200 */
[----:B------:R-:W2:Y:S08]  /*3dd0*/  LDSM.16.M88.4 R100, [R155+0x4000] ;  /* 0x004000009b64783b */ /* 0x000eb00000000200 */
[----:B-1----:R3:W4:Y:S04]  /*3de0*/  LDG.E R0, [R4.64+0x120] ;  /* 0x0001201c04007981 */ /* 0x002728000c1e1900 */
[----:B------:R-:W1:Y:S01]  /*3df0*/  LDSM.16.M88.4 R104, [R155+0x5000] ;  /* 0x005000009b68783b */ /* 0x000e620000000200 */
[-C--:B---3--:R-:W-:Y:S08]  /*3e00*/  HMMA.16816.F32.BF16 R4, R64, R116.reuse, RZ ;  /* 0x000000744004723c */ /* 0x088ff000000418ff */
        /* <DEDUP_REMOVED lines=21> */
[C---:B------:R-:W-:Y:S01]  /*3f60*/  FADD.FTZ R18, -R109.reuse, R18 ;  /* 0x000000126d127221 */ /* 0x040fe20000010100 */
[-C--:B------:R-:W-:Y:S03]  /*3f70*/  HMMA.16816.F32.BF16 R28, R104, R138.reuse, R28 ;  /* 0x0000008a681c723c */ /* 0x080fe6000004181c */
[C---:B------:R-:W-:Y:S05]  /*3f80*/  FADD.FTZ R19, -R109.reuse, R19 ;  /* 0x000000136d137221 */ /* 0x040fea0000010100 */
[C---:B------:R-:W-:Y:S08]  /*3f90*/  HMMA.16816.F32.BF16 R32, R100.reuse, R138, R32 ;  /* 0x0000008a6420723c */ /* 0x040ff00000041820 */
[-C--:B------:R-:W-:Y:S08]  /*3fa0*/  HMMA.16816.F32.BF16 R36, R100, R140.reuse, R36 ;  /* 0x0000008c6424723c */ /* 0x080ff00000041824 */
[C---:B------:R-:W-:Y:S08]  /*3fb0*/  HMMA.16816.F32.BF16 R40, R104.reuse, R140, R40 ;  /* 0x0000008c6828723c */ /* 0x040ff00000041828 */
[C---:B----4-:R-:W-:Y:S01]  /*3fc0*/  FADD.FTZ R33, -R110.reuse, R33 ;  /* 0x000000216e217221 */ /* 0x050fe20000010100 */
[-C--:B------:R-:W-:Y:S03]  /*3fd0*/  HMMA.16816.F32.BF16 R44, R104, R142.reuse, R44 ;  /* 0x0000008e682c723c */ /* 0x080fe6000004182c */
[C---:B------:R-:W-:Y:S02]  /*3fe0*/  FADD.FTZ R32, -R110.reuse, R32 ;  /* 0x000000206e207221 */ /* 0x040fe40000010100 */
[C---:B------:R-:W-:Y:S02]  /*3ff0*/  FADD.FTZ R35, -R109.reuse, R35 ;  /* 0x000000236d237221 */ /* 0x040fe40000010100 */
[C---:B------:R-:W-:Y:S01]  /*4000*/  FADD.FTZ R34, -R109.reuse, R34 ;  /* 0x000000226d227221 */ /* 0x040fe20000010100 */
[C---:B------:R-:W-:Y:S08]  /*4010*/  HMMA.16816.F32.BF16 R48, R100.reuse, R142, R48 ;  /* 0x0000008e6430723c */ /* 0x040ff00000041830 */
[-C--:B------:R-:W-:Y:S08]  /*4020*/  HMMA.16816.F32.BF16 R52, R100, R144.reuse, R52 ;  /* 0x000000906434723c */ /* 0x080ff00000041834 */
[C---:B------:R-:W-:Y:S08]  /*4030*/  HMMA.16816.F32.BF16 R56, R104.reuse, R144, R56 ;  /* 0x000000906838723c */ /* 0x040ff00000041838 */
[C---:B------:R-:W-:Y:S01]  /*4040*/  FADD.FTZ R49, -R110.reuse, R49 ;  /* 0x000000316e317221 */ /* 0x040fe20000010100 */
[-C--:B------:R-:W-:Y:S03]  /*4050*/  HMMA.16816.F32.BF16 R60, R104, R146.reuse, R60 ;  /* 0x00000092683c723c */ /* 0x080fe6000004183c */
[C---:B------:R-:W-:Y:S02]  /*4060*/  FADD.FTZ R48, -R110.reuse, R48 ;  /* 0x000000306e307221 */ /* 0x040fe40000010100 */
[C---:B------:R-:W-:Y:S02]  /*4070*/  FADD.FTZ R51, -R109.reuse, R51 ;  /* 0x000000336d337221 */ /* 0x040fe40000010100 */
[----:B------:R-:W-:Y:S01]  /*4080*/  FADD.FTZ R50, -R109, R50 ;  /* 0x000000326d327221 */ /* 0x000fe20000010100 */
[----:B------:R-:W-:Y:S01]  /*4090*/  HMMA.16816.F32.BF16 R64, R100, R146, R64 ;  /* 0x000000926440723c */ /* 0x000fe20000041840 */
[----:B------:R-:W-:Y:S05]  /*40a0*/  MOV R107, c[0x0][0x22c] ;  /* 0x00008b00006b7a02 */ /* 0x000fea0000000f00 */
[----:B------:R-:W-:Y:S02]  /*40b0*/  IMAD R107, R107, c[0x0][0x1c0], RZ ;  /* 0x000070006b6b7a24 */ /* 0x000fe400078e02ff */
[----:B------:R-:W-:Y:S04]  /*40c0*/  FADD.FTZ R102, -R110, R4 ;  /* 0x000000046e667221 */ /* 0x000fe80000010100 */
[----:B------:R-:W-:Y:S01]  /*40d0*/  FFMA.FTZ R101, -R234, R234, 1 ;  /* 0x3f800000ea657423 */ /* 0x000fe200000101ea */
[----:B------:R-:W-:Y:S01]  /*40e0*/  LEA R107, -R107, RZ, 0x7 ;  /* 0x000000ff6b6b7211 */ /* 0x000fe200078e39ff */
[----:B------:R-:W-:Y:S02]  /*40f0*/  FADD.FTZ R4, -R110, R5 ;  /* 0x000000056e047221 */ /* 0x000fe40000010100 */
[----:B------:R-:W-:Y:S01]  /*4100*/  FFMA.FTZ R100, -R231, R231, 1 ;  /* 0x3f800000e7647423 */ /* 0x000fe200000101e7 */
[----:B------:R-:W-:Y:S01]  /*4110*/  LEA R164, P0, R107, R164, 0x2 ;  /* 0x000000a46ba47211 */ /* 0x000fe200078010ff */
[----:B------:R-:W-:Y:S02]  /*4120*/  FMUL.FTZ R5, R191, R102 ;  /* 0x00000066bf057220 */ /* 0x000fe40000410000 */
[----:B------:R-:W-:Y:S01]  /*4130*/  FMUL.FTZ R101, R101, c[0x0][0x2ec] ;  /* 0x0000bb0065657a20 */ /* 0x000fe20000410000 */
[----:B------:R-:W-:Y:S01]  /*4140*/  LEA.HI.X.SX32 R165, R107, R165, 0x2, P0 ;  /* 0x000000a56ba57211 */ /* 0x000fe200000f16ff */
[----:B------:R-:W-:Y:S02]  /*4150*/  FMUL.FTZ R4, R188, R4 ;  /* 0x00000004bc047220 */ /* 0x000fe40000410000 */
[----:B------:R-:W-:Y:S02]  /*4160*/  FMUL.FTZ R100, R100, c[0x0][0x2ec] ;  /* 0x0000bb0064647a20 */ /* 0x000fe40000410000 */
[C---:B------:R-:W-:Y:S02]  /*4170*/  FADD.FTZ R102, -R110.reuse, R16 ;  /* 0x000000106e667221 */ /* 0x040fe40000010100 */
[C---:B------:R-:W-:Y:S02]  /*4180*/  FADD.FTZ R16, -R110.reuse, R17 ;  /* 0x000000116e107221 */ /* 0x040fe40000010100 */
[----:B------:R-:W-:Y:S02]  /*4190*/  FMUL.FTZ R234, R101, R5 ;  /* 0x0000000565ea7220 */ /* 0x000fe40000410000 */
[----:B------:R-:W-:Y:S02]  /*41a0*/  FADD.FTZ R5, -R110, R20 ;  /* 0x000000146e057221 */ /* 0x000fe40000010100 */
[----:B------:R-:W-:Y:S02]  /*41b0*/  FFMA.FTZ R20, -R238, R238, 1 ;  /* 0x3f800000ee147423 */ /* 0x000fe400000101ee */
[----:B------:R-:W-:Y:S02]  /*41c0*/  FMUL.FTZ R231, R100, R4 ;  /* 0x0000000464e77220 */ /* 0x000fe40000410000 */
[----:B------:R-:W-:Y:S02]  /*41d0*/  FMUL.FTZ R16, R180, R16 ;  /* 0x00000010b4107220 */ /* 0x000fe40000410000 */
[----:B------:R-:W-:Y:S02]  /*41e0*/  FADD.FTZ R4, -R110, R21 ;  /* 0x000000156e047221 */ /* 0x000fe40000010100 */
[----:B------:R-:W-:Y:S02]  /*41f0*/  FFMA.FTZ R21, -R239, R239, 1 ;  /* 0x3f800000ef157423 */ /* 0x000fe400000101ef */
[----:B------:R-:W-:Y:S01]  /*4200*/  FMUL.FTZ R20, R20, c[0x0][0x2ec] ;  /* 0x0000bb0014147a20 */ /* 0x000fe20000410000 */
[----:B------:R1:W5:Y:S01]  /*4210*/  LDL.LU R239, [R1+0xec] ;  /* 0x0000ec0001ef7983 */ /* 0x0003620000300800 */
[----:B------:R-:W-:Y:S02]  /*4220*/  FFMA.FTZ R101, -R228, R228, 1 ;  /* 0x3f800000e4657423 */ /* 0x000fe400000101e4 */
[----:B------:R-:W-:Y:S01]  /*4230*/  FMUL.FTZ R17, R181, R102 ;  /* 0x00000066b5117220 */ /* 0x000fe20000410000 */
[----:B------:R1:W5:Y:S01]  /*4240*/  LDL.LU R238, [R1+0xe8] ;  /* 0x0000e80001ee7983 */ /* 0x0003620000300800 */
[----:B------:R-:W-:Y:S02]  /*4250*/  FMUL.FTZ R4, R176, R4 ;  /* 0x00000004b0047220 */ /* 0x000fe40000410000 */
[----:B------:R-:W-:Y:S02]  /*4260*/  FMUL.FTZ R21, R21, c[0x0][0x2ec] ;  /* 0x0000bb0015157a20 */ /* 0x000fe40000410000 */
[----:B------:R-:W-:Y:S02]  /*4270*/  FFMA.FTZ R100, -R237, R237, 1 ;  /* 0x3f800000ed647423 */ /* 0x000fe400000101ed */
[----:B------:R-:W-:Y:S01]  /*4280*/  FMUL.FTZ R191, R20, R16 ;  /* 0x0000001014bf7220 */ /* 0x000fe20000410000 */
[----:B------:R1:W5:Y:S01]  /*4290*/  LDL.LU R237, [R1+0xe4] ;  /* 0x0000e40001ed7983 */ /* 0x0003620000300800 */
[----:B------:R-:W-:Y:S02]  /*42a0*/  FMUL.FTZ R16, R101, c[0x0][0x2ec] ;  /* 0x0000bb0065107a20 */ /* 0x000fe40000410000 */
[----:B------:R-:W-:Y:S02]  /*42b0*/  FFMA.FTZ R20, -R249, R249, 1 ;  /* 0x3f800000f9147423 */ /* 0x000fe400000101f9 */
[----:B------:R-:W-:Y:S02]  /*42c0*/  FMUL.FTZ R5, R177, R5 ;  /* 0x00000005b1057220 */ /* 0x000fe40000410000 */
[----:B------:R-:W-:Y:S02]  /*42d0*/  FMUL.FTZ R228, R21, R17 ;  /* 0x0000001115e47220 */ /* 0x000fe40000410000 */
[----:B------:R-:W-:Y:S02]  /*42e0*/  FMUL.FTZ R17, R100, c[0x0][0x2ec] ;  /* 0x0000bb0064117a20 */ /* 0x000fe40000410000 */
[----:B------:R-:W-:Y:S02]  /*42f0*/  FMUL.FTZ R181, R16, R4 ;  /* 0x0000000410b57220 */ /* 0x000fe40000410000 */
[----:B------:R-:W-:Y:S02]  /*4300*/  FMUL.FTZ R16, R172, R33 ;  /* 0x00000021ac107220 */ /* 0x000fe40000410000 */
[----:B------:R-:W-:Y:S02]  /*4310*/  FADD.FTZ R4, -R110, R37 ;  /* 0x000000256e047221 */ /* 0x000fe40000010100 */
[----:B------:R-:W-:Y:S02]  /*4320*/  FFMA.FTZ R21, -R250, R250, 1 ;  /* 0x3f800000fa157423 */ /* 0x000fe400000101fa */
[----:B------:R-:W-:Y:S02]  /*4330*/  FMUL.FTZ R20, R20, c[0x0][0x2ec] ;  /* 0x0000bb0014147a20 */ /* 0x000fe40000410000 */
[----:B------:R-:W-:Y:S02]  /*4340*/  FFMA.FTZ R33, -R247, R247, 1 ;  /* 0x3f800000f7217423 */ /* 0x000fe400000101f7 */
[----:B------:R-:W-:Y:S02]  /*4350*/  FMUL.FTZ R188, R17, R5 ;  /* 0x0000000511bc7220 */ /* 0x000fe40000410000 */
[----:B------:R-:W-:Y:S02]  /*4360*/  FMUL.FTZ R17, R173, R32 ;  /* 0x00000020ad117220 */ /* 0x000fe40000410000 */
[----:B------:R-:W-:Y:S02]  /*4370*/  FADD.FTZ R5, -R110, R36 ;  /* 0x000000246e057221 */ /* 0x000fe40000010100 */
[----:B------:R-:W-:Y:S02]  /*4380*/  FMUL.FTZ R4, R168, R4 ;  /* 0x00000004a8047220 */ /* 0x000fe40000410000 */
[----:B------:R-:W-:Y:S02]  /*4390*/  FMUL.FTZ R21, R21, c[0x0][0x2ec] ;  /* 0x0000bb0015157a20 */ /* 0x000fe40000410000 */
[----:B------:R-:W-:Y:S02]  /*43a0*/  FFMA.FTZ R32, -R248, R248, 1 ;  /* 0x3f800000f8207423 */ /* 0x000fe400000101f8 */
[----:B------:R-:W-:Y:S02]  /*43b0*/  FMUL.FTZ R177, R20, R16 ;  /* 0x0000001014b17220 */ /* 0x000fe40000410000 */
[----:B------:R-:W-:Y:S02]  /*43c0*/  FMUL.FTZ R16, R33, c[0x0][0x2ec] ;  /* 0x0000bb0021107a20 */ /* 0x000fe40000410000 */
[----:B------:R-:W-:Y:S02]  /*43d0*/  FFMA.FTZ R20, -R243, R243, 1 ;  /* 0x3f800000f3147423 */ /* 0x000fe400000101f3 */
[----:B------:R-:W-:Y:S02]  /*43e0*/  FMUL.FTZ R5, R169, R5 ;  /* 0x00000005a9057220 */ /* 0x000fe40000410000 */
[----:B------:R-:W-:Y:S02]  /*43f0*/  FMUL.FTZ R180, R21, R17 ;  /* 0x0000001115b47220 */ /* 0x000fe40000410000 */
[----:B------:R-:W-:Y:S02]  /*4400*/  FMUL.FTZ R17, R32, c[0x0][0x2ec] ;  /* 0x0000bb0020117a20 */ /* 0x000fe40000410000 */
[----:B------:R-:W-:Y:S02]  /*4410*/  FMUL.FTZ R173, R16, R4 ;  /* 0x0000000410ad7220 */ /* 0x000fe40000410000 */
[----:B------:R-:W-:Y:S02]  /*4420*/  FMUL.FTZ R4, R115, R49 ;  /* 0x0000003173047220 */ /* 0x000fe40000410000 */
[----:B------:R-:W-:Y:S02]  /*4430*/  FFMA.FTZ R21, -R244, R244, 1 ;  /* 0x3f800000f4157423 */ /* 0x000fe400000101f4 */
[----:B------:R-:W-:Y:S02]  /*4440*/  FMUL.FTZ R20, R20, c[0x0][0x2ec] ;  /* 0x0000bb0014147a20 */ /* 0x000fe40000410000 */
[----:B------:R-:W-:Y:S02]  /*4450*/  FMUL.FTZ R176, R17, R5 ;  /* 0x0000000511b07220 */ /* 0x000fe40000410000 */
        /* <DEDUP_REMOVED lines=12> */
[----:B------:R-:W-:Y:S02]  /*4520*/  FMUL.FTZ R5, R112, R64 ;  /* 0x0000004070057220 */ /* 0x000fe40000410000 */
[----:B------:R-:W-:Y:S02]  /*4530*/  FFMA.FTZ R33, -R242, R242, 1 ;  /* 0x3f800000f2217423 */ /* 0x000fe400000101f2 */
[----:B------:R-:W-:Y:S02]  /*4540*/  FMUL.FTZ R21, R21, c[0x0][0x2ec] ;  /* 0x0000bb0015157a20 */ /* 0x000fe40000410000 */
[----:B------:R-:W-:Y:S02]  /*4550*/  FMUL.FTZ R114, R20, R4 ;  /* 0x0000000414727220 */ /* 0x000fe40000410000 */
[----:B------:R-:W-:Y:S02]  /*4560*/  FADD.FTZ R4, -R109, R7 ;  /* 0x000000076d047221 */ /* 0x000fe40000010100 */
[----:B------:R-:W-:Y:S02]  /*4570*/  FFMA.FTZ R7, -R236, R236, 1 ;  /* 0x3f800000ec077423 */ /* 0x000fe400000101ec */
[----:B------:R-:W-:Y:S01]  /*4580*/  FADD.FTZ R16, -R110, R53 ;  /* 0x000000356e107221 */ /* 0x000fe20000010100 */
[----:B------:R1:W5:Y:S01]  /*4590*/  LDL.LU R236, [R1+0xe0] ;  /* 0x0000e00001ec7983 */ /* 0x0003620000300800 */
[----:B------:R-:W-:Y:S02]  /*45a0*/  FFMA.FTZ R32, -R241, R241, 1 ;  /* 0x3f800000f1207423 */ /* 0x000fe400000101f1 */
[----:B------:R-:W-:Y:S02]  /*45b0*/  FMUL.FTZ R33, R33, c[0x0][0x2ec] ;  /* 0x0000bb0021217a20 */ /* 0x000fe40000410000 */
[----:B------:R-:W-:Y:S02]  /*45c0*/  FMUL.FTZ R115, R21, R5 ;  /* 0x0000000515737220 */ /* 0x000fe40000410000 */
[----:B------:R-:W-:Y:S02]  /*45d0*/  FADD.FTZ R5, -R109, R6 ;  /* 0x000000066d057221 */ /* 0x000fe40000010100 */
[----:B------:R-:W-:Y:S02]  /*45e0*/  FFMA.FTZ R6, -R162, R162, 1 ;  /* 0x3f800000a2067423 */ /* 0x000fe400000101a2 */
[----:B------:R-:W-:Y:S01]  /*45f0*/  FMUL.FTZ R16, R113, R16 ;  /* 0x0000001071107220 */ /* 0x000fe20000410000 */
[----:B------:R1:W5:Y:S01]  /*4600*/  LDL.LU R162, [R1+0xdc] ;  /* 0x0000dc0001a27983 */ /* 0x0003620000300800 */
[----:B------:R-:W-:Y:S02]  /*4610*/  FMUL.FTZ R32, R32, c[0x0][0x2ec] ;  /* 0x0000bb0020207a20 */ /* 0x000fe40000410000 */
[----:B------:R-:W-:Y:S02]  /*4620*/  FMUL.FTZ R168, R33, R17 ;  /* 0x0000001121a87220 */ /* 0x000fe40000410000 */
        /* <DEDUP_REMOVED lines=9> */
[----:B------:R-:W-:Y:S02]  /*46c0*/  FMUL.FTZ R113, R7, R5 ;  /* 0x0000000507717220 */ /* 0x000fe40000410000 */
[----:B------:R-:W-:Y:S02]  /*46d0*/  FMUL.FTZ R7, R195, R18 ;  /* 0x00000012c3077220 */ /* 0x000fe40000410000 */
[----:B------:R-:W-:Y:S02]  /*46e0*/  FFMA.FTZ R18, -R159, R159, 1 ;  /* 0x3f8000009f127423 */ /* 0x000fe4000001019f */
[----:B------:R-:W-:Y:S01]  /*46f0*/  FMUL.FTZ R112, R6, R4 ;  /* 0x0000000406707220 */ /* 0x000fe20000410000 */
[----:B------:R1:W5:Y:S01]  /*4700*/  LDL.LU R159, [R1+0xd0] ;  /* 0x0000d000019f7983 */ /* 0x0003620000300800 */
[----:B------:R-:W-:Y:S02]  /*4710*/  FMUL.FTZ R6, R194, R19 ;  /* 0x00000013c2067220 */ /* 0x000fe40000410000 */
[----:B------:R-:W-:Y:S02]  /*4720*/  FADD.FTZ R4, -R109, R23 ;  /* 0x000000176d047221 */ /* 0x000fe40000010100 */
[----:B------:R-:W-:Y:S02]  /*4730*/  FMUL.FTZ R17, R17, c[0x0][0x2ec] ;  /* 0x0000bb0011117a20 */ /* 0x000fe40000410000 */
[----:B------:R-:W-:Y:S02]  /*4740*/  FMUL.FTZ R16, R16, c[0x0][0x2ec] ;  /* 0x0000bb0010107a20 */ /* 0x000fe40000410000 */
[----:B------:R-:W-:Y:S02]  /*4750*/  FFMA.FTZ R19, -R158, R158, 1 ;  /* 0x3f8000009e137423 */ /* 0x000fe4000001019e */
[----:B------:R-:W-:Y:S01]  /*4760*/  FADD.FTZ R5, -R109, R22 ;  /* 0x000000166d057221 */ /* 0x000fe20000010100 */
[----:B------:R1:W5:Y:S01]  /*4770*/  LDL.LU R158, [R1+0xcc] ;  /* 0x0000cc00019e7983 */ /* 0x0003620000300800 */
[----:B------:R-:W-:Y:S02]  /*4780*/  FMUL.FTZ R4, R189, R4 ;  /* 0x00000004bd047220 */ /* 0x000fe40000410000 */
[----:B------:R-:W-:Y:S02]  /*4790*/  FMUL.FTZ R111, R17, R7 ;  /* 0x00000007116f7220 */ /* 0x000fe40000410000 */
[----:B------:R-:W-:Y:S02]  /*47a0*/  FMUL.FTZ R110, R16, R6 ;  /* 0x00000006106e7220 */ /* 0x000fe40000410000 */
[----:B------:R-:W-:Y:S02]  /*47b0*/  FMUL.FTZ R6, R19, c[0x0][0x2ec] ;  /* 0x0000bb0013067a20 */ /* 0x000fe40000410000 */
[----:B------:R-:W-:Y:S02]  /*47c0*/  FFMA.FTZ R17, -R156, R156, 1 ;  /* 0x3f8000009c117423 */ /* 0x000fe4000001019c */
[----:B------:R-:W-:Y:S01]  /*47d0*/  FFMA.FTZ R16, -R153, R153, 1 ;  /* 0x3f80000099107423 */ /* 0x000fe20000010199 */
[----:B------:R1:W5:Y:S01]  /*47e0*/  LDL.LU R156, [R1+0xc8] ;  /* 0x0000c800019c7983 */ /* 0x0003620000300800 */
[----:B------:R-:W-:Y:S02]  /*47f0*/  FMUL.FTZ R5, R190, R5 ;  /* 0x00000005be057220 */ /* 0x000fe40000410000 */
[----:B------:R-:W-:Y:S01]  /*4800*/  FMUL.FTZ R7, R18, c[0x0][0x2ec] ;  /* 0x0000bb0012077a20 */ /* 0x000fe20000410000 */
[----:B------:R1:W5:Y:S01]  /*4810*/  LDL.LU R153, [R1+0xc4] ;  /* 0x0000c40001997983 */ /* 0x0003620000300800 */
[----:B------:R-:W-:Y:S02]  /*4820*/  FMUL.FTZ R106, R6, R4 ;  /* 0x00000004066a7220 */ /* 0x000fe40000410000 */
[----:B------:R-:W-:Y:S02]  /*4830*/  FMUL.FTZ R6, R182, R35 ;  /* 0x00000023b6067220 */ /* 0x000fe40000410000 */
[----:B------:R-:W-:Y:S02]  /*4840*/  FADD.FTZ R4, -R109, R39 ;  /* 0x000000276d047221 */ /* 0x000fe40000010100 */
        /* <DEDUP_REMOVED lines=8> */
[----:B------:R-:W-:Y:S01]  /*48d0*/  FMUL.FTZ R104, R16, R6 ;  /* 0x0000000610687220 */ /* 0x000fe20000410000 */
[----:B------:R1:W5:Y:S01]  /*48e0*/  LDL.LU R152, [R1+0xc0] ;  /* 0x0000c00001987983 */ /* 0x0003620000300800 */
[----:B------:R-:W-:Y:S02]  /*48f0*/  FMUL.FTZ R6, R19, c[0x0][0x2ec] ;  /* 0x0000bb0013067a20 */ /* 0x000fe40000410000 */
[----:B------:R-:W-:Y:S01]  /*4900*/  FFMA.FTZ R16, -R98, R98, 1 ;  /* 0x3f80000062107423 */ /* 0x000fe20000010162 */
[----:B------:R1:W5:Y:S01]  /*4910*/  LDL.LU R151, [R1+0xbc] ;  /* 0x0000bc0001977983 */ /* 0x0003620000300800 */
[----:B------:R-:W-:Y:S02]  /*4920*/  FMUL.FTZ R5, R179, R5 ;  /* 0x00000005b3057220 */ /* 0x000fe40000410000 */
[----:B------:R-:W-:Y:S02]  /*4930*/  FMUL.FTZ R105, R17, R7 ;  /* 0x0000000711697220 */ /* 0x000fe40000410000 */
[----:B------:R-:W-:Y:S02]  /*4940*/  FMUL.FTZ R7, R18, c[0x0][0x2ec] ;  /* 0x0000bb0012077a20 */ /* 0x000fe40000410000 */
[----:B------:R-:W-:Y:S02]  /*4950*/  FMUL.FTZ R102, R6, R4 ;  /* 0x0000000406667220 */ /* 0x000fe40000410000 */
[----:B------:R-:W-:Y:S02]  /*4960*/  FMUL.FTZ R4, R174, R51 ;  /* 0x00000033ae047220 */ /* 0x000fe40000410000 */
[----:B------:R-:W-:Y:S02]  /*4970*/  FFMA.FTZ R17, -R99, R99, 1 ;  /* 0x3f80000063117423 */ /* 0x000fe40000010163 */
[----:B------:R-:W-:Y:S01]  /*4980*/  FMUL.FTZ R16, R16, c[0x0][0x2ec] ;  /* 0x0000bb0010107a20 */ /* 0x000fe20000410000 */
[----:B------:R1:W5:Y:S01]  /*4990*/  LDL.LU R99, [R1+0xb8] ;  /* 0x0000b80001637983 */ /* 0x0003620000300800 */
[----:B------:R-:W-:Y:S02]  /*49a0*/  FMUL.FTZ R103, R7, R5 ;  /* 0x0000000507677220 */ /* 0x000fe40000410000 */
[----:B------:R-:W-:Y:S01]  /*49b0*/  FMUL.FTZ R5, R175, R50 ;  /* 0x00000032af057220 */ /* 0x000fe20000410000 */
[----:B------:R1:W5:Y:S01]  /*49c0*/  LDL.LU R98, [R1+0xb4] ;  /* 0x0000b40001627983 */ /* 0x0003620000300800 */
        /* <DEDUP_REMOVED lines=9> */
[C---:B------:R-:W-:Y:S02]  /*4a60*/  FADD.FTZ R7, -R109.reuse, R54 ;  /* 0x000000366d077221 */ /* 0x040fe40000010100 */
[----:B------:R-:W-:Y:S02]  /*4a70*/  FADD.FTZ R6, -R109, R55 ;  /* 0x000000376d067221 */ /* 0x000fe40000010100 */
[----:B------:R-:W-:Y:S02]  /*4a80*/  FMUL.FTZ R5, R167, R66 ;  /* 0x00000042a7057220 */ /* 0x000fe40000410000 */
[----:B------:R-:W-:Y:S02]  /*4a90*/  FFMA.FTZ R19, -R252, R252, 1 ;  /* 0x3f800000fc137423 */ /* 0x000fe400000101fc */
[----:B------:R-:W-:Y:S02]  /*4aa0*/  FFMA.FTZ R18, -R251, R251, 1 ;  /* 0x3f800000fb127423 */ /* 0x000fe400000101fb */
[----:B------:R-:W-:Y:S02]  /*4ab0*/  FMUL.FTZ R17, R17, c[0x0][0x2ec] ;  /* 0x0000bb0011117a20 */ /* 0x000fe40000410000 */
[----:B------:R-:W-:Y:S02]  /*4ac0*/  FMUL.FTZ R55, R16, R4 ;  /* 0x0000000410377220 */ /* 0x000fe40000410000 */
[----:B------:R-:W-:Y:S02]  /*4ad0*/  FADD.FTZ R4, -R108, R13 ;  /* 0x0000000d6c047221 */ /* 0x000fe40000010100 */
[----:B------:R-:W-:Y:S02]  /*4ae0*/  FFMA.FTZ R13, -R97, R97, 1 ;  /* 0x3f800000610d7423 */ /* 0x000fe40000010161 */
[----:B------:R-:W-:Y:S01]  /*4af0*/  FMUL.FTZ R7, R171, R7 ;  /* 0x00000007ab077220 */ /* 0x000fe20000410000 */
[----:B------:R1:W5:Y:S01]  /*4b00*/  LDL.LU R97, [R1+0xb0] ;  /* 0x0000b00001617983 */ /* 0x0003620000300800 */
[----:B------:R-:W-:Y:S02]  /*4b10*/  FMUL.FTZ R6, R170, R6 ;  /* 0x00000006aa067220 */ /* 0x000fe40000410000 */
[----:B------:R-:W-:Y:S02]  /*4b20*/  FMUL.FTZ R19, R19, c[0x0][0x2ec] ;  /* 0x0000bb0013137a20 */ /* 0x000fe40000410000 */
[----:B------:R-:W-:Y:S02]  /*4b30*/  FMUL.FTZ R18, R18, c[0x0][0x2ec] ;  /* 0x0000bb0012127a20 */ /* 0x000fe40000410000 */
[----:B------:R-:W-:Y:S02]  /*4b40*/  FMUL.FTZ R64, R17, R5 ;  /* 0x0000000511407220 */ /* 0x000fe40000410000 */
[----:B------:R-:W-:Y:S02]  /*4b50*/  FADD.FTZ R5, -R108, R12 ;  /* 0x0000000c6c057221 */ /* 0x000fe40000010100 */
[----:B------:R-:W-:Y:S02]  /*4b60*/  FFMA.FTZ R12, -R96, R96, 1 ;  /* 0x3f800000600c7423 */ /* 0x000fe40000010160 */
[----:B------:R-:W-:Y:S01]  /*4b70*/  FMUL.FTZ R66, R19, R7 ;  /* 0x0000000713427220 */ /* 0x000fe20000410000 */
[----:B------:R1:W5:Y:S01]  /*4b80*/  LDL.LU R96, [R1+0xac] ;  /* 0x0000ac0001607983 */ /* 0x0003620000300800 */
[----:B------:R-:W-:Y:S02]  /*4b90*/  FMUL.FTZ R65, R18, R6 ;  /* 0x0000000612417220 */ /* 0x000fe40000410000 */
[C---:B------:R-:W-:Y:S02]  /*4ba0*/  FADD.FTZ R7, -R108.reuse, R8 ;  /* 0x000000086c077221 */ /* 0x040fe40000010100 */
[----:B------:R-:W-:Y:S02]  /*4bb0*/  FADD.FTZ R6, -R108, R9 ;  /* 0x000000096c067221 */ /* 0x000fe40000010100 */
[----:B------:R-:W-:Y:S02]  /*4bc0*/  FFMA.FTZ R9, -R95, R95, 1 ;  /* 0x3f8000005f097423 */ /* 0x000fe4000001015f */
[----:B------:R-:W-:Y:S01]  /*4bd0*/  FMUL.FTZ R7, R223, R7 ;  /* 0x00000007df077220 */ /* 0x000fe20000410000 */
[----:B------:R1:W5:Y:S01]  /*4be0*/  LDL.LU R95, [R1+0xa8] ;  /* 0x0000a800015f7983 */ /* 0x0003620000300800 */
[----:B------:R-:W-:Y:S02]  /*4bf0*/  FFMA.FTZ R8, -R94, R94, 1 ;  /* 0x3f8000005e087423 */ /* 0x000fe4000001015e */
[----:B------:R-:W-:Y:S01]  /*4c00*/  FMUL.FTZ R13, R13, c[0x0][0x2ec] ;  /* 0x0000bb000d0d7a20 */ /* 0x000fe20000410000 */
[----:B------:R1:W5:Y:S01]  /*4c10*/  LDL.LU R94, [R1+0xa4] ;  /* 0x0000a400015e7983 */ /* 0x0003620000300800 */
[----:B------:R-:W-:Y:S02]  /*4c20*/  FMUL.FTZ R6, R222, R6 ;  /* 0x00000006de067220 */ /* 0x000fe40000410000 */
[----:B------:R-:W-:Y:S02]  /*4c30*/  FMUL.FTZ R12, R12, c[0x0][0x2ec] ;  /* 0x0000bb000c0c7a20 */ /* 0x000fe40000410000 */
[----:B------:R-:W-:Y:S02]  /*4c40*/  FMUL.FTZ R54, R13, R7 ;  /* 0x000000070d367220 */ /* 0x000fe40000410000 */
        /* <DEDUP_REMOVED lines=8> */
[----:B------:R-:W-:Y:S02]  /*4cd0*/  FMUL.FTZ R8, R8, c[0x0][0x2ec] ;  /* 0x0000bb0008087a20 */ /* 0x000fe40000410000 */
[----:B------:R-:W-:Y:S02]  /*4ce0*/  FMUL.FTZ R20, R9, R5 ;  /* 0x0000000509147220 */ /* 0x000fe40000410000 */
[----:B------:R-:W-:Y:S02]  /*4cf0*/  FADD.FTZ R7, -R108, R24 ;  /* 0x000000186c077221 */ /* 0x000fe40000010100 */
[----:B------:R-:W-:Y:S02]  /*4d00*/  FFMA.FTZ R9, -R91, R91, 1 ;  /* 0x3f8000005b097423 */ /* 0x000fe4000001015b */
[----:B------:R-:W-:Y:S01]  /*4d10*/  FMUL.FTZ R19, R8, R4 ;  /* 0x0000000408137220 */ /* 0x000fe20000410000 */
[----:B------:R1:W5:Y:S01]  /*4d20*/  LDL.LU R91, [R1+0x98] ;  /* 0x00009800015b7983 */ /* 0x0003620000300800 */
[----:B------:R-:W-:Y:S02]  /*4d30*/  FADD.FTZ R6, -R108, R25 ;  /* 0x000000196c067221 */ /* 0x000fe40000010100 */
[----:B------:R-:W-:Y:S02]  /*4d40*/  FMUL.FTZ R7, R207, R7 ;  /* 0x00000007cf077220 */ /* 0x000fe40000410000 */
[----:B------:R-:W-:Y:S02]  /*4d50*/  FFMA.FTZ R8, -R90, R90, 1 ;  /* 0x3f8000005a087423 */ /* 0x000fe4000001015a */
[----:B------:R-:W-:Y:S01]  /*4d60*/  FMUL.FTZ R13, R13, c[0x0][0x2ec] ;  /* 0x0000bb000d0d7a20 */ /* 0x000fe20000410000 */
[----:B------:R1:W5:Y:S01]  /*4d70*/  LDL.LU R90, [R1+0x94] ;  /* 0x00009400015a7983 */ /* 0x0003620000300800 */
[----:B------:R-:W-:Y:S02]  /*4d80*/  FADD.FTZ R5, -R108, R28 ;  /* 0x0000001c6c057221 */ /* 0x000fe40000010100 */
[----:B------:R-:W-:Y:S02]  /*4d90*/  FMUL.FTZ R6, R206, R6 ;  /* 0x00000006ce067220 */ /* 0x000fe40000410000 */
[----:B------:R-:W-:Y:S02]  /*4da0*/  FMUL.FTZ R12, R12, c[0x0][0x2ec] ;  /* 0x0000bb000c0c7a20 */ /* 0x000fe40000410000 */
[----:B------:R-:W-:Y:S02]  /*4db0*/  FMUL.FTZ R53, R13, R7 ;  /* 0x000000070d357220 */ /* 0x000fe40000410000 */
[----:B------:R-:W-:Y:S02]  /*4dc0*/  FFMA.FTZ R13, -R89, R89, 1 ;  /* 0x3f800000590d7423 */ /* 0x000fe40000010159 */
[----:B------:R-:W-:Y:S01]  /*4dd0*/  FADD.FTZ R4, -R108, R29 ;  /* 0x0000001d6c047221 */ /* 0x000fe20000010100 */
        /* <DEDUP_REMOVED lines=46> */
[----:B------:R-:W-:Y:S02]  /*50c0*/  FADD.FTZ R6, -R0, R11 ;  /* 0x0000000b00067221 */ /* 0x000fe40000010100 */
[----:B------:R-:W-:Y:S02]  /*50d0*/  FFMA.FTZ R11, -R81, R81, 1 ;  /* 0x3f800000510b7423 */ /* 0x000fe40000010151 */
[----:B------:R-:W-:Y:S01]  /*50e0*/  FADD.FTZ R4, -R108, R61 ;  /* 0x0000003d6c047221 */ /* 0x000fe20000010100 */
[----:B------:R1:W5:Y:S01]  /*50f0*/  LDL.LU R81, [R1+0x70] ;  /* 0x0000700001517983 */ /* 0x0003620000300800 */
[----:B------:R-:W-:Y:S02]  /*5100*/  FMUL.FTZ R5, R185, R5 ;  /* 0x00000005b9057220 */ /* 0x000fe40000410000 */
        /* <DEDUP_REMOVED lines=85> */
[C---:B------:R-:W-:Y:S02]  /*5660*/  FADD.FTZ R4, -R0.reuse, R62 ;  /* 0x0000003e00047221 */ /* 0x040fe40000010100 */
[----:B------:R-:W-:Y:S02]  /*5670*/  FADD.FTZ R0, -R0, R63 ;  /* 0x0000003f00007221 */ /* 0x000fe40000010100 */
[----:B------:R-:W-:Y:S02]  /*5680*/  FMUL.FTZ R6, R201, R6 ;  /* 0x00000006c9067220 */ /* 0x000fe40000410000 */
[----:B------:R-:W-:Y:S02]  /*5690*/  FMUL.FTZ R5, R200, R5 ;  /* 0x00000005c8057220 */ /* 0x000fe40000410000 */
[----:B------:R-:W-:Y:S02]  /*56a0*/  FMUL.FTZ R4, R199, R4 ;  /* 0x00000004c7047220 */ /* 0x000fe40000410000 */
        /* <DEDUP_REMOVED lines=10> */
[----:B-1----:R-:W2:Y:S01]  /*5750*/  LDL.LU R24, [R1] ;  /* 0x0000000001187983 */ /* 0x002ea20000300800 */
[----:B------:R-:W-:Y:S01]  /*5760*/  IMAD.MOV.U32 R5, RZ, RZ, c[0x0][0x190] ;  /* 0x00006400ff057624 */ /* 0x000fe200078e00ff */
[----:B------:R-:W-:Y:S01]  /*5770*/  ULOP3.LUT UR11, UR6, 0x1, URZ, 0xc0, !UPT ;  /* 0x00000001060b7892 */ /* 0x000fe2000f8ec03f */
[----:B------:R-:W-:Y:S02]  /*5780*/  IMAD.MOV.U32 R6, RZ, RZ, c[0x0][0x194] ;  /* 0x00006500ff067624 */ /* 0x000fe400078e00ff */
[C---:B------:R-:W-:Y:S01]  /*5790*/  IMAD.U32 R0, R5.reuse, -0x80, RZ ;  /* 0xffffff8005007824 */ /* 0x040fe200078e00ff */
[----:B------:R-:W-:Y:S04]  /*57a0*/  UISETP.NE.U32.AND UP0, UPT, UR11, 0x1, UPT ;  /* 0x000000010b00788c */ /* 0x000fe8000bf05070 */
[C---:B-----5:R-:W-:Y:S01]  /*57b0*/  LEA R4, P0, R0.reuse, R238, 0x1 ;  /* 0x000000ee00047211 */ /* 0x060fe200078008ff */
[----:B------:R-:W-:Y:S03]  /*57c0*/  USEL UR11, UR50, 0x2000, !UP0 ;  /* 0x00002000320b7887 */ /* 0x000fe6000c000000 */
[----:B------:R-:W-:Y:S01]  /*57d0*/  LEA.HI.X.SX32 R0, R0, R239, 0x1, P0 ;  /* 0x000000ef00007211 */ /* 0x000fe200000f0eff */
[----:B------:R-:W-:Y:S02]  /*57e0*/  IMAD.MOV.U32 R238, RZ, RZ, R4 ;  /* 0x000000ffffee7224 */ /* 0x000fe400078e0004 */
[----:B------:R-:W-:Y:S02]  /*57f0*/  IADD3 R148, R148, UR11, RZ ;  /* 0x0000000b94947c10 */ /* 0x000fe4000fffe0ff */
[----:B------:R-:W-:Y:S01]  /*5800*/  IMAD.MOV.U32 R239, RZ, RZ, R0 ;  /* 0x000000ffffef7224 */ /* 0x000fe200078e0000 */
[C---:B------:R-:W-:Y:S04]  /*5810*/  LEA R4, P0, R5.reuse, R238, 0x7 ;  /* 0x000000ee05047211 */ /* 0x040fe800078038ff */
[----:B------:R-:W-:Y:S02]  /*5820*/  LEA.HI.X R5, R5, R239, R6, 0x7, P0 ;  /* 0x000000ef05057211 */ /* 0x000fe400000f3c06 */
[----:B--2---:R-:W-:Y:S05]  /*5830*/  IADD3 R24, R24, UR11, RZ ;  /* 0x0000000b18187c10 */ /* 0x004fea000fffe0ff */
[----:B------:R-:W-:Y:S01]  /*5840*/  @!PT LDS RZ, [RZ] ;  /* 0x00000000fffff984 */ /* 0x000fe20000000800 */
[----:B------:R-:W-:Y:S01]  /*5850*/  @!PT LDS RZ, [RZ] ;  /* 0x00000000fffff984 */ /* 0x000fe20000000800 */
[----:B------:R-:W-:Y:S01]  /*5860*/  @!PT LDS RZ, [RZ] ;  /* 0x00000000fffff984 */ /* 0x000fe20000000800 */
[----:B------:R1:W-:Y:S04]  /*5870*/  LDGSTS.E.BYPASS.LTC128B.128 [R24], [R238.64] ;  /* 0x00000000ee187fae */ /* 0x0003e8000b901d44 */
[----:B------:R1:W-:Y:S04]  /*5880*/  LDGSTS.E.BYPASS.LTC128B.128 [R24+0x1000], [R4.64] ;  /* 0x0100000004187fae */ /* 0x0003e8000b901d44 */
[----:B------:R1:W-:Y:S04]  /*5890*/  STL [R1], R24 ;  /* 0x0000001801007387 */ /* 0x0003e80000100800 */
[----:B------:R-:W0:Y:S02]  /*58a0*/  LDGDEPBAR ;  /* 0x00000000000079af */ /* 0x000e240000000000 */
.L_x_528:
[----:B-1----:R-:W-:Y:S02]  /*58b0*/  F2FP.BF16.PACK_AB R32, R231, R234 ;  /* 0x000000eae720723e */ /* 0x002fe400000010ff */
        /* <DEDUP_REMOVED lines=123> */
[----:B------:R-:W2:Y:S01]  /*6070*/  LDL R42, [R1+0x14] ;  /* 0x00001400012a7983 */ /* 0x000ea20000100800 */
[----:B------:R-:W-:Y:S02]  /*6080*/  IMAD.MOV.U32 R7, RZ, RZ, c[0x0][0x370] ;  /* 0x0000dc00ff077624 */ /* 0x000fe400078e00ff */
[----:B------:R-:W-:Y:S02]  /*6090*/  IMAD.MOV.U32 R8, RZ, RZ, c[0x0][0x374] ;  /* 0x0000dd00ff087624 */ /* 0x000fe400078e00ff */
[C---:B------:R-:W-:Y:S05]  /*60a0*/  IMAD.U32 R4, R7.reuse, -0x80, RZ ;  /* 0xffffff8007047824 */ /* 0x040fea00078e00ff */
[C---:B------:R-:W-:Y:S04]  /*60b0*/  LEA R5, P0, R4.reuse, R236, 0x1 ;  /* 0x000000ec04057211 */ /* 0x040fe800078008ff */
[----:B------:R-:W-:Y:S02]  /*60c0*/  LEA.HI.X.SX32 R4, R4, R237, 0x1, P0 ;  /* 0x000000ed04047211 */ /* 0x000fe400000f0eff */
[----:B------:R-:W-:Y:S03]  /*60d0*/  MOV R236, R5 ;  /* 0x0000000500ec7202 */ /* 0x000fe60000000f00 */
[----:B------:R-:W-:Y:S01]  /*60e0*/  IMAD.MOV.U32 R237, RZ, RZ, R4 ;  /* 0x000000ffffed7224 */ /* 0x000fe200078e0004 */
[C---:B------:R-:W-:Y:S04]  /*60f0*/  LEA R4, P0, R7.reuse, R236, 0x7 ;  /* 0x000000ec07047211 */ /* 0x040fe800078038ff */
[----:B------:R-:W-:Y:S02]  /*6100*/  LEA.HI.X R5, R7, R237, R8, 0x7, P0 ;  /* 0x000000ed07057211 */ /* 0x000fe400000f3c08 */
[----:B--2---:R-:W-:Y:S05]  /*6110*/  SHF.L.U32 R6, R42, 0x1, RZ ;  /* 0x000000012a067819 */ /* 0x004fea00000006ff */
[----:B------:R-:W-:Y:S01]  /*6120*/  @!PT LDS RZ, [RZ] ;  /* 0x00000000fffff984 */ /* 0x000fe20000000800 */
[----:B------:R-:W-:Y:S01]  /*6130*/  @!PT LDS RZ, [RZ] ;  /* 0x00000000fffff984 */ /* 0x000fe20000000800 */
[----:B------:R-:W-:Y:S01]  /*6140*/  @!PT LDS RZ, [RZ] ;  /* 0x00000000fffff984 */ /* 0x000fe20000000800 */
[----:B------:R1:W-:Y:S04]  /*6150*/  LDGSTS.E.BYPASS.LTC128B.128 [R6+0x4000], [R236.64] ;  /* 0x04000000ec067fae */ /* 0x0003e8000b901d44 */
[----:B------:R1:W-:Y:S04]  /*6160*/  LDGSTS.E.BYPASS.LTC128B.128 [R6+0x5000], [R4.64] ;  /* 0x0500000004067fae */ /* 0x0003e8000b901d44 */
[----:B------:R-:W0:Y:S02]  /*6170*/  LDGDEPBAR ;  /* 0x00000000000079af */ /* 0x000e240000000000 */
.L_x_529:
[----:B------:R-:W2:Y:S01]  /*6180*/  LDL R57, [R1+0x18] ;  /* 0x0000180001397983 */ /* 0x000ea20000100800 */
[----:B------:R-:W-:Y:S03]  /*6190*/  ULOP3.LUT UR11, UR6, 0x1, URZ, 0xc0, !UPT ;  /* 0x00000001060b7892 */ /* 0x000fe6000f8ec03f */
[----:B------:R-:W3:Y:S01]  /*61a0*/  LDL R56, [R1+0x24] ;  /* 0x0000240001387983 */ /* 0x000ee20000100800 */
[----:B------:R-:W-:Y:S02]  /*61b0*/  UISETP.NE.U32.AND UP0, UPT, UR11, 0x1, UPT ;  /* 0x000000010b00788c */ /* 0x000fe4000bf05070 */
[----:B------:R-:W-:Y:S01]  /*61c0*/  UIADD3 UR11, UR6, -0x1, URZ ;  /* 0xffffffff060b7890 */ /* 0x000fe2000fffe03f */
[----:B------:R4:W5:Y:S04]  /*61d0*/  LDL R52, [R1+0x4] ;  /* 0x0000040001347983 */ /* 0x0009680000100800 */
[----:B------:R4:W3:Y:S04]  /*61e0*/  LDL R53, [R1+0x8] ;  /* 0x0000080001357983 */ /* 0x0008e80000100800 */
[----:B------:R4:W4:Y:S04]  /*61f0*/  LDL R54, [R1+0xc] ;  /* 0x00000c0001367983 */ /* 0x0009280000100800 */
        /* <DEDUP_REMOVED lines=45> */
[C---:B-1----:R-:W-:Y:S08]  /*64d0*/  HMMA.16816.F32.BF16 R8, R32.reuse, R40, R8 ;  /* 0x000000282008723c */ /* 0x042ff00000041808 */
[-C--:B------:R-:W-:Y:S01]  /*64e0*/  HMMA.16816.F32.BF16 R12, R32, R42.reuse, R12 ;  /* 0x0000002a200c723c */ /* 0x080fe2000004180c */
[----:B------:R-:W1:Y:S03]  /*64f0*/  LDSM.16.M88.4 R32, [R152+0x6000] ;  /* 0x006000009820783b */ /* 0x000e660000000200 */
[----:B------:R-:W-:Y:S04]  /*6500*/  IMAD.U32 R0, RZ, RZ, UR25 ;  /* 0x00000019ff007e24 */ /* 0x000fe8000f8e00ff */
[----:B------:R-:W-:Y:S08]  /*6510*/  HMMA.16816.F32.BF16 R16, R36, R42, R16 ;  /* 0x0000002a2410723c */ /* 0x000ff00000041810 */
[-C--:B------:R-:W-:Y:S08]  /*6520*/  HMMA.16816.F32.BF16 R4, R20, R48.reuse, R4 ;  /* 0x000000301404723c */ /* 0x080ff00000041804 */
[C---:B------:R-:W-:Y:S08]  /*6530*/  HMMA.16816.F32.BF16 R8, R44.reuse, R48, R8 ;  /* 0x000000302c08723c */ /* 0x040ff00000041808 */
[-C--:B------:R-:W-:Y:S08]  /*6540*/  HMMA.16816.F32.BF16 R12, R44, R50.reuse, R12 ;  /* 0x000000322c0c723c */ /* 0x080ff0000004180c */
[----:B------:R-:W-:Y:S07]  /*6550*/  HMMA.16816.F32.BF16 R16, R20, R50, R16 ;  /* 0x000000321410723c */ /* 0x000fee0000041810 */
[----:B------:R-:W-:Y:S01]  /*6560*/  IMAD.U32 R22, RZ, RZ, UR26 ;  /* 0x0000001aff167e24 */ /* 0x000fe2000f8e00ff */
[-C--:B--2---:R-:W-:Y:S01]  /*6570*/  HMMA.16816.F32.BF16 R4, R24, R28.reuse, R4 ;  /* 0x0000001c1804723c */ /* 0x084fe20000041804 */
[----:B------:R-:W-:Y:S04]  /*6580*/  IMAD.U32 R23, RZ, RZ, UR26 ;  /* 0x0000001aff177e24 */ /* 0x000fe8000f8e00ff */
[-C--:B------:R-:W-:Y:S03]  /*6590*/  LEA R22, P1, R22, R164.reuse, 0x2 ;  /* 0x000000a416167211 */ /* 0x080fe600078210ff */
[C---:B-1----:R-:W-:Y:S04]  /*65a0*/  HMMA.16816.F32.BF16 R8, R32.reuse, R28, R8 ;  /* 0x0000001c2008723c */ /* 0x042fe80000041808 */
[----:B------:R-:W-:Y:S01]  /*65b0*/  @P2 IADD3 R20, P0, R57, UR8, RZ ;  /* 0x0000000839142c10 */ /* 0x000fe2000ff1e0ff */
[----:B------:R-:W-:Y:S01]  /*65c0*/  @UP2 UIADD3 UR8, UP1, UR8, -0x200, URZ ;  /* 0xfffffe0008082890 */ /* 0x000fe2000ff3e03f */
[-C--:B------:R-:W-:Y:S01]  /*65d0*/  LEA.HI.X.SX32 R23, R23, R165.reuse, 0x2, P1 ;  /* 0x000000a517177211 */ /* 0x080fe200008f16ff */
[----:B------:R-:W-:Y:S01]  /*65e0*/  IMAD.U32 R28, RZ, RZ, UR25 ;  /* 0x00000019ff1c7e24 */ /* 0x000fe2000f8e00ff */
[-C--:B------:R-:W-:Y:S01]  /*65f0*/  HMMA.16816.F32.BF16 R12, R32, R30.reuse, R12 ;  /* 0x0000001e200c723c */ /* 0x080fe2000004180c */
[----:B------:R-:W-:Y:S03]  /*6600*/  LDSM.16.MT88.4 R32, [R2+0xd000] ;  /* 0x00d000000220783b */ /* 0x000fe60000004200 */
[----:B---3--:R-:W-:Y:S01]  /*6610*/  @P2 IADD3.X R21, R56, UR7, RZ, P0, !PT ;  /* 0x0000000738152c10 */ /* 0x008fe200087fe4ff */
[----:B------:R-:W-:Y:S01]  /*6620*/  @UP2 UIADD3.X UR7, UR7, -0x1, URZ, UP1, !UPT ;  /* 0xffffffff07072890 */ /* 0x000fe20008ffe43f */
[-C--:B------:R-:W-:Y:S02]  /*6630*/  LEA R28, P0, R28, R164.reuse, 0x2 ;  /* 0x000000a41c1c7211 */ /* 0x080fe400078010ff */
[----:B------:R-:W-:Y:S01]  /*6640*/  HMMA.16816.F32.BF16 R16, R24, R30, R16 ;  /* 0x0000001e1810723c */ /* 0x000fe20000041810 */
[----:B-----5:R1:W2:Y:S03]  /*6650*/  @P2 LDG.E R52, [R20.64+0x120] ;  /* 0x0001200414342981 */ /* 0x0202a6000c1e1900 */
[-C--:B------:R-:W-:Y:S01]  /*6660*/  LEA.HI.X.SX32 R29, R0, R165.reuse, 0x2, P0 ;  /* 0x000000a5001d7211 */ /* 0x080fe200000f16ff */
[----:B------:R1:W3:Y:S01]  /*6670*/  @P2 LDG.E R53, [R20.64+0x100] ;  /* 0x0001000414352981 */ /* 0x0002e2000c1e1900 */
[----:B------:R-:W-:Y:S02]  /*6680*/  IMAD.U32 R0, RZ, RZ, UR24 ;  /* 0x00000018ff007e24 */ /* 0x000fe4000f8e00ff */
[----:B------:R-:W-:Y:S01]  /*6690*/  IMAD.U32 R24, RZ, RZ, UR24 ;  /* 0x00000018ff187e24 */ /* 0x000fe2000f8e00ff */
[----:B----4-:R1:W4:Y:S04]  /*66a0*/  @P2 LDG.E R54, [R20.64+0x20] ;  /* 0x0000200414362981 */ /* 0x010328000c1e1900 */
[----:B------:R1:W5:Y:S01]  /*66b0*/  @P2 LDG.E R55, [R20.64] ;  /* 0x0000000414372981 */ /* 0x000362000c1e1900 */
[-C--:B------:R-:W-:Y:S03]  /*66c0*/  LEA R24, P0, R24, R164.reuse, 0x2 ;  /* 0x000000a418187211 */ /* 0x080fe600078010ff */
[----:B------:R1:W-:Y:S01]  /*66d0*/  RED.E.ADD.F32.FTZ.RN.STRONG.GPU [R164.64], R4 ;  /* 0x00000004a400798e */ /* 0x0003e2000c10e784 */
[-C--:B------:R-:W-:Y:S01]  /*66e0*/  LEA.HI.X.SX32 R25, R0, R165.reuse, 0x2, P0 ;  /* 0x000000a500197211 */ /* 0x080fe200000f16ff */
[----:B------:R-:W-:Y:S02]  /*66f0*/  IMAD.U32 R0, RZ, RZ, UR21 ;  /* 0x00000015ff007e24 */ /* 0x000fe4000f8e00ff */
[----:B------:R1:W-:Y:S04]  /*6700*/  RED.E.ADD.F32.FTZ.RN.STRONG.GPU [R22.64], R5 ;  /* 0x000000051600798e */ /* 0x0003e8000c10e784 */
[----:B------:R1:W-:Y:S04]  /*6710*/  RED.E.ADD.F32.FTZ.RN.STRONG.GPU [R28.64], R6 ;  /* 0x000000061c00798e */ /* 0x0003e8000c10e784 */
[----:B------:R1:W-:Y:S04]  /*6720*/  RED.E.ADD.F32.FTZ.RN.STRONG.GPU [R24.64], R7 ;  /* 0x000000071800798e */ /* 0x0003e8000c10e784 */
[----:B------:R-:W-:Y:S04]  /*6730*/  LDSM.16.MT88.4 R24, [R2+0xc800] ;  /* 0x00c800000218783b */ /* 0x000fe80000004200 */
[----:B------:R-:W-:Y:S01]  /*6740*/  LDSM.16.MT88.4 R28, [R3+0x800] ;  /* 0x00080000031c783b */ /* 0x000fe20000004200 */
[----:B-1----:R-:W-:Y:S05]  /*6750*/  IMAD.U32 R20, RZ, RZ, UR22 ;  /* 0x00000016ff147e24 */ /* 0x002fea000f8e00ff */
[-C--:B------:R-:W-:Y:S01]  /*6760*/  LEA R20, P1, R20, R164.reuse, 0x2 ;  /* 0x000000a414147211 */ /* 0x080fe200078210ff */
[----:B------:R-:W-:Y:S02]  /*6770*/  IMAD.U32 R4, RZ, RZ, UR21 ;  /* 0x00000015ff047e24 */ /* 0x000fe4000f8e00ff */
[----:B------:R-:W-:Y:S03]  /*6780*/  IMAD.U32 R22, RZ, RZ, UR23 ;  /* 0x00000017ff167e24 */ /* 0x000fe6000f8e00ff */
[-C--:B------:R-:W-:Y:S01]  /*6790*/  LEA R4, P0, R4, R164.reuse, 0x2 ;  /* 0x000000a404047211 */ /* 0x080fe200078010ff */
[----:B------:R-:W-:Y:S02]  /*67a0*/  IMAD.U32 R5, RZ, RZ, UR22 ;  /* 0x00000016ff057e24 */ /* 0x000fe4000f8e00ff */
[----:B------:R-:W-:Y:S03]  /*67b0*/  IMAD.U32 R6, RZ, RZ, UR23 ;  /* 0x00000017ff067e24 */ /* 0x000fe6000f8e00ff */
[-C--:B------:R-:W-:Y:S01]  /*67c0*/  LEA.HI.X.SX32 R21, R5, R165.reuse, 0x2, P1 ;  /* 0x000000a505157211 */ /* 0x080fe200008f16ff */
[----:B------:R-:W-:Y:S01]  /*67d0*/  IMAD.U32 R7, RZ, RZ, UR19 ;  /* 0x00000013ff077e24 */ /* 0x000fe2000f8e00ff */
[-C--:B------:R-:W-:Y:S01]  /*67e0*/  LEA.HI.X.SX32 R5, R0, R165.reuse, 0x2, P0 ;  /* 0x000000a500057211 */ /* 0x080fe200000f16ff */
[----:B------:R-:W-:Y:S01]  /*67f0*/  IMAD.U32 R0, RZ, RZ, UR20 ;  /* 0x00000014ff007e24 */ /* 0x000fe2000f8e00ff */
[----:B--2---:R-:W-:Y:S04]  /*6800*/  @P2 STL [R1+0x4], R52 ;  /* 0x0000043401002387 */ /* 0x004fe80000100800 */
[----:B---3--:R-:W-:Y:S04]  /*6810*/  @P2 STL [R1+0x8], R53 ;  /* 0x0000083501002387 */ /* 0x008fe80000100800 */
[----:B----4-:R-:W-:Y:S04]  /*6820*/  @P2 STL [R1+0xc], R54 ;  /* 0x00000c3601002387 */ /* 0x010fe80000100800 */
[----:B-----5:R-:W-:Y:S01]  /*6830*/  @P2 STL [R1+0x10], R55 ;  /* 0x0000103701002387 */ /* 0x020fe20000100800 */
[-C--:B------:R-:W-:Y:S04]  /*6840*/  LEA R22, P2, R22, R164.reuse, 0x2 ;  /* 0x000000a416167211 */ /* 0x080fe800078410ff */
[-C--:B------:R-:W-:Y:S01]  /*6850*/  LEA.HI.X.SX32 R23, R6, R165.reuse, 0x2, P2 ;  /* 0x000000a506177211 */ /* 0x080fe200010f16ff */
[----:B------:R-:W-:Y:S04]  /*6860*/  IMAD.U32 R6, RZ, RZ, UR18 ;  /* 0x00000012ff067e24 */ /* 0x000fe8000f8e00ff */
[----:B------:R1:W-:Y:S01]  /*6870*/  RED.E.ADD.F32.FTZ.RN.STRONG.GPU [R22.64], R8 ;  /* 0x000000081600798e */ /* 0x0003e2000c10e784 */
[-C--:B------:R-:W-:Y:S03]  /*6880*/  LEA R6, P1, R6, R164.reuse, 0x2 ;  /* 0x000000a406067211 */ /* 0x080fe600078210ff */
[----:B------:R2:W-:Y:S04]  /*6890*/  RED.E.ADD.F32.FTZ.RN.STRONG.GPU [R20.64], R9 ;  /* 0x000000091400798e */ /* 0x0005e8000c10e784 */
[----:B------:R3:W-:Y:S01]  /*68a0*/  RED.E.ADD.F32.FTZ.RN.STRONG.GPU [R4.64], R10 ;  /* 0x0000000a0400798e */ /* 0x0007e2000c10e784 */
[----:B-1----:R-:W-:Y:S02]  /*68b0*/  IMAD.U32 R8, RZ, RZ, UR19 ;  /* 0x00000013ff087e24 */ /* 0x002fe4000f8e00ff */
[----:B--2---:R-:W-:Y:S03]  /*68c0*/  IMAD.U32 R20, RZ, RZ, UR20 ;  /* 0x00000014ff147e24 */ /* 0x004fe6000f8e00ff */
[-C--:B------:R-:W-:Y:S01]  /*68d0*/  LEA R8, P2, R8, R164.reuse, 0x2 ;  /* 0x000000a408087211 */ /* 0x080fe200078410ff */
[----:B---3--:R-:W-:Y:S01]  /*68e0*/  IMAD.U32 R5, RZ, RZ, UR18 ;  /* 0x00000012ff057e24 */ /* 0x008fe2000f8e00ff */
[-C--:B------:R-:W-:Y:S01]  /*68f0*/  LEA R20, P0, R20, R164.reuse, 0x2 ;  /* 0x000000a414147211 */ /* 0x080fe200078010ff */
[----:B------:R-:W-:Y:S01]  /*6900*/  IMAD.U32 R4, RZ, RZ, UR17 ;  /* 0x00000011ff047e24 */ /* 0x000fe2000f8e00ff */
[-C--:B------:R-:W-:Y:S01]  /*6910*/  LEA.HI.X.SX32 R9, R7, R165.reuse, 0x2, P2 ;  /* 0x000000a507097211 */ /* 0x080fe200010f16ff */
[----:B------:R-:W-:Y:S01]  /*6920*/  IMAD.U32 R10, RZ, RZ, UR15 ;  /* 0x0000000fff0a7e24 */ /* 0x000fe2000f8e00ff */
[-C--:B------:R-:W-:Y:S01]  /*6930*/  LEA.HI.X.SX32 R21, R0, R165.reuse, 0x2, P0 ;  /* 0x000000a500157211 */ /* 0x080fe200000f16ff */
[----:B------:R-:W-:Y:S01]  /*6940*/  IMAD.U32 R0, RZ, RZ, UR17 ;  /* 0x00000011ff007e24 */ /* 0x000fe2000f8e00ff */
[-C--:B------:R-:W-:Y:S02]  /*6950*/  LEA.HI.X.SX32 R7, R5, R165.reuse, 0x2, P1 ;  /* 0x000000a505077211 */ /* 0x080fe400008f16ff */
[-C--:B------:R-:W-:Y:S01]  /*6960*/  LEA R4, P0, R4, R164.reuse, 0x2 ;  /* 0x000000a404047211 */ /* 0x080fe200078010ff */
[----:B------:R1:W-:Y:S01]  /*6970*/  RED.E.ADD.F32.FTZ.RN.STRONG.GPU [R20.64], R11 ;  /* 0x0000000b1400798e */ /* 0x0003e2000c10e784 */
[-C--:B------:R-:W-:Y:S02]  /*6980*/  LEA R10, P3, R10, R164.reuse, 0x2 ;  /* 0x000000a40a0a7211 */ /* 0x080fe400078610ff */
[-C--:B------:R-:W-:Y:S01]  /*6990*/  LEA.HI.X.SX32 R5, R0, R165.reuse, 0x2, P0 ;  /* 0x000000a500057211 */ /* 0x080fe200000f16ff */
[----:B------:R2:W-:Y:S01]  /*69a0*/  RED.E.ADD.F32.FTZ.RN.STRONG.GPU [R8.64], R16 ;  /* 0x000000100800798e */ /* 0x0005e2000c10e784 */
[----:B------:R-:W-:Y:S03]  /*69b0*/  IMAD.U32 R0, RZ, RZ, UR16 ;  /* 0x00000010ff007e24 */ /* 0x000fe6000f8e00ff */
[----:B------:R3:W-:Y:S04]  /*69c0*/  RED.E.ADD.F32.FTZ.RN.STRONG.GPU [R6.64], R17 ;  /* 0x000000110600798e */ /* 0x0007e8000c10e784 */
[----:B------:R4:W-:Y:S04]  /*69d0*/  RED.E.ADD.F32.FTZ.RN.STRONG.GPU [R4.64], R18 ;  /* 0x000000120400798e */ /* 0x0009e8000c10e784 */
[----:B------:R-:W-:Y:S01]  /*69e0*/  LDSM.16.MT88.4 R20, [R3+0x400] ;  /* 0x000400000314783b */ /* 0x000fe20000004200 */
[----:B-1----:R-:W-:Y:S02]  /*69f0*/  IMAD.U32 R11, RZ, RZ, UR15 ;  /* 0x0000000fff0b7e24 */ /* 0x002fe4000f8e00ff */
[----:B--2---:R-:W-:Y:S03]  /*6a00*/  IMAD.U32 R16, RZ, RZ, UR16 ;  /* 0x00000010ff107e24 */ /* 0x004fe6000f8e00ff */
[-C--:B------:R-:W-:Y:S01]  /*6a10*/  LEA.HI.X.SX32 R11, R11, R165.reuse, 0x2, P3 ;  /* 0x000000a50b0b7211 */ /* 0x080fe200018f16ff */
[----:B------:R-:W-:Y:S02]  /*6a20*/  IMAD.U32 R8, RZ, RZ, UR14 ;  /* 0x0000000eff087e24 */ /* 0x000fe4000f8e00ff */
[----:B---3--:R-:W-:Y:S01]  /*6a30*/  IMAD.U32 R6, RZ, RZ, UR13 ;  /* 0x0000000dff067e24 */ /* 0x008fe2000f8e00ff */
[-C--:B------:R-:W-:Y:S01]  /*6a40*/  LEA R16, P0, R16, R164.reuse, 0x2 ;  /* 0x000000a410107211 */ /* 0x080fe200078010ff */
[----:B------:R-:W-:Y:S01]  /*6a50*/  IMAD.U32 R9, RZ, RZ, UR14 ;  /* 0x0000000eff097e24 */ /* 0x000fe2000f8e00ff */
[-C--:B------:R-:W-:Y:S01]  /*6a60*/  LEA R8, P2, R8, R164.reuse, 0x2 ;  /* 0x000000a408087211 */ /* 0x080fe200078410ff */
[----:B----4-:R-:W-:Y:S01]  /*6a70*/  IMAD.U32 R4, RZ, RZ, UR12 ;  /* 0x0000000cff047e24 */ /* 0x010fe2000f8e00ff */
[-C--:B------:R-:W-:Y:S01]  /*6a80*/  LEA.HI.X.SX32 R17, R0, R165.reuse, 0x2, P0 ;  /* 0x000000a500117211 */ /* 0x080fe200000f16ff */
[----:B------:R-:W-:Y:S01]  /*6a90*/  IMAD.U32 R7, RZ, RZ, UR13 ;  /* 0x0000000dff077e24 */ /* 0x000fe2000f8e00ff */
[-C--:B------:R-:W-:Y:S01]  /*6aa0*/  LEA R6, P1, R6, R164.reuse, 0x2 ;  /* 0x000000a406067211 */ /* 0x080fe200078210ff */
[----:B------:R-:W-:Y:S01]  /*6ab0*/  IMAD.U32 R5, RZ, RZ, UR12 ;  /* 0x0000000cff057e24 */ /* 0x000fe2000f8e00ff */
[-C--:B------:R-:W-:Y:S01]  /*6ac0*/  LEA.HI.X.SX32 R9, R9, R165.reuse, 0x2, P2 ;  /* 0x000000a509097211 */ /* 0x080fe200010f16ff */
[----:B------:R-:W-:Y:S01]  /*6ad0*/  RED.E.ADD.F32.FTZ.RN.STRONG.GPU [R16.64], R19 ;  /* 0x000000131000798e */ /* 0x000fe2000c10e784 */
[----:B------:R-:W-:Y:S02]  /*6ae0*/  LEA R4, P0, R4, R164, 0x2 ;  /* 0x000000a404047211 */ /* 0x000fe400078010ff */
[-C--:B------:R-:W-:Y:S01]  /*6af0*/  LEA.HI.X.SX32 R7, R7, R165.reuse, 0x2, P1 ;  /* 0x000000a507077211 */ /* 0x080fe200008f16ff */
[----:B------:R-:W-:Y:S01]  /*6b00*/  RED.E.ADD.F32.FTZ.RN.STRONG.GPU [R10.64], R12 ;  /* 0x0000000c0a00798e */ /* 0x000fe2000c10e784 */
[----:B------:R-:W-:Y:S02]  /*6b10*/  LEA.HI.X.SX32 R5, R5, R165, 0x2, P0 ;  /* 0x000000a505057211 */ /* 0x000fe400000f16ff */
[----:B------:R-:W-:Y:S01]  /*6b20*/  PLOP3.LUT P0, PT, PT, PT, UP0, 0x80, 0x0 ;  /* 0x000000000000781c */ /* 0x000fe20003f0f008 */
[----:B------:R-:W-:Y:S01]  /*6b30*/  RED.E.ADD.F32.FTZ.RN.STRONG.GPU [R8.64], R13 ;  /* 0x0000000d0800798e */ /* 0x000fe2000c10e784 */
[----:B------:R-:W-:Y:S01]  /*6b40*/  ISETP.LT.AND P1, PT, RZ, UR6, PT ;  /* 0x00000006ff007c0c */ /* 0x000fe2000bf21270 */
[----:B------:R-:W-:Y:S01]  /*6b50*/  @UP2 UIADD3 UR10, UP0, UR10, -0x200, URZ ;  /* 0xfffffe000a0a2890 */ /* 0x000fe2000ff1e03f */
[C---:B------:R-:W-:Y:S01]  /*6b60*/  IADD3 R0, R3.reuse, -0x2000, RZ ;  /* 0xffffe00003007810 */ /* 0x040fe20007ffe0ff */
[----:B------:R-:W-:Y:S01]  /*6b70*/  RED.E.ADD.F32.FTZ.RN.STRONG.GPU [R6.64], R14 ;  /* 0x0000000e0600798e */ /* 0x000fe2000c10e784 */
[----:B------:R-:W-:Y:S02]  /*6b80*/  UMOV UR6, UR11 ;  /* 0x0000000b00067c82 */ /* 0x000fe40008000000 */
[----:B------:R-:W-:Y:S01]  /*6b90*/  @UP2 UIADD3.X UR9, UR9, -0x1, URZ, UP0, !UPT ;  /* 0xffffffff09092890 */ /* 0x000fe200087fe43f */
[----:B------:R-:W-:Y:S04]  /*6ba0*/  LDSM.16.MT88.4 R8, [R3] ;  /* 0x000000000308783b */ /* 0x000fe80000004200 */
[----:B------:R-:W-:Y:S01]  /*6bb0*/  RED.E.ADD.F32.FTZ.RN.STRONG.GPU [R4.64], R15 ;  /* 0x0000000f0400798e */ /* 0x000fe2000c10e784 */
[----:B------:R-:W-:Y:S03]  /*6bc0*/  @P0 IADD3 R0, R3, 0x2000, RZ ;  /* 0x0000200003000810 */ /* 0x000fe60007ffe0ff */
[----:B------:R-:W1:Y:S04]  /*6bd0*/  LDSM.16.MT88.4 R4, [R2+0x8000] ;  /* 0x008000000204783b */ /* 0x000e680000004200 */
[----:B------:R-:W2:Y:S04]  /*6be0*/  LDSM.16.MT88.4 R12, [R2+0xc000] ;  /* 0x00c00000020c783b */ /* 0x000ea80000004200 */
[----:B------:R-:W3:Y:S01]  /*6bf0*/  LDSM.16.MT88.4 R16, [R2+0x8800] ;  /* 0x008800000210783b */ /* 0x000ee20000004200 */
[-C--:B-1----:R-:W-:Y:S08]  /*6c00*/  HMMA.16816.F32.BF16 R84, R4, R8.reuse, R84 ;  /* 0x000000080454723c */ /* 0x082ff00000041854 */
[C---:B--2---:R-:W-:Y:S08]  /*6c10*/  HMMA.16816.F32.BF16 R88, R12.reuse, R8, R88 ;  /* 0x000000080c58723c */ /* 0x044ff00000041858 */
[-C--:B------:R-:W-:Y:S01]  /*6c20*/  HMMA.16816.F32.BF16 R92, R12, R10.reuse, R92 ;  /* 0x0000000a0c5c723c */ /* 0x080fe2000004185c */
[----:B------:R-:W1:Y:S07]  /*6c30*/  LDSM.16.MT88.4 R12, [R2+0x9000] ;  /* 0x00900000020c783b */ /* 0x000e6e0000004200 */
[----:B------:R-:W-:Y:S01]  /*6c40*/  HMMA.16816.F32.BF16 R96, R4, R10, R96 ;  /* 0x0000000a0460723c */ /* 0x000fe20000041860 */
[----:B------:R-:W-:Y:S04]  /*6c50*/  LDSM.16.MT88.4 R4, [R2+0x9800] ;  /* 0x009800000204783b */ /* 0x000fe80000004200 */
[----:B------:R-:W2:Y:S03]  /*6c60*/  LDSM.16.MT88.4 R8, [R3+0xc00] ;  /* 0x000c00000308783b */ /* 0x000ea60000004200 */
[-C--:B---3--:R-:W-:Y:S08]  /*6c70*/  HMMA.16816.F32.BF16 R84, R16, R20.reuse, R84 ;  /* 0x000000141054723c */ /* 0x088ff00000041854 */
[C---:B------:R-:W-:Y:S08]  /*6c80*/  HMMA.16816.F32.BF16 R88, R24.reuse, R20, R88 ;  /* 0x000000141858723c */ /* 0x040ff00000041858 */
[-C--:B------:R-:W-:Y:S01]  /*6c90*/  HMMA.16816.F32.BF16 R92, R24, R22.reuse, R92 ;  /* 0x00000016185c723c */ /* 0x080fe2000004185c */
[----:B------:R-:W3:Y:S07]  /*6ca0*/  LDSM.16.MT88.4 R24, [R2+0xd800] ;  /* 0x00d800000218783b */ /* 0x000eee0000004200 */
        /* <DEDUP_REMOVED lines=9> */
[----:B------:R-:W-:Y:S03]  /*6d40*/  LDSM.16.MT88.4 R28, [R2+0xe800] ;  /* 0x00e80000021c783b */ /* 0x000fe60000004200 */
[-C--:B--2---:R-:W-:Y:S08]  /*6d50*/  HMMA.16816.F32.BF16 R84, R4, R8.reuse, R84 ;  /* 0x000000080454723c */ /* 0x084ff00000041854 */
[C---:B---3--:R-:W-:Y:S08]  /*6d60*/  HMMA.16816.F32.BF16 R88, R24.reuse, R8, R88 ;  /* 0x000000081858723c */ /* 0x048ff00000041858 */
        /* <DEDUP_REMOVED lines=11> */
[----:B------:R4:W5:Y:S03]  /*6e20*/  LDSM.16.MT88.4 R20, [R3+0x1c00] ;  /* 0x001c00000314783b */ /* 0x0009660000004200 */
[-C--:B--2---:R-:W-:Y:S08]  /*6e30*/  HMMA.16816.F32.BF16 R84, R12, R24.reuse, R84 ;  /* 0x000000180c54723c */ /* 0x084ff00000041854 */
[C---:B------:R-:W-:Y:S08]  /*6e40*/  HMMA.16816.F32.BF16 R88, R28.reuse, R24, R88 ;  /* 0x000000181c58723c */ /* 0x040ff00000041858 */
[-C--:B------:R-:W-:Y:S01]  /*6e50*/  HMMA.16816.F32.BF16 R92, R28, R26.reuse, R92 ;  /* 0x0000001a1c5c723c */ /* 0x080fe2000004185c */
[----:B------:R-:W2:Y:S03]  /*6e60*/  LDSM.16.MT88.4 R28, [R2+0xf800] ;  /* 0x00f80000021c783b */ /* 0x000ea60000004200 */
[----:B----4-:R-:W-:Y:S04]  /*6e70*/  IMAD.MOV.U32 R3, RZ, RZ, R0 ;  /* 0x000000ffff037224 */ /* 0x010fe800078e0000 */
[----:B------:R-:W-:Y:S08]  /*6e80*/  HMMA.16816.F32.BF16 R96, R12, R26, R96 ;  /* 0x0000001a0c60723c */ /* 0x000ff00000041860 */
[-C--:B---3--:R-:W-:Y:S08]  /*6e90*/  HMMA.16816.F32.BF16 R84, R4, R8.reuse, R84 ;  /* 0x000000080454723c */ /* 0x088ff00000041854 */
[C---:B-1----:R-:W-:Y:S08]  /*6ea0*/  HMMA.16816.F32.BF16 R88, R32.reuse, R8, R88 ;  /* 0x000000082058723c */ /* 0x042ff00000041858 */
[-C--:B------:R-:W-:Y:S08]  /*6eb0*/  HMMA.16816.F32.BF16 R92, R32, R10.reuse, R92 ;  /* 0x0000000a205c723c */ /* 0x080ff0000004185c */
[----:B------:R-:W-:Y:S08]  /*6ec0*/  HMMA.16816.F32.BF16 R96, R4, R10, R96 ;  /* 0x0000000a0460723c */ /* 0x000ff00000041860 */
[-C--:B-----5:R-:W-:Y:S08]  /*6ed0*/  HMMA.16816.F32.BF16 R84, R16, R20.reuse, R84 ;  /* 0x000000141054723c */ /* 0x0a0ff00000041854 */
[C---:B--2---:R-:W-:Y:S08]  /*6ee0*/  HMMA.16816.F32.BF16 R88, R28.reuse, R20, R88 ;  /* 0x000000141c58723c */ /* 0x044ff00000041858 */
[-C--:B------:R-:W-:Y:S08]  /*6ef0*/  HMMA.16816.F32.BF16 R92, R28, R22.reuse, R92 ;  /* 0x000000161c5c723c */ /* 0x080ff0000004185c */
[----:B------:R-:W-:Y:S01]  /*6f00*/  HMMA.16816.F32.BF16 R96, R16, R22, R96 ;  /* 0x000000161060723c */ /* 0x000fe20000041860 */
[----:B------:R-:W-:-:S07]  /*6f10*/  @P1 BRA `(.L_x_530) ;  /* 0xffffb31000001947 */ /* 0x000fce000383ffff */
.L_x_527:
[----:B--2---:R-:W2:Y:S04]  /*6f20*/  LDL R13, [R1+0x28] ;  /* 0x00002800010d7983 */ /* 0x004ea80000100800 */
[----:B----4-:R-:W4:Y:S04]  /*6f30*/  LDL R16, [R1+0x2c] ;  /* 0x00002c0001107983 */ /* 0x010f280000100800 */
[----:B---3--:R-:W3:Y:S04]  /*6f40*/  LDL R15, [R1+0x14] ;  /* 0x00001400010f7983 */ /* 0x008ee80000100800 */
[----:B-----5:R-:W1:Y:S01]  /*6f50*/  S2R R11, SR_TID.X ;  /* 0x00000000000b7919 */ /* 0x020e620000002100 */
[----:B------:R-:W-:Y:S01]  /*6f60*/  FMUL.FTZ R84, R84, c[0x0][0x2e0] ;  /* 0x0000b80054547a20 */ /* 0x000fe20000410000 */
[----:B------:R-:W-:Y:S01]  /*6f70*/  F2FP.BF16.PACK_AB R68, R69, R68 ;  /* 0x000000444544723e */ /* 0x000fe200000010ff */
[----:B------:R-:W-:-:S02]  /*6f80*/  FMUL.FTZ R7, R85, c[0x0][0x2e0] ;  /* 0x0000b80055077a20 */ /* 0x000fc40000410000 */
[----:B------:R-:W-:Y:S02]  /*6f90*/  FMUL.FTZ R86, R86, c[0x0][0x2e0] ;  /* 0x0000b80056567a20 */ /* 0x000fe40000410000 */
[----:B------:R-:W-:Y:S02]  /*6fa0*/  FMUL.FTZ R6, R87, c[0x0][0x2e0] ;  /* 0x0000b80057067a20 */ /* 0x000fe40000410000 */
[----:B------:R-:W-:Y:S02]  /*6fb0*/  FMUL.FTZ R96, R96, c[0x0][0x2e0] ;  /* 0x0000b80060607a20 */ /* 0x000fe40000410000 */
[----:B------:R-:W-:Y:S01]  /*6fc0*/  FMUL.FTZ R3, R97, c[0x0][0x2e0] ;  /* 0x0000b80061037a20 */ /* 0x000fe20000410000 */
[----:B------:R-:W2:Y:S01]  /*6fd0*/  S2R R12, SR_CTAID.Y ;  /* 0x00000000000c7919 */ /* 0x000ea20000002600 */
[----:B------:R-:W-:Y:S02]  /*6fe0*/  FMUL.FTZ R98, R98, c[0x0][0x2e0] ;  /* 0x0000b80062627a20 */ /* 0x000fe40000410000 */
[----:B------:R-:W-:Y:S01]  /*6ff0*/  FMUL.FTZ R0, R99, c[0x0][0x2e0] ;  /* 0x0000b80063007a20 */ /* 0x000fe20000410000 */
[----:B------:R-:W-:Y:S01]  /*7000*/  F2FP.BF16.PACK_AB R7, R7, R84 ;  /* 0x000000540707723e */ /* 0x000fe200000010ff */
[----:B------:R-:W-:Y:S01]  /*7010*/  BAR.SYNC.DEFER_BLOCKING 0x0 ;  /* 0x0000000000007b1d */ /* 0x000fe20000010000 */
[----:B------:R-:W-:Y:S01]  /*7020*/  FMUL.FTZ R88, R88, c[0x0][0x2e0] ;  /* 0x0000b80058587a20 */ /* 0x000fe20000410000 */
[----:B------:R-:W-:Y:S01]  /*7030*/  F2FP.BF16.PACK_AB R6, R6, R86 ;  /* 0x000000560606723e */ /* 0x000fe200000010ff */
[----:B------:R-:W-:Y:S01]  /*7040*/  FMUL.FTZ R5, R89, c[0x0][0x2e0] ;  /* 0x0000b80059057a20 */ /* 0x000fe20000410000 */
[----:B------:R-:W-:Y:S01]  /*7050*/  F2FP.BF16.PACK_AB R3, R3, R96 ;  /* 0x000000600303723e */ /* 0x000fe200000010ff */
[----:B------:R-:W-:-:S02]  /*7060*/  FMUL.FTZ R90, R90, c[0x0][0x2e0] ;  /* 0x0000b8005a5a7a20 */ /* 0x000fc40000410000 */
[----:B------:R-:W-:Y:S01]  /*7070*/  FMUL.FTZ R4, R91, c[0x0][0x2e0] ;  /* 0x0000b8005b047a20 */ /* 0x000fe20000410000 */
[----:B-1----:R-:W-:Y:S01]  /*7080*/  SHF.R.S32.HI R10, RZ, 0x1f, R11 ;  /* 0x0000001fff0a7819 */ /* 0x002fe2000001140b */
[----:B------:R-:W-:Y:S01]  /*7090*/  FMUL.FTZ R92, R92, c[0x0][0x2e0] ;  /* 0x0000b8005c5c7a20 */ /* 0x000fe20000410000 */
[----:B------:R-:W-:Y:S01]  /*70a0*/  F2FP.BF16.PACK_AB R0, R0, R98 ;  /* 0x000000620000723e */ /* 0x000fe200000010ff */
[----:B------:R-:W-:Y:S01]  /*70b0*/  FMUL.FTZ R9, R93, c[0x0][0x2e0] ;  /* 0x0000b8005d097a20 */ /* 0x000fe20000410000 */
[----:B------:R-:W-:Y:S01]  /*70c0*/  LEA.HI R10, R10, R11, RZ, 0x2 ;  /* 0x0000000b0a0a7211 */ /* 0x000fe200078f10ff */
[----:B------:R-:W-:Y:S02]  /*70d0*/  FMUL.FTZ R94, R94, c[0x0][0x2e0] ;  /* 0x0000b8005e5e7a20 */ /* 0x000fe40000410000 */
[----:B------:R-:W-:Y:S01]  /*70e0*/  FMUL.FTZ R8, R95, c[0x0][0x2e0] ;  /* 0x0000b8005f087a20 */ /* 0x000fe20000410000 */
[----:B------:R-:W-:Y:S02]  /*70f0*/  F2FP.BF16.PACK_AB R5, R5, R88 ;  /* 0x000000580505723e */ /* 0x000fe400000010ff */
[----:B------:R-:W-:-:S02]  /*7100*/  F2FP.BF16.PACK_AB R70, R71, R70 ;  /* 0x000000464746723e */ /* 0x000fc400000010ff */
[----:B------:R-:W-:Y:S02]  /*7110*/  F2FP.BF16.PACK_AB R80, R81, R80 ;  /* 0x000000505150723e */ /* 0x000fe400000010ff */
[----:B------:R-:W-:Y:S02]  /*7120*/  F2FP.BF16.PACK_AB R82, R83, R82 ;  /* 0x000000525352723e */ /* 0x000fe400000010ff */
[----:B------:R-:W-:Y:S02]  /*7130*/  F2FP.BF16.PACK_AB R72, R73, R72 ;  /* 0x000000484948723e */ /* 0x000fe400000010ff */
[----:B------:R-:W-:Y:S02]  /*7140*/  F2FP.BF16.PACK_AB R74, R75, R74 ;  /* 0x0000004a4b4a723e */ /* 0x000fe400000010ff */
[----:B------:R-:W-:Y:S02]  /*7150*/  F2FP.BF16.PACK_AB R76, R77, R76 ;  /* 0x0000004c4d4c723e */ /* 0x000fe400000010ff */
[----:B------:R-:W-:Y:S01]  /*7160*/  F2FP.BF16.PACK_AB R78, R79, R78 ;  /* 0x0000004e4f4e723e */ /* 0x000fe200000010ff */
[----:B------:R-:W1:Y:S01]  /*7170*/  S2R R14, SR_CTAID.Z ;  /* 0x00000000000e7919 */ /* 0x000e620000002700 */
[----:B------:R-:W-:Y:S01]  /*7180*/  F2FP.BF16.PACK_AB R4, R4, R90 ;  /* 0x0000005a0404723e */ /* 0x000fe200000010ff */
[----:B------:R-:W-:Y:S01]  /*7190*/  ULDC.64 UR6, c[0x0][0x3a0] ;  /* 0x0000e80000067ab9 */ /* 0x000fe20000000a00 */
[----:B------:R-:W-:Y:S01]  /*71a0*/  F2FP.BF16.PACK_AB R9, R9, R92 ;  /* 0x0000005c0909723e */ /* 0x000fe200000010ff */
[----:B------:R-:W-:Y:S01]  /*71b0*/  ULDC.64 UR8, c[0x0][0x3a8] ;  /* 0x0000ea0000087ab9 */ /* 0x000fe20000000a00 */
[----:B------:R-:W-:Y:S01]  /*71c0*/  F2FP.BF16.PACK_AB R8, R8, R94 ;  /* 0x0000005e0808723e */ /* 0x000fe200000010ff */
[----:B------:R-:W-:-:S02]  /*71d0*/  UIMAD UR6, UR30, UR6, URZ ;  /* 0x000000061e0672a4 */ /* 0x000fc4000f8e023f */
[----:B------:R-:W-:Y:S02]  /*71e0*/  UIMAD UR30, UR30, UR8, URZ ;  /* 0x000000081e1e72a4 */ /* 0x000fe4000f8e023f */
[----:B------:R-:W-:Y:S01]  /*71f0*/  UIMAD UR6, UR27, UR7, UR6 ;  /* 0x000000071b0672a4 */ /* 0x000fe2000f8e0206 */
[----:B--2---:R-:W-:Y:S04]  /*7200*/  STS [R13], R7 ;  /* 0x000000070d007388 */ /* 0x004fe80000000800 */
[----:B------:R-:W-:Y:S04]  /*7210*/  STS [R13+0x200], R6 ;  /* 0x000200060d007388 */ /* 0x000fe80000000800 */
[----:B----4-:R2:W-:Y:S04]  /*7220*/  STS [R16], R3 ;  /* 0x0000000310007388 */ /* 0x0105e80000000800 */
[----:B------:R4:W-:Y:S04]  /*7230*/  STS [R16+0x200], R0 ;  /* 0x0002000010007388 */ /* 0x0009e80000000800 */
[----:B------:R1:W-:Y:S04]  /*7240*/  STS [R13+0x1000], R5 ;  /* 0x001000050d007388 */ /* 0x0003e80000000800 */
[----:B------:R3:W-:Y:S04]  /*7250*/  STS [R13+0x1200], R4 ;  /* 0x001200040d007388 */ /* 0x0007e80000000800 */
[----:B------:R-:W-:Y:S04]  /*7260*/  STS [R16+0x1000], R9 ;  /* 0x0010000910007388 */ /* 0x000fe80000000800 */
[----:B------:R3:W-:Y:S01]  /*7270*/  STS [R16+0x1200], R8 ;  /* 0x0012000810007388 */ /* 0x0007e20000000800 */
[----:B--2---:R-:W-:-:S02]  /*7280*/  LOP3.LUT R3, R10, 0xfffffffc, RZ, 0xc0, !PT ;  /* 0xfffffffc0a037812 */ /* 0x004fc400078ec0ff */
[----:B----4-:R-:W-:Y:S01]  /*7290*/  SHF.R.S32.HI R0, RZ, 0x2, R10 ;  /* 0x00000002ff007819 */ /* 0x010fe2000001140a */
[----:B------:R-:W-:Y:S03]  /*72a0*/  STS [R13+0x2000], R68 ;  /* 0x002000440d007388 */ /* 0x000fe60000000800 */
[----:B-1----:R-:W-:Y:S01]  /*72b0*/  SHF.R.S32.HI R5, RZ, 0x1f, R0 ;  /* 0x0000001fff057819 */ /* 0x002fe20000011400 */
[----:B------:R-:W-:Y:S01]  /*72c0*/  STS [R13+0x2200], R70 ;  /* 0x002200460d007388 */ /* 0x000fe20000000800 */
[----:B---3--:R-:W-:-:S03]  /*72d0*/  IADD3 R4, -R3, R11, RZ ;  /* 0x0000000b03047210 */ /* 0x008fc60007ffe1ff */
[----:B------:R-:W-:Y:S01]  /*72e0*/  STS [R16+0x2000], R80 ;  /* 0x0020005010007388 */ /* 0x000fe20000000800 */
[----:B------:R-:W-:-:S03]  /*72f0*/  IMAD R3, R5, c[0x0][0x3a0], RZ ;  /* 0x0000e80005037a24 */ /* 0x000fc600078e02ff */
[----:B------:R-:W-:Y:S01]  /*7300*/  STS [R16+0x2200], R82 ;  /* 0x0022005210007388 */ /* 0x000fe20000000800 */
[----:B------:R-:W-:-:S03]  /*7310*/  IMAD R3, R0, c[0x0][0x3a4], R3 ;  /* 0x0000e90000037a24 */ /* 0x000fc600078e0203 */
[----:B------:R-:W-:Y:S01]  /*7320*/  STS [R13+0x3000], R72 ;  /* 0x003000480d007388 */ /* 0x000fe20000000800 */
[----:B------:R-:W-:-:S03]  /*7330*/  IMAD.WIDE.U32 R8, R0, c[0x0][0x3a0], RZ ;  /* 0x0000e80000087a25 */ /* 0x000fc600078e00ff */
[----:B------:R1:W-:Y:S01]  /*7340*/  STS [R13+0x3200], R74 ;  /* 0x0032004a0d007388 */ /* 0x0003e20000000800 */
[----:B------:R-:W-:Y:S01]  /*7350*/  SHF.R.S32.HI R10, RZ, 0x1f, R12 ;  /* 0x0000001fff0a7819 */ /* 0x000fe2000001140c */
[----:B------:R-:W-:Y:S02]  /*7360*/  IMAD R5, R5, c[0x0][0x3a8], RZ ;  /* 0x0000ea0005057a24 */ /* 0x000fe400078e02ff */
[----:B------:R-:W-:Y:S01]  /*7370*/  STS [R16+0x3000], R76 ;  /* 0x0030004c10007388 */ /* 0x000fe20000000800 */
[----:B------:R-:W-:-:S03]  /*7380*/  SHF.L.U32 R4, R4, 0x3, RZ ;  /* 0x0000000304047819 */ /* 0x000fc600000006ff */
[----:B------:R-:W-:Y:S01]  /*7390*/  STS [R16+0x3200], R78 ;  /* 0x0032004e10007388 */ /* 0x000fe20000000800 */
[----:B------:R-:W-:Y:S02]  /*73a0*/  IMAD.IADD R9, R9, 0x1, R3 ;  /* 0x0000000109097824 */ /* 0x000fe400078e0203 */
[C---:B------:R-:W-:Y:S02]  /*73b0*/  IMAD R3, R0.reuse, c[0x0][0x3ac], R5 ;  /* 0x0000eb0000037a24 */ /* 0x040fe400078e0205 */
[----:B------:R-:W-:Y:S01]  /*73c0*/  IMAD.WIDE.U32 R6, R0, c[0x0][0x3a8], RZ ;  /* 0x0000ea0000067a25 */ /* 0x000fe200078e00ff */
[----:B------:R-:W-:-:S04]  /*73d0*/  SHF.R.S32.HI R5, RZ, 0x1f, R4 ;  /* 0x0000001fff057819 */ /* 0x000fc80000011404 */
[----:B------:R-:W-:Y:S01]  /*73e0*/  IADD3 R7, R7, R3, RZ ;  /* 0x0000000307077210 */ /* 0x000fe20007ffe0ff */
[C---:B-1----:R-:W-:Y:S02]  /*73f0*/  IMAD R13, R10.reuse, c[0x0][0x388], RZ ;  /* 0x0000e2000a0d7a24 */ /* 0x042fe400078e02ff */
[----:B------:R-:W-:Y:S01]  /*7400*/  IMAD R10, R10, c[0x0][0x390], RZ ;  /* 0x0000e4000a0a7a24 */ /* 0x000fe200078e02ff */
[----:B------:R-:W-:Y:S01]  /*7410*/  MOV R0, UR27 ;  /* 0x0000001b00007c02 */ /* 0x000fe20008000f00 */
[C---:B------:R-:W-:Y:S02]  /*7420*/  IMAD R13, R12.reuse, c[0x0][0x38c], R13 ;  /* 0x0000e3000c0d7a24 */ /* 0x040fe400078e020d */
[C---:B------:R-:W-:Y:S02]  /*7430*/  IMAD R3, R12.reuse, c[0x0][0x394], R10 ;  /* 0x0000e5000c037a24 */ /* 0x040fe400078e020a */
[----:B------:R-:W-:-:S04]  /*7440*/  IMAD.WIDE.U32 R10, R12, c[0x0][0x388], R4 ;  /* 0x0000e2000c0a7a25 */ /* 0x000fc800078e0004 */
[----:B------:R-:W-:-:S04]  /*7450*/  IMAD.WIDE.U32 R4, R12, c[0x0][0x390], R4 ;  /* 0x0000e4000c047a25 */ /* 0x000fc800078e0004 */
[----:B------:R-:W-:Y:S02]  /*7460*/  IMAD.U32 R12, RZ, RZ, UR27 ;  /* 0x0000001bff0c7e24 */ /* 0x000fe4000f8e00ff */
[----:B------:R-:W-:Y:S02]  /*7470*/  IMAD.IADD R11, R11, 0x1, R13 ;  /* 0x000000010b0b7824 */ /* 0x000fe400078e020d */
[----:B------:R-:W-:-:S04]  /*7480*/  IMAD.WIDE.U32 R12, R12, c[0x0][0x3a0], R8 ;  /* 0x0000e8000c0c7a25 */ /* 0x000fc800078e0008 */
[----:B------:R-:W-:Y:S01]  /*7490*/  IMAD.WIDE.U32 R8, R0, c[0x0][0x3a8], R6 ;  /* 0x0000ea0000087a25 */ /* 0x000fe200078e0006 */
[----:B------:R-:W-:Y:S01]  /*74a0*/  SHF.L.U32 R0, R15, 0x1, RZ ;  /* 0x000000010f007819 */ /* 0x000fe200000006ff */
[----:B------:R-:W-:Y:S01]  /*74b0*/  BAR.SYNC.DEFER_BLOCKING 0x0 ;  /* 0x0000000000007b1d */ /* 0x000fe20000010000 */
[----:B------:R-:W-:Y:S01]  /*74c0*/  SHF.R.S32.HI R6, RZ, 0x1f, R14 ;  /* 0x0000001fff067819 */ /* 0x000fe2000001140e */
[----:B------:R-:W-:-:S04]  /*74d0*/  IMAD.IADD R5, R5, 0x1, R3 ;  /* 0x0000000105057824 */ /* 0x000fc800078e0203 */
[----:B------:R-:W-:Y:S02]  /*74e0*/  IMAD R3, R6, c[0x0][0x3b8], RZ ;  /* 0x0000ee0006037a24 */ /* 0x000fe400078e02ff */
[----:B------:R-:W-:-:S04]  /*74f0*/  IMAD.WIDE.U32 R4, R14, c[0x0][0x3c0], R4 ;  /* 0x0000f0000e047a25 */ /* 0x000fc800078e0004 */
[----:B------:R-:W-:Y:S01]  /*7500*/  IMAD R3, R14, c[0x0][0x3bc], R3 ;  /* 0x0000ef000e037a24 */ /* 0x000fe200078e0203 */
[----:B------:R-:W1:Y:S04]  /*7510*/  LDS.128 R28, [R0+0x6000] ;  /* 0x00600000001c7984 */ /* 0x000e680000000c00 */
[----:B------:R-:W2:Y:S04]  /*7520*/  LDS.128 R24, [R0+0x7000] ;  /* 0x0070000000187984 */ /* 0x000ea80000000c00 */
[----:B------:R-:W3:Y:S04]  /*7530*/  LDS.128 R20, [R0+0x8000] ;  /* 0x0080000000147984 */ /* 0x000ee80000000c00 */
[----:B------:R4:W1:Y:S01]  /*7540*/  LDS.128 R16, [R0+0x9000] ;  /* 0x0090000000107984 */ /* 0x0008620000000c00 */
[----:B------:R-:W-:Y:S01]  /*7550*/  UIMAD UR27, UR27, UR9, UR30 ;  /* 0x000000091b1b72a4 */ /* 0x000fe2000f8e021e */
[----:B----4-:R-:W-:-:S02]  /*7560*/  IMAD R0, R6, c[0x0][0x3c0], RZ ;  /* 0x0000f00006007a24 */ /* 0x010fc400078e02ff */
[----:B------:R-:W-:-:S04]  /*7570*/  IMAD.WIDE.U32 R6, R14, c[0x0][0x3b8], R10 ;  /* 0x0000ee000e067a25 */ /* 0x000fc800078e000a */
[----:B------:R-:W-:Y:S01]  /*7580*/  IMAD R0, R14, c[0x0][0x3c4], R0 ;  /* 0x0000f1000e007a24 */ /* 0x000fe200078e0200 */
[----:B------:R-:W-:Y:S02]  /*7590*/  IADD3 R7, R7, R3, RZ ;  /* 0x0000000307077210 */ /* 0x000fe40007ffe0ff */
[----:B------:R-:W-:Y:S01]  /*75a0*/  IADD3 R3, P1, R6, R12, RZ ;  /* 0x0000000c06037210 */ /* 0x000fe20007f3e0ff */
[----:B------:R-:W-:Y:S01]  /*75b0*/  IMAD.IADD R5, R5, 0x1, R0 ;  /* 0x0000000105057824 */ /* 0x000fe200078e0200 */
[----:B------:R-:W-:Y:S02]  /*75c0*/  IADD3 R0, P0, R4, R8, RZ ;  /* 0x0000000804007210 */ /* 0x000fe40007f1e0ff */
[----:B------:R-:W-:Y:S02]  /*75d0*/  IADD3.X R12, R7, UR6, R13, P1, !PT ;  /* 0x00000006070c7c10 */ /* 0x000fe40008ffe40d */
[----:B------:R-:W-:Y:S02]  /*75e0*/  LEA R6, P1, R3, c[0x0][0x340], 0x1 ;  /* 0x0000d00003067a11 */ /* 0x000fe400078208ff */
[----:B------:R-:W-:-:S02]  /*75f0*/  IADD3.X R5, R5, UR27, R9, P0, !PT ;  /* 0x0000001b05057c10 */ /* 0x000fc400087fe409 */
[C---:B------:R-:W-:Y:S02]  /*7600*/  LEA R4, P0, R0.reuse, c[0x0][0x348], 0x1 ;  /* 0x0000d20000047a11 */ /* 0x040fe400078008ff */
[----:B------:R-:W-:Y:S02]  /*7610*/  LEA.HI.X R7, R3, c[0x0][0x344], R12, 0x1, P1 ;  /* 0x0000d10003077a11 */ /* 0x000fe400008f0c0c */
[----:B------:R-:W-:Y:S02]  /*7620*/  MOV R3, c[0x0][0x3a0] ;  /* 0x0000e80000037a02 */ /* 0x000fe40000000f00 */
[----:B------:R-:W-:Y:S01]  /*7630*/  LEA.HI.X R5, R0, c[0x0][0x34c], R5, 0x1, P0 ;  /* 0x0000d30000057a11 */ /* 0x000fe200000f0c05 */
[----:B------:R-:W-:Y:S01]  /*7640*/  IMAD.MOV.U32 R0, RZ, RZ, c[0x0][0x3a8] ;  /* 0x0000ea00ff007624 */ /* 0x000fe200078e00ff */
[----:B------:R-:W-:Y:S01]  /*7650*/  MOV R11, c[0x0][0x3a4] ;  /* 0x0000e900000b7a02 */ /* 0x000fe20000000f00 */
[----:B------:R-:W-:Y:S01]  /*7660*/  IMAD.MOV.U32 R9, RZ, RZ, c[0x0][0x3ac] ;  /* 0x0000eb00ff097624 */ /* 0x000fe200078e00ff */
[----:B------:R-:W-:-:S02]  /*7670*/  LEA R10, P1, R3, R6, 0x7 ;  /* 0x00000006030a7211 */ /* 0x000fc400078238ff */
[C---:B------:R-:W-:Y:S02]  /*7680*/  LEA R8, P0, R0.reuse, R4, 0x7 ;  /* 0x0000000400087211 */ /* 0x040fe400078038ff */
[----:B------:R-:W-:Y:S02]  /*7690*/  LEA.HI.X R11, R3, R7, R11, 0x7, P1 ;  /* 0x00000007030b7211 */ /* 0x000fe400008f3c0b */
[----:B------:R-:W-:Y:S01]  /*76a0*/  LEA.HI.X R9, R0, R5, R9, 0x7, P0 ;  /* 0x0000000500097211 */ /* 0x000fe200000f3c09 */
[----:B-1----:R1:W-:Y:S04]  /*76b0*/  STG.E.128 [R6.64], R28 ;  /* 0x0000001c06007986 */ /* 0x0023e8000c101d3c */
[----:B--2---:R1:W-:Y:S04]  /*76c0*/  STG.E.128 [R10.64], R24 ;  /* 0x000000180a007986 */ /* 0x0043e8000c101d3c */
[----:B---3--:R1:W-:Y:S04]  /*76d0*/  STG.E.128 [R4.64], R20 ;  /* 0x0000001404007986 */ /* 0x0083e8000c101d3c */
[----:B------:R1:W-:Y:S02]  /*76e0*/  STG.E.128 [R8.64], R16 ;  /* 0x0000001008007986 */ /* 0x0003e4000c101d3c */
.L_x_524:
        /* <DEDUP_REMOVED lines=11> */
.L_x_531:
[----:B------:R-:W-:Y:S05]  /*77a0*/  EXIT ;  /* 0x000000000000794d */ /* 0x000fea0003800000 */
.L_x_533:
        /* <DEDUP_REMOVED lines=13> */
.L_x_1339:


//--------------------- .text._ZN5flash44flash_bwd_dq_dk_dv_loop_seqk_parallel_kernelI23Flash_bwd_kernel_traitsILi32ELi128ELi128ELi8ELi4ELi4ELi4ELb1ELb0EN7cutlass10bfloat16_tE19Flash_kernel_traitsILi32ELi128ELi128ELi8ES3_EELb1ELb0ELb0ELb1ELb0ELb0ELb0EEEvNS_16Flash_bwd_paramsE --------------------------
	.section	.text._ZN5flash44flash_bwd_dq_dk_dv_loop_seqk_parallel_kernelI23Flash_bwd_kernel_traitsILi32ELi128ELi128ELi8ELi4ELi4ELi4ELb1ELb0EN7cutlass10bfloat16_tE19Flash_kernel_traitsILi32ELi128ELi128ELi8ES3_EELb1ELb0ELb0ELb1ELb0ELb0ELb0EEEvNS_16Flash_bwd_paramsE,"ax",@progbits
	.sectioninfo	@"SHI_REGISTERS=255"
	.align	128
        .global         _ZN5flash44flash_bwd_dq_dk_dv_loop_seqk_parallel_kernelI23Flash_bwd_kernel_traitsILi32ELi128ELi128ELi8ELi4ELi4ELi4ELb1ELb0EN7cutlass10bfloat16_tE19Flash_kernel_traitsILi32ELi128ELi128ELi8ES3_EELb1ELb0ELb0ELb1ELb0ELb0ELb0EEEvNS_16Flash_bwd_paramsE
        .type           _ZN5flash44flash_bwd_dq_dk_dv_loop_seqk_parallel_kernelI23Flash_bwd_kernel_traitsILi32ELi128ELi128ELi8ELi4ELi4ELi4ELb1ELb0EN7cutlass10bfloat16_tE19Flash_kernel_traitsILi32ELi128ELi128ELi8ES3_EELb1ELb0ELb0ELb1ELb0ELb0ELb0EEEvNS_16Flash_bwd_paramsE,@function
        .size           _ZN5flash44flash_bwd_dq_dk_dv_loop_seqk_parallel_kernelI23Flash_bwd_kernel_traitsILi32ELi128ELi128ELi8ELi4ELi4ELi4ELb1ELb0EN7cutlass10bfloat16_tE19Flash_kernel_traitsILi32ELi128ELi128ELi8ES3_EELb1ELb0ELb0ELb1ELb0ELb0ELb0EEEvNS_16Flash_bwd_paramsE,(.L_x_1340 - _ZN5flash44flash_bwd_dq_dk_dv_loop_seqk_parallel_kernelI23Flash_bwd_kernel_traitsILi32ELi128ELi128ELi8ELi4ELi4ELi4ELb1ELb0EN7cutlass10bfloat16_tE19Flash_kernel_traitsILi32ELi128ELi128ELi8ES3_EELb1ELb0ELb0ELb1ELb0ELb0ELb0EEEvNS_16Flash_bwd_paramsE)
        .other          _ZN5flash44flash_bwd_dq_dk_dv_loop_seqk_parallel_kernelI23Flash_bwd_kernel_traitsILi32ELi128ELi128ELi8ELi4ELi4ELi4ELb1ELb0EN7cutlass10bfloat16_tE19Flash_kernel_traitsILi32ELi128ELi128ELi8ES3_EELb1ELb0ELb0ELb1ELb0ELb0ELb0EEEvNS_16Flash_bwd_paramsE,@"STO_CUDA_ENTRY STV_DEFAULT"
_ZN5flash44flash_bwd_dq_dk_dv_loop_seqk_parallel_kernelI23Flash_bwd_kernel_traitsILi32ELi128ELi128ELi8ELi4ELi4ELi4ELb1ELb0EN7cutlass10bfloat16_tE19Flash_kernel_traitsILi32ELi128ELi128ELi8ES3_EELb1ELb0ELb0ELb1ELb0ELb0ELb0EEEvNS_16Flash_bwd_paramsE:
.text._ZN5flash44flash_bwd_dq_dk_dv_loop_seqk_parallel_kernelI23Flash_bwd_kernel_traitsILi32ELi128ELi128ELi8ELi4ELi4ELi4ELb1ELb0EN7cutlass10bfloat16_tE19Flash_kernel_traitsILi32ELi128ELi128ELi8ES3_EELb1ELb0ELb0ELb1ELb0ELb0ELb0EEEvNS_16Flash_bwd_paramsE:
        /* <DEDUP_REMOVED lines=25> */
[----:B------:R-:W-:Y:S02]  /*0190*/  ULDC UR14, c[0x0][0x1c0] ;  /* 0x00007000000e7ab9 */ /* 0x000fe40000000800 */
[----:B------:R4:W-:Y:S01]  /*01a0*/  STL [R1+0x44], R0 ;  /* 0x0000440001007387 */ /* 0x0009e20000100800 */
[----:B------:R-:W-:Y:S02]  /*01b0*/  ULDC.U8 UR9, c[0x0][0x328] ;  /* 0x0000ca0000097ab9 */ /* 0x000fe40000000000 */
[----:B------:R-:W-:Y:S02]  /*01c0*/  ULDC UR21, c[0x0][0x224] ;  /* 0x0000890000157ab9 */ /* 0x000fe40000000800 */
[----:B------:R-:W-:Y:S01]  /*01d0*/  UIMAD.WIDE UR54, UR60, UR54, URZ ;  /* 0x000000363c3672a5 */ /* 0x000fe2000f8e023f */
[----:B-1----:R-:W-:Y:S01]  /*01e0*/  SHF.R.S32.HI R6, RZ, 0x1f, R11 ;  /* 0x0000001fff067819 */ /* 0x002fe2000001140b */
[----:B------:R-:W-:-:S02]  /*01f0*/  ULDC UR8, c[0x0][0x1c0] ;  /* 0x0000700000087ab9 */ /* 0x000fc40000000800 */
[----:B--2---:R-:W-:Y:S01]  /*0200*/  UIMAD UR20, UR52, UR60, URZ ;  /* 0x0000003c341472a4 */ /* 0x004fe2000f8e023f */
[CC--:B------:R-:W-:Y:S01]  /*0210*/  LEA.HI R7, R6.reuse, R11.reuse, RZ, 0x2 ;  /* 0x0000000b06077211 */ /* 0x0c0fe200078f10ff */
[----:B------:R-:W-:Y:S01]  /*0220*/  ULOP3.LUT UR4, UR52, UR15, URZ, 0x3c, !UPT ;  /* 0x0000000f34047292 */ /* 0x000fe2000f8e3c3f */
[CC--:B------:R-:W-:Y:S01]  /*0230*/  LEA.HI R5, R6.reuse, R11.reuse, RZ, 0x5 ;  /* 0x0000000b06057211 */ /* 0x0c0fe200078f28ff */
[----:B------:R-:W-:Y:S01]  /*0240*/  UIMAD UR60, UR60, UR14, URZ ;  /* 0x0000000e3c3c72a4 */ /* 0x000fe2000f8e023f */
[--C-:B------:R-:W-:Y:S01]  /*0250*/  SHF.R.S32.HI R2, RZ, 0x1f, R7.reuse ;  /* 0x0000001fff027819 */ /* 0x100fe20000011407 */
[----:B------:R-:W-:Y:S01]  /*0260*/  UISETP.NE.AND UP2, UPT, UR9, URZ, UPT ;  /* 0x0000003f0900728c */ /* 0x000fe2000bf45270 */
[CC--:B------:R-:W-:Y:S01]  /*0270*/  LEA.HI R14, R6.reuse, R11.reuse, RZ, 0x7 ;  /* 0x0000000b060e7211 */ /* 0x0c0fe200078f38ff */
[----:B---3--:R-:W-:Y:S01]  /*0280*/  UIMAD.WIDE.U32 UR14, UR50, UR21, URZ ;  /* 0x00000015320e72a5 */ /* 0x008fe2000f8e003f */
[CC--:B------:R-:W-:Y:S01]  /*0290*/  LEA.HI R149, R6.reuse, R11.reuse, RZ, 0x3 ;  /* 0x0000000b06957211 */ /* 0x0c0fe200078f18ff */
[----:B------:R-:W-:Y:S01]  /*02a0*/  UIMAD UR5, UR50, UR8, UR52 ;  /* 0x00000008320572a4 */ /* 0x000fe2000f8e0234 */
[----:B------:R-:W-:Y:S01]  /*02b0*/  LEA.HI R6, R6, R11, RZ, 0x4 ;  /* 0x0000000b06067211 */ /* 0x000fe200078f20ff */
[----:B------:R-:W-:Y:S01]  /*02c0*/  USHF.L.U32 UR9, UR50, 0x7, URZ ;  /* 0x0000000732097899 */ /* 0x000fe2000800063f */
[----:B------:R-:W-:Y:S01]  /*02d0*/  LOP3.LUT R3, R7, 0xfffffffc, RZ, 0xc0, !PT ;  /* 0xfffffffc07037812 */ /* 0x000fe200078ec0ff */
[----:B------:R-:W-:Y:S01]  /*02e0*/  USHF.R.S32.HI UR8, URZ, 0x1f, UR52 ;  /* 0x0000001f3f087899 */ /* 0x000fe20008011434 */
[----:B------:R-:W-:Y:S01]  /*02f0*/  LOP3.LUT R4, R5, 0xffffffe0, RZ, 0xc0, !PT ;  /* 0xffffffe005047812 */ /* 0x000fe200078ec0ff */
[----:B------:R-:W-:Y:S01]  /*0300*/  ULDC.U8 UR13, c[0x0][0x3d0] ;  /* 0x0000f400000d7ab9 */ /* 0x000fe20000000000 */
[----:B----4-:R-:W-:Y:S01]  /*0310*/  SHF.R.S32.HI R0, RZ, 0x2, R7 ;  /* 0x00000002ff007819 */ /* 0x010fe20000011407 */
[C---:B------:R-:W-:Y:S01]  /*0320*/  IMAD.IADD R13, R11.reuse, 0x1, -R3 ;  /* 0x000000010b0d7824 */ /* 0x040fe200078e0a03 */
        /* <DEDUP_REMOVED lines=19> */
[----:B------:R-:W-:Y:S01]  /*0460*/  @UP2 UIMAD UR13, UR50, UR17, URZ ;  /* 0x00000011320d22a4 */ /* 0x000fe2000f8e023f */
[----:B------:R-:W-:Y:S01]  /*0470*/  LEA.HI R5, R6, R2, RZ, 0x1 ;  /* 0x0000000206057211 */ /* 0x000fe200078f08ff */
[----:B------:R-:W-:Y:S01]  /*0480*/  IMAD.U32 R6, RZ, RZ, UR4 ;  /* 0x00000004ff067e24 */ /* 0x000fe2000f8e00ff */
[----:B------:R-:W-:Y:S01]  /*0490*/  LEA.HI R18, R10, R4, RZ, 0x2 ;  /* 0x000000040a127211 */ /* 0x000fe200078f10ff */
[----:B------:R-:W-:Y:S01]  /*04a0*/  USHF.R.S32.HI UR7, URZ, 0x1f, UR21 ;  /* 0x0000001f3f077899 */ /* 0x000fe20008011415 */
[----:B------:R-:W-:Y:S01]  /*04b0*/  LEA.HI R4, R3, R0, RZ, 0x2 ;  /* 0x0000000003047211 */ /* 0x000fe200078f10ff */
[----:B------:R-:W-:Y:S01]  /*04c0*/  ULDC UR16, c[0x0][0x1c0] ;  /* 0x0000700000107ab9 */ /* 0x000fe20000000800 */
[----:B------:R-:W-:Y:S01]  /*04d0*/  LOP3.LUT R3, R5, 0xfffffffe, RZ, 0xc0, !PT ;  /* 0xfffffffe05037812 */ /* 0x000fe200078ec0ff */
[----:B------:R-:W-:Y:S01]  /*04e0*/  UIMAD UR4, UR50, UR16, UR52 ;  /* 0x00000010320472a4 */ /* 0x000fe2000f8e0234 */
[----:B------:R-:W-:Y:S01]  /*04f0*/  SHF.R.S32.HI R5, RZ, 0x3, R149 ;  /* 0x00000003ff057819 */ /* 0x000fe20000011495 */
[----:B------:R-:W-:Y:S01]  /*0500*/  ULDC UR18, c[0x0][0x1c0] ;  /* 0x0000700000127ab9 */ /* 0x000fe20000000800 */
[----:B------:R-:W-:Y:S01]  /*0510*/  LOP3.LUT R4, R4, 0xfffffffc, RZ, 0xc0, !PT ;  /* 0xfffffffc04047812 */ /* 0x000fe200078ec0ff */
[----:B------:R-:W-:Y:S01]  /*0520*/  IMAD.IADD R12, R2, 0x1, -R3 ;  /* 0x00000001020c7824 */ /* 0x000fe200078e0a03 */
[----:B------:R-:W-:Y:S01]  /*0530*/  SHF.R.S32.HI R20, RZ, 0x7, R14 ;  /* 0x00000007ff147819 */ /* 0x000fe2000001140e */
[----:B------:R-:W-:Y:S01]  /*0540*/  IMAD.SHL.U32 R2, R5, 0x40, RZ ;  /* 0x0000004005027824 */ /* 0x000fe200078e00ff */
[----:B------:R-:W-:Y:S01]  /*0550*/  SHF.R.S32.HI R10, RZ, 0x1f, R8 ;  /* 0x0000001fff0a7819 */ /* 0x000fe20000011408 */
[C---:B------:R-:W-:Y:S01]  /*0560*/  IMAD.IADD R19, R0.reuse, 0x1, -R4 ;  /* 0x0000000100137824 */ /* 0x040fe200078e0a04 */
[----:B------:R-:W-:Y:S01]  /*0570*/  LOP3.LUT P5, RZ, R7, 0x2, RZ, 0xc0, !PT ;  /* 0x0000000207ff7812 */ /* 0x000fe200078ac0ff */
[----:B------:R-:W-:Y:S01]  /*0580*/  IMAD R5, R0, 0x8, R9 ;  /* 0x0000000800057824 */ /* 0x000fe200078e0209 */
[----:B------:R-:W-:Y:S01]  /*0590*/  LEA.HI R9, R11, R11, RZ, 0x1 ;  /* 0x0000000b0b097211 */ /* 0x000fe200078f08ff */
[----:B------:R-:W-:Y:S01]  /*05a0*/  IMAD.U32 R0, RZ, RZ, UR20 ;  /* 0x00000014ff007e24 */ /* 0x000fe2000f8e00ff */
[----:B------:R-:W-:Y:S01]  /*05b0*/  STL [R1+0x10], R19 ;  /* 0x0000101301007387 */ /* 0x000fe20000100800 */
[----:B------:R-:W-:Y:S01]  /*05c0*/  LEA.HI R10, R10, R8, RZ, 0x3 ;  /* 0x000000080a0a7211 */ /* 0x000fe200078f18ff */
[----:B------:R-:W-:Y:S01]  /*05d0*/  USHF.L.U32 UR4, UR4, 0x5, URZ ;  /* 0x0000000504047899 */ /* 0x000fe2000800063f */
[----:B------:R-:W-:Y:S01]  /*05e0*/  LOP3.LUT P4, RZ, R7, 0x4, RZ, 0xc0, !PT ;  /* 0x0000000407ff7812 */ /* 0x000fe2000788c0ff */
[----:B------:R1:W-:Y:S01]  /*05f0*/  STL [R1+0x40], R0 ;  /* 0x0000400001007387 */ /* 0x0003e20000100800 */
[----:B------:R-:W-:Y:S01]  /*0600*/  USHF.L.U32 UR61, UR60, 0x7, URZ ;  /* 0x000000073c3d7899 */ /* 0x000fe2000800063f */
[----:B------:R-:W-:Y:S01]  /*0610*/  SEL R232, R157, 0xffffffe0, !P5 ;  /* 0xffffffe09de87807 */ /* 0x000fe20006800000 */
[----:B------:R-:W-:Y:S01]  /*0620*/  ULDC.U8 UR6, c[0x0][0x2d8] ;  /* 0x0000b60000067ab9 */ /* 0x000fe20000000000 */
[----:B------:R2:W-:Y:S01]  /*0630*/  STL [R1+0x3c], R6 ;  /* 0x00003c0601007387 */ /* 0x0005e20000100800 */
[----:B------:R-:W-:-:S02]  /*0640*/  ULDC.64 UR10, c[0x0][0x118] ;  /* 0x00004600000a7ab9 */ /* 0x000fc40000000a00 */
[----:B------:R-:W-:Y:S02]  /*0650*/  UIMAD.WIDE.U32 UR58, UR54, UR14, URZ ;  /* 0x0000000e363a72a5 */ /* 0x000fe4000f8e003f */
[----:B------:R-:W-:Y:S02]  /*0660*/  USHF.L.U32 UR44, UR60, 0x3, URZ ;  /* 0x000000033c2c7899 */ /* 0x000fe4000800063f */
[----:B------:R-:W-:Y:S02]  /*0670*/  USHF.L.U32 UR43, UR60, 0x4, URZ ;  /* 0x000000043c2b7899 */ /* 0x000fe4000800063f */
[----:B------:R-:W-:Y:S02]  /*0680*/  UIMAD UR42, UR60, 0x18, URZ ;  /* 0x000000183c2a78a4 */ /* 0x000fe4000f8e023f */
[----:B------:R-:W-:Y:S02]  /*0690*/  USHF.L.U32 UR41, UR60, 0x5, URZ ;  /* 0x000000053c297899 */ /* 0x000fe4000800063f */
[----:B------:R-:W-:-:S02]  /*06a0*/  UIMAD UR40, UR60, 0x28, URZ ;  /* 0x000000283c2878a4 */ /* 0x000fc4000f8e023f */
[----:B------:R-:W-:Y:S02]  /*06b0*/  UIMAD UR39, UR60, 0x30, URZ ;  /* 0x000000303c2778a4 */ /* 0x000fe4000f8e023f */
[----:B------:R-:W-:Y:S02]  /*06c0*/  UIMAD UR38, UR60, 0x38, URZ ;  /* 0x000000383c2678a4 */ /* 0x000fe4000f8e023f */
[----:B------:R-:W-:Y:S01]  /*06d0*/  USHF.L.U32 UR37, UR60, 0x6, URZ ;  /* 0x000000063c257899 */ /* 0x000fe2000800063f */
[----:B-1----:R-:W-:Y:S01]  /*06e0*/  LOP3.LUT R0, R2, 0xc0, RZ, 0xc0, !PT ;  /* 0x000000c002007812 */ /* 0x002fe200078ec0ff */
[----:B------:R-:W-:Y:S01]  /*06f0*/  UIMAD UR36, UR60, 0x48, URZ ;  /* 0x000000483c2478a4 */ /* 0x000fe2000f8e023f */
[----:B------:R-:W-:Y:S01]  /*0700*/  LOP3.LUT R2, R9, 0x7fffffe, RZ, 0xc0, !PT ;  /* 0x07fffffe09027812 */ /* 0x000fe200078ec0ff */
[----:B------:R-:W-:Y:S01]  /*0710*/  UIMAD UR35, UR60, 0x50, URZ ;  /* 0x000000503c2378a4 */ /* 0x000fe2000f8e023f */
[----:B------:R-:W-:Y:S01]  /*0720*/  SHF.R.U32.HI R4, RZ, 0x3, R0 ;  /* 0x00000003ff047819 */ /* 0x000fe20000011600 */
[----:B--2---:R-:W-:Y:S01]  /*0730*/  IMAD.SHL.U32 R6, R13, 0x2, RZ ;  /* 0x000000020d067824 */ /* 0x004fe200078e00ff */
[----:B------:R-:W-:Y:S01]  /*0740*/  LOP3.LUT R3, R0, 0x18, R246, 0xf8, !PT ;  /* 0x0000001800037812 */ /* 0x000fe200078ef8f6 */
[----:B------:R-:W-:Y:S01]  /*0750*/  IMAD.IADD R2, R11, 0x1, -R2 ;  /* 0x000000010b027824 */ /* 0x000fe200078e0a02 */
[----:B------:R-:W-:Y:S01]  /*0760*/  UIMAD UR34, UR60, 0x58, URZ ;  /* 0x000000583c2278a4 */ /* 0x000fe2000f8e023f */
[C---:B------:R-:W-:Y:S01]  /*0770*/  IMAD R0, R20.reuse, 0x8, R12 ;  /* 0x0000000814007824 */ /* 0x040fe200078e020c */
[----:B------:R-:W-:Y:S01]  /*0780*/  LOP3.LUT R3, R3, R4, RZ, 0x3c, !PT ;  /* 0x0000000403037212 */ /* 0x000fe200078e3cff */
[----:B------:R-:W-:Y:S01]  /*0790*/  IMAD R235, R20, 0x2000, R6 ;  /* 0x0000200014eb7824 */ /* 0x000fe200078e0206 */
[----:B------:R-:W-:Y:S01]  /*07a0*/  UIMAD UR33, UR60, 0x60, URZ ;  /* 0x000000603c2178a4 */ /* 0x000fe2000f8e023f */
[----:B------:R-:W-:Y:S01]  /*07b0*/  IMAD R17, R0, 0x8, R2 ;  /* 0x0000000800117824 */ /* 0x000fe200078e0202 */
[----:B------:R-:W-:Y:S01]  /*07c0*/  LEA.HI R0, R8, R8, RZ, 0x1 ;  /* 0x0000000808007211 */ /* 0x000fe200078f08ff */
[----:B------:R-:W-:Y:S01]  /*07d0*/  IMAD.U32 R2, R5, 0x20, R3 ;  /* 0x0000002005027824 */ /* 0x000fe200078e0003 */
[----:B------:R-:W-:Y:S01]  /*07e0*/  UIMAD UR32, UR60, 0x68, URZ ;  /* 0x000000683c2078a4 */ /* 0x000fe2000f8e023f */
[----:B------:R-:W-:Y:S01]  /*07f0*/  IMAD.U32 R5, RZ, RZ, UR8 ;  /* 0x00000008ff057e24 */ /* 0x000fe2000f8e00ff */
[----:B------:R-:W-:Y:S01]  /*0800*/  LOP3.LUT R4, R0, 0x7fffffe, RZ, 0xc0, !PT ;  /* 0x07fffffe00047812 */ /* 0x000fe200078ec0ff */
[----:B------:R-:W-:Y:S01]  /*0810*/  USHF.R.S32.HI UR8, URZ, 0x1f, UR50 ;  /* 0x0000001f3f087899 */ /* 0x000fe20008011432 */
[--C-:B------:R-:W-:Y:S01]  /*0820*/  SHF.R.S32.HI R3, RZ, 0x1, R0.reuse ;  /* 0x00000001ff037819 */ /* 0x100fe20000011400 */
[----:B------:R1:W-:Y:S01]  /*0830*/  STL [R1+0xc], R2 ;  /* 0x00000c0201007387 */ /* 0x0003e20000100800 */
[----:B------:R-:W-:Y:S01]  /*0840*/  SHF.R.S32.HI R0, RZ, 0x1f, R0 ;  /* 0x0000001fff007819 */ /* 0x000fe20000011400 */
[----:B------:R-:W-:Y:S01]  /*0850*/  IMAD.IADD R16, R8, 0x1, -R4 ;  /* 0x0000000108107824 */ /* 0x000fe200078e0a04 */
[----:B------:R-:W-:Y:S01]  /*0860*/  UIMAD UR31, UR60, 0x70, URZ ;  /* 0x000000703c1f78a4 */ /* 0x000fe2000f8e023f */
[----:B------:R-:W-:Y:S01]  /*0870*/  IMAD.U32 R4, RZ, RZ, UR14 ;  /* 0x0000000eff047e24 */ /* 0x000fe2000f8e00ff */
[----:B------:R-:W-:Y:S01]  /*0880*/  LEA.HI R0, R0, R3, RZ, 0x2 ;  /* 0x0000000300007211 */ /* 0x000fe200078f10ff */
[----:B------:R-:W-:Y:S01]  /*0890*/  IMAD.U32 R4, RZ, RZ, UR9 ;  /* 0x00000009ff047e24 */ /* 0x000fe2000f8e00ff */
[----:B------:R-:W-:Y:S01]  /*08a0*/  USHF.R.S32.HI UR9, URZ, 0x1f, UR52 ;  /* 0x0000001f3f097899 */ /* 0x000fe20008011434 */
[----:B------:R-:W-:Y:S01]  /*08b0*/  IMAD.U32 R4, RZ, RZ, UR8 ;  /* 0x00000008ff047e24 */ /* 0x000fe2000f8e00ff */
[----:B------:R-:W-:Y:S01]  /*08c0*/  LOP3.LUT R0, R0, 0xfffffffc, RZ, 0xc0, !PT ;  /* 0xfffffffc00007812 */ /* 0x000fe200078ec0ff */
[----:B------:R-:W-:Y:S01]  /*08d0*/  IMAD.U32 R5, RZ, RZ, UR15 ;  /* 0x0000000fff057e24 */ /* 0x000fe2000f8e00ff */
[----:B------:R-:W-:Y:S01]  /*08e0*/  UIMAD UR30, UR60, 0x78, URZ ;  /* 0x000000783c1e78a4 */ /* 0x000fe2000f8e023f */
[----:B------:R-:W-:Y:S01]  /*08f0*/  IMAD.SHL.U32 R4, R7, 0x40, RZ ;  /* 0x0000004007047824 */ /* 0x000fe200078e00ff */
[----:B------:R-:W-:Y:S01]  /*0900*/  UIADD3 UR29, -UR61, URZ, URZ ;  /* 0x0000003f3d1d7290 */ /* 0x000fe2000fffe13f */
[----:B------:R-:W-:Y:S01]  /*0910*/  IMAD.IADD R14, R3, 0x1, -R0 ;  /* 0x00000001030e7824 */ /* 0x000fe200078e0a00 */
[----:B------:R-:W-:Y:S01]  /*0920*/  UMOV UR57, 0xffffe000 ;  /* 0xffffe00000397882 */ /* 0x000fe20000000000 */
[----:B------:R-:W-:Y:S01]  /*0930*/  IMAD.U32 R0, RZ, RZ, UR8 ;  /* 0x00000008ff007e24 */ /* 0x000fe2000f8e00ff */
[----:B------:R-:W-:Y:S01]  /*0940*/  SHF.R.S32.HI R0, RZ, 0x1, R9 ;  /* 0x00000001ff007819 */ /* 0x000fe20000011409 */
[----:B------:R-:W-:Y:S01]  /*0950*/  IMAD.U32 R3, RZ, RZ, UR9 ;  /* 0x00000009ff037e24 */ /* 0x000fe2000f8e00ff */
[----:B------:R-:W-:Y:S01]  /*0960*/  LEA.HI R9, R7, R7, RZ, 0x1 ;  /* 0x0000000707097211 */ /* 0x000fe200078f08ff */
[----:B------:R-:W-:Y:S01]  /*0970*/  @!UP2 UIMAD UR8, UR50, UR18, UR52 ;  /* 0x000000123208a2a4 */ /* 0x000fe2000f8e0234 */
[----:B------:R-:W-:-:S02]  /*0980*/  LOP3.LUT P0, RZ, R0, 0x2, RZ, 0xc0, !PT ;  /* 0x0000000200ff7812 */ /* 0x000fc4000780c0ff */
[----:B------:R-:W-:Y:S02]  /*0990*/  SHF.R.S32.HI R3, RZ, 0x3, R10 ;  /* 0x00000003ff037819 */ /* 0x000fe4000001140a */
[----:B-1----:R-:W-:Y:S02]  /*09a0*/  LOP3.LUT R2, R10, 0xfffffff8, RZ, 0xc0, !PT ;  /* 0xfffffff80a027812 */ /* 0x002fe400078ec0ff */
[----:B------:R-:W-:Y:S01]  /*09b0*/  LOP3.LUT R4, R4, 0x1c0, RZ, 0xc0, !PT ;  /* 0x000001c004047812 */ /* 0x000fe200078ec0ff */
[----:B------:R-:W-:Y:S01]  /*09c0*/  IMAD R16, R3, 0x8, R16 ;  /* 0x0000000803107824 */ /* 0x000fe200078e0210 */
[----:B------:R-:W-:Y:S01]  /*09d0*/  SEL R150, R157, 0xffffffe0, !P0 ;  /* 0xffffffe09d967807 */ /* 0x000fe20004000000 */
[----:B------:R-:W-:Y:S01]  /*09e0*/  IMAD.IADD R15, R8, 0x1, -R2 ;  /* 0x00000001080f7824 */ /* 0x000fe200078e0a02 */
[----:B------:R-:W-:Y:S02]  /*09f0*/  LOP3.LUT R2, R7, 0x1, RZ, 0xc0, !PT ;  /* 0x0000000107027812 */ /* 0x000fe400078ec0ff */
[----:B------:R-:W-:-:S02]  /*0a00*/  LEA.HI R4, R4, R4, RZ, 0x1d ;  /* 0x0000000404047211 */ /* 0x000fc400078fe8ff */
[----:B------:R-:W-:Y:S01]  /*0a10*/  ISETP.NE.U32.AND P6, PT, R2, 0x1, PT ;  /* 0x000000010200780c */ /* 0x000fe20003fc5070 */
[----:B------:R-:W-:Y:S01]  /*0a20*/  IMAD.U32 R2, RZ, RZ, UR9 ;  /* 0x00000009ff027e24 */ /* 0x000fe2000f8e00ff */
[----:B------:R-:W-:Y:S01]  /*0a30*/  UIMAD UR9, UR5, UR19, URZ ;  /* 0x00000013050972a4 */ /* 0x000fe2000f8e023f */
[----:B------:R-:W-:Y:S01]  /*0a40*/  IMAD.SHL.U32 R2, R11, 0x40, RZ ;  /* 0x000000400b027824 */ /* 0x000fe200078e00ff */
[----:B------:R-:W-:Y:S01]  /*0a50*/  UIMAD UR5, UR7, UR50, URZ ;  /* 0x00000032070572a4 */ /* 0x000fe2000f8e023f */
[----:B------:R-:W-:Y:S01]  /*0a60*/  IMAD.SHL.U32 R11, R0, 0x40, RZ ;  /* 0x00000040000b7824 */ /* 0x000fe200078e00ff */
[----:B------:R-:W-:Y:S01]  /*0a70*/  @!UP2 UIMAD UR7, UR8, UR17, URZ ;  /* 0x000000110807a2a4 */ /* 0x000fe2000f8e023f */
[----:B------:R-:W-:Y:S01]  /*0a80*/  IMAD.SHL.U32 R0, R19, 0x10, RZ ;  /* 0x0000001013007824 */ /* 0x000fe200078e00ff */
[----:B------:R-:W-:Y:S02]  /*0a90*/  LOP3.LUT R8, R2, 0x1c0, RZ, 0xc0, !PT ;  /* 0x000001c002087812 */ /* 0x000fe400078ec0ff */
[----:B------:R-:W-:-:S02]  /*0aa0*/  LOP3.LUT R2, R9, 0x3fffffe, RZ, 0xc0, !PT ;  /* 0x03fffffe09027812 */ /* 0x000fc400078ec0ff */
[----:B------:R-:W-:Y:S02]  /*0ab0*/  LOP3.LUT R5, R8, 0x30, R0, 0xf8, !PT ;  /* 0x0000003008057812 */ /* 0x000fe400078ef800 */
[----:B------:R-:W-:Y:S01]  /*0ac0*/  SEL R231, R231, 0x10, !P6 ;  /* 0x00000010e7e77807 */ /* 0x000fe20007000000 */
[----:B------:R-:W-:Y:S01]  /*0ad0*/  IMAD.IADD R13, R7, 0x1, -R2 ;  /* 0x00000001070d7824 */ /* 0x000fe200078e0a02 */
[----:B------:R-:W-:Y:S01]  /*0ae0*/  LEA.HI.SX32 R7, R18, R0, 0x1e ;  /* 0x0000000012077211 */ /* 0x000fe200078ff2ff */
[----:B------:R-:W-:Y:S01]  /*0af0*/  IMAD.SHL.U32 R2, R19, 0x400, RZ ;  /* 0x0000040013027824 */ /* 0x000fe200078e00ff */
[----:B------:R-:W-:Y:S02]  /*0b00*/  LOP3.LUT R0, R11, 0xc0, RZ, 0xc0, !PT ;  /* 0x000000c00b007812 */ /* 0x000fe400078ec0ff */
[--C-:B------:R-:W-:Y:S01]  /*0b10*/  LOP3.LUT R5, R5, 0x8, R149.reuse, 0xf8, !PT ;  /* 0x0000000805057812 */ /* 0x100fe200078ef895 */
[----:B------:R-:W-:Y:S01]  /*0b20*/  IMAD R151, R3, 0x200, R2 ;  /* 0x0000020003977824 */ /* 0x000fe200078e0202 */
[----:B------:R-:W-:Y:S01]  /*0b30*/  LOP3.LUT R149, R0, 0x8, R149, 0xf8, !PT ;  /* 0x0000000800957812 */ /* 0x000fe200078ef895 */
[----:B------:R-:W-:Y:S01]  /*0b40*/  IMAD.U32 R3, RZ, RZ, UR9 ;  /* 0x00000009ff037e24 */ /* 0x000fe2000f8e00ff */
[----:B------:R-:W-:Y:S01]  /*0b50*/  SHF.R.U32.HI R0, RZ, 0x3, R0 ;  /* 0x00000003ff007819 */ /* 0x000fe20000011600 */
[----:B------:R-:W-:Y:S01]  /*0b60*/  STL [R1], R7 ;  /* 0x0000000701007387 */ /* 0x000fe20000100800 */
[----:B------:R-:W-:Y:S01]  /*0b70*/  IADD3 R235, R4, R235, R2 ;  /* 0x000000eb04eb7210 */ /* 0x000fe20007ffe002 */
[----:B------:R-:W-:Y:S01]  /*0b80*/  IMAD.SHL.U32 R4, R12, 0x10, RZ ;  /* 0x000000100c047824 */ /* 0x000fe200078e00ff */
[----:B------:R-:W-:Y:S01]  /*0b90*/  LOP3.LUT R149, R149, R0, RZ, 0x3c, !PT ;  /* 0x0000000095957212 */ /* 0x000fe200078e3cff */
[----:B------:R-:W-:Y:S01]  /*0ba0*/  IMAD.U32 R0, RZ, RZ, UR13 ;  /* 0x0000000dff007e24 */ /* 0x000fe2000f8e00ff */
[----:B------:R-:W-:Y:S01]  /*0bb0*/  SHF.R.U32.HI R2, RZ, 0x3, R8 ;  /* 0x00000003ff027819 */ /* 0x000fe20000011608 */
[----:B------:R-:W-:-:S02]  /*0bc0*/  IMAD.SHL.U32 R235, R235, 0x2, RZ ;  /* 0x00000002ebeb7824 */ /* 0x000fc400078e00ff */
[----:B------:R-:W-:Y:S01]  /*0bd0*/  IMAD.U32 R149, R17, 0x20, R149 ;  /* 0x0000002011957824 */ /* 0x000fe200078e0095 */
[----:B------:R1:W-:Y:S01]  /*0be0*/  STL [R1+0x38], R0 ;  /* 0x0000380001007387 */ /* 0x0003e20000100800 */
[----:B------:R-:W-:Y:S01]  /*0bf0*/  LOP3.LUT R5, R5, R2, RZ, 0x3c, !PT ;  /* 0x0000000205057212 */ /* 0x000fe200078e3cff */
[C---:B------:R-:W-:Y:S01]  /*0c00*/  IMAD.IADD R236, R235.reuse, 0x1, R231 ;  /* 0x00000001ebec7824 */ /* 0x040fe200078e02e7 */
[C---:B------:R-:W-:Y:S01]  /*0c10*/  IADD3 R230, R235.reuse, 0x40, RZ ;  /* 0x00000040ebe67810 */ /* 0x040fe20007ffe0ff */
[----:B------:R2:W-:Y:S01]  /*0c20*/  STL [R1+0x34], R3 ;  /* 0x0000340301007387 */ /* 0x0005e20000100800 */
[----:B------:R-:W-:Y:S01]  /*0c30*/  @P4 IADD3 R230, R235, -0x40, RZ ;  /* 0xffffffc0ebe64810 */ /* 0x000fe20007ffe0ff */
[----:B------:R-:W-:Y:S02]  /*0c40*/  IMAD.SHL.U32 R149, R149, 0x2, RZ ;  /* 0x0000000295957824 */ /* 0x000fe400078e00ff */
[----:B------:R-:W-:Y:S02]  /*0c50*/  IMAD.IADD R237, R235, 0x1, R232 ;  /* 0x00000001ebed7824 */ /* 0x000fe400078e02e8 */
[----:B------:R-:W-:-:S02]  /*0c60*/  IMAD.IADD R231, R231, 0x1, R230 ;  /* 0x00000001e7e77824 */ /* 0x000fc400078e02e6 */
[----:B------:R-:W-:Y:S02]  /*0c70*/  IMAD.IADD R234, R236, 0x1, R232 ;  /* 0x00000001ecea7824 */ /* 0x000fe400078e02e8 */
[C---:B------:R-:W-:Y:S02]  /*0c80*/  IMAD.IADD R233, R232.reuse, 0x1, R230 ;  /* 0x00000001e8e97824 */ /* 0x040fe400078e02e6 */
[----:B------:R-:W-:Y:S02]  /*0c90*/  IMAD.IADD R150, R149, 0x1, R150 ;  /* 0x0000000195967824 */ /* 0x000fe400078e0296 */
[----:B------:R-:W-:Y:S02]  /*0ca0*/  IMAD.IADD R232, R232, 0x1, R231 ;  /* 0x00000001e8e87824 */ /* 0x000fe400078e02e7 */
[----:B-1----:R-:W-:Y:S02]  /*0cb0*/  IMAD R0, R19, 0x200, R6 ;  /* 0x0000020013007824 */ /* 0x002fe400078e0206 */
[----:B--2---:R-:W-:Y:S01]  /*0cc0*/  IMAD.U32 R3, RZ, RZ, UR5 ;  /* 0x00000005ff037e24 */ /* 0x004fe2000f8e00ff */
[----:B------:R-:W-:Y:S01]  /*0cd0*/  UIMAD UR5, UR55, UR14, URZ ;  /* 0x0000000e370572a4 */ /* 0x000fe2000f8e023f */
[----:B------:R-:W-:-:S02]  /*0ce0*/  IMAD R13, R13, 0x20, R0 ;  /* 0x000000200d0d7824 */ /* 0x000fc400078e0200 */
[----:B------:R-:W-:Y:S01]  /*0cf0*/  IMAD.U32 R0, RZ, RZ, UR4 ;  /* 0x00000004ff007e24 */ /* 0x000fe2000f8e00ff */
[----:B------:R-:W-:Y:S01]  /*0d00*/  STL [R1+0x24], R3 ;  /* 0x0000240301007387 */ /* 0x000fe20000100800 */
[----:B------:R-:W-:Y:S01]  /*0d10*/  USHF.R.S32.HI UR4, URZ, 0x1f, UR4 ;  /* 0x0000001f3f047899 */ /* 0x000fe20008011404 */
[----:B------:R-:W-:Y:S01]  /*0d20*/  IMAD.U32 R2, RZ, RZ, UR5 ;  /* 0x00000005ff027e24 */ /* 0x000fe2000f8e00ff */
[----:B------:R-:W-:Y:S01]  /*0d30*/  USHF.R.S32.HI UR5, URZ, 0x1f, UR20 ;  /* 0x0000001f3f057899 */ /* 0x000fe20008011414 */
[----:B------:R1:W-:Y:S04]  /*0d40*/  STL [R1+0x20], R0 ;  /* 0x0000200001007387 */ /* 0x0003e80000100800 */
        /* <DEDUP_REMOVED lines=10> */
[----:B------:R-:W-:-:S02]  /*0df0*/  SHF.R.U32.HI R3, RZ, 0x3, R0 ;  /* 0x00000003ff037819 */ /* 0x000fc40000011600 */
[----:B------:R-:W-:Y:S02]  /*0e00*/  SEL R152, R152, 0xffffffc0, !P2 ;  /* 0xffffffc098987807 */ /* 0x000fe40005000000 */
[----:B------:R-:W-:Y:S01]  /*0e10*/  SEL R157, R157, 0xffffffe0, !P0 ;  /* 0xffffffe09d9d7807 */ /* 0x000fe20004000000 */
        /* <DEDUP_REMOVED lines=33> */
[----:B------:R3:W-:Y:S01]  /*1030*/  STL [R1+0x14], R4 ;  /* 0x0000140401007387 */ /* 0x0007e20000100800 */
[----:B------:R-:W-:Y:S01]  /*1040*/  IMAD.IADD R152, R152, 0x1, R158 ;  /* 0x0000000198987824 */ /* 0x000fe200078e029e */
[C---:B------:R-:W-:Y:S02]  /*1050*/  IADD3 R160, R158.reuse, 0x4000, RZ ;  /* 0x000040009ea07810 */ /* 0x040fe40007ffe0ff */
[----:B------:R-:W-:Y:S01]  /*1060*/  IADD3 R159, R158, 0x6000, RZ ;  /* 0x000060009e9f7810 */ /* 0x000fe20007ffe0ff */
[----:B-1----:R-:W-:Y:S01]  /*1070*/  IMAD.SHL.U32 R2, R3, 0x2, RZ ;  /* 0x0000000203027824 */ /* 0x002fe200078e00ff */
[C---:B--2---:R-:W-:Y:S02]  /*1080*/  IADD3 R0, R4.reuse, 0x20, RZ ;  /* 0x0000002004007810 */ /* 0x044fe40007ffe0ff */
[----:B------:R-:W-:-:S05]  /*1090*/  @P3 IADD3 R0, R4, -0x20, RZ ;  /* 0xffffffe004003810 */ /* 0x000fca0007ffe0ff */
[----:B------:R3:W-:Y:S02]  /*10a0*/  STL [R1+0x18], R0 ;  /* 0x0000180001007387 */ /* 0x0007e40000100800 */
.L_x_578:
        /* <DEDUP_REMOVED lines=28> */
[----:B---3--:R-:W-:Y:S02]  /*1270*/  MOV R4, UR8 ;  /* 0x0000000800047c02 */ /* 0x008fe40008000f00 */
[----:B------:R-:W-:Y:S02]  /*1280*/  PLOP3.LUT P1, PT, PT, PT, UP1, 0x80, 0x0 ;  /* 0x000000000000781c */ /* 0x000fe40003f2f018 */
[----:B------:R1:W3:Y:S01]  /*1290*/  @P2 LDG.E R3, [R6.64] ;  /* 0x0000003006032981 */ /* 0x0002e2000c1e1900 */
[----:B------:R-:W-:-:S10]  /*12a0*/  MOV R5, UR9 ;  /* 0x0000000900057c02 */ /* 0x000fd40008000f00 */
[----:B----4-:R-:W4:Y:S04]  /*12b0*/  @!P1 LDG.E R0, [R4.64] ;  /* 0x0000003004009981 */ /* 0x010f28000c1e1900 */
[----:B-1---5:R-:W5:Y:S01]  /*12c0*/  @P2 LDG.E R6, [R6.64+0x4] ;  /* 0x0000043006062981 */ /* 0x022f62000c1e1900 */
[----:B------:R-:W-:Y:S02]  /*12d0*/  UMOV UR4, 0xffffffff ;  /* 0xffffffff00047882 */ /* 0x000fe40000000000 */
[----:B------:R-:W-:Y:S02]  /*12e0*/  UMOV UR45, URZ ;  /* 0x0000003f002d7c82 */ /* 0x000fe40008000000 */
[----:B------:R-:W-:Y:S02]  /*12f0*/  UMOV UR47, 0xffffffff ;  /* 0xffffffff002f7882 */ /* 0x000fe40000000000 */
[----:B--2---:R1:W2:Y:S01]  /*1300*/  @P0 R2UR UR45, R8 ;  /* 0x00000000082d03c2 */ /* 0x0042a200000e0000 */
[----:B------:R-:W-:-:S07]  /*1310*/  ISETP.NE.U32.AND P0, PT, RZ, c[0x0][0x248], PT ;  /* 0x00009200ff007a0c */ /* 0x000fce0003f05070 */
[----:B---3--:R-:W3:Y:S01]  /*1320*/  @P2 R2UR UR4, R3 ;  /* 0x00000000030423c2 */ /* 0x008ee200000e0000 */
[----:B------:R-:W-:-:S07]  /*1330*/  ISETP.NE.AND.EX P0, PT, RZ, c[0x0][0x24c], PT, P0 ;  /* 0x00009300ff007a0c */ /* 0x000fce0003f05300 */
[----:B-----5:R-:W3:Y:S08]  /*1340*/  @P2 R2UR UR7, R6 ;  /* 0x00000000060723c2 */ /* 0x020ef000000e0000 */
[----:B----4-:R1:W4:Y:S01]  /*1350*/  @!P1 R2UR UR47, R0 ;  /* 0x00000000002f93c2 */ /* 0x01032200000e0000 */
[----:B---3--:R-:W-:-:S03]  /*1360*/  @UP6 UIADD3 UR20, UR7, -UR4, URZ ;  /* 0x8000000407146290 */ /* 0x008fc6000fffe03f */
        /* <DEDUP_REMOVED lines=10> */
.L_x_534:
        /* <DEDUP_REMOVED lines=58> */
.L_x_536:
        /* <DEDUP_REMOVED lines=18> */
.L_x_537:
[----:B------:R-:W2:Y:S01]  /*18d0*/  LDL R0, [R1+0x1c] ;  /* 0x00001c0001007983 */ /* 0x000ea20000100800 */
[----:B------:R-:W-:-:S03]  /*18e0*/  ULDC.64 UR14, c[0x0][0x370] ;  /* 0x0000dc00000e7ab9 */ /* 0x000fc60000000a00 */
[----:B------:R-:W3:Y:S04]  /*18f0*/  LDL R3, [R1+0x24] ;  /* 0x0000240001037983 */ /* 0x000ee80000100800 */
[----:B------:R-:W2:Y:S01]  /*1900*/  LDL R4, [R1+0x3c] ;  /* 0x00003c0001047983 */ /* 0x000ea20000100800 */
[----:B------:R-:W-:-:S04]  /*1910*/  @UP1 UIMAD.WIDE.U32 UR8, UR4, UR14, URZ ;  /* 0x0000000e040812a5 */ /* 0x000fc8000f8e003f */
[----:B------:R-:W-:-:S03]  /*1920*/  @UP1 UIMAD UR25, UR4, UR15, UR9 ;  /* 0x0000000f041912a4 */ /* 0x000fc6000f8e0209 */
[----:B------:R-:W-:Y:S02]  /*1930*/  @UP1 UMOV UR23, UR8 ;  /* 0x0000000800171c82 */ /* 0x000fe40008000000 */
[----:B------:R-:W-:Y:S02]  /*1940*/  ULDC.64 UR8, c[0x0][0x368] ;  /* 0x0000da0000087ab9 */ /* 0x000fe40000000a00 */
[----:B------:R-:W-:-:S04]  /*1950*/  @!UP1 UIMAD UR13, UR56, UR8, URZ ;  /* 0x00000008380d92a4 */ /* 0x000fc8000f8e023f */
[----:B------:R-:W-:Y:S02]  /*1960*/  @!UP1 UIMAD UR13, UR50, UR9, UR13 ;  /* 0x00000009320d92a4 */ /* 0x000fe4000f8e020d */
[----:B------:R-:W-:Y:S02]  /*1970*/  @!UP1 UIMAD.WIDE.U32 UR8, UR50, UR8, URZ ;  /* 0x00000008320892a5 */ /* 0x000fe4000f8e003f */
[----:B------:R-:W-:Y:S02]  /*1980*/  ULDC UR17, c[0x0][0x224] ;  /* 0x0000890000117ab9 */ /* 0x000fe40000000800 */
[----:B------:R-:W-:-:S03]  /*1990*/  UIMAD.WIDE.U32 UR14, UR50, UR17, URZ ;  /* 0x00000011320e72a5 */ /* 0x000fc6000f8e003f */
[----:B------:R-:W-:Y:S02]  /*19a0*/  @!UP1 UMOV UR23, UR8 ;  /* 0x0000000800179c82 */ /* 0x000fe40008000000 */
[----:B------:R-:W-:Y:S02]  /*19b0*/  @!UP1 UIADD3 UR25, UR9, UR13, URZ ;  /* 0x0000000d09199290 */ /* 0x000fe4000fffe03f */
[----:B------:R-:W-:Y:S01]  /*19c0*/  UIMAD UR13, UR55, UR4, URZ ;  /* 0x00000004370d72a4 */ /* 0x000fe2000f8e023f */
[----:B------:R-:W-:Y:S01]  /*19d0*/  IABS R6, c[0x0][0x1c8] ;  /* 0x0000720000067a13 */ /* 0x000fe20000000000 */
[----:B--2---:R1:W2:Y:S08]  /*19e0*/  R2UR UR16, R0 ;  /* 0x00000000001073c2 */ /* 0x0042b000000e0000 */
[----:B---3--:R3:W5:Y:S01]  /*19f0*/  R2UR UR19, R3 ;  /* 0x00000000031373c2 */ /* 0x00876200000e0000 */
[----:B-1----:R-:W4:Y:S04]  /*1a00*/  LDL R0, [R1+0x38] ;  /* 0x0000380001007983 */ /* 0x002f280000100800 */
[----:B---3--:R-:W3:Y:S01]  /*1a10*/  LDL R3, [R1+0x2c] ;  /* 0x00002c0001037983 */ /* 0x008ee20000100800 */
[----:B-----5:R-:W-:-:S02]  /*1a20*/  UIMAD UR8, UR56, UR17, UR19 ;  /* 0x00000011380872a4 */ /* 0x020fc4000f8e0213 */
[----:B------:R-:W1:Y:S02]  /*1a30*/  S2UR UR17, SR_CTAID.X ;  /* 0x00000000001179c3 */ /* 0x000e640000002500 */
[----:B------:R-:W-:-:S03]  /*1a40*/  UIADD3 UR8, UR15, UR8, URZ ;  /* 0x000000080f087290 */ /* 0x000fc6000fffe03f */
[----:B------:R-:W-:Y:S02]  /*1a50*/  ULDC.64 UR14, c[0x0][0x3d8] ;  /* 0x0000f600000e7ab9 */ /* 0x000fe40000000a00 */
[----:B--2---:R-:W-:-:S04]  /*1a60*/  UIMAD UR8, UR54, UR8, UR16 ;  /* 0x00000008360872a4 */ /* 0x004fc8000f8e0210 */
[----:B------:R-:W-:Y:S02]  /*1a70*/  UIADD3 UR16, UR59, UR8, URZ ;  /* 0x000000083b107290 */ /* 0x000fe4000fffe03f */
[----:B------:R-:W-:-:S04]  /*1a80*/  UIMAD.WIDE.U32 UR8, UR54, UR4, URZ ;  /* 0x00000004360872a5 */ /* 0x000fc8000f8e003f */
[----:B------:R-:W-:Y:S02]  /*1a90*/  @UP1 UIADD3 UR16, UR9, UR13, URZ ;  /* 0x0000000d09101290 */ /* 0x000fe4000fffe03f */
[----:B------:R-:W-:Y:S02]  /*1aa0*/  USEL UR24, UR58, UR8, !UP1 ;  /* 0x000000083a187287 */ /* 0x000fe4000c800000 */
[----:B-1----:R-:W-:Y:S01]  /*1ab0*/  UIMAD.WIDE.U32 UR8, UR17, UR14, URZ ;  /* 0x0000000e110872a5 */ /* 0x002fe2000f8e003f */
[----:B------:R1:W2:Y:S02]  /*1ac0*/  R2UR UR14, R4 ;  /* 0x00000000040e73c2 */ /* 0x0002a400000e0000 */
[----:B-1----:R-:W1:Y:S01]  /*1ad0*/  I2F.RP R4, R6 ;  /* 0x0000000600047306 */ /* 0x002e620000209400 */
[----:B------:R-:W-:Y:S02]  /*1ae0*/  USEL UR19, UR8, URZ, UP3 ;  /* 0x0000003f08137287 */ /* 0x000fe40009800000 */
[----:B------:R-:W-:-:S02]  /*1af0*/  UIMAD UR15, UR17, UR15, UR9 ;  /* 0x0000000f110f72a4 */ /* 0x000fc4000f8e0209 */
[----:B------:R-:W-:-:S03]  /*1b00*/  USHF.L.U64.HI UR8, UR50, 0x7, UR56 ;  /* 0x0000000732087899 */ /* 0x000fc60008010238 */
[----:B-1----:R-:W1:Y:S01]  /*1b10*/  MUFU.RCP R4, R4 ;  /* 0x0000000400047308 */ /* 0x002e620000001000 */
[----:B------:R-:W-:Y:S02]  /*1b20*/  USHF.L.U32 UR17, UR50, 0x7, URZ ;  /* 0x0000000732117899 */ /* 0x000fe4000800063f */
[----:B------:R-:W-:Y:S02]  /*1b30*/  USEL UR9, UR8, URZ, UP6 ;  /* 0x0000003f08097287 */ /* 0x000fe4000b000000 */
[----:B------:R-:W-:-:S04]  /*1b40*/  USEL UR8, UR17, URZ, UP6 ;  /* 0x0000003f11087287 */ /* 0x000fc8000b000000 */
[----:B------:R-:W-:Y:S01]  /*1b50*/  UIADD3 UR8, UP0, UR7, UR8, URZ ;  /* 0x0000000807087290 */ /* 0x000fe2000ff1e03f */
[----:B-1----:R-:W-:-:S03]  /*1b60*/  IADD3 R4, R4, 0xffffffe, RZ ;  /* 0x0ffffffe04047810 */ /* 0x002fc60007ffe0ff */
[----:B------:R-:W-:Y:S01]  /*1b70*/  UIADD3.X UR13, UR26, UR9, URZ, UP0, !UPT ;  /* 0x000000091a0d7290 */ /* 0x000fe200087fe43f */
[----:B------:R1:W5:Y:S01]  /*1b80*/  F2I.FTZ.U32.TRUNC.NTZ R5, R4 ;  /* 0x0000000400057305 */ /* 0x000362000021f000 */
[----:B------:R-:W-:-:S04]  /*1b90*/  UIMAD UR9, UR55, UR8, URZ ;  /* 0x00000008370972a4 */ /* 0x000fc8000f8e023f */
[----:B------:R-:W-:Y:S01]  /*1ba0*/  UIMAD UR13, UR54, UR13, UR9 ;  /* 0x0000000d360d72a4 */ /* 0x000fe2000f8e0209 */
[----:B-1----:R-:W-:Y:S01]  /*1bb0*/  IMAD.MOV.U32 R4, RZ, RZ, RZ ;  /* 0x000000ffff047224 */ /* 0x002fe200078e00ff */
[----:B------:R-:W-:-:S05]  /*1bc0*/  ISETP.NE.AND P1, PT, RZ, c[0x0][0x1c8], PT ;  /* 0x00007200ff007a0c */ /* 0x000fca0003f25270 */
[----:B----4-:R5:W1:Y:S08]  /*1bd0*/  R2UR UR9, R0 ;  /* 0x00000000000973c2 */ /* 0x010a7000000e0000 */
[----:B---3--:R3:W4:Y:S01]  /*1be0*/  R2UR UR17, R3 ;  /* 0x00000000031173c2 */ /* 0x00872200000e0000 */
[----:B-----5:R-:W-:-:S04]  /*1bf0*/  IMAD.MOV R0, RZ, RZ, -R5 ;  /* 0x000000ffff007224 */ /* 0x020fc800078e0a05 */
[----:B------:R-:W-:Y:S01]  /*1c00*/  IMAD R0, R0, R6, RZ ;  /* 0x0000000600007224 */ /* 0x000fe200078e02ff */
[----:B---3--:R-:W-:-:S03]  /*1c10*/  IABS R3, UR52 ;  /* 0x0000003400037c13 */ /* 0x008fc60008000000 */
        /* <DEDUP_REMOVED lines=12> */
[----:B------:R-:W-:Y:S01]  /*1ce0*/  @P2 IADD3 R4, R4, 0x1, RZ ;  /* 0x0000000104042810 */ /* 0x000fe20007ffe0ff */
[----:B------:R-:W-:-:S04]  /*1cf0*/  @UP2 UIMAD UR14, UR52, UR14, UR9 ;  /* 0x0000000e340e22a4 */ /* 0x000fc8000f8e0209 */
[----:B------:R-:W-:Y:S01]  /*1d00*/  @!P0 IMAD.MOV R4, RZ, RZ, -R4 ;  /* 0x000000ffff048224 */ /* 0x000fe200078e0a04 */
[----:B------:R-:W-:Y:S01]  /*1d10*/  PLOP3.LUT P0, PT, PT, PT, UP2, 0x80, 0x0 ;  /* 0x000000000000781c */ /* 0x000fe20003f0f028 */
[----:B------:R-:W-:Y:S02]  /*1d20*/  UIMAD.WIDE.U32 UR8, UR54, UR8, URZ ;  /* 0x00000008360872a5 */ /* 0x000fe4000f8e003f */
[----:B----4-:R-:W-:Y:S01]  /*1d30*/  @!UP2 UMOV UR14, UR17 ;  /* 0x00000011000eac82 */ /* 0x010fe20008000000 */
[----:B------:R-:W-:Y:S01]  /*1d40*/  @!P1 LOP3.LUT R4, RZ, c[0x0][0x1c8], RZ, 0x33, !PT ;  /* 0x00007200ff049a12 */ /* 0x000fe200078e33ff */
[----:B------:R-:W-:Y:S02]  /*1d50*/  USEL UR17, UR15, URZ, UP3 ;  /* 0x0000003f0f117287 */ /* 0x000fe40009800000 */
        /* <DEDUP_REMOVED lines=11> */
[----:B------:R-:W-:Y:S01]  /*1e10*/  ULDC.U8 UR6, c[0x0][0x2d8] ;  /* 0x0000b60000067ab9 */ /* 0x000fe20000000000 */
[----:B------:R-:W-:Y:S05]  /*1e20*/  BRA `(.L_x_539) ;  /* 0x0000003000007947 */ /* 0x000fea0003800000 */
.L_x_538:
[----:B------:R-:W2:Y:S02]  /*1e30*/  LDL R0, [R1+0x34] ;  /* 0x0000340001007983 */ /* 0x000ea40000100800 */
[----:B--2---:R1:W2:Y:S01]  /*1e40*/  R2UR UR4, R0 ;  /* 0x00000000000473c2 */ /* 0x0042a200000e0000 */
[----:B------:R-:W-:-:S07]  /*1e50*/  DEPBAR.LE SB1, 0x0, {2} ;  /* 0x000090040000791a */ /* 0x000fce0000000000 */
.L_x_539:
        /* <DEDUP_REMOVED lines=9> */
[----:B--2---:R-:W-:-:S03]  /*1ef0*/  UIADD3 UR8, UP5, UP4, UR8, UR61, UR6 ;  /* 0x0000003d08087290 */ /* 0x004fc6000fcbe006 */
[----:B------:R-:W-:Y:S01]  /*1f00*/  SHF.R.S32.HI R3, RZ, 0x2, R3 ;  /* 0x00000002ff037819 */ /* 0x000fe20000011403 */
[----:B------:R-:W-:Y:S02]  /*1f10*/  UIADD3 UR19, UP1, UP0, UR19, UR8, UR24 ;  /* 0x0000000813137290 */ /* 0x000fe4000f83e018 */
[----:B------:R-:W-:Y:S01]  /*1f20*/  USHF.R.S32.HI UR24, URZ, 0x1f, UR52 ;  /* 0x0000001f3f187899 */ /* 0x000fe20008011434 */
[----:B------:R-:W-:Y:S01]  /*1f30*/  SHF.R.S32.HI R18, RZ, 0x1f, R3 ;  /* 0x0000001fff127819 */ /* 0x000fe20000011403 */
[----:B------:R-:W-:-:S03]  /*1f40*/  ULDC.U8 UR6, c[0x0][0x2d8] ;  /* 0x0000b60000067ab9 */ /* 0x000fc60000000000 */
[----:B---3--:R1:W2:Y:S02]  /*1f50*/  R2UR UR8, R0 ;  /* 0x00000000000873c2 */ /* 0x0082a400000e0000 */
        /* <DEDUP_REMOVED lines=10> */
[----:B------:R-:W-:Y:S02]  /*2000*/  IMAD R0, R0, c[0x0][0x194], R5 ;  /* 0x0000650000007a24 */ /* 0x000fe400078e0205 */
        /* <DEDUP_REMOVED lines=10> */
[----:B------:R-:W-:Y:S01]  /*20b0*/  UMOV UR24, 0x4 ;  /* 0x0000000400187882 */ /* 0x000fe20000000000 */
        /* <DEDUP_REMOVED lines=11> */
[----:B------:R-:W-:Y:S01]  /*2170*/  ULEA.HI.SX32 UR7, UR46, 0xffffffff, 0x19 ;  /* 0xffffffff2e077891 */ /* 0x000fe2000f8fca3f */
        /* <DEDUP_REMOVED lines=8> */
[----:B------:R-:W-:Y:S02]  /*2200*/  ULDC.64 UR14, c[0x0][0x3c8] ;  /* 0x0000f200000e7ab9 */ /* 0x000fe40000000a00 */
[----:B------:R-:W-:Y:S01]  /*2210*/  IMAD R0, R18, c[0x0][0x370], RZ ;  /* 0x0000dc0012007a24 */ /* 0x000fe200078e02ff */
[----:B------:R-:W-:Y:S01]  /*2220*/  IADD3 R9, R9, UR16, RZ ;  /* 0x0000001009097c10 */ /* 0x000fe2000fffe0ff */
[C---:B------:R-:W-:Y:S01]  /*2230*/  IMAD.WIDE.U32 R6, R3.reuse, c[0x0][0x370], R6 ;  /* 0x0000dc0003067a25 */ /* 0x040fe200078e0006 */
[----:B------:R-:W-:Y:S01]  /*2240*/  ULDC.64 UR16, c[0x0][0x200] ;  /* 0x0000800000107ab9 */ /* 0x000fe20000000a00 */
[----:B------:R-:W-:Y:S01]  /*2250*/  LEA R12, P2, R8, c[0x0][0x160], 0x1 ;  /* 0x00005800080c7a11 */ /* 0x000fe200078408ff */
[----:B------:R-:W-:Y:S01]  /*2260*/  UIMAD.WIDE UR16, UR4, UR24, UR16 ;  /* 0x00000018041072a5 */ /* 0x000fe2000f8e0210 */
[----:B------:R-:W-:Y:S01]  /*2270*/  IMAD R0, R3, c[0x0][0x374], R0 ;  /* 0x0000dd0003007a24 */ /* 0x000fe200078e0200 */
[----:B------:R-:W-:Y:S01]  /*2280*/  LEA R10, P1, R6, c[0x0][0x330], 0x1 ;  /* 0x0000cc00060a7a11 */ /* 0x000fe200078208ff */
[----:B------:R-:W-:Y:S01]  /*2290*/  UIMAD.WIDE UR8, UR8, UR24, UR14 ;  /* 0x00000018080872a5 */ /* 0x000fe2000f8e020e */
[----:B------:R-:W-:Y:S01]  /*22a0*/  LEA.HI.X R13, R8, c[0x0][0x164], R9, 0x1, P2 ;  /* 0x00005900080d7a11 */ /* 0x000fe200010f0c09 */
[----:B------:R-:W-:-:S05]  /*22b0*/  IMAD.IADD R0, R7, 0x1, R0 ;  /* 0x0000000107007824 */ /* 0x000fca00078e0200 */
[----:B------:R-:W-:Y:S01]  /*22c0*/  LEA.HI.X R11, R6, c[0x0][0x334], R0, 0x1, P1 ;  /* 0x0000cd00060b7a11 */ /* 0x000fe200008f0c00 */
[----:B------:R-:W-:Y:S05]  /*22d0*/  @!P0 BRA `(.L_x_540) ;  /* 0x00008bb000008947 */ /* 0x000fea0003800000 */
[----:B------:R-:W2:Y:S01]  /*22e0*/  LDL R19, [R1+0xc] ;  /* 0x00000c0001137983 */ /* 0x000ea20000100800 */
        /* <DEDUP_REMOVED lines=13> */
[----:B------:R-:W-:Y:S01]  /*23c0*/  UMOV UR9, UR17 ;  /* 0x0000001100097c82 */ /* 0x000fe20008000000 */
[----:B------:R-:W-:Y:S01]  /*23d0*/  MOV R0, UR4 ;  /* 0x0000000400007c02 */ /* 0x000fe20008000f00 */
        /* <DEDUP_REMOVED lines=10> */
[----:B------:R-:W-:Y:S01]  /*2480*/  UISETP.NE.AND UP0, UPT, UR4, 0x1, UPT ;  /* 0x000000010400788c */ /* 0x000fe2000bf05270 */
[----:B------:R-:W-:Y:S01]  /*2490*/  IMAD.IADD R12, R7, 0x1, R5 ;  /* 0x00000001070c7824 */ /* 0x000fe200078e0205 */
[----:B------:R-:W-:-:S04]  /*24a0*/  UIMAD UR4, UR12, -0x80, UR5 ;  /* 0xffffff800c0478a4 */ /* 0x000fc8000f8e0205 */
[----:B------:R-:W-:Y:S02]  /*24b0*/  @P0 BAR.SYNC.DEFER_BLOCKING 0x0 ;  /* 0x0000000000000b1d */ /* 0x000fe40000010000 */
[----:B------:R-:W-:Y:S01]  /*24c0*/  ISETP.GE.AND P2, PT, R3, UR4, PT ;  /* 0x0000000403007c0c */ /* 0x000fe2000bf46270 */
[----:B--2---:R-:W-:-:S12]  /*24d0*/  IMAD.SHL.U32 R0, R19, 0x2, RZ ;  /* 0x0000000213007824 */ /* 0x004fd800078e00ff */
        /* <DEDUP_REMOVED lines=21> */
.L_x_542:
[----:B------:R-:W-:Y:S05]  /*2630*/  BSYNC B0 ;  /* 0x0000000000007941 */ /* 0x000fea0003800000 */
.L_x_541:
        /* <DEDUP_REMOVED lines=21> */
.L_x_544:
[----:B------:R-:W-:Y:S05]  /*2790*/  BSYNC B0 ;  /* 0x0000000000007941 */ /* 0x000fea0003800000 */
.L_x_543:
        /* <DEDUP_REMOVED lines=17> */
.L_x_546:
[----:B------:R-:W-:Y:S05]  /*28b0*/  BSYNC B0 ;  /* 0x0000000000007941 */ /* 0x000fea0003800000 */
.L_x_545:
        /* <DEDUP_REMOVED lines=15> */
.L_x_548:
[----:B------:R-:W-:Y:S05]  /*29b0*/  BSYNC B0 ;  /* 0x0000000000007941 */ /* 0x000fea0003800000 */
.L_x_547:
        /* <DEDUP_REMOVED lines=20> */
.L_x_550:
[----:B------:R-:W-:Y:S05]  /*2b00*/  BSYNC B0 ;  /* 0x0000000000007941 */ /* 0x000fea0003800000 */
.L_x_549:
        /* <DEDUP_REMOVED lines=20> */
.L_x_552:
[----:B------:R-:W-:Y:S05]  /*2c50*/  BSYNC B0 ;  /* 0x0000000000007941 */ /* 0x000fea0003800000 */
.L_x_551:
[----:B--2---:R-:W2:Y:S01]  /*2c60*/  LDL R12, [R1] ;  /* 0x00000000010c7983 */ /* 0x004ea20000100800 */
[----:B------:R-:W-:Y:S01]  /*2c70*/  ULDC.64 UR14, c[0x0][0x198] ;  /* 0x00006600000e7ab9 */ /* 0x000fe20000000a00 */
[----:B---3--:R-:W-:Y:S01]  /*2c80*/  IMAD.WIDE.U32 R6, R15, c[0x0][0x198], R246 ;  /* 0x000066000f067a25 */ /* 0x008fe200078e00f6 */
[----:B------:R-:W-:Y:S01]  /*2c90*/  UIMAD UR13, UR13, UR14, URZ ;  /* 0x0000000e0d0d72a4 */ /* 0x000fe2000f8e023f */
[----:B------:R-:W-:Y:S02]  /*2ca0*/  MOV R251, 0x7f800000 ;  /* 0x7f80000000fb7802 */ /* 0x000fe40000000f00 */
[----:B------:R-:W-:Y:S01]  /*2cb0*/  IMAD.MOV.U32 R252, RZ, RZ, 0x7f800000 ;  /* 0x7f800000fffc7424 */ /* 0x000fe200078e00ff */
[----:B------:R-:W-:Y:S01]  /*2cc0*/  UIMAD UR13, UR18, UR15, UR13 ;  /* 0x0000000f120d72a4 */ /* 0x000fe2000f8e020d */
[----:B------:R-:W-:Y:S01]  /*2cd0*/  IADD3 R8, P3, R6, UR21, RZ ;  /* 0x0000001506087c10 */ /* 0x000fe2000ff7e0ff */
[----:B------:R-:W-:Y:S01]  /*2ce0*/  IMAD.MOV.U32 R250, RZ, RZ, 0x7f800000 ;  /* 0x7f800000fffa7424 */ /* 0x000fe200078e00ff */
[----:B------:R-:W-:-:S02]  /*2cf0*/  MOV R245, 0x7f800000 ;  /* 0x7f80000000f57802 */ /* 0x000fc40000000f00 */
[----:B------:R-:W-:Y:S01]  /*2d00*/  MOV R10, 0x4 ;  /* 0x00000004000a7802 */ /* 0x000fe20000000f00 */
[----:B------:R-:W-:-:S05]  /*2d10*/  IMAD.U32 R5, RZ, RZ, UR13 ;  /* 0x0000000dff057e24 */ /* 0x000fca000f8e00ff */
[----:B------:R-:W-:Y:S02]  /*2d20*/  IADD3.X R9, R7, UR22, R5, P3, !PT ;  /* 0x0000001607097c10 */ /* 0x000fe40009ffe405 */
[C---:B--2---:R-:W-:Y:S02]  /*2d30*/  IADD3 R7, R12.reuse, 0x8, RZ ;  /* 0x000000080c077810 */ /* 0x044fe40007ffe0ff */
[C---:B------:R-:W-:Y:S02]  /*2d40*/  IADD3 R6, R12.reuse, 0x40, RZ ;  /* 0x000000400c067810 */ /* 0x040fe40007ffe0ff */
[----:B------:R-:W-:Y:S02]  /*2d50*/  ISETP.GE.AND P6, PT, R12, UR4, PT ;  /* 0x000000040c007c0c */ /* 0x000fe4000bfc6270 */
[----:B------:R-:W-:Y:S02]  /*2d60*/  ISETP.GE.AND P5, PT, R7, UR4, PT ;  /* 0x0000000407007c0c */ /* 0x000fe4000bfa6270 */
[----:B------:R-:W-:Y:S01]  /*2d70*/  ISETP.GE.AND P4, PT, R6, UR4, PT ;  /* 0x0000000406007c0c */ /* 0x000fe2000bf86270 */
[----:B------:R-:W-:Y:S01]  /*2d80*/  IMAD.MOV.U32 R6, RZ, RZ, 0x4 ;  /* 0x00000004ff067424 */ /* 0x000fe200078e00ff */
[----:B------:R-:W-:-:S03]  /*2d90*/  IADD3 R5, R12, 0x48, RZ ;  /* 0x000000480c057810 */ /* 0x000fc60007ffe0ff */
        /* <DEDUP_REMOVED lines=33> */
.L_x_554:
[----:B--2---:R-:W-:Y:S05]  /*2fb0*/  BSYNC B0 ;  /* 0x0000000000007941 */ /* 0x004fea0003800000 */
.L_x_553:
        /* <DEDUP_REMOVED lines=19> */
.L_x_556:
[----:B------:R-:W-:Y:S05]  /*30f0*/  BSYNC B0 ;  /* 0x0000000000007941 */ /* 0x000fea0003800000 */
.L_x_555:
[----:B--2---:R-:W2:Y:S01]  /*3100*/  LDL R3, [R1+0x20] ;  /* 0x0000200001037983 */ /* 0x004ea20000100800 */
[----:B------:R-:W-:Y:S02]  /*3110*/  ULDC.64 UR16, c[0x0][0x318] ;  /* 0x0000c60000107ab9 */ /* 0x000fe40000000a00 */
[----:B------:R-:W-:Y:S01]  /*3120*/  USHF.R.S32.HI UR13, URZ, 0x1f, UR52 ;  /* 0x0000001f3f0d7899 */ /* 0x000fe20008011434 */
[----:B------:R-:W0:Y:S01]  /*3130*/  LDGDEPBAR ;  /* 0x00000000000079af */ /* 0x000e220000000000 */
[----:B------:R-:W-:Y:S02]  /*3140*/  UISETP.NE.U32.AND UP1, UPT, URZ, UR16, UPT ;  /* 0x000000103f00728c */ /* 0x000fe4000bf25070 */
[----:B------:R-:W-:Y:S01]  /*3150*/  ULDC.64 UR18, c[0x0][0x320] ;  /* 0x0000c80000127ab9 */ /* 0x000fe20000000a00 */
[----:B-1-34-:R-:W3:Y:S01]  /*3160*/  LDL R0, [R1+0x28] ;  /* 0x0000280001007983 */ /* 0x01aee20000100800 */
[----:B------:R-:W-:-:S03]  /*3170*/  UISETP.NE.AND.EX UP1, UPT, URZ, UR17, UPT, UP1 ;  /* 0x000000113f00728c */ /* 0x000fc6000bf25310 */
[----:B------:R-:W1:Y:S03]  /*3180*/  S2R R6, SR_TID.X ;  /* 0x0000000000067919 */ /* 0x000e660000002100 */
[----:B------:R-:W-:Y:S01]  /*3190*/  PLOP3.LUT P1, PT, PT, PT, UP1, 0x80, 0x0 ;  /* 0x000000000000781c */ /* 0x000fe20003f2f018 */
[----:B------:R-:W4:Y:S04]  /*31a0*/  S2R R7, SR_TID.X ;  /* 0x0000000000077919 */ /* 0x000f280000002100 */
[----:B------:R-:W-:Y:S02]  /*31b0*/  @UP1 UIMAD UR4, UR56, UR18, URZ ;  /* 0x00000012380412a4 */ /* 0x000fe4000f8e023f */
[----:B------:R-:W-:-:S02]  /*31c0*/  @UP1 UMOV UR14, UR52 ;  /* 0x00000034000e1c82 */ /* 0x000fc40008000000 */
[----:B------:R-:W-:Y:S02]  /*31d0*/  @UP1 UMOV UR15, UR13 ;  /* 0x0000000d000f1c82 */ /* 0x000fe40008000000 */
[----:B------:R-:W-:Y:S01]  /*31e0*/  @UP1 UIMAD.WIDE.U32 UR14, UR50, UR18, UR14 ;  /* 0x00000012320e12a5 */ /* 0x000fe2000f8e000e */
[----:B------:R-:W-:-:S04]  /*31f0*/  DEPBAR.LE SB0, 0x1 ;  /* 0x000080400000791a */ /* 0x000fc80000000000 */
[----:B------:R-:W-:Y:S01]  /*3200*/  BAR.SYNC.DEFER_BLOCKING 0x0 ;  /* 0x0000000000007b1d */ /* 0x000fe20000010000 */
[----:B------:R-:W-:Y:S02]  /*3210*/  @UP1 UIMAD UR19, UR50, UR19, UR4 ;  /* 0x00000013321312a4 */ /* 0x000fe4000f8e0204 */
[----:B------:R-:W-:Y:S01]  /*3220*/  @UP1 ULEA UR16, UP0, UR14, UR16, 0x2 ;  /* 0x000000100e101291 */ /* 0x000fe2000f80103f */
[----:B-1----:R-:W-:Y:S01]  /*3230*/  SHF.R.S32.HI R6, RZ, 0x1f, R6 ;  /* 0x0000001fff067819 */ /* 0x002fe20000011406 */
[----:B------:R-:W-:-:S03]  /*3240*/  @UP1 UIADD3 UR19, UR15, UR19, URZ ;  /* 0x000000130f131290 */ /* 0x000fc6000fffe03f */
[----:B----4-:R-:W-:Y:S01]  /*3250*/  LEA.HI R6, R6, R7, RZ, 0x7 ;  /* 0x0000000706067211 */ /* 0x010fe200078f38ff */
[----:B------:R-:W-:Y:S01]  /*3260*/  @UP1 ULEA.HI.X UR17, UR14, UR17, UR19, 0x2, UP0 ;  /* 0x000000110e111291 */ /* 0x000fe200080f1413 */
[----:B------:R-:W-:Y:S02]  /*3270*/  IMAD.U32 R4, RZ, RZ, UR16 ;  /* 0x00000010ff047e24 */ /* 0x000fe4000f8e00ff */
[----:B------:R-:W-:-:S03]  /*3280*/  SHF.R.S32.HI R6, RZ, 0x7, R6 ;  /* 0x00000007ff067819 */ /* 0x000fc60000011406 */
[----:B------:R-:W-:-:S05]  /*3290*/  IMAD.U32 R5, RZ, RZ, UR17 ;  /* 0x00000011ff057e24 */ /* 0x000fca000f8e00ff */
[----:B------:R-:W4:Y:S01]  /*32a0*/  @P1 LDG.E R4, [R4.64] ;  /* 0x0000003004041981 */ /* 0x000f22000c1e1900 */
[----:B------:R-:W-:-:S03]  /*32b0*/  IMAD.MOV.U32 R7, RZ, RZ, c[0x0][0x30c] ;  /* 0x0000c300ff077624 */ /* 0x000fc600078e00ff */
[----:B------:R-:W1:Y:S04]  /*32c0*/  LDSM.16.M88.4 R116, [R149+0x8000] ;  /* 0x008000009574783b */ /* 0x000e680000000200 */
[----:B------:R-:W1:Y:S04]  /*32d0*/  LDSM.16.M88.4 R120, [R149+0x8400] ;  /* 0x008400009578783b */ /* 0x000e680000000200 */
[----:B------:R-:W1:Y:S04]  /*32e0*/  LDSM.16.M88.4 R124, [R149+0x8800] ;  /* 0x00880000957c783b */ /* 0x000e680000000200 */
[----:B------:R-:W1:Y:S04]  /*32f0*/  LDSM.16.M88.4 R128, [R149+0x8c00] ;  /* 0x008c00009580783b */ /* 0x000e680000000200 */
[----:B------:R-:W1:Y:S04]  /*3300*/  LDSM.16.M88.4 R132, [R150+0x8000] ;  /* 0x008000009684783b */ /* 0x000e680000000200 */
[----:B------:R-:W1:Y:S04]  /*3310*/  LDSM.16.M88.4 R136, [R150+0x8400] ;  /* 0x008400009688783b */ /* 0x000e680000000200 */
[----:B------:R-:W1:Y:S04]  /*3320*/  LDSM.16.M88.4 R140, [R150+0x8800] ;  /* 0x00880000968c783b */ /* 0x000e680000000200 */
[----:B------:R-:W1:Y:S01]  /*3330*/  LDSM.16.M88.4 R144, [R150+0x8c00] ;  /* 0x008c00009690783b */ /* 0x000e620000000200 */
[----:B--2---:R2:W1:Y:S08]  /*3340*/  R2UR UR22, R3 ;  /* 0x00000000031673c2 */ /* 0x00447000000e0000 */
[----:B---3--:R3:W1:Y:S01]  /*3350*/  R2UR UR21, R0 ;  /* 0x00000000001573c2 */ /* 0x00866200000e0000 */
[----:B--2---:R-:W2:Y:S01]  /*3360*/  S2R R3, SR_TID.X ;  /* 0x0000000000037919 */ /* 0x004ea20000002100 */
[----:B---3--:R-:W-:-:S02]  /*3370*/  IMAD.U32 R0, RZ, RZ, UR12 ;  /* 0x0000000cff007e24 */ /* 0x008fc4000f8e00ff */
[----:B--2---:R-:W-:-:S05]  /*3380*/  IMAD.SHL.U32 R3, R3, 0x2, RZ ;  /* 0x0000000203037824 */ /* 0x004fca00078e00ff */
[----:B------:R-:W-:-:S05]  /*3390*/  LOP3.LUT R3, R3, 0x6, RZ, 0xc0, !PT ;  /* 0x0000000603037812 */ /* 0x000fca00078ec0ff */
[----:B------:R-:W-:-:S04]  /*33a0*/  IMAD R3, R6, 0x40, R3 ;  /* 0x0000004006037824 */ /* 0x000fc800078e0203 */
[----:B------:R-:W-:-:S05]  /*33b0*/  IMAD R0, R0, 0x80, R3 ;  /* 0x0000008000007824 */ /* 0x000fca00078e0203 */
[----:B------:R-:W-:Y:S02]  /*33c0*/  IADD3 R8, R12, -UR20, -R0 ;  /* 0x800000140c087c10 */ /* 0x000fe4000fffe800 */
[----:B------:R-:W4:Y:S01]  /*33d0*/  @P1 MUFU.RCP R0, c[0x0][0x238] ;  /* 0x00008e0000001b08 */ /* 0x000f220000001000 */
[----:B------:R-:W-:Y:S02]  /*33e0*/  IMAD.MOV.U32 R6, RZ, RZ, c[0x0][0x308] ;  /* 0x0000c200ff067624 */ /* 0x000fe400078e00ff */
[----:B----4-:R-:W-:-:S04]  /*33f0*/  @P1 FMUL.FTZ R4, R4, R0 ;  /* 0x0000000004041220 */ /* 0x010fc80000410000 */
[----:B------:R2:W3:Y:S02]  /*3400*/  @P1 R2UR UR13, R4 ;  /* 0x00000000040d13c2 */ /* 0x0004e400000e0000 */
[----:B--2---:R2:W1:Y:S04]  /*3410*/  LDG.E.64 R4, [R6.64+0x8] ;  /* 0x0000083006047981 */ /* 0x004468000c1e1b00 */
[----:B--2---:R-:W2:Y:S01]  /*3420*/  LDG.E.64 R6, [R6.64] ;  /* 0x0000003006067981 */ /* 0x004ea2000c1e1b00 */
[----:B------:R-:W-:Y:S02]  /*3430*/  SHF.R.S32.HI R0, RZ, 0x1f, R16 ;  /* 0x0000001fff007819 */ /* 0x000fe40000011410 */
[----:B------:R-:W-:-:S04]  /*3440*/  IADD3 R3, R162, 0x1000, RZ ;  /* 0x00001000a2037810 */ /* 0x000fc80007ffe0ff */
[----:B------:R-:W-:Y:S01]  /*3450*/  SEL R148, R3, R162, !P0 ;  /* 0x000000a203947207 */ /* 0x000fe20004000000 */
        /* <DEDUP_REMOVED lines=19> */
[----:B------:R-:W-:Y:S01]  /*3590*/  UMOV UR4, URZ ;  /* 0x0000003f00047c82 */ /* 0x000fe20008000000 */
[----:B------:R-:W-:Y:S01]  /*35a0*/  IMAD.IADD R155, R154, 0x1, R157 ;  /* 0x000000019a9b7824 */ /* 0x000fe200078e029d */
[----:B---3--:R-:W-:Y:S01]  /*35b0*/  @UP1 UMOV UR4, UR13 ;  /* 0x0000000d00041c82 */ /* 0x008fe20008000000 */
[----:B-1----:R-:W-:-:S04]  /*35c0*/  IADD3 R248, P2, P1, R4, UR22, R16 ;  /* 0x0000001604f87c10 */ /* 0x002fc8000f95e010 */
[----:B------:R-:W-:Y:S02]  /*35d0*/  IADD3.X R4, R5, UR21, R0, P2, P1 ;  /* 0x0000001505047c10 */ /* 0x000fe400097e2400 */
[----:B------:R-:W-:Y:S01]  /*35e0*/  IADD3 R0, R156, 0x1000, RZ ;  /* 0x000010009c007810 */ /* 0x000fe20007ffe0ff */
[----:B--2---:R-:W1:Y:S03]  /*35f0*/  R2UR UR14, R6 ;  /* 0x00000000060e73c2 */ /* 0x004e6600000e0000 */
[----:B------:R-:W-:-:S05]  /*3600*/  SEL R0, R0, R156, !P0 ;  /* 0x0000009c00007207 */ /* 0x000fca0004000000 */
[----:B------:R-:W-:Y:S01]  /*3610*/  IMAD.SHL.U32 R3, R0, 0x2, RZ ;  /* 0x0000000200037824 */ /* 0x000fe200078e00ff */
[----:B------:R-:W2:Y:S01]  /*3620*/  R2UR UR28, R7 ;  /* 0x00000000071c73c2 */ /* 0x000ea200000e0000 */
[----:B-1----:R-:W-:-:S05]  /*3630*/  LOP3.LUT R0, R4, UR14, RZ, 0x3c, !PT ;  /* 0x0000000e04007c12 */ /* 0x002fca000f8e3cff */
[----:B------:R1:W-:Y:S02]  /*3640*/  STL [R1+0x4], R0 ;  /* 0x0000040001007387 */ /* 0x0003e40000100800 */
[----:B-1----:R-:W-:-:S05]  /*3650*/  IADD3 R0, R8, UR5, RZ ;  /* 0x0000000508007c10 */ /* 0x002fca000fffe0ff */
[----:B------:R1:W-:Y:S01]  /*3660*/  STL [R1+0x8], R0 ;  /* 0x0000080001007387 */ /* 0x0003e20000100800 */
[----:B------:R-:W-:Y:S01]  /*3670*/  IMAD.WIDE.U32 R248, R248, -0x2daee0ad, RZ ;  /* 0xd2511f53f8f87825 */ /* 0x000fe200078e00ff */
        /* <DEDUP_REMOVED lines=12> */
.L_x_559:
[----:B------:R-:W2:Y:S01]  /*3740*/  LDL R4, [R1+0x8] ;  /* 0x0000080001047983 */ /* 0x000ea20000100800 */
[----:B-1----:R-:W-:Y:S01]  /*3750*/  IMAD.U32 R0, RZ, RZ, UR7 ;  /* 0x00000007ff007e24 */ /* 0x002fe2000f8e00ff */
[----:B------:R-:W-:Y:S01]  /*3760*/  USHF.L.U32 UR24, UR12, 0x7, URZ ;  /* 0x000000070c187899 */ /* 0x000fe2000800063f */
[----:B------:R-:W-:Y:S01]  /*3770*/  IMAD.IADD R112, R157, 0x1, R148 ;  /* 0x000000019d707824 */ /* 0x000fe200078e0294 */
[----:B------:R-:W3:Y:S01]  /*3780*/  LDL R167, [R1+0x10] ;  /* 0x0000100001a77983 */ /* 0x000ee20000100800 */
[----:B------:R-:W-:Y:S02]  /*3790*/  UISETP.GE.AND UP1, UPT, UR7, 0x1, UPT ;  /* 0x000000010700788c */ /* 0x000fe4000bf26270 */
[----:B------:R-:W-:Y:S01]  /*37a0*/  UIADD3 UR24, UR24, 0x80, URZ ;  /* 0x0000008018187890 */ /* 0x000fe2000fffe03f */
[----:B------:R-:W4:Y:S03]  /*37b0*/  LDL R170, [R1+0x4] ;  /* 0x0000040001aa7983 */ /* 0x000f260000100800 */
[----:B------:R-:W-:Y:S01]  /*37c0*/  UISETP.GE.AND UP0, UPT, UR24, UR5, UPT ;  /* 0x000000051800728c */ /* 0x000fe2000bf06270 */
[----:B------:R-:W0:Y:S08]  /*37d0*/  LDGDEPBAR ;  /* 0x00000000000079af */ /* 0x000e300000000000 */
[----:B------:R-:W1:Y:S08]  /*37e0*/  S2R R187, SR_TID.X ;  /* 0x0000000000bb7919 */ /* 0x000e700000002100 */
[----:B------:R-:W1:Y:S02]  /*37f0*/  S2R R188, SR_TID.X ;  /* 0x0000000000bc7919 */ /* 0x000e640000002100 */
[----:B-1----:R-:W-:Y:S01]  /*3800*/  SHF.R.S32.HI R187, RZ, 0x1f, R187 ;  /* 0x0000001fffbb7819 */ /* 0x002fe200000114bb */
[----:B------:R-:W-:Y:S05]  /*3810*/  DEPBAR.LE SB0, 0x0 ;  /* 0x000080000000791a */ /* 0x000fea0000000000 */
[----:B------:R-:W-:Y:S01]  /*3820*/  BAR.SYNC.DEFER_BLOCKING 0x0 ;  /* 0x0000000000007b1d */ /* 0x000fe20000010000 */
[----:B------:R-:W-:Y:S04]  /*3830*/  LEA.HI R187, R187, R188, RZ, 0x7 ;  /* 0x000000bcbbbb7211 */ /* 0x000fe800078f38ff */
[----:B------:R-:W-:Y:S03]  /*3840*/  SHF.R.S32.HI R187, RZ, 0x7, R187 ;  /* 0x00000007ffbb7819 */ /* 0x000fe600000114bb */
[----:B------:R-:W-:Y:S08]  /*3850*/  LDSM.16.M88.4 R64, [R148] ;  /* 0x000000009440783b */ /* 0x000ff00000000200 */
[----:B------:R-:W1:Y:S08]  /*3860*/  LDSM.16.M88.4 R16, [R149+0x6000] ;  /* 0x006000009510783b */ /* 0x000e700000000200 */
[----:B------:R-:W1:Y:S08]  /*3870*/  LDSM.16.M88.4 R60, [R148+0x1000] ;  /* 0x00100000943c783b */ /* 0x000e700000000200 */
[----:B------:R-:W1:Y:S08]  /*3880*/  LDSM.16.M88.4 R32, [R149+0x6400] ;  /* 0x006400009520783b */ /* 0x000e700000000200 */
[----:B------:R-:W1:Y:S08]  /*3890*/  LDSM.16.M88.4 R48, [R149+0x6800] ;  /* 0x006800009530783b */ /* 0x000e700000000200 */
[----:B------:R-:W1:Y:S08]  /*38a0*/  LDSM.16.M88.4 R100, [R149+0x6c00] ;  /* 0x006c00009564783b */ /* 0x000e700000000200 */
[----:B------:R-:W-:Y:S08]  /*38b0*/  LDSM.16.M88.4 R104, [R112] ;  /* 0x000000007068783b */ /* 0x000ff00000000200 */
[----:B------:R-:W1:Y:S01]  /*38c0*/  LDSM.16.M88.4 R108, [R150+0x6000] ;  /* 0x00600000966c783b */ /* 0x000e620000000200 */
[----:B--2---:R-:W-:Y:S05]  /*38d0*/  IMAD R0, R0, 0x80, R4 ;  /* 0x0000008000007824 */ /* 0x004fea00078e0204 */
[----:B------:R-:W-:Y:S02]  /*38e0*/  IABS R5, R0 ;  /* 0x0000000000057213 */ /* 0x000fe40000000000 */
[C---:B------:R-:W-:Y:S02]  /*38f0*/  IADD3 R4, R0.reuse, 0x48, RZ ;  /* 0x0000004800047810 */ /* 0x040fe40007ffe0ff */
[----:B------:R-:W-:Y:S01]  /*3900*/  IADD3 R175, R0, 0x20, RZ ;  /* 0x0000002000af7810 */ /* 0x000fe20007ffe0ff */
[----:B------:R2:W-:Y:S01]  /*3910*/  I2F R194, R5 ;  /* 0x0000000500c27306 */ /* 0x0005e20000201400 */
[----:B------:R-:W-:Y:S02]  /*3920*/  ISETP.GE.AND P0, PT, R4, RZ, PT ;  /* 0x000000ff0400720c */ /* 0x000fe40003f06270 */
[C---:B------:R-:W-:Y:S02]  /*3930*/  IADD3 R174, R0.reuse, 0x1f, RZ ;  /* 0x0000001f00ae7810 */ /* 0x040fe40007ffe0ff */
[C---:B------:R-:W-:Y:S02]  /*3940*/  IADD3 R7, R0.reuse, 0x40, RZ ;  /* 0x0000004000077810 */ /* 0x040fe40007ffe0ff */
[C---:B------:R-:W-:Y:S02]  /*3950*/  IADD3 R176, R0.reuse, 0x18, RZ ;  /* 0x0000001800b07810 */ /* 0x040fe40007ffe0ff */
[C---:B------:R-:W-:Y:S02]  /*3960*/  IADD3 R6, R0.reuse, -0x1, RZ ;  /* 0xffffffff00067810 */ /* 0x040fe40007ffe0ff */
[C---:B------:R-:W-:Y:S02]  /*3970*/  IADD3 R181, R0.reuse, 0x10, RZ ;  /* 0x0000001000b57810 */ /* 0x040fe40007ffe0ff */
[C---:B------:R-:W-:Y:S02]  /*3980*/  IADD3 R12, R0.reuse, 0x3f, RZ ;  /* 0x0000003f000c7810 */ /* 0x040fe40007ffe0ff */
[C---:B------:R-:W-:Y:S02]  /*3990*/  IADD3 R182, R0.reuse, -0x31, RZ ;  /* 0xffffffcf00b67810 */ /* 0x040fe40007ffe0ff */
[C---:B------:R-:W-:Y:S02]  /*39a0*/  @!P0 IADD3 R4, -R0.reuse, -0x48, RZ ;  /* 0xffffffb800048810 */ /* 0x040fe40007ffe1ff */
[----:B------:R-:W-:Y:S02]  /*39b0*/  ISETP.GE.AND P0, PT, R7, RZ, PT ;  /* 0x000000ff0700720c */ /* 0x000fe40003f06270 */
[C---:B------:R-:W-:Y:S01]  /*39c0*/  IADD3 R20, R0.reuse, 0x38, RZ ;  /* 0x0000003800147810 */ /* 0x040fe20007ffe0ff */
[----:B------:R1:W-:Y:S01]  /*39d0*/  I2F R212, R4 ;  /* 0x0000000400d47306 */ /* 0x0003e20000201400 */
[C---:B------:R-:W-:Y:S02]  /*39e0*/  IADD3 R21, R0.reuse, -0x8, RZ ;  /* 0xfffffff800157810 */ /* 0x040fe40007ffe0ff */
[C---:B--2---:R-:W-:Y:S02]  /*39f0*/  IADD3 R5, R0.reuse, 0x8, RZ ;  /* 0x0000000800057810 */ /* 0x044fe40007ffe0ff */
[C---:B------:R-:W-:Y:S02]  /*3a00*/  IADD3 R24, R0.reuse, 0x37, RZ ;  /* 0x0000003700187810 */ /* 0x040fe40007ffe0ff */
[----:B------:R-:W-:Y:S02]  /*3a10*/  ISETP.GE.AND P1, PT, R5, RZ, PT ;  /* 0x000000ff0500720c */ /* 0x000fe40003f26270 */
[C---:B------:R-:W-:Y:S02]  /*3a20*/  IADD3 R36, R0.reuse, -0x9, RZ ;  /* 0xfffffff700247810 */ /* 0x040fe40007ffe0ff */
[C---:B------:R-:W-:Y:S02]  /*3a30*/  @!P0 IADD3 R7, -R0.reuse, -0x40, RZ ;  /* 0xffffffc000078810 */ /* 0x040fe40007ffe1ff */
[C---:B------:R-:W-:Y:S02]  /*3a40*/  IADD3 R37, R0.reuse, -0x10, RZ ;  /* 0xfffffff000257810 */ /* 0x040fe40007ffe0ff */
[C---:B------:R-:W-:Y:S01]  /*3a50*/  IADD3 R40, R0.reuse, 0x30, RZ ;  /* 0x0000003000287810 */ /* 0x040fe20007ffe0ff */
[----:B------:R-:W-:Y:S01]  /*3a60*/  I2F R193, R7 ;  /* 0x0000000700c17306 */ /* 0x000fe20000201400 */
[C---:B------:R-:W-:Y:S02]  /*3a70*/  IADD3 R44, R0.reuse, -0x11, RZ ;  /* 0xffffffef002c7810 */ /* 0x040fe40007ffe0ff */
[C---:B------:R-:W-:Y:S02]  /*3a80*/  IADD3 R52, R0.reuse, 0x2f, RZ ;  /* 0x0000002f00347810 */ /* 0x040fe40007ffe0ff */
[----:B------:R-:W-:Y:S02]  /*3a90*/  @!P1 IADD3 R5, -R0, -0x8, RZ ;  /* 0xfffffff800059810 */ /* 0x000fe40007ffe1ff */
[----:B------:R-:W-:Y:S02]  /*3aa0*/  ISETP.GE.AND P1, PT, R6, RZ, PT ;  /* 0x000000ff0600720c */ /* 0x000fe40003f26270 */
[----:B-1----:R-:W-:Y:S01]  /*3ab0*/  IADD3 R4, R0, 0x7, RZ ;  /* 0x0000000700047810 */ /* 0x002fe20007ffe0ff */
[----:B------:R1:W2:Y:S01]  /*3ac0*/  I2F R228, R5 ;  /* 0x0000000500e47306 */ /* 0x0002a20000201400 */
[----:B------:R-:W-:Y:S02]  /*3ad0*/  ISETP.GE.AND P6, PT, R44, RZ, PT ;  /* 0x000000ff2c00720c */ /* 0x000fe40003fc6270 */
[----:B------:R-:W-:Y:S02]  /*3ae0*/  ISETP.GE.AND P0, PT, R4, RZ, PT ;  /* 0x000000ff0400720c */ /* 0x000fe40003f06270 */
[----:B------:R-:W-:Y:S02]  /*3af0*/  IADD3 R113, R0, 0x27, RZ ;  /* 0x0000002700717810 */ /* 0x000fe40007ffe0ff */
[----:B------:R-:W-:Y:S02]  /*3b00*/  ISETP.GE.AND P2, PT, R52, RZ, PT ;  /* 0x000000ff3400720c */ /* 0x000fe40003f46270 */
[C---:B------:R-:W-:Y:S02]  /*3b10*/  IADD3 R165, R0.reuse, -0x20, RZ ;  /* 0xffffffe000a57810 */ /* 0x040fe40007ffe0ff */
[C---:B------:R-:W-:Y:S02]  /*3b20*/  @!P1 IADD3 R6, -R0.reuse, 0x1, RZ ;  /* 0x0000000100069810 */ /* 0x040fe40007ffe1ff */
[C---:B------:R-:W-:Y:S02]  /*3b30*/  IADD3 R56, R0.reuse, 0x28, RZ ;  /* 0x0000002800387810 */ /* 0x040fe40007ffe0ff */
[C---:B------:R-:W-:Y:S01]  /*3b40*/  @!P6 IADD3 R44, -R0.reuse, 0x11, RZ ;  /* 0x00000011002ce810 */ /* 0x040fe20007ffe1ff */
[----:B------:R-:W2:Y:S01]  /*3b50*/  I2F R196, R6 ;  /* 0x0000000600c47306 */ /* 0x000ea20000201400 */
[----:B------:R-:W-:Y:S02]  /*3b60*/  @!P0 IADD3 R4, -R0, -0x7, RZ ;  /* 0xfffffff900048810 */ /* 0x000fe40007ffe1ff */
[----:B------:R-:W-:Y:S02]  /*3b70*/  ISETP.GE.AND P0, PT, R12, RZ, PT ;  /* 0x000000ff0c00720c */ /* 0x000fe40003f06270 */
[C---:B------:R-:W-:Y:S02]  /*3b80*/  IADD3 R163, R0.reuse, -0x18, RZ ;  /* 0xffffffe800a37810 */ /* 0x040fe40007ffe0ff */
[C---:B------:R-:W-:Y:S02]  /*3b90*/  IADD3 R164, R0.reuse, -0x19, RZ ;  /* 0xffffffe700a47810 */ /* 0x040fe40007ffe0ff */
[----:B-1----:R-:W-:Y:S01]  /*3ba0*/  IADD3 R5, R0, 0x47, RZ ;  /* 0x0000004700057810 */ /* 0x002fe20007ffe0ff */
[----:B------:R-:W1:Y:S01]  /*3bb0*/  I2F R229, R4 ;  /* 0x0000000400e57306 */ /* 0x000e620000201400 */
[----:B------:R-:W-:Y:S02]  /*3bc0*/  ISETP.GE.AND P5, PT, R56, RZ, PT ;  /* 0x000000ff3800720c */ /* 0x000fe40003fa6270 */
[----:B------:R-:W-:Y:S02]  /*3bd0*/  ISETP.GE.AND P1, PT, R5, RZ, PT ;  /* 0x000000ff0500720c */ /* 0x000fe40003f26270 */
[----:B------:R-:W-:Y:S02]  /*3be0*/  ISETP.GE.AND P4, PT, R163, RZ, PT ;  /* 0x000000ffa300720c */ /* 0x000fe40003f86270 */
[----:B------:R-:W-:Y:S02]  /*3bf0*/  @!P0 IADD3 R12, -R0, -0x3f, RZ ;  /* 0xffffffc1000c8810 */ /* 0x000fe40007ffe1ff */
[----:B------:R-:W-:Y:S01]  /*3c00*/  ISETP.GE.AND P0, PT, R21, RZ, PT ;  /* 0x000000ff1500720c */ /* 0x000fe20003f06270 */
[----:B------:R-:W-:Y:S01]  /*3c10*/  I2F R205, R44 ;  /* 0x0000002c00cd7306 */ /* 0x000fe20000201400 */
[----:B------:R-:W-:Y:S02]  /*3c20*/  ISETP.GE.AND P3, PT, R164, RZ, PT ;  /* 0x000000ffa400720c */ /* 0x000fe40003f66270 */
[C---:B------:R-:W-:Y:S02]  /*3c30*/  @!P2 IADD3 R52, -R0.reuse, -0x2f, RZ ;  /* 0xffffffd10034a810 */ /* 0x040fe40007ffe1ff */
[----:B------:R-:W-:Y:S02]  /*3c40*/  ISETP.GE.AND P2, PT, R175, RZ, PT ;  /* 0x000000ffaf00720c */ /* 0x000fe40003f46270 */
[----:B------:R-:W-:Y:S02]  /*3c50*/  @!P1 IADD3 R5, -R0, -0x47, RZ ;  /* 0xffffffb900059810 */ /* 0x000fe40007ffe1ff */
[----:B------:R-:W-:Y:S01]  /*3c60*/  ISETP.GE.AND P1, PT, R20, RZ, PT ;  /* 0x000000ff1400720c */ /* 0x000fe20003f26270 */
[----:B------:R-:W1:Y:S01]  /*3c70*/  I2F R192, R12 ;  /* 0x0000000c00c07306 */ /* 0x000e620000201400 */
[C---:B------:R-:W-:Y:S02]  /*3c80*/  IADD3 R177, R0.reuse, -0x29, RZ ;  /* 0xffffffd700b17810 */ /* 0x040fe40007ffe0ff */
[----:B------:R-:W-:Y:S02]  /*3c90*/  @!P0 IADD3 R21, -R0, 0x8, RZ ;  /* 0x0000000800158810 */ /* 0x000fe40007ffe1ff */
[----:B------:R-:W-:Y:S02]  /*3ca0*/  ISETP.GE.AND P0, PT, R36, RZ, PT ;  /* 0x000000ff2400720c */ /* 0x000fe40003f06270 */
[C---:B------:R-:W-:Y:S02]  /*3cb0*/  IADD3 R166, R0.reuse, -0x21, RZ ;  /* 0xffffffdf00a67810 */ /* 0x040fe40007ffe0ff */
[C---:B------:R-:W-:Y:S01]  /*3cc0*/  @!P2 IADD3 R175, -R0.reuse, -0x20, RZ ;  /* 0xffffffe000afa810 */ /* 0x040fe20007ffe1ff */
[----:B------:R1:W1:Y:S01]  /*3cd0*/  I2F R213, R5 ;  /* 0x0000000500d57306 */ /* 0x0002620000201400 */
[C---:B------:R-:W-:Y:S02]  /*3ce0*/  IADD3 R178, R0.reuse, -0x28, RZ ;  /* 0xffffffd800b27810 */ /* 0x040fe40007ffe0ff */
[----:B------:R-:W-:Y:S02]  /*3cf0*/  ISETP.GE.AND P2, PT, R181, RZ, PT ;  /* 0x000000ffb500720c */ /* 0x000fe40003f46270 */
[----:B------:R-:W-:Y:S02]  /*3d00*/  @!P1 IADD3 R20, -R0, -0x38, RZ ;  /* 0xffffffc800149810 */ /* 0x000fe40007ffe1ff */
[----:B------:R-:W-:Y:S02]  /*3d10*/  ISETP.GE.AND P1, PT, R24, RZ, PT ;  /* 0x000000ff1800720c */ /* 0x000fe40003f26270 */
[----:B------:R-:W-:Y:S01]  /*3d20*/  @!P0 IADD3 R36, -R0, 0x9, RZ ;  /* 0x0000000900248810 */ /* 0x000fe20007ffe1ff */
[----:B------:R-:W2:Y:S01]  /*3d30*/  I2F R197, R20 ;  /* 0x0000001400c57306 */ /* 0x000ea20000201400 */
[----:B------:R-:W-:Y:S02]  /*3d40*/  ISETP.GE.AND P0, PT, R40, RZ, PT ;  /* 0x000000ff2800720c */ /* 0x000fe40003f06270 */
[C---:B------:R-:W-:Y:S02]  /*3d50*/  IADD3 R179, R0.reuse, 0x17, RZ ;  /* 0x0000001700b37810 */ /* 0x040fe40007ffe0ff */
[----:B------:R-:W-:Y:S02]  /*3d60*/  @!P5 IADD3 R56, -R0, -0x28, RZ ;  /* 0xffffffd80038d810 */ /* 0x000fe40007ffe1ff */
[----:B------:R-:W-:Y:S02]  /*3d70*/  ISETP.GE.AND P5, PT, R174, RZ, PT ;  /* 0x000000ffae00720c */ /* 0x000fe40003fa6270 */
[----:B------:R-:W-:Y:S01]  /*3d80*/  ISETP.GE.AND P6, PT, R166, RZ, PT ;  /* 0x000000ffa600720c */ /* 0x000fe20003fc6270 */
[----:B------:R2:W2:Y:S01]  /*3d90*/  I2F R195, R21 ;  /* 0x0000001500c37306 */ /* 0x0004a20000201400 */
[C---:B------:R-:W-:Y:S02]  /*3da0*/  @!P2 IADD3 R181, -R0.reuse, -0x10, RZ ;  /* 0xfffffff000b5a810 */ /* 0x040fe40007ffe1ff */
[C---:B------:R-:W-:Y:S01]  /*3db0*/  @!P1 IADD3 R24, -R0.reuse, -0x37, RZ ;  /* 0xffffffc900189810 */ /* 0x040fe20007ffe1ff */
[-C--:B-1----:R-:W-:Y:S01]  /*3dc0*/  HMMA.16816.F32.BF16 R4, R64, R16.reuse, RZ ;  /* 0x000000104004723c */ /* 0x082fe200000418ff */
[----:B------:R-:W-:Y:S02]  /*3dd0*/  ISETP.GE.AND P1, PT, R37, RZ, PT ;  /* 0x000000ff2500720c */ /* 0x000fe40003f26270 */
[C---:B------:R-:W-:Y:S02]  /*3de0*/  @!P0 IADD3 R40, -R0.reuse, -0x30, RZ ;  /* 0xffffffd000288810 */ /* 0x040fe40007ffe1ff */
[----:B------:R-:W-:Y:S01]  /*3df0*/  ISETP.GE.AND P0, PT, R165, RZ, PT ;  /* 0x000000ffa500720c */ /* 0x000fe20003f06270 */
[----:B------:R1:W1:Y:S01]  /*3e00*/  I2F R200, R24 ;  /* 0x0000001800c87306 */ /* 0x0002620000201400 */
[C---:B------:R-:W-:Y:S01]  /*3e10*/  @!P5 IADD3 R174, -R0.reuse, -0x1f, RZ ;  /* 0xffffffe100aed810 */ /* 0x040fe20007ffe1ff */
[C---:B------:R-:W-:Y:S01]  /*3e20*/  HMMA.16816.F32.BF16 R8, R60.reuse, R16, RZ ;  /* 0x000000103c08723c */ /* 0x040fe200000418ff */
[----:B------:R-:W-:Y:S02]  /*3e30*/  @!P4 IADD3 R163, -R0, 0x18, RZ ;  /* 0x0000001800a3c810 */ /* 0x000fe40007ffe1ff */
[----:B------:R-:W-:Y:S02]  /*3e40*/  ISETP.GE.AND P5, PT, R182, RZ, PT ;  /* 0x000000ffb600720c */ /* 0x000fe40003fa6270 */
[----:B------:R-:W-:Y:S02]  /*3e50*/  ISETP.GE.AND P4, PT, R178, RZ, PT ;  /* 0x000000ffb200720c */ /* 0x000fe40003f86270 */
[C---:B------:R-:W-:Y:S01]  /*3e60*/  @!P1 IADD3 R37, -R0.reuse, 0x10, RZ ;  /* 0x0000001000259810 */ /* 0x040fe20007ffe1ff */
[-C--:B------:R-:W-:Y:S01]  /*3e70*/  HMMA.16816.F32.BF16 R12, R60, R18.reuse, RZ ;  /* 0x000000123c0c723c */ /* 0x080fe200000418ff */
[----:B------:R-:W-:Y:S01]  /*3e80*/  ISETP.GE.AND P1, PT, R113, RZ, PT ;  /* 0x000000ff7100720c */ /* 0x000fe20003f26270 */
[----:B------:R-:W3:Y:S01]  /*3e90*/  I2F R198, R36 ;  /* 0x0000002400c67306 */ /* 0x000ee20000201400 */
[----:B------:R-:W-:Y:S02]  /*3ea0*/  PLOP3.LUT P2, PT, PT, PT, UP0, 0x80, 0x0 ;  /* 0x000000000000781c */ /* 0x000fe40003f4f008 */
[C---:B------:R-:W-:Y:S02]  /*3eb0*/  @!P0 IADD3 R165, -R0.reuse, 0x20, RZ ;  /* 0x0000002000a58810 */ /* 0x040fe40007ffe1ff */
[----:B------:R-:W-:Y:S01]  /*3ec0*/  ISETP.GE.AND P0, PT, R177, RZ, PT ;  /* 0x000000ffb100720c */ /* 0x000fe20003f06270 */
[C---:B------:R-:W-:Y:S01]  /*3ed0*/  HMMA.16816.F32.BF16 R16, R64.reuse, R18, RZ ;  /* 0x000000124010723c */ /* 0x040fe200000418ff */
[C---:B------:R-:W-:Y:S02]  /*3ee0*/  @!P5 IADD3 R182, -R0.reuse, 0x31, RZ ;  /* 0x0000003100b6d810 */ /* 0x040fe40007ffe1ff */
[----:B------:R-:W-:Y:S01]  /*3ef0*/  PLOP3.LUT P5, PT, PT, PT, UP0, 0x80, 0x0 ;  /* 0x000000000000781c */ /* 0x000fe20003faf008 */
[----:B------:R3:W-:Y:S01]  /*3f00*/  I2F R204, R37 ;  /* 0x0000002500cc7306 */ /* 0x0007e20000201400 */
[C---:B------:R-:W-:Y:S02]  /*3f10*/  @!P3 IADD3 R164, -R0.reuse, 0x19, RZ ;  /* 0x0000001900a4b810 */ /* 0x040fe40007ffe1ff */
[----:B------:R-:W-:Y:S01]  /*3f20*/  @!P1 IADD3 R113, -R0, -0x27, RZ ;  /* 0xffffffd900719810 */ /* 0x000fe20007ffe1ff */
[-C--:B--2---:R-:W-:Y:S01]  /*3f30*/  HMMA.16816.F32.BF16 R20, R64, R32.reuse, RZ ;  /* 0x000000204014723c */ /* 0x084fe200000418ff */
[----:B------:R-:W-:Y:S02]  /*3f40*/  ISETP.GE.AND P1, PT, R176, RZ, PT ;  /* 0x000000ffb000720c */ /* 0x000fe40003f26270 */
[----:B------:R-:W-:Y:S02]  /*3f50*/  ISETP.GE.AND P3, PT, R179, RZ, PT ;  /* 0x000000ffb300720c */ /* 0x000fe40003f66270 */
[C---:B------:R-:W-:Y:S01]  /*3f60*/  IADD3 R180, R0.reuse, -0x30, RZ ;  /* 0xffffffd000b47810 */ /* 0x040fe20007ffe0ff */
[----:B------:R2:W2:Y:S01]  /*3f70*/  I2F R203, R40 ;  /* 0x0000002800cb7306 */ /* 0x0004a20000201400 */
[C---:B------:R-:W-:Y:S01]  /*3f80*/  IADD3 R183, R0.reuse, 0xf, RZ ;  /* 0x0000000f00b77810 */ /* 0x040fe20007ffe0ff */
[C---:B-1----:R-:W-:Y:S01]  /*3f90*/  HMMA.16816.F32.BF16 R24, R60.reuse, R32, RZ ;  /* 0x000000203c18723c */ /* 0x042fe200000418ff */
[C---:B------:R-:W-:Y:S03]  /*3fa0*/  IADD3 R185, R0.reuse, -0x38, RZ ;  /* 0xffffffc800b97810 */ /* 0x040fe60007ffe0ff */
[C---:B------:R-:W-:Y:S02]  /*3fb0*/  IADD3 R184, R0.reuse, -0x39, RZ ;  /* 0xffffffc700b87810 */ /* 0x040fe40007ffe0ff */
[C---:B------:R-:W-:Y:S02]  /*3fc0*/  @!P1 IADD3 R176, -R0.reuse, -0x18, RZ ;  /* 0xffffffe800b09810 */ /* 0x040fe40007ffe1ff */
[C---:B------:R-:W-:Y:S01]  /*3fd0*/  @!P0 IADD3 R177, -R0.reuse, 0x29, RZ ;  /* 0x0000002900b18810 */ /* 0x040fe20007ffe1ff */
[-C--:B------:R-:W-:Y:S01]  /*3fe0*/  HMMA.16816.F32.BF16 R28, R60, R34.reuse, RZ ;  /* 0x000000223c1c723c */ /* 0x080fe200000418ff */
[----:B------:R-:W-:Y:S01]  /*3ff0*/  PLOP3.LUT P0, PT, PT, PT, UP0, 0x80, 0x0 ;  /* 0x000000000000781c */ /* 0x000fe20003f0f008 */
[----:B------:R-:W1:Y:S01]  /*4000*/  I2F R202, R52 ;  /* 0x0000003400ca7306 */ /* 0x000e620000201400 */
[----:B------:R-:W-:Y:S02]  /*4010*/  @!P6 IADD3 R166, -R0, 0x21, RZ ;  /* 0x0000002100a6e810 */ /* 0x000fe40007ffe1ff */
[----:B------:R-:W-:Y:S02]  /*4020*/  ISETP.GE.AND P6, PT, R180, RZ, PT ;  /* 0x000000ffb400720c */ /* 0x000fe40003fc6270 */
[----:B------:R-:W-:Y:S01]  /*4030*/  ISETP.GE.AND P1, PT, R183, RZ, PT ;  /* 0x000000ffb700720c */ /* 0x000fe20003f26270 */
[C---:B------:R-:W-:Y:S01]  /*4040*/  HMMA.16816.F32.BF16 R32, R64.reuse, R34, RZ ;  /* 0x000000224020723c */ /* 0x040fe200000418ff */
[C---:B------:R-:W-:Y:S02]  /*4050*/  @!P4 IADD3 R178, -R0.reuse, 0x28, RZ ;  /* 0x0000002800b2c810 */ /* 0x040fe40007ffe1ff */
[----:B------:R-:W-:Y:S01]  /*4060*/  ISETP.GE.AND P4, PT, R185, RZ, PT ;  /* 0x000000ffb900720c */ /* 0x000fe20003f86270 */
[----:B------:R1:W-:Y:S01]  /*4070*/  I2F R206, R113 ;  /* 0x0000007100ce7306 */ /* 0x0003e20000201400 */
[----:B------:R-:W-:Y:S01]  /*4080*/  @!P3 IADD3 R179, -R0, -0x17, RZ ;  /* 0xffffffe900b3b810 */ /* 0x000fe20007ffe1ff */
[----:B------:R-:W4:Y:S01]  /*4090*/  @P0 S2R R169, SR_TID.X ;  /* 0x0000000000a90919 */ /* 0x000f220000002100 */
[----:B------:R-:W-:Y:S01]  /*40a0*/  ISETP.GE.AND P3, PT, R184, RZ, PT ;  /* 0x000000ffb800720c */ /* 0x000fe20003f66270 */
[-C--:B---3--:R-:W-:Y:S01]  /*40b0*/  HMMA.16816.F32.BF16 R36, R64, R48.reuse, RZ ;  /* 0x000000304024723c */ /* 0x088fe200000418ff */
[----:B------:R-:W-:Y:S03]  /*40c0*/  PLOP3.LUT P0, PT, PT, PT, UP0, 0x80, 0x0 ;  /* 0x000000000000781c */ /* 0x000fe60003f0f008 */
[C---:B------:R-:W-:Y:S02]  /*40d0*/  @!P6 IADD3 R180, -R0.reuse, 0x30, RZ ;  /* 0x0000003000b4e810 */ /* 0x040fe40007ffe1ff */
[C---:B------:R-:W-:Y:S01]  /*40e0*/  @!P1 IADD3 R183, -R0.reuse, -0xf, RZ ;  /* 0xfffffff100b79810 */ /* 0x040fe20007ffe1ff */
[----:B------:R3:W3:Y:S01]  /*40f0*/  I2F R207, R56 ;  /* 0x0000003800cf7306 */ /* 0x0006e20000201400 */
[C---:B------:R-:W-:Y:S01]  /*4100*/  @!P4 IADD3 R185, -R0.reuse, 0x38, RZ ;  /* 0x0000003800b9c810 */ /* 0x040fe20007ffe1ff */
[C---:B--2---:R-:W-:Y:S01]  /*4110*/  HMMA.16816.F32.BF16 R40, R60.reuse, R48, RZ ;  /* 0x000000303c28723c */ /* 0x044fe200000418ff */
[----:B------:R-:W-:Y:S02]  /*4120*/  PLOP3.LUT P1, PT, PT, PT, UP0, 0x80, 0x0 ;  /* 0x000000000000781c */ /* 0x000fe40003f2f008 */
[----:B------:R-:W-:Y:S01]  /*4130*/  @!P3 IADD3 R184, -R0, 0x39, RZ ;  /* 0x0000003900b8b810 */ /* 0x000fe20007ffe1ff */
[----:B------:R-:W-:Y:S01]  /*4140*/  IMAD.U32 R0, RZ, RZ, UR12 ;  /* 0x0000000cff007e24 */ /* 0x000fe2000f8e00ff */
[----:B------:R-:W-:Y:S02]  /*4150*/  PLOP3.LUT P3, PT, PT, PT, UP0, 0x80, 0x0 ;  /* 0x000000000000781c */ /* 0x000fe40003f6f008 */
[----:B------:R-:W-:Y:S01]  /*4160*/  PLOP3.LUT P6, PT, PT, PT, UP0, 0x80, 0x0 ;  /* 0x000000000000781c */ /* 0x000fe20003fcf008 */
[-C--:B------:R-:W-:Y:S01]  /*4170*/  HMMA.16816.F32.BF16 R44, R60, R50.reuse, RZ ;  /* 0x000000323c2c723c */ /* 0x080fe200000418ff */
[----:B------:R-:W-:Y:S01]  /*4180*/  PLOP3.LUT P4, PT, PT, PT, UP0, 0x80, 0x0 ;  /* 0x000000000000781c */ /* 0x000fe20003f8f008 */
[----:B------:R-:W-:Y:S01]  /*4190*/  I2F R199, R164 ;  /* 0x000000a400c77306 */ /* 0x000fe20000201400 */
[----:B-1----:R-:W1:Y:S01]  /*41a0*/  LDSM.16.M88.4 R112, [R112+0x1000] ;  /* 0x001000007070783b */ /* 0x002e620000000200 */
[----:B------:R-:W-:Y:S04]  /*41b0*/  IMAD R0, R0, 0x2, R187 ;  /* 0x0000000200007824 */ /* 0x000fe800078e02bb */
[C---:B------:R-:W-:Y:S01]  /*41c0*/  HMMA.16816.F32.BF16 R48, R64.reuse, R50, RZ ;  /* 0x000000324030723c */ /* 0x040fe200000418ff */
[----:B------:R-:W-:Y:S03]  /*41d0*/  IMAD.SHL.U32 R0, R0, 0x2, RZ ;  /* 0x0000000200007824 */ /* 0x000fe600078e00ff */
[----:B------:R-:W-:Y:S02]  /*41e0*/  I2F R217, R175 ;  /* 0x000000af00d97306 */ /* 0x000fe40000201400 */
[C---:B------:R-:W-:Y:S02]  /*41f0*/  LOP3.LUT R168, R249.reuse, UR28, R0, 0x96, !PT ;  /* 0x0000001cf9a87c12 */ /* 0x040fe4000f8e9600 */
[-C--:B------:R-:W-:Y:S04]  /*4200*/  HMMA.16816.F32.BF16 R52, R64, R100.reuse, RZ ;  /* 0x000000644034723c */ /* 0x080fe800000418ff */
[----:B------:R-:W-:Y:S02]  /*4210*/  IMAD.WIDE.U32 R208, R168, -0x326172a9, RZ ;  /* 0xcd9e8d57a8d07825 */ /* 0x000fe400078e00ff */
[----:B------:R2:W1:Y:S02]  /*4220*/  I2F R201, R163 ;  /* 0x000000a300c97306 */ /* 0x0004640000201400 */
[C---:B---3--:R-:W-:Y:S07]  /*4230*/  HMMA.16816.F32.BF16 R56, R60.reuse, R100, RZ ;  /* 0x000000643c38723c */ /* 0x048fee00000418ff */
[----:B------:R-:W-:Y:S01]  /*4240*/  IMAD.U32 R100, RZ, RZ, UR7 ;  /* 0x00000007ff647e24 */ /* 0x000fe2000f8e00ff */
[-C--:B------:R-:W-:Y:S01]  /*4250*/  HMMA.16816.F32.BF16 R60, R60, R102.reuse, RZ ;  /* 0x000000663c3c723c */ /* 0x080fe200000418ff */
[----:B------:R3:W-:Y:S03]  /*4260*/  I2F R226, R166 ;  /* 0x000000a600e27306 */ /* 0x0007e60000201400 */
[----:B------:R-:W-:Y:S01]  /*4270*/  IMAD R100, R100, 0x8, R167 ;  /* 0x0000000864647824 */ /* 0x000fe200078e02a7 */
[----:B------:R-:W-:Y:S03]  /*4280*/  IADD3 R167, R0, 0x1, RZ ;  /* 0x0000000100a77810 */ /* 0x000fe60007ffe0ff */
[----:B------:R-:W-:Y:S01]  /*4290*/  HMMA.16816.F32.BF16 R64, R64, R102, RZ ;  /* 0x000000664040723c */ /* 0x000fe200000418ff */
[----:B------:R-:W-:Y:S02]  /*42a0*/  LOP3.LUT R0, R249, UR28, R167, 0x96, !PT ;  /* 0x0000001cf9007c12 */ /* 0x000fe4000f8e96a7 */
[----:B------:R-:W-:Y:S01]  /*42b0*/  I2F R183, R183 ;  /* 0x000000b700b77306 */ /* 0x000fe20000201400 */
[----:B--2---:R-:W-:Y:S02]  /*42c0*/  LOP3.LUT R163, R248, UR46, RZ, 0x3c, !PT ;  /* 0x0000002ef8a37c12 */ /* 0x004fe4000f8e3cff */
[----:B------:R-:W-:Y:S01]  /*42d0*/  IMAD.WIDE.U32 R210, R0, -0x326172a9, RZ ;  /* 0xcd9e8d5700d27825 */ /* 0x000fe200078e00ff */
[----:B------:R-:W-:Y:S01]  /*42e0*/  IADD3 R102, R100, 0x4, RZ ;  /* 0x0000000464667810 */ /* 0x000fe20007ffe0ff */
[-C--:B------:R-:W-:Y:S04]  /*42f0*/  HMMA.16816.F32.BF16 R4, R104, R108.reuse, R4 ;  /* 0x0000006c6804723c */ /* 0x080fe80000041804 */
[----:B----4-:R-:W-:Y:S01]  /*4300*/  @P3 IMAD.SHL.U32 R0, R169, 0x2, RZ ;  /* 0x00000002a9003824 */ /* 0x010fe200078e00ff */
[----:B------:R-:W-:Y:S01]  /*4310*/  PLOP3.LUT P3, PT, PT, PT, UP0, 0x80, 0x0 ;  /* 0x000000000000781c */ /* 0x000fe20003f6f008 */
[----:B------:R-:W-:Y:S01]  /*4320*/  IMAD.WIDE.U32 R102, R102, -0x326172a9, RZ ;  /* 0xcd9e8d5766667825 */ /* 0x000fe200078e00ff */
[----:B------:R-:W-:Y:S02]  /*4330*/  I2F R184, R184 ;  /* 0x000000b800b87306 */ /* 0x000fe40000201400 */
[----:B------:R-:W-:Y:S03]  /*4340*/  @P2 LOP3.LUT R0, R0, 0x6, RZ, 0xc0, !PT ;  /* 0x0000000600002812 */ /* 0x000fe600078ec0ff */
[----:B------:R-:W-:Y:S01]  /*4350*/  IMAD.WIDE.U32 R100, R100, -0x326172a9, RZ ;  /* 0xcd9e8d5764647825 */ /* 0x000fe200078e00ff */
[----:B------:R-:W-:Y:S01]  /*4360*/  PLOP3.LUT P2, PT, PT, PT, UP0, 0x80, 0x0 ;  /* 0x000000000000781c */ /* 0x000fe20003f4f008 */
[C---:B-1----:R-:W-:Y:S01]  /*4370*/  HMMA.16816.F32.BF16 R8, R112.reuse, R108, R8 ;  /* 0x0000006c7008723c */ /* 0x042fe20000041808 */
[----:B------:R-:W-:Y:S01]  /*4380*/  LOP3.LUT R190, R209, UR23, R102, 0x96, !PT ;  /* 0x00000017d1be7c12 */ /* 0x000fe2000f8e9666 */
[----:B------:R-:W-:Y:S01]  /*4390*/  @P1 IMAD R164, R187, 0x40, R0 ;  /* 0x00000040bba41824 */ /* 0x000fe200078e0200 */
[-C--:B------:R-:W-:Y:S02]  /*43a0*/  LOP3.LUT R172, R101, R170.reuse, RZ, 0x3c, !PT ;  /* 0x000000aa65ac7212 */ /* 0x080fe400078e3cff */
[--C-:B------:R-:W-:Y:S01]  /*43b0*/  LOP3.LUT R101, R209, UR23, R100.reuse, 0x96, !PT ;  /* 0x00000017d1657c12 */ /* 0x100fe2000f8e9664 */
[----:B------:R-:W-:Y:S01]  /*43c0*/  IMAD.WIDE.U32 R190, R190, -0x2daee0ad, RZ ;  /* 0xd2511f53bebe7825 */ /* 0x000fe200078e00ff */
[----:B------:R-:W-:Y:S01]  /*43d0*/  LOP3.LUT R186, R211, UR23, R100, 0x96, !PT ;  /* 0x00000017d3ba7c12 */ /* 0x000fe2000f8e9664 */
[----:B------:R1:W2:Y:S01]  /*43e0*/  I2F R221, R165 ;  /* 0x000000a500dd7306 */ /* 0x0002a20000201400 */
[----:B------:R-:W-:Y:S01]  /*43f0*/  LOP3.LUT R170, R103, R170, RZ, 0x3c, !PT ;  /* 0x000000aa67aa7212 */ /* 0x000fe200078e3cff */
[-C--:B------:R-:W-:Y:S01]  /*4400*/  HMMA.16816.F32.BF16 R12, R112, R110.reuse, R12 ;  /* 0x0000006e700c723c */ /* 0x080fe2000004180c */
[----:B------:R-:W-:Y:S01]  /*4410*/  PLOP3.LUT P1, PT, PT, PT, UP0, 0x80, 0x0 ;  /* 0x000000000000781c */ /* 0x000fe20003f2f008 */
[----:B------:R-:W-:Y:S01]  /*4420*/  IMAD.U32 R100, RZ, RZ, UR12 ;  /* 0x0000000cff647e24 */ /* 0x000fe2000f8e00ff */
[----:B------:R-:W-:Y:S01]  /*4430*/  LOP3.LUT R188, R211, UR23, R102, 0x96, !PT ;  /* 0x00000017d3bc7c12 */ /* 0x000fe2000f8e9666 */
[----:B------:R-:W-:Y:S02]  /*4440*/  FFMA.FTZ R6, R228, -UR4, R6 ;  /* 0x80000004e4067c23 */ /* 0x000fe40008010006 */
[----:B------:R-:W-:Y:S01]  /*4450*/  @P0 IMAD R164, R100, 0x80, R164 ;  /* 0x0000008064a40824 */ /* 0x000fe200078e02a4 */
[----:B------:R-:W-:Y:S01]  /*4460*/  PLOP3.LUT P0, PT, PT, PT, UP0, 0x80, 0x0 ;  /* 0x000000000000781c */ /* 0x000fe20003f0f008 */
[----:B------:R-:W-:Y:S01]  /*4470*/  IMAD.WIDE.U32 R108, R101, -0x2daee0ad, RZ ;  /* 0xd2511f53656c7825 */ /* 0x000fe200078e00ff */
[C---:B------:R-:W-:Y:S01]  /*4480*/  HMMA.16816.F32.BF16 R16, R104.reuse, R110, R16 ;  /* 0x0000006e6810723c */ /* 0x040fe20000041810 */
[----:B------:R-:W4:Y:S01]  /*4490*/  LDSM.16.M88.4 R100, [R150+0x6400] ;  /* 0x006400009664783b */ /* 0x000f220000000200 */
[----:B------:R-:W-:Y:S01]  /*44a0*/  @P5 ISETP.GE.AND P5, PT, R164, UR5, PT ;  /* 0x00000005a4005c0c */ /* 0x000fe2000bfa6270 */
[----:B------:R-:W-:Y:S01]  /*44b0*/  IMAD.WIDE.U32 R170, R170, -0x2daee0ad, RZ ;  /* 0xd2511f53aaaa7825 */ /* 0x000fe200078e00ff */
[----:B------:R-:W-:Y:S03]  /*44c0*/  I2F R220, R178 ;  /* 0x000000b200dc7306 */ /* 0x000fe60000201400 */
[----:B------:R-:W-:Y:S01]  /*44d0*/  FFMA.FTZ R8, R193, -UR4, R8 ;  /* 0x80000004c1087c23 */ /* 0x000fe20008010008 */
[----:B------:R-:W-:Y:S01]  /*44e0*/  LOP3.LUT R167, R163, R171, RZ, 0x3c, !PT ;  /* 0x000000aba3a77212 */ /* 0x000fe200078e3cff */
[----:B------:R-:W-:Y:S03]  /*44f0*/  FFMA.FTZ R10, R212, -UR4, R10 ;  /* 0x80000004d40a7c23 */ /* 0x000fe6000801000a */
[----:B------:R-:W-:Y:S01]  /*4500*/  @P0 IADD3 R0, R164, 0x1, RZ ;  /* 0x00000001a4000810 */ /* 0x000fe20007ffe0ff */
[----:B------:R-:W-:Y:S01]  /*4510*/  FFMA.FTZ R4, R194, -UR4, R4 ;  /* 0x80000004c2047c23 */ /* 0x000fe20008010004 */
[----:B------:R-:W-:Y:S01]  /*4520*/  PLOP3.LUT P0, PT, PT, PT, UP0, 0x80, 0x0 ;  /* 0x000000000000781c */ /* 0x000fe20003f0f008 */
[----:B------:R-:W-:Y:S01]  /*4530*/  FFMA.FTZ R14, R193, -UR4, R14 ;  /* 0x80000004c10e7c23 */ /* 0x000fe2000801000e */
[----:B------:R-:W-:Y:S01]  /*4540*/  @P3 FSEL R6, R6, -INF , !P5 ;  /* 0xff80000006063808 */ /* 0x000fe20006800000 */
[----:B------:R-:W-:Y:S01]  /*4550*/  IMAD.WIDE.U32 R172, R172, -0x2daee0ad, RZ ;  /* 0xd2511f53acac7825 */ /* 0x000fe200078e00ff */
[----:B------:R-:W-:Y:S01]  /*4560*/  PLOP3.LUT P3, PT, PT, PT, UP0, 0x80, 0x0 ;  /* 0x000000000000781c */ /* 0x000fe20003f6f008 */
[----:B------:R2:W-:Y:S01]  /*4570*/  I2F R225, R179 ;  /* 0x000000b300e17306 */ /* 0x0005e20000201400 */
[----:B------:R-:W-:Y:S01]  /*4580*/  @P6 ISETP.GE.AND P6, PT, R0, UR5, PT ;  /* 0x0000000500006c0c */ /* 0x000fe2000bfc6270 */
[----:B---3--:R-:W-:Y:S01]  /*4590*/  IMAD.WIDE.U32 R166, R167, -0x326172a9, RZ ;  /* 0xcd9e8d57a7a67825 */ /* 0x008fe200078e00ff */
[----:B------:R-:W-:Y:S02]  /*45a0*/  @P2 FSEL R8, R8, -INF , !P5 ;  /* 0xff80000008082808 */ /* 0x000fe40006800000 */
[----:B------:R-:W-:Y:S01]  /*45b0*/  PLOP3.LUT P2, PT, PT, PT, UP0, 0x80, 0x0 ;  /* 0x000000000000781c */ /* 0x000fe20003f4f008 */
[----:B------:R-:W-:Y:S01]  /*45c0*/  FFMA.FTZ R5, R196, -UR4, R5 ;  /* 0x80000004c4057c23 */ /* 0x000fe20008010005 */
[----:B------:R-:W-:Y:S01]  /*45d0*/  @P1 FSEL R4, R4, -INF , !P5 ;  /* 0xff80000004041808 */ /* 0x000fe20006800000 */
[----:B------:R-:W-:Y:S01]  /*45e0*/  FFMA.FTZ R7, R229, -UR4, R7 ;  /* 0x80000004e5077c23 */ /* 0x000fe20008010007 */
[----:B------:R-:W-:Y:S01]  /*45f0*/  @P0 FSEL R10, R10, -INF , !P5 ;  /* 0xff8000000a0a0808 */ /* 0x000fe20006800000 */
[----:B------:R-:W-:Y:S01]  /*4600*/  FFMA.FTZ R9, R192, -UR4, R9 ;  /* 0x80000004c0097c23 */ /* 0x000fe20008010009 */
[----:B------:R-:W-:Y:S01]  /*4610*/  PLOP3.LUT P5, PT, PT, PT, UP0, 0x80, 0x0 ;  /* 0x000000000000781c */ /* 0x000fe20003faf008 */
[----:B------:R-:W-:Y:S01]  /*4620*/  FFMA.FTZ R11, R213, -UR4, R11 ;  /* 0x80000004d50b7c23 */ /* 0x000fe2000801000b */
[----:B------:R-:W-:Y:S01]  /*4630*/  PLOP3.LUT P0, PT, PT, PT, UP0, 0x80, 0x0 ;  /* 0x000000000000781c */ /* 0x000fe20003f0f008 */
[----:B------:R-:W-:Y:S01]  /*4640*/  FFMA.FTZ R12, R197, -UR4, R12 ;  /* 0x80000004c50c7c23 */ /* 0x000fe2000801000c */
[----:B------:R-:W-:Y:S01]  /*4650*/  LOP3.LUT R168, R163, R173, RZ, 0x3c, !PT ;  /* 0x000000ada3a87212 */ /* 0x000fe200078e3cff */
[----:B------:R-:W-:Y:S01]  /*4660*/  FFMA.FTZ R16, R195, -UR4, R16 ;  /* 0x80000004c3107c23 */ /* 0x000fe20008010010 */
[C---:B------:R-:W-:Y:S01]  /*4670*/  LOP3.LUT R173, R167.reuse, UR22, R208, 0x96, !PT ;  /* 0x00000016a7ad7c12 */ /* 0x040fe2000f8e96d0 */
[----:B------:R-:W-:Y:S01]  /*4680*/  FFMA.FTZ R13, R200, -UR4, R13 ;  /* 0x80000004c80d7c23 */ /* 0x000fe2000801000d */
[----:B-1----:R-:W-:Y:S01]  /*4690*/  LOP3.LUT R165, R167, UR22, R210, 0x96, !PT ;  /* 0x00000016a7a57c12 */ /* 0x002fe2000f8e96d2 */
[----:B------:R-:W-:Y:S01]  /*46a0*/  FFMA.FTZ R15, R192, -UR4, R15 ;  /* 0x80000004c00f7c23 */ /* 0x000fe2000801000f */
[----:B------:R-:W-:Y:S01]  /*46b0*/  LOP3.LUT R167, R109, UR21, R172, 0x96, !PT ;  /* 0x000000156da77c12 */ /* 0x000fe2000f8e96ac */
[-C--:B----4-:R-:W-:Y:S01]  /*46c0*/  HMMA.16816.F32.BF16 R20, R104, R100.reuse, R20 ;  /* 0x000000646814723c */ /* 0x090fe20000041814 */
[----:B------:R-:W-:Y:S01]  /*46d0*/  @P3 IADD3 R109, R164, 0x10, RZ ;  /* 0x00000010a46d3810 */ /* 0x000fe20007ffe0ff */
[----:B------:R-:W-:Y:S01]  /*46e0*/  FFMA.FTZ R18, R194, -UR4, R18 ;  /* 0x80000004c2127c23 */ /* 0x000fe20008010012 */
[----:B------:R-:W-:Y:S01]  /*46f0*/  PLOP3.LUT P3, PT, PT, PT, UP0, 0x80, 0x0 ;  /* 0x000000000000781c */ /* 0x000fe20003f6f008 */
[----:B------:R-:W-:Y:S01]  /*4700*/  FFMA.FTZ R17, R198, -UR4, R17 ;  /* 0x80000004c6117c23 */ /* 0x000fe20008010011 */
[----:B------:R-:W-:Y:S01]  /*4710*/  PLOP3.LUT P1, PT, PT, PT, UP0, 0x80, 0x0 ;  /* 0x000000000000781c */ /* 0x000fe20003f2f008 */
[----:B------:R-:W-:Y:S01]  /*4720*/  IMAD.WIDE.U32 R168, R168, -0x326172a9, RZ ;  /* 0xcd9e8d57a8a87825 */ /* 0x000fe200078e00ff */
[----:B------:R-:W-:Y:S01]  /*4730*/  @P4 IADD3 R0, R164, 0x8, RZ ;  /* 0x00000008a4004810 */ /* 0x000fe20007ffe0ff */
[C---:B------:R-:W-:Y:S01]  /*4740*/  HMMA.16816.F32.BF16 R24, R112.reuse, R100, R24 ;  /* 0x000000647018723c */ /* 0x040fe20000041818 */
[----:B------:R-:W-:Y:S01]  /*4750*/  @P2 FSEL R5, R5, -INF , !P6 ;  /* 0xff80000005052808 */ /* 0x000fe20007000000 */
[----:B------:R-:W-:Y:S01]  /*4760*/  I2F R224, R180 ;  /* 0x000000b400e07306 */ /* 0x000fe20000201400 */
[----:B------:R-:W-:Y:S01]  /*4770*/  PLOP3.LUT P2, PT, PT, PT, UP0, 0x80, 0x0 ;  /* 0x000000000000781c */ /* 0x000fe20003f4f008 */
[----:B------:R-:W-:Y:S01]  /*4780*/  FFMA.FTZ R19, R196, -UR4, R19 ;  /* 0x80000004c4137c23 */ /* 0x000fe20008010013 */
[----:B------:R-:W-:Y:S01]  /*4790*/  PLOP3.LUT P4, PT, PT, PT, UP0, 0x80, 0x0 ;  /* 0x000000000000781c */ /* 0x000fe20003f8f008 */
[----:B------:R-:W-:Y:S01]  /*47a0*/  IMAD.WIDE.U32 R188, R188, -0x2daee0ad, RZ ;  /* 0xd2511f53bcbc7825 */ /* 0x000fe200078e00ff */
[----:B------:R-:W-:Y:S01]  /*47b0*/  @P5 ISETP.GE.AND P5, PT, R0, UR5, PT ;  /* 0x0000000500005c0c */ /* 0x000fe2000bfa6270 */
[-C--:B------:R-:W-:Y:S01]  /*47c0*/  HMMA.16816.F32.BF16 R28, R112, R102.reuse, R28 ;  /* 0x00000066701c723c */ /* 0x080fe2000004181c */
[----:B------:R-:W-:Y:S02]  /*47d0*/  @P0 FSEL R7, R7, -INF , !P6 ;  /* 0xff80000007070808 */ /* 0x000fe40007000000 */
[----:B------:R-:W-:Y:S01]  /*47e0*/  PLOP3.LUT P0, PT, PT, PT, UP0, 0x80, 0x0 ;  /* 0x000000000000781c */ /* 0x000fe20003f0f008 */
[----:B------:R-:W-:Y:S01]  /*47f0*/  I2F R180, R182 ;  /* 0x000000b600b47306 */ /* 0x000fe20000201400 */
[----:B------:R-:W-:Y:S01]  /*4800*/  @P3 FSEL R9, R9, -INF , !P6 ;  /* 0xff80000009093808 */ /* 0x000fe20007000000 */
[----:B------:R-:W-:Y:S01]  /*4810*/  IMAD.WIDE.U32 R186, R186, -0x2daee0ad, RZ ;  /* 0xd2511f53baba7825 */ /* 0x000fe200078e00ff */
[----:B------:R-:W-:Y:S01]  /*4820*/  PLOP3.LUT P3, PT, PT, PT, UP0, 0x80, 0x0 ;  /* 0x000000000000781c */ /* 0x000fe20003f6f008 */
[C---:B------:R-:W-:Y:S01]  /*4830*/  HMMA.16816.F32.BF16 R32, R104.reuse, R102, R32 ;  /* 0x000000666820723c */ /* 0x040fe20000041820 */
[----:B------:R-:W-:Y:S02]  /*4840*/  @P1 IADD3 R110, R164, 0x9, RZ ;  /* 0x00000009a46e1810 */ /* 0x000fe40007ffe0ff */
[----:B------:R-:W-:Y:S01]  /*4850*/  PLOP3.LUT P1, PT, PT, PT, UP0, 0x80, 0x0 ;  /* 0x000000000000781c */ /* 0x000fe20003f2f008 */
[----:B------:R-:W-:Y:S01]  /*4860*/  FFMA.FTZ R21, R205, -UR4, R21 ;  /* 0x80000004cd157c23 */ /* 0x000fe20008010015 */
[----:B------:R-:W-:Y:S01]  /*4870*/  @P2 FSEL R11, R11, -INF , !P6 ;  /* 0xff8000000b0b2808 */ /* 0x000fe20007000000 */
[----:B------:R-:W-:Y:S01]  /*4880*/  FFMA.FTZ R22, R195, -UR4, R22 ;  /* 0x80000004c3167c23 */ /* 0x000fe20008010016 */
[----:B------:R-:W-:Y:S01]  /*4890*/  PLOP3.LUT P6, PT, PT, PT, UP0, 0x80, 0x0 ;  /* 0x000000000000781c */ /* 0x000fe20003fcf008 */
[----:B------:R-:W-:Y:S01]  /*48a0*/  FFMA.FTZ R24, R203, -UR4, R24 ;  /* 0x80000004cb187c23 */ /* 0x000fe20008010018 */
[----:B------:R-:W-:Y:S01]  /*48b0*/  @P4 ISETP.GE.AND P4, PT, R110, UR5, PT ;  /* 0x000000056e004c0c */ /* 0x000fe2000bf86270 */
[----:B------:R-:W-:Y:S01]  /*48c0*/  I2F R185, R185 ;  /* 0x000000b900b97306 */ /* 0x000fe20000201400 */
[----:B------:R-:W-:Y:S01]  /*48d0*/  PLOP3.LUT P2, PT, PT, PT, UP0, 0x80, 0x0 ;  /* 0x000000000000781c */ /* 0x000fe20003f4f008 */
[----:B------:R-:W-:Y:S01]  /*48e0*/  FFMA.FTZ R20, R204, -UR4, R20 ;  /* 0x80000004cc147c23 */ /* 0x000fe20008010014 */
        /* <DEDUP_REMOVED lines=25> */
[----:B------:R-:W-:Y:S01]  /*4a80*/  I2F R223, R176 ;  /* 0x000000b000df7306 */ /* 0x000fe20000201400 */
[----:B------:R-:W-:Y:S02]  /*4a90*/  PLOP3.LUT P6, PT, PT, PT, UP0, 0x80, 0x0 ;  /* 0x000000000000781c */ /* 0x000fe40003fcf008 */
[----:B------:R-:W-:Y:S02]  /*4aa0*/  @P1 ISETP.GE.AND P1, PT, R109, UR5, PT ;  /* 0x000000056d001c0c */ /* 0x000fe4000bf26270 */
[----:B------:R-:W-:Y:S02]  /*4ab0*/  LOP3.LUT R163, R169, UR22, R208, 0x96, !PT ;  /* 0x00000016a9a37c12 */ /* 0x000fe4000f8e96d0 */
[C---:B------:R-:W-:Y:S02]  /*4ac0*/  @P0 IADD3 R100, R164.reuse, 0x11, RZ ;  /* 0x00000011a4640810 */ /* 0x040fe40007ffe0ff */
[----:B------:R-:W-:Y:S01]  /*4ad0*/  PLOP3.LUT P0, PT, PT, PT, UP0, 0x80, 0x0 ;  /* 0x000000000000781c */ /* 0x000fe20003f0f008 */
[----:B--2---:R-:W-:Y:S01]  /*4ae0*/  IMAD.WIDE.U32 R178, R163, -0x2daee0ad, RZ ;  /* 0xd2511f53a3b27825 */ /* 0x004fe200078e00ff */
[----:B------:R-:W-:Y:S01]  /*4af0*/  @P2 FSEL R19, R19, -INF , !P4 ;  /* 0xff80000013132808 */ /* 0x000fe20006000000 */
[----:B------:R1:W-:Y:S01]  /*4b00*/  I2F R222, R177 ;  /* 0x000000b100de7306 */ /* 0x0003e20000201400 */
[----:B------:R-:W-:Y:S01]  /*4b10*/  PLOP3.LUT P4, PT, PT, PT, UP0, 0x80, 0x0 ;  /* 0x000000000000781c */ /* 0x000fe20003f8f008 */
[C---:B-----5:R-:W-:Y:S01]  /*4b20*/  FMUL.FTZ R163, R251.reuse, 1.4426950216293334961 ;  /* 0x3fb8aa3bfba37820 */ /* 0x060fe20000410000 */
[C---:B------:R-:W-:Y:S02]  /*4b30*/  @P3 IADD3 R101, R164.reuse, 0x18, RZ ;  /* 0x00000018a4653810 */ /* 0x040fe40007ffe0ff */
[----:B------:R-:W-:Y:S02]  /*4b40*/  PLOP3.LUT P3, PT, PT, PT, UP0, 0x80, 0x0 ;  /* 0x000000000000781c */ /* 0x000fe40003f6f008 */
[----:B------:R-:W-:Y:S02]  /*4b50*/  FSETP.NEU.FTZ.AND P5, PT, R251, -INF , PT ;  /* 0xff800000fb00780b */ /* 0x000fe40003fbd000 */
[----:B------:R-:W-:Y:S02]  /*4b60*/  PLOP3.LUT P2, PT, PT, PT, UP0, 0x80, 0x0 ;  /* 0x000000000000781c */ /* 0x000fe40003f4f008 */
[----:B------:R-:W-:Y:S02]  /*4b70*/  LOP3.LUT R175, R169, UR22, R210, 0x96, !PT ;  /* 0x00000016a9af7c12 */ /* 0x000fe4000f8e96d2 */
[----:B------:R-:W-:Y:S02]  /*4b80*/  LOP3.LUT R169, R191, UR21, R170, 0x96, !PT ;  /* 0x00000015bfa97c12 */ /* 0x000fe4000f8e96aa */
[----:B------:R-:W-:Y:S02]  /*4b90*/  LOP3.LUT R191, R179, UR19, R108, 0x96, !PT ;  /* 0x00000013b3bf7c12 */ /* 0x000fe4000f8e966c */
[----:B------:R-:W-:Y:S01]  /*4ba0*/  FSEL R163, R163, RZ, P5 ;  /* 0x000000ffa3a37208 */ /* 0x000fe20002800000 */
[----:B------:R-:W-:Y:S01]  /*4bb0*/  I2F R179, R181 ;  /* 0x000000b500b37306 */ /* 0x000fe20000201400 */
[----:B------:R-:W-:Y:S02]  /*4bc0*/  PLOP3.LUT P5, PT, PT, PT, UP0, 0x80, 0x0 ;  /* 0x000000000000781c */ /* 0x000fe40003faf008 */
[----:B------:R-:W-:Y:S01]  /*4bd0*/  @P6 IADD3 R108, R164, 0x19, RZ ;  /* 0x00000019a46c6810 */ /* 0x000fe20007ffe0ff */
[--C-:B------:R-:W-:Y:S01]  /*4be0*/  FFMA.FTZ R4, R4, c[0x0][0x23c], -R163.reuse ;  /* 0x00008f0004047a23 */ /* 0x100fe200000108a3 */
[----:B------:R-:W-:Y:S01]  /*4bf0*/  PLOP3.LUT P6, PT, PT, PT, UP0, 0x80, 0x0 ;  /* 0x000000000000781c */ /* 0x000fe20003fcf008 */
[--C-:B------:R-:W-:Y:S01]  /*4c00*/  FFMA.FTZ R5, R5, c[0x0][0x23c], -R163.reuse ;  /* 0x00008f0005057a23 */ /* 0x100fe200000108a3 */
[----:B------:R-:W-:Y:S01]  /*4c10*/  @P0 FSEL R22, R22, -INF , !P1 ;  /* 0xff80000016160808 */ /* 0x000fe20004800000 */
[--C-:B------:R-:W-:Y:S01]  /*4c20*/  FFMA.FTZ R16, R16, c[0x0][0x23c], -R163.reuse ;  /* 0x00008f0010107a23 */ /* 0x100fe200000108a3 */
[----:B------:R-:W-:Y:S01]  /*4c30*/  PLOP3.LUT P0, PT, PT, PT, UP0, 0x80, 0x0 ;  /* 0x000000000000781c */ /* 0x000fe20003f0f008 */
[--C-:B------:R-:W-:Y:S01]  /*4c40*/  FFMA.FTZ R17, R17, c[0x0][0x23c], -R163.reuse ;  /* 0x00008f0011117a23 */ /* 0x100fe200000108a3 */
[----:B------:R-:W-:Y:S01]  /*4c50*/  @P4 IADD3 R109, R164, 0x21, RZ ;  /* 0x00000021a46d4810 */ /* 0x000fe20007ffe0ff */
[----:B------:R-:W-:Y:S01]  /*4c60*/  MUFU.EX2 R210, R4 ;  /* 0x0000000400d27308 */ /* 0x000fe20000000800 */
[----:B------:R-:W-:Y:S01]  /*4c70*/  PLOP3.LUT P4, PT, PT, PT, UP0, 0x80, 0x0 ;  /* 0x000000000000781c */ /* 0x000fe20003f8f008 */
[----:B-1----:R-:W-:Y:S01]  /*4c80*/  IMAD.WIDE.U32 R176, R165, -0x2daee0ad, RZ ;  /* 0xd2511f53a5b07825 */ /* 0x002fe200078e00ff */
[----:B------:R-:W-:Y:S02]  /*4c90*/  @P3 FSEL R24, R24, -INF , !P1 ;  /* 0xff80000018183808 */ /* 0x000fe40004800000 */
[----:B------:R-:W-:Y:S02]  /*4ca0*/  PLOP3.LUT P3, PT, PT, PT, UP0, 0x80, 0x0 ;  /* 0x000000000000781c */ /* 0x000fe40003f6f008 */
[----:B------:R-:W-:Y:S02]  /*4cb0*/  @P2 IADD3 R0, R164, 0x20, RZ ;  /* 0x00000020a4002810 */ /* 0x000fe40007ffe0ff */
[----:B------:R-:W-:Y:S01]  /*4cc0*/  PLOP3.LUT P2, PT, PT, PT, UP0, 0x80, 0x0 ;  /* 0x000000000000781c */ /* 0x000fe20003f4f008 */
[----:B------:R1:W-:Y:S01]  /*4cd0*/  MUFU.EX2 R209, R5 ;  /* 0x0000000500d17308 */ /* 0x0003e20000000800 */
[----:B------:R-:W-:Y:S02]  /*4ce0*/  @P5 FSEL R20, R20, -INF , !P1 ;  /* 0xff80000014145808 */ /* 0x000fe40004800000 */
[----:B------:R-:W-:Y:S02]  /*4cf0*/  PLOP3.LUT P5, PT, PT, PT, UP0, 0x80, 0x0 ;  /* 0x000000000000781c */ /* 0x000fe40003faf008 */
[----:B------:R-:W-:Y:S01]  /*4d00*/  @P6 ISETP.GE.AND P6, PT, R100, UR5, PT ;  /* 0x0000000564006c0c */ /* 0x000fe2000bfc6270 */
[C---:B------:R-:W-:Y:S01]  /*4d10*/  FMUL.FTZ R100, R245.reuse, 1.4426950216293334961 ;  /* 0x3fb8aa3bf5647820 */ /* 0x040fe20000410000 */
[----:B------:R-:W-:Y:S01]  /*4d20*/  @P0 FSEL R26, R26, -INF , !P1 ;  /* 0xff8000001a1a0808 */ /* 0x000fe20004800000 */
[----:B------:R-:W-:Y:S01]  /*4d30*/  FFMA.FTZ R20, R20, c[0x0][0x23c], -R163 ;  /* 0x00008f0014147a23 */ /* 0x000fe200000108a3 */
[----:B------:R-:W-:Y:S01]  /*4d40*/  FSETP.NEU.FTZ.AND P0, PT, R245, -INF , PT ;  /* 0xff800000f500780b */ /* 0x000fe20003f1d000 */
[----:B------:R-:W-:Y:S01]  /*4d50*/  MUFU.EX2 R202, R16 ;  /* 0x0000001000ca7308 */ /* 0x000fe20000000800 */
[----:B------:R-:W-:Y:S02]  /*4d60*/  @P4 ISETP.GE.AND P4, PT, R108, UR5, PT ;  /* 0x000000056c004c0c */ /* 0x000fe4000bf86270 */
[----:B------:R-:W-:Y:S02]  /*4d70*/  @P3 ISETP.GE.AND P3, PT, R109, UR5, PT ;  /* 0x000000056d003c0c */ /* 0x000fe4000bf66270 */
[----:B------:R-:W-:Y:S01]  /*4d80*/  FSEL R100, R100, RZ, P0 ;  /* 0x000000ff64647208 */ /* 0x000fe20000000000 */
[----:B------:R-:W2:Y:S01]  /*4d90*/  LDSM.16.M88.4 R108, [R150+0x6800] ;  /* 0x00680000966c783b */ /* 0x000ea20000000200 */
[----:B------:R-:W-:Y:S02]  /*4da0*/  PLOP3.LUT P0, PT, PT, PT, UP0, 0x80, 0x0 ;  /* 0x000000000000781c */ /* 0x000fe40003f0f008 */
[----:B------:R-:W-:Y:S01]  /*4db0*/  @P2 ISETP.GE.AND P2, PT, R101, UR5, PT ;  /* 0x0000000565002c0c */ /* 0x000fe2000bf46270 */
[C---:B------:R-:W-:Y:S01]  /*4dc0*/  FMUL.FTZ R101, R252.reuse, 1.4426950216293334961 ;  /* 0x3fb8aa3bfc657820 */ /* 0x040fe20000410000 */
[----:B------:R-:W-:Y:S01]  /*4dd0*/  FSETP.NEU.FTZ.AND P1, PT, R252, -INF , PT ;  /* 0xff800000fc00780b */ /* 0x000fe20003f3d000 */
[--C-:B------:R-:W-:Y:S01]  /*4de0*/  FFMA.FTZ R9, R9, c[0x0][0x23c], -R100.reuse ;  /* 0x00008f0009097a23 */ /* 0x100fe20000010864 */
[----:B------:R-:W-:Y:S01]  /*4df0*/  @P5 ISETP.GE.AND P5, PT, R0, UR5, PT ;  /* 0x0000000500005c0c */ /* 0x000fe2000bfa6270 */
[----:B------:R-:W-:Y:S01]  /*4e00*/  FMUL.FTZ R0, R250, 1.4426950216293334961 ;  /* 0x3fb8aa3bfa007820 */ /* 0x000fe20000410000 */
[----:B------:R-:W-:Y:S01]  /*4e10*/  FSEL R101, R101, RZ, P1 ;  /* 0x000000ff65657208 */ /* 0x000fe20000800000 */
[--C-:B------:R-:W-:Y:S01]  /*4e20*/  FFMA.FTZ R8, R8, c[0x0][0x23c], -R100.reuse ;  /* 0x00008f0008087a23 */ /* 0x100fe20000010864 */
[----:B------:R-:W-:Y:S01]  /*4e30*/  FSETP.NEU.FTZ.AND P1, PT, R250, -INF , PT ;  /* 0xff800000fa00780b */ /* 0x000fe20003f3d000 */
[----:B------:R-:W-:Y:S01]  /*4e40*/  FFMA.FTZ R12, R12, c[0x0][0x23c], -R100 ;  /* 0x00008f000c0c7a23 */ /* 0x000fe20000010864 */
[----:B------:R-:W-:Y:S01]  /*4e50*/  LOP3.LUT R171, R187, UR21, R172, 0x96, !PT ;  /* 0x00000015bbab7c12 */ /* 0x000fe2000f8e96ac */
[--C-:B------:R-:W-:Y:S01]  /*4e60*/  FFMA.FTZ R7, R7, c[0x0][0x23c], -R101.reuse ;  /* 0x00008f0007077a23 */ /* 0x100fe20000010865 */
[----:B------:R-:W-:Y:S01]  /*4e70*/  FSEL R0, R0, RZ, P1 ;  /* 0x000000ff00007208 */ /* 0x000fe20000800000 */
[--C-:B------:R-:W-:Y:S01]  /*4e80*/  FFMA.FTZ R6, R6, c[0x0][0x23c], -R101.reuse ;  /* 0x00008f0006067a23 */ /* 0x100fe20000010865 */
[----:B------:R-:W-:Y:S01]  /*4e90*/  PLOP3.LUT P1, PT, PT, PT, UP0, 0x80, 0x0 ;  /* 0x000000000000781c */ /* 0x000fe20003f2f008 */
[----:B------:R-:W-:Y:S01]  /*4ea0*/  FFMA.FTZ R13, R13, c[0x0][0x23c], -R100 ;  /* 0x00008f000d0d7a23 */ /* 0x000fe20000010864 */
[----:B------:R-:W-:Y:S01]  /*4eb0*/  @P0 FSEL R21, R21, -INF , !P6 ;  /* 0xff80000015150808 */ /* 0x000fe20007000000 */
[----:B------:R-:W-:Y:S01]  /*4ec0*/  FFMA.FTZ R14, R14, c[0x0][0x23c], -R0 ;  /* 0x00008f000e0e7a23 */ /* 0x000fe20000010800 */
[----:B------:R-:W-:Y:S01]  /*4ed0*/  PLOP3.LUT P0, PT, PT, PT, UP0, 0x80, 0x0 ;  /* 0x000000000000781c */ /* 0x000fe20003f0f008 */
[----:B-1----:R-:W-:Y:S01]  /*4ee0*/  IMAD.WIDE.U32 R4, R167, -0x326172a9, RZ ;  /* 0xcd9e8d57a7047825 */ /* 0x002fe200078e00ff */
[----:B------:R-:W-:Y:S01]  /*4ef0*/  LOP3.LUT R189, R189, UR21, R170, 0x96, !PT ;  /* 0x00000015bdbd7c12 */ /* 0x000fe2000f8e96aa */
[----:B------:R-:W-:Y:S01]  /*4f00*/  MUFU.EX2 R211, R7 ;  /* 0x0000000700d37308 */ /* 0x000fe20000000800 */
[----:B------:R-:W-:Y:S01]  /*4f10*/  LOP3.LUT R188, R177, UR19, R188, 0x96, !PT ;  /* 0x00000013b1bc7c12 */ /* 0x000fe2000f8e96bc */
[----:B------:R-:W-:Y:S01]  /*4f20*/  FFMA.FTZ R10, R10, c[0x0][0x23c], -R0 ;  /* 0x00008f000a0a7a23 */ /* 0x000fe20000010800 */
[----:B------:R-:W-:Y:S01]  /*4f30*/  LOP3.LUT R167, R5, UR20, R168, 0x96, !PT ;  /* 0x0000001405a77c12 */ /* 0x000fe2000f8e96a8 */
[----:B------:R-:W-:Y:S02]  /*4f40*/  IMAD.WIDE.U32 R102, R189, -0x326172a9, RZ ;  /* 0xcd9e8d57bd667825 */ /* 0x000fe400078e00ff */
[----:B------:R-:W-:Y:S02]  /*4f50*/  @P1 FSEL R23, R23, -INF , !P6 ;  /* 0xff80000017171808 */ /* 0x000fe40007000000 */
[----:B------:R-:W-:Y:S01]  /*4f60*/  PLOP3.LUT P1, PT, PT, PT, UP0, 0x80, 0x0 ;  /* 0x000000000000781c */ /* 0x000fe20003f2f008 */
[--C-:B------:R-:W-:Y:S01]  /*4f70*/  FFMA.FTZ R11, R11, c[0x0][0x23c], -R0.reuse ;  /* 0x00008f000b0b7a23 */ /* 0x100fe20000010800 */
[----:B------:R-:W-:Y:S01]  /*4f80*/  @P0 FSEL R25, R25, -INF , !P6 ;  /* 0xff80000019190808 */ /* 0x000fe20007000000 */
[--C-:B------:R-:W-:Y:S01]  /*4f90*/  FFMA.FTZ R18, R18, c[0x0][0x23c], -R101.reuse ;  /* 0x00008f0012127a23 */ /* 0x100fe20000010865 */
[----:B------:R-:W-:Y:S01]  /*4fa0*/  PLOP3.LUT P0, PT, PT, PT, UP0, 0x80, 0x0 ;  /* 0x000000000000781c */ /* 0x000fe20003f0f008 */
[--C-:B------:R-:W-:Y:S01]  /*4fb0*/  FFMA.FTZ R19, R19, c[0x0][0x23c], -R101.reuse ;  /* 0x00008f0013137a23 */ /* 0x100fe20000010865 */
[----:B------:R-:W-:Y:S01]  /*4fc0*/  MUFU.EX2 R212, R6 ;  /* 0x0000000600d47308 */ /* 0x000fe20000000800 */
[----:B------:R-:W-:Y:S01]  /*4fd0*/  FFMA.FTZ R15, R15, c[0x0][0x23c], -R0 ;  /* 0x00008f000f0f7a23 */ /* 0x000fe20000010800 */
[-C--:B--2---:R-:W-:Y:S01]  /*4fe0*/  HMMA.16816.F32.BF16 R36, R104, R108.reuse, R36 ;  /* 0x0000006c6824723c */ /* 0x084fe20000041824 */
[--C-:B------:R-:W-:Y:S02]  /*4ff0*/  FFMA.FTZ R23, R23, c[0x0][0x23c], -R101.reuse ;  /* 0x00008f0017177a23 */ /* 0x100fe40000010865 */
[--C-:B------:R-:W-:Y:S02]  /*5000*/  FFMA.FTZ R24, R24, c[0x0][0x23c], -R100.reuse ;  /* 0x00008f0018187a23 */ /* 0x100fe40000010864 */
[----:B------:R-:W-:Y:S01]  /*5010*/  @P1 FSEL R27, R27, -INF , !P6 ;  /* 0xff8000001b1b1808 */ /* 0x000fe20007000000 */
[----:B------:R-:W-:Y:S01]  /*5020*/  FFMA.FTZ R22, R22, c[0x0][0x23c], -R101 ;  /* 0x00008f0016167a23 */ /* 0x000fe20000010865 */
[----:B------:R-:W-:Y:S01]  /*5030*/  PLOP3.LUT P1, PT, PT, PT, UP0, 0x80, 0x0 ;  /* 0x000000000000781c */ /* 0x000fe20003f2f008 */
[C---:B------:R-:W-:Y:S01]  /*5040*/  HMMA.16816.F32.BF16 R40, R112.reuse, R108, R40 ;  /* 0x0000006c7028723c */ /* 0x040fe20000041828 */
[----:B------:R-:W-:Y:S01]  /*5050*/  PLOP3.LUT P6, PT, PT, PT, UP0, 0x80, 0x0 ;  /* 0x000000000000781c */ /* 0x000fe20003fcf008 */
[----:B------:R-:W-:Y:S02]  /*5060*/  MUFU.EX2 R194, R23 ;  /* 0x0000001700c27308 */ /* 0x000fe40000000800 */
[----:B------:R-:W-:Y:S01]  /*5070*/  @P0 FSEL R28, R28, -INF , !P2 ;  /* 0xff8000001c1c0808 */ /* 0x000fe20005000000 */
[----:B------:R-:W-:Y:S01]  /*5080*/  FFMA.FTZ R25, R25, c[0x0][0x23c], -R100 ;  /* 0x00008f0019197a23 */ /* 0x000fe20000010864 */
[----:B------:R-:W-:Y:S01]  /*5090*/  PLOP3.LUT P0, PT, PT, PT, UP0, 0x80, 0x0 ;  /* 0x000000000000781c */ /* 0x000fe20003f0f008 */
[--C-:B------:R-:W-:Y:S01]  /*50a0*/  FFMA.FTZ R27, R27, c[0x0][0x23c], -R0.reuse ;  /* 0x00008f001b1b7a23 */ /* 0x100fe20000010800 */
[-C--:B------:R-:W-:Y:S01]  /*50b0*/  HMMA.16816.F32.BF16 R44, R112, R110.reuse, R44 ;  /* 0x0000006e702c723c */ /* 0x080fe2000004182c */
[----:B------:R-:W-:Y:S03]  /*50c0*/  FFMA.FTZ R26, R26, c[0x0][0x23c], -R0 ;  /* 0x00008f001a1a7a23 */ /* 0x000fe60000010800 */
[----:B------:R-:W-:Y:S01]  /*50d0*/  @P1 FSEL R30, R30, -INF , !P2 ;  /* 0xff8000001e1e1808 */ /* 0x000fe20005000000 */
[----:B------:R-:W-:Y:S01]  /*50e0*/  FFMA.FTZ R28, R28, c[0x0][0x23c], -R100 ;  /* 0x00008f001c1c7a23 */ /* 0x000fe20000010864 */
[----:B------:R-:W-:Y:S01]  /*50f0*/  PLOP3.LUT P1, PT, PT, PT, UP0, 0x80, 0x0 ;  /* 0x000000000000781c */ /* 0x000fe20003f2f008 */
[----:B------:R-:W-:Y:S01]  /*5100*/  MUFU.EX2 R215, R14 ;  /* 0x0000000e00d77308 */ /* 0x000fe20000000800 */
[----:B------:R-:W-:Y:S01]  /*5110*/  @P6 FSEL R32, R32, -INF , !P2 ;  /* 0xff80000020206808 */ /* 0x000fe20005000000 */
[C---:B------:R-:W-:Y:S01]  /*5120*/  HMMA.16816.F32.BF16 R48, R104.reuse, R110, R48 ;  /* 0x0000006e6830723c */ /* 0x040fe20000041830 */
[----:B------:R-:W-:Y:S02]  /*5130*/  PLOP3.LUT P6, PT, PT, PT, UP0, 0x80, 0x0 ;  /* 0x000000000000781c */ /* 0x000fe40003fcf008 */
[----:B------:R-:W-:Y:S01]  /*5140*/  @P0 FSEL R34, R34, -INF , !P2 ;  /* 0xff80000022220808 */ /* 0x000fe20005000000 */
[----:B------:R-:W-:Y:S01]  /*5150*/  FFMA.FTZ R30, R30, c[0x0][0x23c], -R0 ;  /* 0x00008f001e1e7a23 */ /* 0x000fe20000010800 */
[----:B------:R-:W-:Y:S01]  /*5160*/  PLOP3.LUT P2, PT, PT, PT, UP0, 0x80, 0x0 ;  /* 0x000000000000781c */ /* 0x000fe20003f4f008 */
[----:B------:R-:W-:Y:S01]  /*5170*/  FFMA.FTZ R32, R32, c[0x0][0x23c], -R163 ;  /* 0x00008f0020207a23 */ /* 0x000fe200000108a3 */
[----:B------:R-:W-:Y:S01]  /*5180*/  PLOP3.LUT P0, PT, PT, PT, UP0, 0x80, 0x0 ;  /* 0x000000000000781c */ /* 0x000fe20003f0f008 */
[----:B------:R-:W-:Y:S01]  /*5190*/  FFMA.FTZ R40, R217, -UR4, R40 ;  /* 0x80000004d9287c23 */ /* 0x000fe20008010028 */
[----:B------:R-:W-:Y:S03]  /*51a0*/  MUFU.EX2 R216, R9 ;  /* 0x0000000900d87308 */ /* 0x000fe60000000800 */
[----:B------:R-:W-:Y:S01]  /*51b0*/  @P1 FSEL R29, R29, -INF , !P4 ;  /* 0xff8000001d1d1808 */ /* 0x000fe20006000000 */
[----:B------:R-:W-:Y:S01]  /*51c0*/  FFMA.FTZ R34, R34, c[0x0][0x23c], -R101 ;  /* 0x00008f0022227a23 */ /* 0x000fe20000010865 */
[----:B------:R-:W-:Y:S01]  /*51d0*/  @P6 FSEL R31, R31, -INF , !P4 ;  /* 0xff8000001f1f6808 */ /* 0x000fe20006000000 */
[----:B------:R-:W-:Y:S01]  /*51e0*/  FFMA.FTZ R46, R217, -UR4, R46 ;  /* 0x80000004d92e7c23 */ /* 0x000fe2000801002e */
[----:B------:R-:W-:Y:S01]  /*51f0*/  PLOP3.LUT P1, PT, PT, PT, UP0, 0x80, 0x0 ;  /* 0x000000000000781c */ /* 0x000fe20003f2f008 */
[----:B------:R-:W2:Y:S01]  /*5200*/  LDL R217, [R1] ;  /* 0x0000000001d97983 */ /* 0x000ea20000100800 */
[----:B------:R-:W-:Y:S01]  /*5210*/  @P2 FSEL R33, R33, -INF , !P4 ;  /* 0xff80000021212808 */ /* 0x000fe20006000000 */
[----:B------:R-:W-:Y:S01]  /*5220*/  FFMA.FTZ R29, R29, c[0x0][0x23c], -R100 ;  /* 0x00008f001d1d7a23 */ /* 0x000fe20000010864 */
[----:B------:R-:W-:Y:S01]  /*5230*/  PLOP3.LUT P2, PT, PT, PT, UP0, 0x80, 0x0 ;  /* 0x000000000000781c */ /* 0x000fe20003f4f008 */
[----:B------:R-:W-:Y:S01]  /*5240*/  FFMA.FTZ R31, R31, c[0x0][0x23c], -R0 ;  /* 0x00008f001f1f7a23 */ /* 0x000fe20000010800 */
[----:B------:R-:W-:Y:S01]  /*5250*/  @P0 FSEL R35, R35, -INF , !P4 ;  /* 0xff80000023230808 */ /* 0x000fe20006000000 */
[----:B------:R-:W-:Y:S01]  /*5260*/  FFMA.FTZ R33, R33, c[0x0][0x23c], -R163 ;  /* 0x00008f0021217a23 */ /* 0x000fe200000108a3 */
[----:B------:R-:W-:Y:S01]  /*5270*/  PLOP3.LUT P4, PT, PT, PT, UP0, 0x80, 0x0 ;  /* 0x000000000000781c */ /* 0x000fe20003f8f008 */
[----:B------:R1:W3:Y:S01]  /*5280*/  I2F R187, R174 ;  /* 0x000000ae00bb7306 */ /* 0x0002e20000201400 */
[----:B------:R-:W-:Y:S01]  /*5290*/  PLOP3.LUT P6, PT, PT, PT, UP0, 0x80, 0x0 ;  /* 0x000000000000781c */ /* 0x000fe20003fcf008 */
[----:B------:R-:W-:Y:S01]  /*52a0*/  FFMA.FTZ R42, R207, -UR4, R42 ;  /* 0x80000004cf2a7c23 */ /* 0x000fe2000801002a */
[----:B------:R-:W-:Y:S01]  /*52b0*/  PLOP3.LUT P0, PT, PT, PT, UP0, 0x80, 0x0 ;  /* 0x000000000000781c */ /* 0x000fe20003f0f008 */
[----:B------:R-:W-:Y:S02]  /*52c0*/  FFMA.FTZ R35, R35, c[0x0][0x23c], -R101 ;  /* 0x00008f0023237a23 */ /* 0x000fe40000010865 */
[----:B------:R-:W-:Y:S02]  /*52d0*/  IMAD.WIDE.U32 R172, R173, -0x2daee0ad, RZ ;  /* 0xd2511f53adac7825 */ /* 0x000fe400078e00ff */
[----:B------:R-:W-:Y:S02]  /*52e0*/  @P2 FSEL R40, R40, -INF , !P5 ;  /* 0xff80000028282808 */ /* 0x000fe40006800000 */
[----:B------:R-:W-:Y:S01]  /*52f0*/  PLOP3.LUT P2, PT, PT, PT, UP0, 0x80, 0x0 ;  /* 0x000000000000781c */ /* 0x000fe20003f4f008 */
[----:B------:R4:W-:Y:S01]  /*5300*/  MUFU.EX2 R213, R8 ;  /* 0x0000000800d57308 */ /* 0x0009e20000000800 */
[----:B------:R-:W-:Y:S01]  /*5310*/  @P4 FSEL R42, R42, -INF , !P5 ;  /* 0xff8000002a2a4808 */ /* 0x000fe20006800000 */
[----:B------:R-:W-:Y:S01]  /*5320*/  FFMA.FTZ R40, R40, c[0x0][0x23c], -R100 ;  /* 0x00008f0028287a23 */ /* 0x000fe20000010864 */
[----:B------:R-:W-:Y:S01]  /*5330*/  PLOP3.LUT P4, PT, PT, PT, UP0, 0x80, 0x0 ;  /* 0x000000000000781c */ /* 0x000fe20003f8f008 */
[----:B------:R-:W-:Y:S01]  /*5340*/  FFMA.FTZ R38, R201, -UR4, R38 ;  /* 0x80000004c9267c23 */ /* 0x000fe20008010026 */
[----:B------:R-:W-:Y:S01]  /*5350*/  LOP3.LUT R190, R173, UR19, R190, 0x96, !PT ;  /* 0x00000013adbe7c12 */ /* 0x000fe2000f8e96be */
[----:B------:R-:W-:Y:S02]  /*5360*/  FFMA.FTZ R36, R221, -UR4, R36 ;  /* 0x80000004dd247c23 */ /* 0x000fe40008010024 */
[----:B------:R-:W-:Y:S01]  /*5370*/  FFMA.FTZ R37, R226, -UR4, R37 ;  /* 0x80000004e2257c23 */ /* 0x000fe20008010025 */
[----:B------:R-:W-:Y:S01]  /*5380*/  @P6 FSEL R38, R38, -INF , !P5 ;  /* 0xff80000026266808 */ /* 0x000fe20006800000 */
[----:B------:R-:W-:Y:S01]  /*5390*/  FFMA.FTZ R42, R42, c[0x0][0x23c], -R0 ;  /* 0x00008f002a2a7a23 */ /* 0x000fe20000010800 */
[----:B------:R-:W-:Y:S01]  /*53a0*/  @P1 FSEL R36, R36, -INF , !P5 ;  /* 0xff80000024241808 */ /* 0x000fe20006800000 */
[----:B------:R-:W-:Y:S01]  /*53b0*/  MUFU.EX2 R181, R33 ;  /* 0x0000002100b57308 */ /* 0x000fe20000000800 */
[----:B------:R-:W-:Y:S01]  /*53c0*/  PLOP3.LUT P1, PT, PT, PT, UP0, 0x80, 0x0 ;  /* 0x000000000000781c */ /* 0x000fe20003f2f008 */
[----:B------:R-:W-:Y:S01]  /*53d0*/  FFMA.FTZ R38, R38, c[0x0][0x23c], -R101 ;  /* 0x00008f0026267a23 */ /* 0x000fe20000010865 */
[----:B------:R-:W-:Y:S01]  /*53e0*/  PLOP3.LUT P6, PT, PT, PT, UP0, 0x80, 0x0 ;  /* 0x000000000000781c */ /* 0x000fe20003fcf008 */
[----:B------:R-:W-:Y:S01]  /*53f0*/  FFMA.FTZ R43, R206, -UR4, R43 ;  /* 0x80000004ce2b7c23 */ /* 0x000fe2000801002b */
[----:B------:R-:W-:Y:S01]  /*5400*/  @P0 FSEL R37, R37, -INF , !P3 ;  /* 0xff80000025250808 */ /* 0x000fe20005800000 */
[--C-:B------:R-:W-:Y:S01]  /*5410*/  FFMA.FTZ R36, R36, c[0x0][0x23c], -R163.reuse ;  /* 0x00008f0024247a23 */ /* 0x100fe200000108a3 */
[----:B------:R-:W-:Y:S01]  /*5420*/  PLOP3.LUT P0, PT, PT, PT, UP0, 0x80, 0x0 ;  /* 0x000000000000781c */ /* 0x000fe20003f0f008 */
[----:B-1----:R-:W-:Y:S01]  /*5430*/  IMAD.WIDE.U32 R174, R175, -0x2daee0ad, RZ ;  /* 0xd2511f53afae7825 */ /* 0x002fe200078e00ff */
[----:B------:R-:W-:Y:S01]  /*5440*/  @P2 FSEL R43, R43, -INF , !P3 ;  /* 0xff8000002b2b2808 */ /* 0x000fe20005800000 */
[----:B------:R-:W-:Y:S01]  /*5450*/  MUFU.EX2 R208, R12 ;  /* 0x0000000c00d07308 */ /* 0x000fe20000000800 */
[----:B------:R-:W-:Y:S01]  /*5460*/  PLOP3.LUT P2, PT, PT, PT, UP0, 0x80, 0x0 ;  /* 0x000000000000781c */ /* 0x000fe20003f4f008 */
[----:B------:R-:W-:Y:S01]  /*5470*/  FFMA.FTZ R37, R37, c[0x0][0x23c], -R163 ;  /* 0x00008f0025257a23 */ /* 0x000fe200000108a3 */
[----:B------:R-:W-:Y:S01]  /*5480*/  LOP3.LUT R186, R175, UR19, R186, 0x96, !PT ;  /* 0x00000013afba7c12 */ /* 0x000fe2000f8e96ba */
[----:B------:R-:W-:Y:S01]  /*5490*/  FFMA.FTZ R43, R43, c[0x0][0x23c], -R0 ;  /* 0x00008f002b2b7a23 */ /* 0x000fe20000010800 */
[----:B------:R-:W-:Y:S01]  /*54a0*/  @P4 IADD3 R7, R164, 0x28, RZ ;  /* 0x00000028a4074810 */ /* 0x000fe20007ffe0ff */
[----:B------:R-:W-:Y:S01]  /*54b0*/  FFMA.FTZ R39, R199, -UR4, R39 ;  /* 0x80000004c7277c23 */ /* 0x000fe20008010027 */
[----:B------:R-:W-:Y:S01]  /*54c0*/  PLOP3.LUT P4, PT, PT, PT, UP0, 0x80, 0x0 ;  /* 0x000000000000781c */ /* 0x000fe20003f8f008 */
[----:B---3--:R-:W-:Y:S01]  /*54d0*/  FFMA.FTZ R41, R187, -UR4, R41 ;  /* 0x80000004bb297c23 */ /* 0x008fe20008010029 */
[----:B------:R-:W-:Y:S01]  /*54e0*/  PLOP3.LUT P5, PT, PT, PT, UP0, 0x80, 0x0 ;  /* 0x000000000000781c */ /* 0x000fe20003faf008 */
[----:B------:R-:W-:Y:S01]  /*54f0*/  MUFU.EX2 R199, R30 ;  /* 0x0000001e00c77308 */ /* 0x000fe20000000800 */
[----:B------:R-:W-:Y:S01]  /*5500*/  @P1 FSEL R39, R39, -INF , !P3 ;  /* 0xff80000027271808 */ /* 0x000fe20005800000 */
[----:B------:R-:W-:Y:S01]  /*5510*/  IMAD.WIDE.U32 R108, R186, -0x326172a9, RZ ;  /* 0xcd9e8d57ba6c7825 */ /* 0x000fe200078e00ff */
[----:B------:R-:W-:Y:S02]  /*5520*/  @P6 FSEL R41, R41, -INF , !P3 ;  /* 0xff80000029296808 */ /* 0x000fe40005800000 */
[----:B------:R-:W-:Y:S01]  /*5530*/  PLOP3.LUT P3, PT, PT, PT, UP0, 0x80, 0x0 ;  /* 0x000000000000781c */ /* 0x000fe20003f6f008 */
[----:B------:R-:W-:Y:S01]  /*5540*/  IMAD.WIDE.U32 R170, R171, -0x326172a9, RZ ;  /* 0xcd9e8d57abaa7825 */ /* 0x000fe200078e00ff */
[----:B------:R-:W-:Y:S02]  /*5550*/  @P0 IADD3 R6, R164, 0x30, RZ ;  /* 0x00000030a4060810 */ /* 0x000fe40007ffe0ff */
[----:B------:R-:W-:Y:S01]  /*5560*/  PLOP3.LUT P6, PT, PT, PT, UP0, 0x80, 0x0 ;  /* 0x000000000000781c */ /* 0x000fe20003fcf008 */
[----:B------:R1:W-:Y:S01]  /*5570*/  MUFU.EX2 R207, R13 ;  /* 0x0000000d00cf7308 */ /* 0x0003e20000000800 */
[----:B------:R-:W-:Y:S01]  /*5580*/  LOP3.LUT R171, R171, UR20, R168, 0x96, !PT ;  /* 0x00000014abab7c12 */ /* 0x000fe2000f8e96a8 */
[----:B------:R-:W-:Y:S01]  /*5590*/  FFMA.FTZ R41, R41, c[0x0][0x23c], -R100 ;  /* 0x00008f0029297a23 */ /* 0x000fe20000010864 */
[----:B------:R-:W-:Y:S01]  /*55a0*/  @P2 ISETP.GE.AND P2, PT, R7, UR5, PT ;  /* 0x0000000507002c0c */ /* 0x000fe2000bf46270 */
[----:B------:R-:W-:Y:S01]  /*55b0*/  FFMA.FTZ R39, R39, c[0x0][0x23c], -R101 ;  /* 0x00008f0027277a23 */ /* 0x000fe20000010865 */
[----:B------:R-:W-:Y:S01]  /*55c0*/  @P4 ISETP.GE.AND P4, PT, R6, UR5, PT ;  /* 0x0000000506004c0c */ /* 0x000fe2000bf86270 */
[----:B------:R-:W-:Y:S01]  /*55d0*/  IMAD.WIDE.U32 R6, R191, -0x326172a9, RZ ;  /* 0xcd9e8d57bf067825 */ /* 0x000fe200078e00ff */
[C---:B------:R-:W-:Y:S02]  /*55e0*/  @P5 IADD3 R5, R164.reuse, 0x29, RZ ;  /* 0x00000029a4055810 */ /* 0x040fe40007ffe0ff */
[----:B------:R-:W-:Y:S01]  /*55f0*/  PLOP3.LUT P1, PT, PT, PT, UP0, 0x80, 0x0 ;  /* 0x000000000000781c */ /* 0x000fe20003f2f008 */
[----:B------:R3:W-:Y:S01]  /*5600*/  MUFU.EX2 R201, R17 ;  /* 0x0000001100c97308 */ /* 0x0007e20000000800 */
[----:B------:R-:W-:Y:S01]  /*5610*/  PLOP3.LUT P0, PT, PT, PT, UP0, 0x80, 0x0 ;  /* 0x000000000000781c */ /* 0x000fe20003f0f008 */
[----:B------:R-:W-:Y:S01]  /*5620*/  IMAD.WIDE.U32 R168, R169, -0x326172a9, RZ ;  /* 0xcd9e8d57a9a87825 */ /* 0x000fe200078e00ff */
[----:B------:R-:W-:Y:S02]  /*5630*/  @P3 ISETP.GE.AND P3, PT, R5, UR5, PT ;  /* 0x0000000505003c0c */ /* 0x000fe4000bf66270 */
[----:B------:R-:W-:Y:S01]  /*5640*/  @P6 IADD3 R9, R164, 0x38, RZ ;  /* 0x00000038a4096810 */ /* 0x000fe20007ffe0ff */
[----:B------:R-:W-:Y:S01]  /*5650*/  FFMA.FTZ R44, R223, -UR4, R44 ;  /* 0x80000004df2c7c23 */ /* 0x000fe2000801002c */
[----:B------:R-:W-:Y:S01]  /*5660*/  LOP3.LUT R165, R169, UR20, R166, 0x96, !PT ;  /* 0x00000014a9a57c12 */ /* 0x000fe2000f8e96a6 */
[----:B------:R-:W-:Y:S01]  /*5670*/  FFMA.FTZ R48, R220, -UR4, R48 ;  /* 0x80000004dc307c23 */ /* 0x000fe20008010030 */
[----:B------:R-:W-:Y:S01]  /*5680*/  LOP3.LUT R166, R103, UR20, R166, 0x96, !PT ;  /* 0x0000001467a67c12 */ /* 0x000fe2000f8e96a6 */
[----:B------:R3:W-:Y:S01]  /*5690*/  MUFU.EX2 R219, R10 ;  /* 0x0000000a00db7308 */ /* 0x0007e20000000800 */
[----:B------:R-:W-:Y:S01]  /*56a0*/  LOP3.LUT R103, R7, UR18, R4, 0x96, !PT ;  /* 0x0000001207677c12 */ /* 0x000fe2000f8e9604 */
[----:B------:R-:W-:Y:S01]  /*56b0*/  IMAD.WIDE.U32 R4, R190, -0x326172a9, RZ ;  /* 0xcd9e8d57be047825 */ /* 0x000fe200078e00ff */
[----:B------:R-:W-:Y:S02]  /*56c0*/  PLOP3.LUT P6, PT, PT, PT, UP0, 0x80, 0x0 ;  /* 0x000000000000781c */ /* 0x000fe40003fcf008 */
[C---:B----4-:R-:W-:Y:S01]  /*56d0*/  @P1 IADD3 R8, R164.reuse, 0x31, RZ ;  /* 0x00000031a4081810 */ /* 0x050fe20007ffe0ff */
[----:B-1----:R-:W-:Y:S01]  /*56e0*/  IMAD.WIDE.U32 R12, R167, -0x2daee0ad, RZ ;  /* 0xd2511f53a70c7825 */ /* 0x002fe200078e00ff */
[----:B------:R-:W-:Y:S02]  /*56f0*/  LOP3.LUT R14, R5, UR18, R168, 0x96, !PT ;  /* 0x00000012050e7c12 */ /* 0x000fe4000f8e96a8 */
[----:B------:R-:W-:Y:S01]  /*5700*/  @P0 IADD3 R164, R164, 0x39, RZ ;  /* 0x00000039a4a40810 */ /* 0x000fe20007ffe0ff */
[----:B------:R1:W-:Y:S01]  /*5710*/  MUFU.EX2 R218, R11 ;  /* 0x0000000b00da7308 */ /* 0x0003e20000000800 */
[----:B------:R-:W-:Y:S01]  /*5720*/  PLOP3.LUT P0, PT, PT, PT, UP0, 0x80, 0x0 ;  /* 0x000000000000781c */ /* 0x000fe20003f0f008 */
[----:B------:R-:W-:Y:S01]  /*5730*/  FFMA.FTZ R5, R21, c[0x0][0x23c], -R163 ;  /* 0x00008f0015057a23 */ /* 0x000fe200000108a3 */
[----:B------:R-:W-:Y:S01]  /*5740*/  PLOP3.LUT P5, PT, PT, PT, UP0, 0x80, 0x0 ;  /* 0x000000000000781c */ /* 0x000fe20003faf008 */
[----:B---3--:R-:W-:Y:S01]  /*5750*/  IMAD.WIDE.U32 R16, R165, -0x2daee0ad, RZ ;  /* 0xd2511f53a5107825 */ /* 0x008fe200078e00ff */
[----:B------:R-:W-:Y:S02]  /*5760*/  PLOP3.LUT P1, PT, PT, PT, UP0, 0x80, 0x0 ;  /* 0x000000000000781c */ /* 0x000fe40003f2f008 */
[----:B------:R-:W-:Y:S01]  /*5770*/  @P6 ISETP.GE.AND P6, PT, R164, UR5, PT ;  /* 0x00000005a4006c0c */ /* 0x000fe2000bfc6270 */
[----:B------:R-:W-:Y:S01]  /*5780*/  IMAD.WIDE.U32 R164, R188, -0x326172a9, RZ ;  /* 0xcd9e8d57bca47825 */ /* 0x000fe200078e00ff */
[----:B------:R-:W-:Y:S01]  /*5790*/  LOP3.LUT R172, R17, UR17, R172, 0x96, !PT ;  /* 0x0000001111ac7c12 */ /* 0x000fe2000f8e96ac */
[----:B------:R-:W-:Y:S01]  /*57a0*/  MUFU.EX2 R206, R18 ;  /* 0x0000001200ce7308 */ /* 0x000fe20000000800 */
[----:B------:R-:W-:Y:S01]  /*57b0*/  LOP3.LUT R170, R109, UR18, R170, 0x96, !PT ;  /* 0x000000126daa7c12 */ /* 0x000fe2000f8e96aa */
[----:B------:R-:W-:Y:S01]  /*57c0*/  FFMA.FTZ R50, R221, -UR4, R50 ;  /* 0x80000004dd327c23 */ /* 0x000fe20008010032 */
[----:B------:R-:W-:Y:S01]  /*57d0*/  LOP3.LUT R7, R165, UR18, R102, 0x96, !PT ;  /* 0x00000012a5077c12 */ /* 0x000fe2000f8e9666 */
[----:B------:R-:W-:Y:S01]  /*57e0*/  IMAD.WIDE.U32 R102, R103, -0x2daee0ad, RZ ;  /* 0xd2511f5367667825 */ /* 0x000fe200078e00ff */
[----:B------:R-:W-:Y:S02]  /*57f0*/  LOP3.LUT R10, R13, UR17, R178, 0x96, !PT ;  /* 0x000000110d0a7c12 */ /* 0x000fe4000f8e96b2 */
[----:B------:R-:W-:Y:S01]  /*5800*/  @P0 FSEL R44, R44, -INF , !P2 ;  /* 0xff8000002c2c0808 */ /* 0x000fe20005000000 */
[----:B------:R-:W-:Y:S01]  /*5810*/  IMAD.WIDE.U32 R110, R7, -0x2daee0ad, RZ ;  /* 0xd2511f53076e7825 */ /* 0x000fe200078e00ff */
[----:B------:R-:W-:Y:S01]  /*5820*/  PLOP3.LUT P0, PT, PT, PT, UP0, 0x80, 0x0 ;  /* 0x000000000000781c */ /* 0x000fe20003f0f008 */
[----:B------:R3:W4:Y:S01]  /*5830*/  MUFU.EX2 R204, R19 ;  /* 0x0000001300cc7308 */ /* 0x0007220000000800 */
[----:B------:R-:W-:Y:S01]  /*5840*/  @P5 ISETP.GE.AND P5, PT, R8, UR5, PT ;  /* 0x0000000508005c0c */ /* 0x000fe2000bfa6270 */
[----:B------:R-:W-:Y:S01]  /*5850*/  FFMA.FTZ R44, R44, c[0x0][0x23c], -R100 ;  /* 0x00008f002c2c7a23 */ /* 0x000fe20000010864 */
[----:B------:R-:W-:Y:S01]  /*5860*/  @P1 ISETP.GE.AND P1, PT, R9, UR5, PT ;  /* 0x0000000509001c0c */ /* 0x000fe2000bf26270 */
[----:B-1----:R-:W-:Y:S04]  /*5870*/  IMAD.WIDE.U32 R10, R10, -0x326172a9, RZ ;  /* 0xcd9e8d570a0a7825 */ /* 0x002fe800078e00ff */
[----:B------:R-:W-:Y:S01]  /*5880*/  IMAD.WIDE.U32 R8, R166, -0x2daee0ad, RZ ;  /* 0xd2511f53a6087825 */ /* 0x000fe200078e00ff */
[----:B------:R-:W-:Y:S01]  /*5890*/  LOP3.LUT R11, R11, UR16, R6, 0x96, !PT ;  /* 0x000000100b0b7c12 */ /* 0x000fe2000f8e9606 */
[----:B------:R1:W-:Y:S02]  /*58a0*/  MUFU.EX2 R195, R20 ;  /* 0x0000001400c37308 */ /* 0x0003e40000000800 */
[----:B------:R-:W-:Y:S01]  /*58b0*/  @P0 FSEL R46, R46, -INF , !P2 ;  /* 0xff8000002e2e0808 */ /* 0x000fe20005000000 */
[----:B------:R-:W-:Y:S01]  /*58c0*/  FFMA.FTZ R45, R225, -UR4, R45 ;  /* 0x80000004e12d7c23 */ /* 0x000fe2000801002d */
[----:B------:R-:W-:Y:S01]  /*58d0*/  PLOP3.LUT P0, PT, PT, PT, UP0, 0x80, 0x0 ;  /* 0x000000000000781c */ /* 0x000fe20003f0f008 */
[----:B------:R-:W-:Y:S01]  /*58e0*/  FFMA.FTZ R47, R187, -UR4, R47 ;  /* 0x80000004bb2f7c23 */ /* 0x000fe2000801002f */
[----:B------:R-:W-:Y:S01]  /*58f0*/  LOP3.LUT R109, R111, UR15, R8, 0x96, !PT ;  /* 0x0000000f6f6d7c12 */ /* 0x000fe2000f8e9608 */
[----:B------:R-:W-:Y:S02]  /*5900*/  FFMA.FTZ R46, R46, c[0x0][0x23c], -R0 ;  /* 0x00008f002e2e7a23 */ /* 0x000fe40000010800 */
[----:B------:R-:W-:Y:S01]  /*5910*/  FFMA.FTZ R49, R222, -UR4, R49 ;  /* 0x80000004de317c23 */ /* 0x000fe20008010031 */
[----:B------:R4:W-:Y:S01]  /*5920*/  MUFU.EX2 R193, R5 ;  /* 0x0000000500c17308 */ /* 0x0009e20000000800 */
[----:B------:R-:W-:Y:S02]  /*5930*/  FFMA.FTZ R51, R226, -UR4, R51 ;  /* 0x80000004e2337c23 */ /* 0x000fe40008010033 */
[----:B---3--:R-:W-:Y:S04]  /*5940*/  IMAD.WIDE.U32 R18, R171, -0x2daee0ad, RZ ;  /* 0xd2511f53ab127825 */ /* 0x008fe800078e00ff */
[----:B------:R-:W-:Y:S01]  /*5950*/  @P0 FSEL R48, R48, -INF , !P2 ;  /* 0xff80000030300808 */ /* 0x000fe20005000000 */
[----:B------:R-:W-:Y:S01]  /*5960*/  IMAD.WIDE.U32 R170, R170, -0x2daee0ad, RZ ;  /* 0xd2511f53aaaa7825 */ /* 0x000fe200078e00ff */
[----:B------:R-:W-:Y:S01]  /*5970*/  LOP3.LUT R17, R19, UR17, R174, 0x96, !PT ;  /* 0x0000001113117c12 */ /* 0x000fe2000f8e96ae */
[----:B------:R-:W-:Y:S01]  /*5980*/  MUFU.EX2 R191, R29 ;  /* 0x0000001d00bf7308 */ /* 0x000fe20000000800 */
[----:B------:R-:W-:Y:S01]  /*5990*/  LOP3.LUT R19, R9, UR17, R176, 0x96, !PT ;  /* 0x0000001109137c12 */ /* 0x000fe2000f8e96b0 */
[----:B------:R-:W-:Y:S01]  /*59a0*/  FFMA.FTZ R48, R48, c[0x0][0x23c], -R163 ;  /* 0x00008f0030307a23 */ /* 0x000fe200000108a3 */
[----:B------:R-:W-:Y:S01]  /*59b0*/  LOP3.LUT R9, R103, UR15, R12, 0x96, !PT ;  /* 0x0000000f67097c12 */ /* 0x000fe2000f8e960c */
[----:B-1----:R-:W-:Y:S01]  /*59c0*/  IMAD.WIDE.U32 R20, R172, -0x326172a9, RZ ;  /* 0xcd9e8d57ac147825 */ /* 0x002fe200078e00ff */
[----:B------:R-:W-:Y:S03]  /*59d0*/  PLOP3.LUT P0, PT, PT, PT, UP0, 0x80, 0x0 ;  /* 0x000000000000781c */ /* 0x000fe60003f0f008 */
[----:B------:R-:W-:Y:S01]  /*59e0*/  IMAD.WIDE.U32 R8, R9, -0x326172a9, RZ ;  /* 0xcd9e8d5709087825 */ /* 0x000fe200078e00ff */
[----:B------:R-:W-:Y:S01]  /*59f0*/  LOP3.LUT R12, R21, UR16, R4, 0x96, !PT ;  /* 0x00000010150c7c12 */ /* 0x000fe2000f8e9604 */
[----:B------:R1:W-:Y:S01]  /*5a00*/  MUFU.EX2 R214, R15 ;  /* 0x0000000f00d67308 */ /* 0x0003e20000000800 */
[----:B------:R-:W-:Y:S01]  /*5a10*/  LOP3.LUT R21, R171, UR15, R18, 0x96, !PT ;  /* 0x0000000fab157c12 */ /* 0x000fe2000f8e9612 */
[----:B------:R-:W-:Y:S01]  /*5a20*/  IMAD.WIDE.U32 R18, R19, -0x326172a9, RZ ;  /* 0xcd9e8d5713127825 */ /* 0x000fe200078e00ff */
[----:B------:R-:W-:Y:S01]  /*5a30*/  LOP3.LUT R13, R9, UR14, R10, 0x96, !PT ;  /* 0x0000000e090d7c12 */ /* 0x000fe2000f8e960a */
[----:B----4-:R-:W3:Y:S01]  /*5a40*/  LDSM.16.M88.4 R4, [R150+0x6c00] ;  /* 0x006c00009604783b */ /* 0x010ee20000000200 */
[----:B------:R-:W-:Y:S01]  /*5a50*/  LOP3.LUT R103, R8, 0xffff, RZ, 0xc0, !PT ;  /* 0x0000ffff08677812 */ /* 0x000fe200078ec0ff */
[----:B------:R-:W-:Y:S01]  /*5a60*/  IMAD.WIDE.U32 R10, R11, -0x2daee0ad, RZ ;  /* 0xd2511f530b0a7825 */ /* 0x000fe200078e00ff */
[----:B------:R-:W-:Y:S02]  /*5a70*/  LOP3.LUT R167, R19, UR16, R164, 0x96, !PT ;  /* 0x0000001013a77c12 */ /* 0x000fe4000f8e96a4 */
[----:B------:R-:W-:Y:S01]  /*5a80*/  @P0 FSEL R50, R50, -INF , !P2 ;  /* 0xff80000032320808 */ /* 0x000fe20005000000 */
[----:B------:R-:W-:Y:S01]  /*5a90*/  MUFU.EX2 R186, R34 ;  /* 0x0000002200ba7308 */ /* 0x000fe20000000800 */
[----:B------:R-:W-:Y:S02]  /*5aa0*/  SHF.R.U32.HI R166, RZ, 0x10, R10 ;  /* 0x00000010ffa67819 */ /* 0x000fe4000001160a */
[----:B------:R-:W-:Y:S01]  /*5ab0*/  PLOP3.LUT P0, PT, PT, PT, UP0, 0x80, 0x0 ;  /* 0x000000000000781c */ /* 0x000fe20003f0f008 */
[----:B------:R-:W-:Y:S01]  /*5ac0*/  FFMA.FTZ R50, R50, c[0x0][0x23c], -R101 ;  /* 0x00008f0032327a23 */ /* 0x000fe20000010865 */
[----:B------:R-:W-:Y:S02]  /*5ad0*/  PLOP3.LUT P2, PT, PT, PT, UP0, 0x80, 0x0 ;  /* 0x000000000000781c */ /* 0x000fe40003f4f008 */
[----:B------:R-:W-:Y:S02]  /*5ae0*/  SHF.R.U32.HI R19, RZ, 0x18, R8 ;  /* 0x00000018ff137819 */ /* 0x000fe40000011608 */
[----:B------:R-:W-:Y:S01]  /*5af0*/  LOP3.LUT R111, R10, 0xffff, RZ, 0xc0, !PT ;  /* 0x0000ffff0a6f7812 */ /* 0x000fe200078ec0ff */
[----:B------:R4:W-:Y:S01]  /*5b00*/  MUFU.EX2 R200, R24 ;  /* 0x0000001800c87308 */ /* 0x0009e20000000800 */
[----:B-1----:R-:W-:Y:S05]  /*5b10*/  IMAD.WIDE.U32 R14, R14, -0x2daee0ad, RZ ;  /* 0xd2511f530e0e7825 */ /* 0x002fea00078e00ff */
[----:B------:R-:W-:Y:S02]  /*5b20*/  @P0 FSEL R45, R45, -INF , !P3 ;  /* 0xff8000002d2d0808 */ /* 0x000fe40005800000 */
[----:B------:R-:W-:Y:S02]  /*5b30*/  PLOP3.LUT P0, PT, PT, PT, UP0, 0x80, 0x0 ;  /* 0x000000000000781c */ /* 0x000fe40003f0f008 */
[----:B------:R-:W-:Y:S01]  /*5b40*/  @P2 FSEL R47, R47, -INF , !P3 ;  /* 0xff8000002f2f2808 */ /* 0x000fe20005800000 */
[----:B------:R-:W-:Y:S01]  /*5b50*/  FFMA.FTZ R45, R45, c[0x0][0x23c], -R100 ;  /* 0x00008f002d2d7a23 */ /* 0x000fe20000010864 */
[----:B------:R-:W-:Y:S01]  /*5b60*/  PLOP3.LUT P2, PT, PT, PT, UP0, 0x80, 0x0 ;  /* 0x000000000000781c */ /* 0x000fe20003f4f008 */
[----:B------:R-:W-:Y:S01]  /*5b70*/  MUFU.EX2 R182, R32 ;  /* 0x0000002000b67308 */ /* 0x000fe20000000800 */
[----:B------:R-:W-:Y:S01]  /*5b80*/  LOP3.LUT R15, R15, UR15, R16, 0x96, !PT ;  /* 0x0000000f0f0f7c12 */ /* 0x000fe2000f8e9610 */
[----:B------:R-:W-:Y:S02]  /*5b90*/  FFMA.FTZ R47, R47, c[0x0][0x23c], -R0 ;  /* 0x00008f002f2f7a23 */ /* 0x000fe40000010800 */
[----:B------:R-:W-:Y:S04]  /*5ba0*/  IMAD.WIDE.U32 R16, R17, -0x326172a9, RZ ;  /* 0xcd9e8d5711107825 */ /* 0x000fe800078e00ff */
[----:B------:R-:W-:Y:S02]  /*5bb0*/  @P0 FSEL R49, R49, -INF , !P3 ;  /* 0xff80000031310808 */ /* 0x000fe40005800000 */
[----:B------:R-:W-:Y:S01]  /*5bc0*/  PLOP3.LUT P0, PT, PT, PT, UP0, 0x80, 0x0 ;  /* 0x000000000000781c */ /* 0x000fe20003f0f008 */
[-C--:B---3--:R-:W-:Y:S01]  /*5bd0*/  HMMA.16816.F32.BF16 R52, R104, R4.reuse, R52 ;  /* 0x000000046834723c */ /* 0x088fe20000041834 */
[----:B------:R-:W-:Y:S01]  /*5be0*/  @P2 FSEL R51, R51, -INF , !P3 ;  /* 0xff80000033332808 */ /* 0x000fe20005800000 */
[----:B------:R-:W-:Y:S01]  /*5bf0*/  FFMA.FTZ R49, R49, c[0x0][0x23c], -R163 ;  /* 0x00008f0031317a23 */ /* 0x000fe200000108a3 */
[----:B------:R-:W-:Y:S01]  /*5c00*/  PLOP3.LUT P2, PT, PT, PT, UP0, 0x80, 0x0 ;  /* 0x000000000000781c */ /* 0x000fe20003f4f008 */
[----:B------:R1:W-:Y:S01]  /*5c10*/  MUFU.EX2 R198, R22 ;  /* 0x0000001600c67308 */ /* 0x0003e20000000800 */
[----:B------:R-:W-:Y:S01]  /*5c20*/  PLOP3.LUT P3, PT, PT, PT, UP0, 0x80, 0x0 ;  /* 0x000000000000781c */ /* 0x000fe20003f6f008 */
[----:B------:R-:W-:Y:S01]  /*5c30*/  FFMA.FTZ R51, R51, c[0x0][0x23c], -R101 ;  /* 0x00008f0033337a23 */ /* 0x000fe20000010865 */
[----:B------:R-:W-:Y:S01]  /*5c40*/  LOP3.LUT R165, R17, UR16, R108, 0x96, !PT ;  /* 0x0000001011a57c12 */ /* 0x000fe2000f8e966c */
[C---:B------:R-:W-:Y:S01]  /*5c50*/  HMMA.16816.F32.BF16 R56, R112.reuse, R4, R56 ;  /* 0x000000047038723c */ /* 0x040fe20000041838 */
[----:B------:R-:W-:Y:S03]  /*5c60*/  LOP3.LUT R17, R8, 0xff, RZ, 0xc0, !PT ;  /* 0x000000ff08117812 */ /* 0x000fe600078ec0ff */
[----:B------:R-:W-:Y:S01]  /*5c70*/  SHF.R.U32.HI R108, RZ, 0x10, R8 ;  /* 0x00000010ff6c7819 */ /* 0x000fe20000011608 */
[----:B------:R-:W-:Y:S01]  /*5c80*/  IMAD.WIDE.U32 R8, R12, -0x2daee0ad, RZ ;  /* 0xd2511f530c087825 */ /* 0x000fe200078e00ff */
[----:B------:R-:W-:Y:S01]  /*5c90*/  LOP3.LUT R12, R11, UR13, R102, 0x96, !PT ;  /* 0x0000000d0b0c7c12 */ /* 0x000fe2000f8e9666 */
[----:B------:R3:W-:Y:S01]  /*5ca0*/  MUFU.EX2 R197, R25 ;  /* 0x0000001900c57308 */ /* 0x0007e20000000800 */
[-C--:B------:R-:W-:Y:S01]  /*5cb0*/  HMMA.16816.F32.BF16 R60, R112, R6.reuse, R60 ;  /* 0x00000006703c723c */ /* 0x080fe2000004183c */
[----:B------:R-:W-:Y:S03]  /*5cc0*/  IMAD.WIDE.U32 R4, R15, -0x326172a9, RZ ;  /* 0xcd9e8d570f047825 */ /* 0x000fe600078e00ff */
[----:B------:R-:W-:Y:S02]  /*5cd0*/  LOP3.LUT R23, R8, 0xff, RZ, 0xc0, !PT ;  /* 0x000000ff08177812 */ /* 0x000fe400078ec0ff */
[----:B------:R-:W-:Y:S02]  /*5ce0*/  LOP3.LUT R14, R9, UR13, R14, 0x96, !PT ;  /* 0x0000000d090e7c12 */ /* 0x000fe4000f8e960e */
[----:B----4-:R-:W-:Y:S01]  /*5cf0*/  SHF.R.U32.HI R24, RZ, 0x18, R8 ;  /* 0x00000018ff187819 */ /* 0x010fe20000011608 */
[----:B------:R-:W-:Y:S01]  /*5d00*/  FFMA.FTZ R52, R224, -UR4, R52 ;  /* 0x80000004e0347c23 */ /* 0x000fe20008010034 */
[----:B------:R-:W-:Y:S01]  /*5d10*/  HMMA.16816.F32.BF16 R64, R104, R6, R64 ;  /* 0x000000066840723c */ /* 0x000fe20000041840 */
[----:B------:R-:W4:Y:S01]  /*5d20*/  MUFU.EX2 R196, R31 ;  /* 0x0000001f00c47308 */ /* 0x000f220000000800 */
[----:B------:R-:W-:Y:S01]  /*5d30*/  LOP3.LUT R102, R8, 0xffff, RZ, 0xc0, !PT ;  /* 0x0000ffff08667812 */ /* 0x000fe200078ec0ff */
[----:B------:R-:W-:Y:S01]  /*5d40*/  FFMA.FTZ R54, R220, -UR4, R54 ;  /* 0x80000004dc367c23 */ /* 0x000fe20008010036 */
[----:B------:R-:W-:Y:S01]  /*5d50*/  SHF.R.U32.HI R164, RZ, 0x10, R8 ;  /* 0x00000010ffa47819 */ /* 0x000fe20000011608 */
[----:B------:R-:W-:Y:S01]  /*5d60*/  FFMA.FTZ R53, R180, -UR4, R53 ;  /* 0x80000004b4357c23 */ /* 0x000fe20008010035 */
[----:B------:R-:W-:Y:S01]  /*5d70*/  @P0 FSEL R52, R52, -INF , !P4 ;  /* 0xff80000034340808 */ /* 0x000fe20006000000 */
[----:B------:R-:W-:Y:S01]  /*5d80*/  FFMA.FTZ R57, R183, -UR4, R57 ;  /* 0x80000004b7397c23 */ /* 0x000fe20008010039 */
[----:B-1----:R-:W-:Y:S01]  /*5d90*/  LOP3.LUT R22, R10, 0xff, RZ, 0xc0, !PT ;  /* 0x000000ff0a167812 */ /* 0x002fe200078ec0ff */
[----:B------:R-:W-:Y:S01]  /*5da0*/  FFMA.FTZ R58, R223, -UR4, R58 ;  /* 0x80000004df3a7c23 */ /* 0x000fe2000801003a */
[----:B------:R-:W-:Y:S01]  /*5db0*/  PLOP3.LUT P0, PT, PT, PT, UP0, 0x80, 0x0 ;  /* 0x000000000000781c */ /* 0x000fe20003f0f008 */
[----:B------:R1:W-:Y:S01]  /*5dc0*/  MUFU.EX2 R203, R27 ;  /* 0x0000001b00cb7308 */ /* 0x0003e20000000800 */
[----:B------:R-:W-:Y:S01]  /*5dd0*/  @P2 FSEL R54, R54, -INF , !P4 ;  /* 0xff80000036362808 */ /* 0x000fe20006000000 */
[----:B------:R-:W-:Y:S01]  /*5de0*/  FFMA.FTZ R56, R179, -UR4, R56 ;  /* 0x80000004b3387c23 */ /* 0x000fe20008010038 */
[----:B---3--:R-:W-:Y:S01]  /*5df0*/  SHF.R.U32.HI R25, RZ, 0x18, R10 ;  /* 0x00000018ff197819 */ /* 0x008fe2000001160a */
[----:B------:R-:W-:Y:S01]  /*5e00*/  FFMA.FTZ R63, R183, -UR4, R63 ;  /* 0x80000004b73f7c23 */ /* 0x000fe2000801003f */
[----:B------:R-:W-:Y:S01]  /*5e10*/  PLOP3.LUT P2, PT, PT, PT, UP0, 0x80, 0x0 ;  /* 0x000000000000781c */ /* 0x000fe20003f4f008 */
[----:B------:R-:W-:Y:S01]  /*5e20*/  FFMA.FTZ R61, R229, -UR4, R61 ;  /* 0x80000004e53d7c23 */ /* 0x000fe2000801003d */
[----:B------:R-:W-:Y:S01]  /*5e30*/  SHF.R.U32.HI R10, RZ, 0x18, R4 ;  /* 0x00000018ff0a7819 */ /* 0x000fe20000011604 */
[----:B------:R-:W-:Y:S01]  /*5e40*/  FFMA.FTZ R52, R52, c[0x0][0x23c], -R163 ;  /* 0x00008f0034347a23 */ /* 0x000fe200000108a3 */
[----:B------:R-:W-:Y:S01]  /*5e50*/  @P3 FSEL R56, R56, -INF , !P4 ;  /* 0xff80000038383808 */ /* 0x000fe20006000000 */
[----:B------:R-:W-:Y:S01]  /*5e60*/  FFMA.FTZ R54, R54, c[0x0][0x23c], -R101 ;  /* 0x00008f0036367a23 */ /* 0x000fe20000010865 */
[----:B------:R-:W-:Y:S01]  /*5e70*/  PLOP3.LUT P3, PT, PT, PT, UP0, 0x80, 0x0 ;  /* 0x000000000000781c */ /* 0x000fe20003f6f008 */
[----:B------:R-:W-:Y:S01]  /*5e80*/  MUFU.EX2 R183, R35 ;  /* 0x0000002300b77308 */ /* 0x000fe20000000800 */
[----:B------:R-:W-:Y:S01]  /*5e90*/  @P0 FSEL R58, R58, -INF , !P4 ;  /* 0xff8000003a3a0808 */ /* 0x000fe20006000000 */
[----:B------:R-:W-:Y:S01]  /*5ea0*/  FFMA.FTZ R65, R184, -UR4, R65 ;  /* 0x80000004b8417c23 */ /* 0x000fe20008010041 */
[----:B------:R-:W-:Y:S01]  /*5eb0*/  PLOP3.LUT P4, PT, PT, PT, UP0, 0x80, 0x0 ;  /* 0x000000000000781c */ /* 0x000fe20003f8f008 */
[----:B------:R-:W-:Y:S01]  /*5ec0*/  FFMA.FTZ R67, R180, -UR4, R67 ;  /* 0x80000004b4437c23 */ /* 0x000fe20008010043 */
[----:B------:R-:W-:Y:S01]  /*5ed0*/  PLOP3.LUT P0, PT, PT, PT, UP0, 0x80, 0x0 ;  /* 0x000000000000781c */ /* 0x000fe20003f0f008 */
[----:B------:R-:W-:Y:S01]  /*5ee0*/  FFMA.FTZ R55, R222, -UR4, R55 ;  /* 0x80000004de377c23 */ /* 0x000fe20008010037 */
[----:B------:R-:W-:Y:S01]  /*5ef0*/  @P2 FSEL R53, R53, -INF , !P5 ;  /* 0xff80000035352808 */ /* 0x000fe20006800000 */
[----:B------:R-:W-:Y:S01]  /*5f00*/  FFMA.FTZ R59, R225, -UR4, R59 ;  /* 0x80000004e13b7c23 */ /* 0x000fe2000801003b */
[----:B------:R-:W-:Y:S01]  /*5f10*/  PLOP3.LUT P2, PT, PT, PT, UP0, 0x80, 0x0 ;  /* 0x000000000000781c */ /* 0x000fe20003f4f008 */
[----:B------:R-:W-:Y:S01]  /*5f20*/  FFMA.FTZ R56, R56, c[0x0][0x23c], -R100 ;  /* 0x00008f0038387a23 */ /* 0x000fe20000010864 */
[----:B------:R-:W-:Y:S01]  /*5f30*/  SHF.R.U32.HI R15, RZ, 0x10, R4 ;  /* 0x00000010ff0f7819 */ /* 0x000fe20000011604 */
[----:B------:R-:W-:Y:S01]  /*5f40*/  FFMA.FTZ R53, R53, c[0x0][0x23c], -R163 ;  /* 0x00008f0035357a23 */ /* 0x000fe200000108a3 */
[----:B------:R-:W-:Y:S01]  /*5f50*/  @P3 FSEL R55, R55, -INF , !P5 ;  /* 0xff80000037373808 */ /* 0x000fe20006800000 */
[----:B------:R-:W-:Y:S01]  /*5f60*/  FFMA.FTZ R58, R58, c[0x0][0x23c], -R0 ;  /* 0x00008f003a3a7a23 */ /* 0x000fe20000010800 */
[----:B------:R-:W-:Y:S01]  /*5f70*/  ISETP.LE.U32.AND P3, PT, R17, UR6, PT ;  /* 0x0000000611007c0c */ /* 0x000fe2000bf63070 */
[----:B------:R3:W-:Y:S01]  /*5f80*/  MUFU.EX2 R205, R26 ;  /* 0x0000001a00cd7308 */ /* 0x0007e20000000800 */
[----:B------:R-:W-:Y:S01]  /*5f90*/  @P4 FSEL R57, R57, -INF , !P5 ;  /* 0xff80000039394808 */ /* 0x000fe20006800000 */
[----:B------:R-:W-:Y:S01]  /*5fa0*/  FFMA.FTZ R55, R55, c[0x0][0x23c], -R101 ;  /* 0x00008f0037377a23 */ /* 0x000fe20000010865 */
[----:B------:R-:W-:Y:S01]  /*5fb0*/  PLOP3.LUT P4, PT, PT, PT, UP0, 0x80, 0x0 ;  /* 0x000000000000781c */ /* 0x000fe20003f8f008 */
[----:B------:R-:W-:Y:S01]  /*5fc0*/  FFMA.FTZ R60, R228, -UR4, R60 ;  /* 0x80000004e43c7c23 */ /* 0x000fe2000801003c */
[----:B------:R-:W-:Y:S01]  /*5fd0*/  @P0 FSEL R59, R59, -INF , !P5 ;  /* 0xff8000003b3b0808 */ /* 0x000fe20006800000 */
[----:B------:R-:W-:Y:S01]  /*5fe0*/  FFMA.FTZ R57, R57, c[0x0][0x23c], -R100 ;  /* 0x00008f0039397a23 */ /* 0x000fe20000010864 */
[----:B------:R-:W-:Y:S01]  /*5ff0*/  PLOP3.LUT P5, PT, PT, PT, UP0, 0x80, 0x0 ;  /* 0x000000000000781c */ /* 0x000fe20003faf008 */
[----:B------:R-:W-:Y:S01]  /*6000*/  FFMA.FTZ R62, R179, -UR4, R62 ;  /* 0x80000004b33e7c23 */ /* 0x000fe2000801003e */
[----:B------:R-:W-:Y:S01]  /*6010*/  PLOP3.LUT P0, PT, PT, PT, UP0, 0x80, 0x0 ;  /* 0x000000000000781c */ /* 0x000fe20003f0f008 */
[----:B------:R1:W1:Y:S01]  /*6020*/  MUFU.EX2 R192, R28 ;  /* 0x0000001c00c07308 */ /* 0x0002620000000800 */
[----:B------:R-:W-:Y:S01]  /*6030*/  @P2 FSEL R60, R60, -INF , !P1 ;  /* 0xff8000003c3c2808 */ /* 0x000fe20004800000 */
[----:B------:R-:W-:Y:S01]  /*6040*/  FFMA.FTZ R64, R185, -UR4, R64 ;  /* 0x80000004b9407c23 */ /* 0x000fe20008010040 */
[----:B------:R-:W-:Y:S01]  /*6050*/  ISETP.LE.U32.AND P2, PT, R19, UR6, PT ;  /* 0x0000000613007c0c */ /* 0x000fe2000bf43070 */
[----:B------:R-:W-:Y:S02]  /*6060*/  FFMA.FTZ R66, R224, -UR4, R66 ;  /* 0x80000004e0427c23 */ /* 0x000fe40008010042 */
[----:B------:R-:W-:Y:S01]  /*6070*/  @P4 FSEL R62, R62, -INF , !P1 ;  /* 0xff8000003e3e4808 */ /* 0x000fe20004800000 */
[----:B------:R-:W-:Y:S01]  /*6080*/  FFMA.FTZ R60, R60, c[0x0][0x23c], -R100 ;  /* 0x00008f003c3c7a23 */ /* 0x000fe20000010864 */
[----:B------:R-:W-:Y:S01]  /*6090*/  PLOP3.LUT P4, PT, PT, PT, UP0, 0x80, 0x0 ;  /* 0x000000000000781c */ /* 0x000fe20003f8f008 */
[----:B------:R-:W-:Y:S01]  /*60a0*/  @!P3 FADD.FTZ R202, -R202, -RZ ;  /* 0x800000ffcacab221 */ /* 0x000fe20000010100 */
[----:B------:R-:W-:Y:S01]  /*60b0*/  @P5 FSEL R64, R64, -INF , !P1 ;  /* 0xff80000040405808 */ /* 0x000fe20004800000 */
[----:B------:R-:W-:Y:S01]  /*60c0*/  FFMA.FTZ R62, R62, c[0x0][0x23c], -R0 ;  /* 0x00008f003e3e7a23 */ /* 0x000fe20000010800 */
[----:B------:R-:W-:Y:S01]  /*60d0*/  @P0 FSEL R66, R66, -INF , !P1 ;  /* 0xff80000042420808 */ /* 0x000fe20004800000 */
[----:B------:R-:W-:Y:S01]  /*60e0*/  MUFU.EX2 R112, R60 ;  /* 0x0000003c00707308 */ /* 0x000fe20000000800 */
[----:B------:R-:W-:Y:S01]  /*60f0*/  PLOP3.LUT P1, PT, PT, PT, UP0, 0x80, 0x0 ;  /* 0x000000000000781c */ /* 0x000fe20003f2f008 */
[----:B------:R-:W-:Y:S01]  /*6100*/  IMAD.WIDE.U32 R8, R21, -0x326172a9, RZ ;  /* 0xcd9e8d5715087825 */ /* 0x000fe200078e00ff */
[----:B------:R-:W-:Y:S03]  /*6110*/  PLOP3.LUT P0, PT, PT, PT, UP0, 0x80, 0x0 ;  /* 0x000000000000781c */ /* 0x000fe60003f0f008 */
[----:B------:R-:W-:Y:S01]  /*6120*/  FFMA.FTZ R64, R64, c[0x0][0x23c], -R163 ;  /* 0x00008f0040407a23 */ /* 0x000fe200000108a3 */
[----:B------:R-:W-:Y:S01]  /*6130*/  LOP3.LUT R11, R9, UR14, R16, 0x96, !PT ;  /* 0x0000000e090b7c12 */ /* 0x000fe2000f8e9610 */
[----:B------:R-:W-:Y:S01]  /*6140*/  FFMA.FTZ R66, R66, c[0x0][0x23c], -R101 ;  /* 0x00008f0042427a23 */ /* 0x000fe20000010865 */
[----:B------:R-:W-:Y:S01]  /*6150*/  @P4 FSEL R61, R61, -INF , !P6 ;  /* 0xff8000003d3d4808 */ /* 0x000fe20007000000 */
[----:B------:R-:W-:Y:S01]  /*6160*/  MUFU.EX2 R114, R64 ;  /* 0x0000004000727308 */ /* 0x000fe20000000800 */
[----:B-1----:R-:W-:Y:S01]  /*6170*/  LOP3.LUT R27, R8, 0xffff, RZ, 0xc0, !PT ;  /* 0x0000ffff081b7812 */ /* 0x002fe200078ec0ff */
[----:B------:R-:W-:Y:S01]  /*6180*/  @!P2 FADD.FTZ R204, -R204, -RZ ;  /* 0x800000ffcccca221 */ /* 0x000fe20000010100 */
[C---:B------:R-:W-:Y:S01]  /*6190*/  LOP3.LUT R9, R4.reuse, 0xffff, RZ, 0xc0, !PT ;  /* 0x0000ffff04097812 */ /* 0x040fe200078ec0ff */
[----:B------:R-:W-:Y:S01]  /*61a0*/  FFMA.FTZ R100, R61, c[0x0][0x23c], -R100 ;  /* 0x00008f003d647a23 */ /* 0x000fe20000010864 */
[----:B------:R-:W-:Y:S01]  /*61b0*/  LOP3.LUT R16, R4, 0xff, RZ, 0xc0, !PT ;  /* 0x000000ff04107812 */ /* 0x000fe200078ec0ff */
[----:B------:R-:W-:Y:S01]  /*61c0*/  FFMA.FTZ R59, R59, c[0x0][0x23c], -R0 ;  /* 0x00008f003b3b7a23 */ /* 0x000fe20000010800 */
[----:B------:R-:W-:Y:S02]  /*61d0*/  LOP3.LUT R4, R13, 0xff, RZ, 0xc0, !PT ;  /* 0x000000ff0d047812 */ /* 0x000fe400078ec0ff */
[----:B------:R-:W-:Y:S01]  /*61e0*/  LOP3.LUT R21, R8, 0xff, RZ, 0xc0, !PT ;  /* 0x000000ff08157812 */ /* 0x000fe200078ec0ff */
[----:B------:R-:W-:Y:S01]  /*61f0*/  MUFU.EX2 R113, R62 ;  /* 0x0000003e00717308 */ /* 0x000fe20000000800 */
[----:B------:R-:W-:Y:S02]  /*6200*/  ISETP.LE.U32.AND P5, PT, R4, UR6, PT ;  /* 0x0000000604007c0c */ /* 0x000fe4000bfa3070 */
[--C-:B---3--:R-:W-:Y:S02]  /*6210*/  SHF.R.U32.HI R26, RZ, 0x18, R8.reuse ;  /* 0x00000018ff1a7819 */ /* 0x108fe40000011608 */
[----:B------:R-:W-:Y:S02]  /*6220*/  SHF.R.U32.HI R4, RZ, 0x18, R13 ;  /* 0x00000018ff047819 */ /* 0x000fe4000001160d */
[----:B------:R-:W-:Y:S02]  /*6230*/  SHF.R.U32.HI R28, RZ, 0x10, R8 ;  /* 0x00000010ff1c7819 */ /* 0x000fe40000011608 */
[----:B------:R-:W-:Y:S01]  /*6240*/  @P1 FSEL R63, R63, -INF , !P6 ;  /* 0xff8000003f3f1808 */ /* 0x000fe20007000000 */
[----:B------:R-:W-:Y:S01]  /*6250*/  MUFU.EX2 R178, R38 ;  /* 0x0000002600b27308 */ /* 0x000fe20000000800 */
[----:B------:R-:W-:Y:S02]  /*6260*/  LOP3.LUT R8, R5, UR14, R20, 0x96, !PT ;  /* 0x0000000e05087c12 */ /* 0x000fe4000f8e9614 */
[----:B------:R-:W-:Y:S01]  /*6270*/  LOP3.LUT R5, R13, 0xffff, RZ, 0xc0, !PT ;  /* 0x0000ffff0d057812 */ /* 0x000fe200078ec0ff */
[----:B------:R-:W-:Y:S01]  /*6280*/  FFMA.FTZ R0, R63, c[0x0][0x23c], -R0 ;  /* 0x00008f003f007a23 */ /* 0x000fe20000010800 */
[----:B------:R-:W-:Y:S01]  /*6290*/  SHF.R.U32.HI R6, RZ, 0x10, R8 ;  /* 0x00000010ff067819 */ /* 0x000fe20000011608 */
[----:B------:R-:W-:Y:S01]  /*62a0*/  @!P5 FADD.FTZ R210, -R210, -RZ ;  /* 0x800000ffd2d2d221 */ /* 0x000fe20000010100 */
[----:B------:R-:W-:Y:S02]  /*62b0*/  PLOP3.LUT P1, PT, PT, PT, UP0, 0x80, 0x0 ;  /* 0x000000000000781c */ /* 0x000fe40003f2f008 */
[----:B------:R-:W-:Y:S01]  /*62c0*/  ISETP.LE.U32.AND P4, PT, R4, UR6, PT ;  /* 0x0000000604007c0c */ /* 0x000fe2000bf83070 */
[----:B------:R-:W-:Y:S01]  /*62d0*/  MUFU.EX2 R176, R37 ;  /* 0x0000002500b07308 */ /* 0x000fe20000000800 */
[----:B------:R-:W-:Y:S02]  /*62e0*/  SHF.R.U32.HI R4, RZ, 0x8, R5 ;  /* 0x00000008ff047819 */ /* 0x000fe40000011605 */
[----:B------:R-:W-:Y:S02]  /*62f0*/  SHF.R.U32.HI R5, RZ, 0x10, R13 ;  /* 0x00000010ff057819 */ /* 0x000fe4000001160d */
[----:B------:R-:W-:Y:S02]  /*6300*/  LOP3.LUT R4, R4, 0xffff, RZ, 0xc0, !PT ;  /* 0x0000ffff04047812 */ /* 0x000fe400078ec0ff */
[----:B------:R-:W-:Y:S02]  /*6310*/  LOP3.LUT R5, R5, 0xff, RZ, 0xc0, !PT ;  /* 0x000000ff05057812 */ /* 0x000fe400078ec0ff */
[----:B------:R-:W-:Y:S01]  /*6320*/  @P0 FSEL R65, R65, -INF , !P6 ;  /* 0xff80000041410808 */ /* 0x000fe20007000000 */
[----:B------:R-:W-:Y:S01]  /*6330*/  MUFU.EX2 R177, R36 ;  /* 0x0000002400b17308 */ /* 0x000fe20000000800 */
[----:B------:R-:W-:Y:S01]  /*6340*/  ISETP.LE.U32.AND P0, PT, R4, UR6, PT ;  /* 0x0000000604007c0c */ /* 0x000fe2000bf03070 */
[----:B------:R-:W-:Y:S01]  /*6350*/  @!P4 FADD.FTZ R211, -R211, -RZ ;  /* 0x800000ffd3d3c221 */ /* 0x000fe20000010100 */
[----:B------:R-:W-:Y:S01]  /*6360*/  ISETP.LE.U32.AND P4, PT, R16, UR6, PT ;  /* 0x0000000610007c0c */ /* 0x000fe2000bf83070 */
[----:B------:R-:W-:Y:S01]  /*6370*/  FFMA.FTZ R163, R65, c[0x0][0x23c], -R163 ;  /* 0x00008f0041a37a23 */ /* 0x000fe200000108a3 */
[C---:B------:R-:W-:Y:S02]  /*6380*/  LOP3.LUT R4, R8.reuse, 0xffff, RZ, 0xc0, !PT ;  /* 0x0000ffff08047812 */ /* 0x040fe400078ec0ff */
[----:B------:R-:W-:Y:S02]  /*6390*/  @P1 FSEL R67, R67, -INF , !P6 ;  /* 0xff80000043431808 */ /* 0x000fe40007000000 */
[----:B------:R-:W-:Y:S01]  /*63a0*/  ISETP.LE.U32.AND P6, PT, R5, UR6, PT ;  /* 0x0000000605007c0c */ /* 0x000fe2000bfc3070 */
[----:B------:R-:W-:Y:S01]  /*63b0*/  MUFU.EX2 R185, R40 ;  /* 0x0000002800b97308 */ /* 0x000fe20000000800 */
[----:B------:R-:W-:Y:S01]  /*63c0*/  SHF.R.U32.HI R4, RZ, 0x8, R4 ;  /* 0x00000008ff047819 */ /* 0x000fe20000011604 */
[----:B------:R-:W-:Y:S01]  /*63d0*/  FFMA.FTZ R101, R67, c[0x0][0x23c], -R101 ;  /* 0x00008f0043657a23 */ /* 0x000fe20000010865 */
[----:B------:R-:W-:Y:S01]  /*63e0*/  LOP3.LUT R7, R8, 0xff, RZ, 0xc0, !PT ;  /* 0x000000ff08077812 */ /* 0x000fe200078ec0ff */
[----:B------:R-:W-:Y:S01]  /*63f0*/  @!P0 FADD.FTZ R209, -R209, -RZ ;  /* 0x800000ffd1d18221 */ /* 0x000fe20000010100 */
[----:B------:R-:W-:Y:S01]  /*6400*/  LOP3.LUT R4, R4, 0xffff, RZ, 0xc0, !PT ;  /* 0x0000ffff04047812 */ /* 0x000fe200078ec0ff */
[----:B------:R-:W-:Y:S01]  /*6410*/  @!P4 FADD.FTZ R208, -R208, -RZ ;  /* 0x800000ffd0d0c221 */ /* 0x000fe20000010100 */
[----:B------:R-:W-:Y:S02]  /*6420*/  ISETP.LE.U32.AND P4, PT, R24, UR6, PT ;  /* 0x0000000618007c0c */ /* 0x000fe4000bf83070 */
[----:B------:R-:W-:Y:S01]  /*6430*/  SHF.R.U32.HI R8, RZ, 0x18, R8 ;  /* 0x00000018ff087819 */ /* 0x000fe20000011608 */
[----:B------:R-:W-:Y:S01]  /*6440*/  MUFU.EX2 R190, R42 ;  /* 0x0000002a00be7308 */ /* 0x000fe20000000800 */
[----:B------:R-:W-:Y:S01]  /*6450*/  ISETP.LE.U32.AND P0, PT, R4, UR6, PT ;  /* 0x0000000604007c0c */ /* 0x000fe2000bf03070 */
[----:B------:R-:W-:Y:S01]  /*6460*/  @!P6 FADD.FTZ R212, -R212, -RZ ;  /* 0x800000ffd4d4e221 */ /* 0x000fe20000010100 */
[----:B------:R-:W-:Y:S02]  /*6470*/  ISETP.LE.U32.AND P6, PT, R8, UR6, PT ;  /* 0x0000000608007c0c */ /* 0x000fe4000bfc3070 */
[----:B------:R-:W-:Y:S02]  /*6480*/  ISETP.LE.U32.AND P1, PT, R7, UR6, PT ;  /* 0x0000000607007c0c */ /* 0x000fe4000bf23070 */
[----:B------:R-:W-:Y:S02]  /*6490*/  LOP3.LUT R5, R6, 0xff, RZ, 0xc0, !PT ;  /* 0x000000ff06057812 */ /* 0x000fe400078ec0ff */
[----:B------:R-:W-:Y:S01]  /*64a0*/  LOP3.LUT R6, R108, 0xff, RZ, 0xc0, !PT ;  /* 0x000000ff6c067812 */ /* 0x000fe200078ec0ff */
[----:B----4-:R-:W-:Y:S01]  /*64b0*/  @!P4 FADD.FTZ R196, -R196, -RZ ;  /* 0x800000ffc4c4c221 */ /* 0x010fe20000010100 */
[----:B------:R-:W-:Y:S01]  /*64c0*/  SHF.R.U32.HI R4, RZ, 0x8, R9 ;  /* 0x00000008ff047819 */ /* 0x000fe20000011609 */
[----:B------:R-:W-:Y:S01]  /*64d0*/  MUFU.EX2 R108, R0 ;  /* 0x00000000006c7308 */ /* 0x000fe20000000800 */
[----:B------:R-:W-:Y:S01]  /*64e0*/  ISETP.LE.U32.AND P5, PT, R5, UR6, PT ;  /* 0x0000000605007c0c */ /* 0x000fe2000bfa3070 */
[----:B------:R-:W-:Y:S01]  /*64f0*/  @!P0 FADD.FTZ R216, -R216, -RZ ;  /* 0x800000ffd8d88221 */ /* 0x000fe20000010100 */
[----:B------:R-:W-:Y:S01]  /*6500*/  LOP3.LUT R5, R15, 0xff, RZ, 0xc0, !PT ;  /* 0x000000ff0f057812 */ /* 0x000fe200078ec0ff */
[----:B------:R-:W-:Y:S01]  /*6510*/  @!P6 FADD.FTZ R218, -R218, -RZ ;  /* 0x800000ffdadae221 */ /* 0x000fe20000010100 */
[----:B------:R-:W-:Y:S01]  /*6520*/  LOP3.LUT R4, R4, 0xffff, RZ, 0xc0, !PT ;  /* 0x0000ffff04047812 */ /* 0x000fe200078ec0ff */
[----:B------:R-:W-:Y:S01]  /*6530*/  @!P1 FADD.FTZ R213, -R213, -RZ ;  /* 0x800000ffd5d59221 */ /* 0x000fe20000010100 */
[----:B------:R-:W-:Y:S02]  /*6540*/  ISETP.LE.U32.AND P0, PT, R5, UR6, PT ;  /* 0x0000000605007c0c */ /* 0x000fe4000bf03070 */
[----:B------:R-:W-:Y:S01]  /*6550*/  ISETP.LE.U32.AND P6, PT, R10, UR6, PT ;  /* 0x000000060a007c0c */ /* 0x000fe2000bfc3070 */
[----:B------:R-:W-:Y:S01]  /*6560*/  MUFU.EX2 R184, R41 ;  /* 0x0000002900b87308 */ /* 0x000fe20000000800 */
[----:B------:R-:W-:Y:S02]  /*6570*/  ISETP.LE.U32.AND P1, PT, R4, UR6, PT ;  /* 0x0000000604007c0c */ /* 0x000fe4000bf23070 */
[----:B------:R-:W-:Y:S01]  /*6580*/  SHF.R.U32.HI R4, RZ, 0x8, R103 ;  /* 0x00000008ff047819 */ /* 0x000fe20000011667 */
[----:B------:R-:W-:Y:S01]  /*6590*/  @!P5 FADD.FTZ R219, -R219, -RZ ;  /* 0x800000ffdbdbd221 */ /* 0x000fe20000010100 */
[----:B------:R-:W-:Y:S02]  /*65a0*/  ISETP.LE.U32.AND P5, PT, R23, UR6, PT ;  /* 0x0000000617007c0c */ /* 0x000fe4000bfa3070 */
[----:B------:R-:W-:Y:S02]  /*65b0*/  LOP3.LUT R4, R4, 0xffff, RZ, 0xc0, !PT ;  /* 0x0000ffff04047812 */ /* 0x000fe400078ec0ff */
[----:B------:R-:W-:Y:S01]  /*65c0*/  LOP3.LUT R8, R14, 0xff, RZ, 0xc0, !PT ;  /* 0x000000ff0e087812 */ /* 0x000fe200078ec0ff */
[----:B------:R-:W-:Y:S01]  /*65d0*/  @!P0 FADD.FTZ R215, -R215, -RZ ;  /* 0x800000ffd7d78221 */ /* 0x000fe20000010100 */
[----:B------:R-:W-:Y:S01]  /*65e0*/  ISETP.LE.U32.AND P0, PT, R4, UR6, PT ;  /* 0x0000000604007c0c */ /* 0x000fe2000bf03070 */
[----:B------:R-:W-:Y:S01]  /*65f0*/  @!P6 FADD.FTZ R214, -R214, -RZ ;  /* 0x800000ffd6d6e221 */ /* 0x000fe20000010100 */
[----:B------:R-:W-:Y:S01]  /*6600*/  ISETP.LE.U32.AND P6, PT, R6, UR6, PT ;  /* 0x0000000606007c0c */ /* 0x000fe2000bfc3070 */
[----:B------:R-:W-:Y:S01]  /*6610*/  IMAD.WIDE.U32 R4, R109, -0x326172a9, RZ ;  /* 0xcd9e8d576d047825 */ /* 0x000fe200078e00ff */
[C---:B------:R-:W-:Y:S01]  /*6620*/  LOP3.LUT R6, R12.reuse, 0xffff, RZ, 0xc0, !PT ;  /* 0x0000ffff0c067812 */ /* 0x040fe200078ec0ff */
[----:B------:R-:W-:Y:S01]  /*6630*/  MUFU.EX2 R109, R101 ;  /* 0x00000065006d7308 */ /* 0x000fe20000000800 */
[----:B------:R-:W-:Y:S01]  /*6640*/  LOP3.LUT R7, R12, 0xff, RZ, 0xc0, !PT ;  /* 0x000000ff0c077812 */ /* 0x000fe200078ec0ff */
[----:B------:R-:W-:Y:S01]  /*6650*/  @!P5 FADD.FTZ R192, -R192, -RZ ;  /* 0x800000ffc0c0d221 */ /* 0x000fe20000010100 */
[----:B------:R-:W-:Y:S01]  /*6660*/  LOP3.LUT R10, R5, UR14, R18, 0x96, !PT ;  /* 0x0000000e050a7c12 */ /* 0x000fe2000f8e9612 */
[----:B------:R-:W-:Y:S01]  /*6670*/  @!P1 FADD.FTZ R207, -R207, -RZ ;  /* 0x800000ffcfcf9221 */ /* 0x000fe20000010100 */
[----:B------:R-:W-:Y:S02]  /*6680*/  SHF.R.U32.HI R6, RZ, 0x8, R6 ;  /* 0x00000008ff067819 */ /* 0x000fe40000011606 */
[----:B------:R-:W-:Y:S01]  /*6690*/  LOP3.LUT R15, R4, 0xffff, RZ, 0xc0, !PT ;  /* 0x0000ffff040f7812 */ /* 0x000fe200078ec0ff */
[----:B------:R-:W-:Y:S01]  /*66a0*/  @!P0 FADD.FTZ R201, -R201, -RZ ;  /* 0x800000ffc9c98221 */ /* 0x000fe20000010100 */
[----:B------:R-:W-:Y:S01]  /*66b0*/  LOP3.LUT R6, R6, 0xffff, RZ, 0xc0, !PT ;  /* 0x0000ffff06067812 */ /* 0x000fe200078ec0ff */
[----:B------:R-:W-:Y:S01]  /*66c0*/  @!P6 FADD.FTZ R206, -R206, -RZ ;  /* 0x800000ffcecee221 */ /* 0x000fe20000010100 */
[----:B------:R-:W-:Y:S01]  /*66d0*/  LOP3.LUT R17, R4, 0xff, RZ, 0xc0, !PT ;  /* 0x000000ff04117812 */ /* 0x000fe200078ec0ff */
[----:B------:R-:W-:Y:S01]  /*66e0*/  MUFU.EX2 R189, R43 ;  /* 0x0000002b00bd7308 */ /* 0x000fe20000000800 */
[----:B------:R-:W-:Y:S02]  /*66f0*/  ISETP.LE.U32.AND P0, PT, R6, UR6, PT ;  /* 0x0000000606007c0c */ /* 0x000fe4000bf03070 */
[--C-:B------:R-:W-:Y:S02]  /*6700*/  SHF.R.U32.HI R16, RZ, 0x10, R4.reuse ;  /* 0x00000010ff107819 */ /* 0x100fe40000011604 */
[----:B------:R-:W-:Y:S02]  /*6710*/  ISETP.LE.U32.AND P3, PT, R7, UR6, PT ;  /* 0x0000000607007c0c */ /* 0x000fe4000bf63070 */
[----:B------:R-:W-:Y:S01]  /*6720*/  SHF.R.U32.HI R18, RZ, 0x18, R4 ;  /* 0x00000018ff127819 */ /* 0x000fe20000011604 */
[----:B------:R-:W-:Y:S01]  /*6730*/  IMAD.WIDE.U32 R4, R167, -0x2daee0ad, RZ ;  /* 0xd2511f53a7047825 */ /* 0x000fe200078e00ff */
[--C-:B------:R-:W-:Y:S01]  /*6740*/  SHF.R.U32.HI R7, RZ, 0x10, R12.reuse ;  /* 0x00000010ff077819 */ /* 0x100fe2000001160c */
[----:B------:R-:W-:Y:S01]  /*6750*/  MUFU.EX2 R187, R46 ;  /* 0x0000002e00bb7308 */ /* 0x000fe20000000800 */
[----:B------:R-:W-:Y:S02]  /*6760*/  ISETP.LE.U32.AND P1, PT, R22, UR6, PT ;  /* 0x0000000616007c0c */ /* 0x000fe4000bf23070 */
[----:B------:R-:W-:Y:S01]  /*6770*/  SHF.R.U32.HI R12, RZ, 0x18, R12 ;  /* 0x00000018ff0c7819 */ /* 0x000fe2000001160c */
[----:B------:R-:W-:Y:S01]  /*6780*/  @!P0 FADD.FTZ R193, -R193, -RZ ;  /* 0x800000ffc1c18221 */ /* 0x000fe20000010100 */
[----:B------:R-:W-:Y:S02]  /*6790*/  SHF.R.U32.HI R20, RZ, 0x10, R4 ;  /* 0x00000010ff147819 */ /* 0x000fe40000011604 */
[----:B------:R-:W-:Y:S01]  /*67a0*/  ISETP.LE.U32.AND P0, PT, R8, UR6, PT ;  /* 0x0000000608007c0c */ /* 0x000fe2000bf03070 */
[----:B------:R-:W-:Y:S01]  /*67b0*/  @!P3 FADD.FTZ R195, -R195, -RZ ;  /* 0x800000ffc3c3b221 */ /* 0x000fe20000010100 */
[----:B------:R-:W-:Y:S01]  /*67c0*/  ISETP.LE.U32.AND P3, PT, R25, UR6, PT ;  /* 0x0000000619007c0c */ /* 0x000fe2000bf63070 */
[----:B------:R-:W-:Y:S01]  /*67d0*/  MUFU.EX2 R188, R47 ;  /* 0x0000002f00bc7308 */ /* 0x000fe20000000800 */
[----:B------:R-:W-:Y:S02]  /*67e0*/  LOP3.LUT R6, R7, 0xff, RZ, 0xc0, !PT ;  /* 0x000000ff07067812 */ /* 0x000fe400078ec0ff */
[----:B------:R-:W-:Y:S01]  /*67f0*/  SHF.R.U32.HI R7, RZ, 0x10, R14 ;  /* 0x00000010ff077819 */ /* 0x000fe2000001160e */
[----:B------:R-:W-:Y:S01]  /*6800*/  @!P1 FADD.FTZ R182, -R182, -RZ ;  /* 0x800000ffb6b69221 */ /* 0x000fe20000010100 */
[----:B------:R-:W-:Y:S02]  /*6810*/  ISETP.LE.U32.AND P6, PT, R12, UR6, PT ;  /* 0x000000060c007c0c */ /* 0x000fe4000bfc3070 */
[----:B------:R-:W-:Y:S02]  /*6820*/  ISETP.LE.U32.AND P2, PT, R6, UR6, PT ;  /* 0x0000000606007c0c */ /* 0x000fe4000bf43070 */
[----:B------:R-:W-:Y:S01]  /*6830*/  LOP3.LUT R6, R14, 0xffff, RZ, 0xc0, !PT ;  /* 0x0000ffff0e067812 */ /* 0x000fe200078ec0ff */
[----:B------:R-:W-:Y:S01]  /*6840*/  @!P0 FADD.FTZ R200, -R200, -RZ ;  /* 0x800000ffc8c88221 */ /* 0x000fe20000010100 */
[----:B------:R-:W-:Y:S01]  /*6850*/  SHF.R.U32.HI R12, RZ, 0x8, R102 ;  /* 0x00000008ff0c7819 */ /* 0x000fe20000011666 */
[----:B------:R-:W-:Y:S01]  /*6860*/  @!P3 FADD.FTZ R183, -R183, -RZ ;  /* 0x800000ffb7b7b221 */ /* 0x000fe20000010100 */
[----:B------:R-:W-:Y:S01]  /*6870*/  SHF.R.U32.HI R14, RZ, 0x18, R14 ;  /* 0x00000018ff0e7819 */ /* 0x000fe2000001160e */
[----:B------:R-:W1:Y:S01]  /*6880*/  MUFU.EX2 R173, R48 ;  /* 0x0000003000ad7308 */ /* 0x000e620000000800 */
[----:B------:R-:W-:Y:S02]  /*6890*/  SHF.R.U32.HI R6, RZ, 0x8, R6 ;  /* 0x00000008ff067819 */ /* 0x000fe40000011606 */
[----:B------:R-:W-:Y:S01]  /*68a0*/  ISETP.LE.U32.AND P0, PT, R14, UR6, PT ;  /* 0x000000060e007c0c */ /* 0x000fe2000bf03070 */
[----:B------:R-:W-:Y:S01]  /*68b0*/  @!P6 FADD.FTZ R194, -R194, -RZ ;  /* 0x800000ffc2c2e221 */ /* 0x000fe20000010100 */
[----:B------:R-:W-:Y:S01]  /*68c0*/  LOP3.LUT R6, R6, 0xffff, RZ, 0xc0, !PT ;  /* 0x0000ffff06067812 */ /* 0x000fe200078ec0ff */
[----:B------:R-:W-:Y:S01]  /*68d0*/  @!P2 FADD.FTZ R198, -R198, -RZ ;  /* 0x800000ffc6c6a221 */ /* 0x000fe20000010100 */
[----:B------:R-:W-:Y:S02]  /*68e0*/  LOP3.LUT R7, R7, 0xff, RZ, 0xc0, !PT ;  /* 0x000000ff07077812 */ /* 0x000fe400078ec0ff */
[----:B------:R-:W-:Y:S01]  /*68f0*/  ISETP.LE.U32.AND P6, PT, R6, UR6, PT ;  /* 0x0000000606007c0c */ /* 0x000fe2000bfc3070 */
[----:B------:R-:W-:Y:S01]  /*6900*/  MUFU.EX2 R171, R50 ;  /* 0x0000003200ab7308 */ /* 0x000fe20000000800 */
[----:B------:R-:W-:Y:S02]  /*6910*/  LOP3.LUT R12, R12, 0xffff, RZ, 0xc0, !PT ;  /* 0x0000ffff0c0c7812 */ /* 0x000fe400078ec0ff */
[----:B------:R-:W-:Y:S01]  /*6920*/  ISETP.LE.U32.AND P2, PT, R7, UR6, PT ;  /* 0x0000000607007c0c */ /* 0x000fe2000bf43070 */
[----:B------:R-:W-:Y:S01]  /*6930*/  IMAD.WIDE.U32 R6, R165, -0x2daee0ad, RZ ;  /* 0xd2511f53a5067825 */ /* 0x000fe200078e00ff */
[----:B------:R-:W-:Y:S03]  /*6940*/  LOP3.LUT R8, R5, UR13, R110, 0x96, !PT ;  /* 0x0000000d05087c12 */ /* 0x000fe6000f8e966e */
[----:B------:R-:W-:Y:S01]  /*6950*/  @!P0 FADD.FTZ R203, -R203, -RZ ;  /* 0x800000ffcbcb8221 */ /* 0x000fe20000010100 */
[--C-:B------:R-:W-:Y:S01]  /*6960*/  SHF.R.U32.HI R14, RZ, 0x18, R6.reuse ;  /* 0x00000018ff0e7819 */ /* 0x100fe20000011606 */
[----:B------:R-:W-:Y:S01]  /*6970*/  MUFU.EX2 R110, R66 ;  /* 0x00000042006e7308 */ /* 0x000fe20000000800 */
[----:B------:R-:W-:Y:S01]  /*6980*/  ISETP.LE.U32.AND P0, PT, R12, UR6, PT ;  /* 0x000000060c007c0c */ /* 0x000fe2000bf03070 */
[----:B------:R-:W-:Y:S01]  /*6990*/  @!P6 FADD.FTZ R197, -R197, -RZ ;  /* 0x800000ffc5c5e221 */ /* 0x000fe20000010100 */
[----:B------:R-:W-:Y:S02]  /*69a0*/  LOP3.LUT R12, R164, 0xff, RZ, 0xc0, !PT ;  /* 0x000000ffa40c7812 */ /* 0x000fe400078ec0ff */
[C---:B------:R-:W-:Y:S01]  /*69b0*/  LOP3.LUT R13, R6.reuse, 0xff, RZ, 0xc0, !PT ;  /* 0x000000ff060d7812 */ /* 0x040fe200078ec0ff */
[----:B------:R-:W-:Y:S01]  /*69c0*/  @!P2 FADD.FTZ R205, -R205, -RZ ;  /* 0x800000ffcdcda221 */ /* 0x000fe20000010100 */
[----:B------:R-:W-:Y:S02]  /*69d0*/  LOP3.LUT R19, R6, 0xffff, RZ, 0xc0, !PT ;  /* 0x0000ffff06137812 */ /* 0x000fe400078ec0ff */
[----:B------:R-:W-:Y:S01]  /*69e0*/  ISETP.LE.U32.AND P5, PT, R12, UR6, PT ;  /* 0x000000060c007c0c */ /* 0x000fe2000bfa3070 */
[----:B------:R-:W-:Y:S01]  /*69f0*/  MUFU.EX2 R172, R49 ;  /* 0x0000003100ac7308 */ /* 0x000fe20000000800 */
[----:B------:R-:W-:Y:S02]  /*6a00*/  SHF.R.U32.HI R22, RZ, 0x10, R6 ;  /* 0x00000010ff167819 */ /* 0x000fe40000011606 */
[----:B------:R-:W-:Y:S01]  /*6a10*/  SHF.R.U32.HI R6, RZ, 0x8, R111 ;  /* 0x00000008ff067819 */ /* 0x000fe2000001166f */
[----:B------:R-:W-:Y:S01]  /*6a20*/  @!P0 FADD.FTZ R191, -R191, -RZ ;  /* 0x800000ffbfbf8221 */ /* 0x000fe20000010100 */
[----:B------:R-:W-:Y:S02]  /*6a30*/  ISETP.LE.U32.AND P6, PT, R21, UR6, PT ;  /* 0x0000000615007c0c */ /* 0x000fe4000bfc3070 */
[----:B------:R-:W-:Y:S02]  /*6a40*/  LOP3.LUT R21, R4, 0xffff, RZ, 0xc0, !PT ;  /* 0x0000ffff04157812 */ /* 0x000fe400078ec0ff */
[----:B------:R-:W-:Y:S01]  /*6a50*/  LOP3.LUT R5, R6, 0xffff, RZ, 0xc0, !PT ;  /* 0x0000ffff06057812 */ /* 0x000fe200078ec0ff */
[----:B------:R-:W-:Y:S01]  /*6a60*/  MUFU.EX2 R111, R100 ;  /* 0x00000064006f7308 */ /* 0x000fe20000000800 */
[----:B------:R-:W-:Y:S01]  /*6a70*/  LOP3.LUT R9, R7, UR13, R170, 0x96, !PT ;  /* 0x0000000d07097c12 */ /* 0x000fe2000f8e96aa */
[----:B------:R-:W-:Y:S01]  /*6a80*/  @!P5 FADD.FTZ R199, -R199, -RZ ;  /* 0x800000ffc7c7d221 */ /* 0x000fe20000010100 */
[----:B------:R-:W-:Y:S02]  /*6a90*/  ISETP.LE.U32.AND P0, PT, R5, UR6, PT ;  /* 0x0000000605007c0c */ /* 0x000fe4000bf03070 */
[----:B------:R-:W-:Y:S02]  /*6aa0*/  LOP3.LUT R5, R166, 0xff, RZ, 0xc0, !PT ;  /* 0x000000ffa6057812 */ /* 0x000fe400078ec0ff */
[----:B------:R-:W-:Y:S01]  /*6ab0*/  LOP3.LUT R7, R4, 0xff, RZ, 0xc0, !PT ;  /* 0x000000ff04077812 */ /* 0x000fe200078ec0ff */
[----:B-1----:R-:W-:Y:S01]  /*6ac0*/  @!P6 FADD.FTZ R173, -R173, -RZ ;  /* 0x800000ffadade221 */ /* 0x002fe20000010100 */
[----:B------:R-:W-:Y:S01]  /*6ad0*/  SHF.R.U32.HI R12, RZ, 0x18, R4 ;  /* 0x00000018ff0c7819 */ /* 0x000fe20000011604 */
[----:B------:R-:W1:Y:S01]  /*6ae0*/  MUFU.EX2 R175, R39 ;  /* 0x0000002700af7308 */ /* 0x000e620000000800 */
[----:B------:R-:W-:Y:S02]  /*6af0*/  ISETP.LE.U32.AND P5, PT, R5, UR6, PT ;  /* 0x0000000605007c0c */ /* 0x000fe4000bfa3070 */
[C---:B------:R-:W-:Y:S02]  /*6b00*/  LOP3.LUT R4, R11.reuse, 0xffff, RZ, 0xc0, !PT ;  /* 0x0000ffff0b047812 */ /* 0x040fe400078ec0ff */
[----:B------:R-:W-:Y:S01]  /*6b10*/  LOP3.LUT R6, R11, 0xff, RZ, 0xc0, !PT ;  /* 0x000000ff0b067812 */ /* 0x000fe200078ec0ff */
[----:B------:R-:W-:Y:S01]  /*6b20*/  @!P0 FADD.FTZ R181, -R181, -RZ ;  /* 0x800000ffb5b58221 */ /* 0x000fe20000010100 */
[----:B------:R-:W-:Y:S02]  /*6b30*/  SHF.R.U32.HI R5, RZ, 0x8, R4 ;  /* 0x00000008ff057819 */ /* 0x000fe40000011604 */
[----:B------:R-:W-:Y:S01]  /*6b40*/  ISETP.LE.U32.AND P4, PT, R6, UR6, PT ;  /* 0x0000000606007c0c */ /* 0x000fe2000bf83070 */
[----:B------:R-:W-:Y:S01]  /*6b50*/  MUFU.EX2 R169, R52 ;  /* 0x0000003400a97308 */ /* 0x000fe20000000800 */
[--C-:B------:R-:W-:Y:S02]  /*6b60*/  SHF.R.U32.HI R4, RZ, 0x18, R11.reuse ;  /* 0x00000018ff047819 */ /* 0x100fe4000001160b */
[----:B------:R-:W-:Y:S01]  /*6b70*/  LOP3.LUT R5, R5, 0xffff, RZ, 0xc0, !PT ;  /* 0x0000ffff05057812 */ /* 0x000fe200078ec0ff */
[----:B------:R-:W-:Y:S01]  /*6b80*/  @!P5 FADD.FTZ R186, -R186, -RZ ;  /* 0x800000ffbabad221 */ /* 0x000fe20000010100 */
[----:B------:R-:W-:Y:S02]  /*6b90*/  SHF.R.U32.HI R11, RZ, 0x10, R11 ;  /* 0x00000010ff0b7819 */ /* 0x000fe4000001160b */
[----:B------:R-:W-:Y:S02]  /*6ba0*/  ISETP.LE.U32.AND P0, PT, R5, UR6, PT ;  /* 0x0000000605007c0c */ /* 0x000fe4000bf03070 */
[----:B------:R-:W-:Y:S01]  /*6bb0*/  LOP3.LUT R11, R11, 0xff, RZ, 0xc0, !PT ;  /* 0x000000ff0b0b7812 */ /* 0x000fe200078ec0ff */
[----:B------:R-:W-:Y:S01]  /*6bc0*/  MUFU.EX2 R168, R53 ;  /* 0x0000003500a87308 */ /* 0x000fe20000000800 */
[----:B------:R-:W-:Y:S01]  /*6bd0*/  LOP3.LUT R5, R10, 0xff, RZ, 0xc0, !PT ;  /* 0x000000ff0a057812 */ /* 0x000fe200078ec0ff */
[----:B------:R-:W-:Y:S01]  /*6be0*/  @!P4 FADD.FTZ R177, -R177, -RZ ;  /* 0x800000ffb1b1c221 */ /* 0x000fe20000010100 */
[----:B------:R-:W-:Y:S02]  /*6bf0*/  ISETP.LE.U32.AND P5, PT, R11, UR6, PT ;  /* 0x000000060b007c0c */ /* 0x000fe4000bfa3070 */
[----:B------:R-:W-:Y:S02]  /*6c00*/  ISETP.LE.U32.AND P3, PT, R5, UR6, PT ;  /* 0x0000000605007c0c */ /* 0x000fe4000bf63070 */
[----:B------:R-:W-:Y:S02]  /*6c10*/  ISETP.LE.U32.AND P1, PT, R4, UR6, PT ;  /* 0x0000000604007c0c */ /* 0x000fe4000bf23070 */
[----:B------:R-:W-:Y:S01]  /*6c20*/  LOP3.LUT R4, R10, 0xffff, RZ, 0xc0, !PT ;  /* 0x0000ffff0a047812 */ /* 0x000fe200078ec0ff */
[----:B------:R-:W-:Y:S01]  /*6c30*/  @!P0 FADD.FTZ R176, -R176, -RZ ;  /* 0x800000ffb0b08221 */ /* 0x000fe20000010100 */
[--C-:B------:R-:W-:Y:S01]  /*6c40*/  SHF.R.U32.HI R5, RZ, 0x18, R10.reuse ;  /* 0x00000018ff057819 */ /* 0x100fe2000001160a */
[----:B------:R-:W-:Y:S01]  /*6c50*/  MUFU.EX2 R167, R54 ;  /* 0x0000003600a77308 */ /* 0x000fe20000000800 */
[----:B------:R-:W-:Y:S02]  /*6c60*/  SHF.R.U32.HI R10, RZ, 0x10, R10 ;  /* 0x00000010ff0a7819 */ /* 0x000fe4000001160a */
[----:B------:R-:W-:Y:S01]  /*6c70*/  SHF.R.U32.HI R4, RZ, 0x8, R4 ;  /* 0x00000008ff047819 */ /* 0x000fe20000011604 */
[----:B------:R-:W-:Y:S01]  /*6c80*/  @!P5 FADD.FTZ R178, -R178, -RZ ;  /* 0x800000ffb2b2d221 */ /* 0x000fe20000010100 */
[----:B------:R-:W-:Y:S01]  /*6c90*/  LOP3.LUT R10, R10, 0xff, RZ, 0xc0, !PT ;  /* 0x000000ff0a0a7812 */ /* 0x000fe200078ec0ff */
[----:B------:R-:W-:Y:S01]  /*6ca0*/  @!P3 FADD.FTZ R185, -R185, -RZ ;  /* 0x800000ffb9b9b221 */ /* 0x000fe20000010100 */
[----:B------:R-:W-:Y:S01]  /*6cb0*/  LOP3.LUT R4, R4, 0xffff, RZ, 0xc0, !PT ;  /* 0x0000ffff04047812 */ /* 0x000fe200078ec0ff */
[----:B-1----:R-:W-:Y:S01]  /*6cc0*/  @!P1 FADD.FTZ R175, -R175, -RZ ;  /* 0x800000ffafaf9221 */ /* 0x002fe20000010100 */
[----:B------:R-:W-:Y:S01]  /*6cd0*/  ISETP.LE.U32.AND P5, PT, R10, UR6, PT ;  /* 0x000000060a007c0c */ /* 0x000fe2000bfa3070 */
[----:B------:R-:W1:Y:S01]  /*6ce0*/  MUFU.EX2 R180, R44 ;  /* 0x0000002c00b47308 */ /* 0x000e620000000800 */
[----:B------:R-:W-:Y:S02]  /*6cf0*/  ISETP.LE.U32.AND P0, PT, R4, UR6, PT ;  /* 0x0000000604007c0c */ /* 0x000fe4000bf03070 */
[----:B------:R-:W-:Y:S02]  /*6d00*/  ISETP.LE.U32.AND P4, PT, R5, UR6, PT ;  /* 0x0000000605007c0c */ /* 0x000fe4000bf83070 */
[----:B------:R-:W-:Y:S02]  /*6d10*/  SHF.R.U32.HI R4, RZ, 0x8, R15 ;  /* 0x00000008ff047819 */ /* 0x000fe4000001160f */
[----:B------:R-:W-:Y:S02]  /*6d20*/  LOP3.LUT R5, R16, 0xff, RZ, 0xc0, !PT ;  /* 0x000000ff10057812 */ /* 0x000fe400078ec0ff */
[----:B------:R-:W-:Y:S01]  /*6d30*/  LOP3.LUT R4, R4, 0xffff, RZ, 0xc0, !PT ;  /* 0x0000ffff04047812 */ /* 0x000fe200078ec0ff */
[----:B------:R-:W-:Y:S01]  /*6d40*/  MUFU.EX2 R165, R56 ;  /* 0x0000003800a57308 */ /* 0x000fe20000000800 */
[----:B------:R-:W-:Y:S01]  /*6d50*/  ISETP.LE.U32.AND P3, PT, R5, UR6, PT ;  /* 0x0000000605007c0c */ /* 0x000fe2000bf63070 */
[----:B------:R-:W-:Y:S01]  /*6d60*/  @!P5 FADD.FTZ R190, -R190, -RZ ;  /* 0x800000ffbebed221 */ /* 0x000fe20000010100 */
[----:B------:R-:W-:Y:S01]  /*6d70*/  ISETP.LE.U32.AND P5, PT, R18, UR6, PT ;  /* 0x0000000612007c0c */ /* 0x000fe2000bfa3070 */
[----:B------:R-:W-:Y:S01]  /*6d80*/  @!P0 FADD.FTZ R184, -R184, -RZ ;  /* 0x800000ffb8b88221 */ /* 0x000fe20000010100 */
[----:B------:R-:W-:Y:S01]  /*6d90*/  ISETP.LE.U32.AND P0, PT, R4, UR6, PT ;  /* 0x0000000604007c0c */ /* 0x000fe2000bf03070 */
[----:B------:R-:W-:Y:S01]  /*6da0*/  @!P4 FADD.FTZ R189, -R189, -RZ ;  /* 0x800000ffbdbdc221 */ /* 0x000fe20000010100 */
[----:B------:R-:W-:Y:S02]  /*6db0*/  LOP3.LUT R4, R28, 0xff, RZ, 0xc0, !PT ;  /* 0x000000ff1c047812 */ /* 0x000fe400078ec0ff */
[----:B------:R-:W-:Y:S01]  /*6dc0*/  LOP3.LUT R5, R9, 0xffff, RZ, 0xc0, !PT ;  /* 0x0000ffff09057812 */ /* 0x000fe200078ec0ff */
[----:B------:R-:W-:Y:S01]  /*6dd0*/  MUFU.EX2 R174, R58 ;  /* 0x0000003a00ae7308 */ /* 0x000fe20000000800 */
[----:B------:R-:W-:Y:S02]  /*6de0*/  ISETP.LE.U32.AND P4, PT, R4, UR6, PT ;  /* 0x0000000604007c0c */ /* 0x000fe4000bf83070 */
[----:B------:R-:W-:Y:S01]  /*6df0*/  SHF.R.U32.HI R4, RZ, 0x8, R27 ;  /* 0x00000008ff047819 */ /* 0x000fe2000001161b */
[----:B------:R-:W-:Y:S01]  /*6e00*/  @!P3 FADD.FTZ R187, -R187, -RZ ;  /* 0x800000ffbbbbb221 */ /* 0x000fe20000010100 */
[----:B------:R-:W-:Y:S01]  /*6e10*/  F2FP.RELU.BF16.PACK_AB R0, R189, R190 ;  /* 0x000000bebd00723e */ /* 0x000fe200000018ff */
[----:B------:R-:W-:Y:S01]  /*6e20*/  @!P5 FADD.FTZ R188, -R188, -RZ ;  /* 0x800000ffbcbcd221 */ /* 0x000fe20000010100 */
[----:B------:R-:W-:Y:S02]  /*6e30*/  SHF.R.U32.HI R6, RZ, 0x8, R5 ;  /* 0x00000008ff067819 */ /* 0x000fe40000011605 */
[----:B------:R-:W-:Y:S01]  /*6e40*/  LOP3.LUT R4, R4, 0xffff, RZ, 0xc0, !PT ;  /* 0x0000ffff04047812 */ /* 0x000fe200078ec0ff */
[----:B------:R-:W-:Y:S01]  /*6e50*/  MUFU.EX2 R163, R163 ;  /* 0x000000a300a37308 */ /* 0x000fe20000000800 */
[----:B------:R-:W-:Y:S02]  /*6e60*/  ISETP.LE.U32.AND P1, PT, R17, UR6, PT ;  /* 0x0000000611007c0c */ /* 0x000fe4000bf23070 */
[----:B------:R-:W-:Y:S01]  /*6e70*/  ISETP.LE.U32.AND P3, PT, R4, UR6, PT ;  /* 0x0000000604007c0c */ /* 0x000fe2000bf63070 */
[----:B------:R-:W-:Y:S01]  /*6e80*/  @!P4 FADD.FTZ R171, -R171, -RZ ;  /* 0x800000ffababc221 */ /* 0x000fe20000010100 */
[----:B------:R-:W-:Y:S02]  /*6e90*/  SHF.R.U32.HI R4, RZ, 0x10, R9 ;  /* 0x00000010ff047819 */ /* 0x000fe40000011609 */
[----:B------:R-:W-:Y:S02]  /*6ea0*/  ISETP.LE.U32.AND P5, PT, R7, UR6, PT ;  /* 0x0000000607007c0c */ /* 0x000fe4000bfa3070 */
[----:B------:R-:W-:Y:S01]  /*6eb0*/  LOP3.LUT R5, R4, 0xff, RZ, 0xc0, !PT ;  /* 0x000000ff04057812 */ /* 0x000fe200078ec0ff */
[----:B------:R-:W-:Y:S01]  /*6ec0*/  MUFU.EX2 R115, R57 ;  /* 0x0000003900737308 */ /* 0x000fe20000000800 */
[----:B------:R-:W-:Y:S02]  /*6ed0*/  LOP3.LUT R7, R9, 0xff, RZ, 0xc0, !PT ;  /* 0x000000ff09077812 */ /* 0x000fe400078ec0ff */
[----:B------:R-:W-:Y:S01]  /*6ee0*/  LOP3.LUT R4, R6, 0xffff, RZ, 0xc0, !PT ;  /* 0x0000ffff06047812 */ /* 0x000fe200078ec0ff */
[----:B-1----:R-:W-:Y:S01]  /*6ef0*/  @!P1 FADD.FTZ R180, -R180, -RZ ;  /* 0x800000ffb4b49221 */ /* 0x002fe20000010100 */
[----:B------:R-:W-:Y:S01]  /*6f00*/  ISETP.LE.U32.AND P6, PT, R7, UR6, PT ;  /* 0x0000000607007c0c */ /* 0x000fe2000bfc3070 */
[----:B------:R-:W-:Y:S01]  /*6f10*/  @!P3 FADD.FTZ R172, -R172, -RZ ;  /* 0x800000ffacacb221 */ /* 0x000fe20000010100 */
[----:B------:R-:W-:Y:S02]  /*6f20*/  ISETP.LE.U32.AND P1, PT, R13, UR6, PT ;  /* 0x000000060d007c0c */ /* 0x000fe4000bf23070 */
[----:B------:R-:W-:Y:S01]  /*6f30*/  ISETP.LE.U32.AND P4, PT, R4, UR6, PT ;  /* 0x0000000604007c0c */ /* 0x000fe2000bf83070 */
[----:B------:R-:W-:Y:S01]  /*6f40*/  @!P5 FADD.FTZ R112, -R112, -RZ ;  /* 0x800000ff7070d221 */ /* 0x000fe20000010100 */
[----:B------:R-:W-:Y:S01]  /*6f50*/  SHF.R.U32.HI R6, RZ, 0x8, R21 ;  /* 0x00000008ff067819 */ /* 0x000fe20000011615 */
[----:B------:R-:W1:Y:S01]  /*6f60*/  MUFU.EX2 R170, R51 ;  /* 0x0000003300aa7308 */ /* 0x000e620000000800 */
[----:B------:R-:W-:Y:S02]  /*6f70*/  LOP3.LUT R4, R8, 0xffff, RZ, 0xc0, !PT ;  /* 0x0000ffff08047812 */ /* 0x000fe400078ec0ff */
[----:B------:R-:W-:Y:S02]  /*6f80*/  ISETP.LE.U32.AND P2, PT, R26, UR6, PT ;  /* 0x000000061a007c0c */ /* 0x000fe4000bf43070 */
[----:B------:R-:W-:Y:S01]  /*6f90*/  ISETP.LE.U32.AND P3, PT, R5, UR6, PT ;  /* 0x0000000605007c0c */ /* 0x000fe2000bf63070 */
[----:B------:R-:W-:Y:S01]  /*6fa0*/  @!P6 FADD.FTZ R169, -R169, -RZ ;  /* 0x800000ffa9a9e221 */ /* 0x000fe20000010100 */
[----:B------:R-:W-:Y:S01]  /*6fb0*/  SHF.R.U32.HI R4, RZ, 0x8, R4 ;  /* 0x00000008ff047819 */ /* 0x000fe20000011604 */
[----:B------:R-:W-:Y:S01]  /*6fc0*/  @!P1 FADD.FTZ R114, -R114, -RZ ;  /* 0x800000ff72729221 */ /* 0x000fe20000010100 */
[----:B------:R-:W-:Y:S01]  /*6fd0*/  LOP3.LUT R5, R8, 0xff, RZ, 0xc0, !PT ;  /* 0x000000ff08057812 */ /* 0x000fe200078ec0ff */
[----:B------:R-:W-:Y:S01]  /*6fe0*/  @!P4 FADD.FTZ R168, -R168, -RZ ;  /* 0x800000ffa8a8c221 */ /* 0x000fe20000010100 */
[----:B------:R-:W-:Y:S01]  /*6ff0*/  LOP3.LUT R4, R4, 0xffff, RZ, 0xc0, !PT ;  /* 0x0000ffff04047812 */ /* 0x000fe200078ec0ff */
[----:B------:R-:W3:Y:S01]  /*7000*/  MUFU.EX2 R179, R45 ;  /* 0x0000002d00b37308 */ /* 0x000ee20000000800 */
[----:B------:R-:W-:Y:S02]  /*7010*/  ISETP.LE.U32.AND P6, PT, R5, UR6, PT ;  /* 0x0000000605007c0c */ /* 0x000fe4000bfc3070 */
[----:B------:R-:W-:Y:S02]  /*7020*/  ISETP.LE.U32.AND P4, PT, R4, UR6, PT ;  /* 0x0000000604007c0c */ /* 0x000fe4000bf83070 */
[--C-:B------:R-:W-:Y:S01]  /*7030*/  SHF.R.U32.HI R5, RZ, 0x10, R8.reuse ;  /* 0x00000010ff057819 */ /* 0x100fe20000011608 */
[----:B------:R-:W-:Y:S01]  /*7040*/  @!P3 FADD.FTZ R167, -R167, -RZ ;  /* 0x800000ffa7a7b221 */ /* 0x000fe20000010100 */
[----:B------:R-:W-:Y:S02]  /*7050*/  SHF.R.U32.HI R4, RZ, 0x8, R19 ;  /* 0x00000008ff047819 */ /* 0x000fe40000011613 */
[----:B------:R-:W-:Y:S01]  /*7060*/  F2FP.RELU.BF16.PACK_AB R7, R209, R210 ;  /* 0x000000d2d107723e */ /* 0x000fe200000018ff */
[----:B------:R-:W-:Y:S01]  /*7070*/  MUFU.EX2 R166, R55 ;  /* 0x0000003700a67308 */ /* 0x000fe20000000800 */
[----:B------:R-:W-:Y:S01]  /*7080*/  LOP3.LUT R5, R5, 0xff, RZ, 0xc0, !PT ;  /* 0x000000ff05057812 */ /* 0x000fe200078ec0ff */
[----:B-1----:R-:W-:Y:S01]  /*7090*/  @!P2 FADD.FTZ R170, -R170, -RZ ;  /* 0x800000ffaaaaa221 */ /* 0x002fe20000010100 */
[----:B------:R-:W-:Y:S01]  /*70a0*/  SHF.R.U32.HI R8, RZ, 0x18, R8 ;  /* 0x00000018ff087819 */ /* 0x000fe20000011608 */
[----:B------:R1:W-:Y:S01]  /*70b0*/  STS [R235+0x10000], R7 ;  /* 0x01000007eb007388 */ /* 0x0003e20000000800 */
[----:B------:R-:W-:Y:S01]  /*70c0*/  ISETP.LE.U32.AND P3, PT, R5, UR6, PT ;  /* 0x0000000605007c0c */ /* 0x000fe2000bf63070 */
[----:B------:R-:W-:Y:S01]  /*70d0*/  @!P6 FADD.FTZ R165, -R165, -RZ ;  /* 0x800000ffa5a5e221 */ /* 0x000fe20000010100 */
[----:B------:R-:W-:Y:S01]  /*70e0*/  LOP3.LUT R4, R4, 0xffff, RZ, 0xc0, !PT ;  /* 0x0000ffff04047812 */ /* 0x000fe200078ec0ff */
[----:B------:R-:W-:Y:S01]  /*70f0*/  @!P4 FADD.FTZ R115, -R115, -RZ ;  /* 0x800000ff7373c221 */ /* 0x000fe20000010100 */
[----:B------:R-:W-:Y:S01]  /*7100*/  ISETP.LE.U32.AND P4, PT, R8, UR6, PT ;  /* 0x0000000608007c0c */ /* 0x000fe2000bf83070 */
[----:B------:R-:W4:Y:S01]  /*7110*/  MUFU.EX2 R164, R59 ;  /* 0x0000003b00a47308 */ /* 0x000f220000000800 */
[----:B------:R-:W-:Y:S02]  /*7120*/  ISETP.LE.U32.AND P6, PT, R4, UR6, PT ;  /* 0x0000000604007c0c */ /* 0x000fe4000bfc3070 */
[----:B------:R-:W-:Y:S01]  /*7130*/  F2FP.RELU.BF16.PACK_AB R8, R193, R195 ;  /* 0x000000c3c108723e */ /* 0x000fe200000018ff */
[----:B---3--:R-:W-:Y:S01]  /*7140*/  @!P0 FADD.FTZ R179, -R179, -RZ ;  /* 0x800000ffb3b38221 */ /* 0x008fe20000010100 */
[----:B------:R-:W-:Y:S02]  /*7150*/  LOP3.LUT R4, R22, 0xff, RZ, 0xc0, !PT ;  /* 0x000000ff16047812 */ /* 0x000fe400078ec0ff */
[----:B------:R-:W-:Y:S01]  /*7160*/  LOP3.LUT R5, R20, 0xff, RZ, 0xc0, !PT ;  /* 0x000000ff14057812 */ /* 0x000fe200078ec0ff */
[----:B------:R-:W-:Y:S01]  /*7170*/  @!P3 FADD.FTZ R174, -R174, -RZ ;  /* 0x800000ffaeaeb221 */ /* 0x000fe20000010100 */
[----:B------:R-:W-:Y:S02]  /*7180*/  ISETP.LE.U32.AND P3, PT, R4, UR6, PT ;  /* 0x0000000604007c0c */ /* 0x000fe4000bf63070 */
[----:B------:R-:W-:Y:S02]  /*7190*/  ISETP.LE.U32.AND P1, PT, R5, UR6, PT ;  /* 0x0000000605007c0c */ /* 0x000fe4000bf23070 */
[----:B------:R-:W-:Y:S01]  /*71a0*/  LOP3.LUT R4, R6, 0xffff, RZ, 0xc0, !PT ;  /* 0x0000ffff06047812 */ /* 0x000fe200078ec0ff */
[----:B------:R-:W-:Y:S01]  /*71b0*/  @!P6 FADD.FTZ R163, -R163, -RZ ;  /* 0x800000ffa3a3e221 */ /* 0x000fe20000010100 */
[----:B------:R-:W-:Y:S02]  /*71c0*/  SHF.R.U32.HI R9, RZ, 0x18, R9 ;  /* 0x00000018ff097819 */ /* 0x000fe40000011609 */
[----:B------:R-:W-:Y:S02]  /*71d0*/  F2FP.RELU.BF16.PACK_AB R6, R211, R212 ;  /* 0x000000d4d306723e */ /* 0x000fe400000018ff */
[----:B------:R-:W-:Y:S02]  /*71e0*/  ISETP.LE.U32.AND P2, PT, R9, UR6, PT ;  /* 0x0000000609007c0c */ /* 0x000fe4000bf43070 */
[----:B------:R-:W-:Y:S01]  /*71f0*/  ISETP.LE.U32.AND P6, PT, R4, UR6, PT ;  /* 0x0000000604007c0c */ /* 0x000fe2000bfc3070 */
[----:B------:R3:W-:Y:S01]  /*7200*/  STS [R235+0x10400], R6 ;  /* 0x01040006eb007388 */ /* 0x0007e20000000800 */
[----:B------:R-:W-:Y:S01]  /*7210*/  ISETP.LE.U32.AND P0, PT, R14, UR6, PT ;  /* 0x000000060e007c0c */ /* 0x000fe2000bf03070 */
[----:B------:R-:W-:Y:S01]  /*7220*/  @!P3 FADD.FTZ R110, -R110, -RZ ;  /* 0x800000ff6e6eb221 */ /* 0x000fe20000010100 */
[----:B------:R-:W-:Y:S01]  /*7230*/  F2FP.RELU.BF16.PACK_AB R5, R201, R202 ;  /* 0x000000cac905723e */ /* 0x000fe200000018ff */
[----:B------:R-:W-:Y:S01]  /*7240*/  @!P1 FADD.FTZ R113, -R113, -RZ ;  /* 0x800000ff71719221 */ /* 0x000fe20000010100 */
[----:B------:R-:W-:Y:S01]  /*7250*/  F2FP.RELU.BF16.PACK_AB R4, R204, R206 ;  /* 0x000000cecc04723e */ /* 0x000fe200000018ff */
[----:B----4-:R-:W-:Y:S01]  /*7260*/  @!P4 FADD.FTZ R164, -R164, -RZ ;  /* 0x800000ffa4a4c221 */ /* 0x010fe20000010100 */
[----:B-1----:R-:W-:Y:S01]  /*7270*/  F2FP.RELU.BF16.PACK_AB R7, R216, R213 ;  /* 0x000000d5d807723e */ /* 0x002fe200000018ff */
[----:B------:R1:W-:Y:S01]  /*7280*/  STS [R236+0x10000], R5 ;  /* 0x01000005ec007388 */ /* 0x0003e20000000800 */
[----:B------:R-:W-:Y:S01]  /*7290*/  FSETP.GE.FTZ.AND P1, PT, R201, RZ, PT ;  /* 0x000000ffc900720b */ /* 0x000fe20003f36000 */
[----:B------:R-:W-:Y:S01]  /*72a0*/  @!P2 FADD.FTZ R166, -R166, -RZ ;  /* 0x800000ffa6a6a221 */ /* 0x000fe20000010100 */
[----:B------:R-:W-:Y:S01]  /*72b0*/  ISETP.LE.U32.AND P2, PT, R12, UR6, PT ;  /* 0x000000060c007c0c */ /* 0x000fe2000bf43070 */
[----:B------:R4:W-:Y:S01]  /*72c0*/  STS [R236+0x10400], R4 ;  /* 0x01040004ec007388 */ /* 0x0009e20000000800 */
[----:B------:R-:W-:Y:S01]  /*72d0*/  FSETP.GE.FTZ.AND P3, PT, R209, RZ, PT ;  /* 0x000000ffd100720b */ /* 0x000fe20003f76000 */
[----:B------:R-:W-:Y:S01]  /*72e0*/  @!P0 FADD.FTZ R109, -R109, -RZ ;  /* 0x800000ff6d6d8221 */ /* 0x000fe20000010100 */
[----:B------:R-:W-:Y:S01]  /*72f0*/  FSETP.GE.FTZ.AND P4, PT, R210, RZ, PT ;  /* 0x000000ffd200720b */ /* 0x000fe20003f96000 */
[----:B------:R2:W-:Y:S01]  /*7300*/  STS [R235+0x12000], R7 ;  /* 0x01200007eb007388 */ /* 0x0005e20000000800 */
[----:B------:R-:W-:Y:S07]  /*7310*/  @!P6 FADD.FTZ R111, -R111, -RZ ;  /* 0x800000ff6f6fe221 */ /* 0x000fee0000010100 */
[----:B------:R-:W-:Y:S01]  /*7320*/  @!P2 FADD.FTZ R108, -R108, -RZ ;  /* 0x800000ff6c6ca221 */ /* 0x000fe20000010100 */
[----:B---3--:R-:W-:Y:S02]  /*7330*/  F2FP.RELU.BF16.PACK_AB R6, R218, R219 ;  /* 0x000000dbda06723e */ /* 0x008fe400000018ff */
[----:B------:R-:W-:Y:S03]  /*7340*/  FSETP.GE.FTZ.AND P2, PT, R202, RZ, PT ;  /* 0x000000ffca00720b */ /* 0x000fe60003f56000 */
[----:B------:R3:W-:Y:S01]  /*7350*/  STS [R235+0x12400], R6 ;  /* 0x01240006eb007388 */ /* 0x0007e20000000800 */
[----:B-1----:R-:W-:Y:S02]  /*7360*/  F2FP.RELU.BF16.PACK_AB R5, R207, R208 ;  /* 0x000000d0cf05723e */ /* 0x002fe400000018ff */
[----:B----4-:R-:W-:Y:S03]  /*7370*/  F2FP.RELU.BF16.PACK_AB R4, R214, R215 ;  /* 0x000000d7d604723e */ /* 0x010fe600000018ff */
[----:B------:R1:W-:Y:S01]  /*7380*/  STS [R236+0x12000], R5 ;  /* 0x01200005ec007388 */ /* 0x0003e20000000800 */
[----:B--2---:R-:W-:Y:S03]  /*7390*/  F2FP.RELU.BF16.PACK_AB R7, R194, R198 ;  /* 0x000000c6c207723e */ /* 0x004fe600000018ff */
[----:B------:R2:W-:Y:S04]  /*73a0*/  STS [R236+0x12400], R4 ;  /* 0x01240004ec007388 */ /* 0x0005e80000000800 */
[----:B------:R-:W-:Y:S04]  /*73b0*/  STS [R237+0x10000], R8 ;  /* 0x01000008ed007388 */ /* 0x000fe80000000800 */
[----:B------:R4:W-:Y:S01]  /*73c0*/  STS [R237+0x10400], R7 ;  /* 0x01040007ed007388 */ /* 0x0009e20000000800 */
[----:B---3--:R-:W-:Y:S02]  /*73d0*/  F2FP.RELU.BF16.PACK_AB R6, R197, R200 ;  /* 0x000000c8c506723e */ /* 0x008fe400000018ff */
[----:B-1----:R-:W-:Y:S02]  /*73e0*/  F2FP.RELU.BF16.PACK_AB R5, R181, R182 ;  /* 0x000000b6b505723e */ /* 0x002fe400000018ff */
[----:B--2---:R-:W-:Y:S03]  /*73f0*/  F2FP.RELU.BF16.PACK_AB R4, R183, R186 ;  /* 0x000000bab704723e */ /* 0x004fe600000018ff */
        /* <DEDUP_REMOVED lines=79> */
[----:B------:R-:W-:Y:S02]  /*78f0*/  LEA.HI.X.SX32 R107, R217, R105, 0x2, P0 ;  /* 0x00000069d96b7211 */ /* 0x000fe400000f16ff */
[----:B------:R-:W-:Y:S03]  /*7900*/  FSETP.GE.FTZ.AND P0, PT, R195, RZ, PT ;  /* 0x000000ffc300720b */ /* 0x000fe60003f16000 */
[----:B------:R-:W2:Y:S04]  /*7910*/  LDG.E R105, [R106.64] ;  /* 0x000000306a697981 */ /* 0x000ea8000c1e1900 */
[----:B------:R-:W3:Y:S04]  /*7920*/  LDG.E R104, [R106.64+0x20] ;  /* 0x000020306a687981 */ /* 0x000ee8000c1e1900 */
[----:B------:R-:W4:Y:S04]  /*7930*/  LDG.E R100, [R106.64+0x100] ;  /* 0x000100306a647981 */ /* 0x000f28000c1e1900 */
[----:B------:R-:W3:Y:S01]  /*7940*/  LDG.E R0, [R106.64+0x120] ;  /* 0x000120306a007981 */ /* 0x000ee2000c1e1900 */
[C---:B--2---:R-:W-:Y:S02]  /*7950*/  FADD.FTZ R102, -R105.reuse, R4 ;  /* 0x0000000469667221 */ /* 0x044fe40000010100 */
[C---:B------:R-:W-:Y:S02]  /*7960*/  FADD.FTZ R101, -R105.reuse, R5 ;  /* 0x0000000569657221 */ /* 0x040fe40000010100 */
[C---:B------:R-:W-:Y:S02]  /*7970*/  FADD.FTZ R5, -R105.reuse, R17 ;  /* 0x0000001169057221 */ /* 0x040fe40000010100 */
[----:B------:R-:W-:Y:S01]  /*7980*/  FADD.FTZ R4, -R105, R20 ;  /* 0x0000001469047221 */ /* 0x000fe20000010100 */
        /* <DEDUP_REMOVED lines=44> */
[----:B------:R-:W-:Y:S01]  /*7c50*/  FSETP.GE.FTZ.AND P1, PT, R114, RZ, PT ;  /* 0x000000ff7200720b */ /* 0x000fe20003f36000 */
[----:B---3--:R-:W-:Y:S01]  /*7c60*/  FADD.FTZ R5, -R104, R6 ;  /* 0x0000000668057221 */ /* 0x008fe20000010100 */
[-C--:B------:R-:W-:Y:S01]  /*7c70*/  FSEL R20, R20, R105.reuse, P4 ;  /* 0x0000006914147208 */ /* 0x080fe20002000000 */
[C---:B------:R-:W-:Y:S01]  /*7c80*/  FADD.FTZ R4, -R104.reuse, R7 ;  /* 0x0000000768047221 */ /* 0x040fe20000010100 */
[-C--:B------:R-:W-:Y:S01]  /*7c90*/  FSEL R17, R17, R105.reuse, P3 ;  /* 0x0000006911117208 */ /* 0x080fe20001800000 */
[----:B------:R-:W-:Y:S01]  /*7ca0*/  FADD.FTZ R18, -R104, R18 ;  /* 0x0000001268127221 */ /* 0x000fe20000010100 */
[----:B------:R-:W-:Y:S01]  /*7cb0*/  FSEL R16, R16, R105, P1 ;  /* 0x0000006910107208 */ /* 0x000fe20000800000 */
[----:B------:R-:W-:Y:S01]  /*7cc0*/  @P0 FADD.FTZ R105, -R105, R65 ;  /* 0x0000004169690221 */ /* 0x000fe20000010100 */
[----:B------:R-:W-:Y:S01]  /*7cd0*/  FSETP.GE.FTZ.AND P1, PT, R212, RZ, PT ;  /* 0x000000ffd400720b */ /* 0x000fe20003f36000 */
[C---:B------:R-:W-:Y:S01]  /*7ce0*/  FADD.FTZ R19, -R104.reuse, R19 ;  /* 0x0000001368137221 */ /* 0x040fe20000010100 */
[----:B------:R-:W-:Y:S01]  /*7cf0*/  FSETP.GE.FTZ.AND P0, PT, R211, RZ, PT ;  /* 0x000000ffd300720b */ /* 0x000fe20003f16000 */
[C---:B------:R-:W-:Y:S01]  /*7d00*/  FADD.FTZ R22, -R104.reuse, R22 ;  /* 0x0000001668167221 */ /* 0x040fe20000010100 */
[-C--:B------:R-:W-:Y:S01]  /*7d10*/  FSEL R5, R5, R104.reuse, P1 ;  /* 0x0000006805057208 */ /* 0x080fe20000800000 */
[----:B------:R-:W-:Y:S01]  /*7d20*/  FADD.FTZ R23, -R104, R23 ;  /* 0x0000001768177221 */ /* 0x000fe20000010100 */
[-C--:B------:R-:W-:Y:S01]  /*7d30*/  FSEL R4, R4, R104.reuse, P0 ;  /* 0x0000006804047208 */ /* 0x080fe20000000000 */
[----:B------:R-:W-:Y:S01]  /*7d40*/  FADD.FTZ R34, -R104, R34 ;  /* 0x0000002268227221 */ /* 0x000fe20000010100 */
[----:B------:R-:W-:Y:S01]  /*7d50*/  FSETP.GE.FTZ.AND P1, PT, R206, RZ, PT ;  /* 0x000000ffce00720b */ /* 0x000fe20003f36000 */
[----:B------:R-:W-:Y:S01]  /*7d60*/  FADD.FTZ R35, -R104, R35 ;  /* 0x0000002368237221 */ /* 0x000fe20000010100 */
[----:B------:R-:W-:Y:S01]  /*7d70*/  FSETP.GE.FTZ.AND P0, PT, R204, RZ, PT ;  /* 0x000000ffcc00720b */ /* 0x000fe20003f16000 */
[----:B------:R-:W-:Y:S01]  /*7d80*/  FADD.FTZ R38, -R104, R38 ;  /* 0x0000002668267221 */ /* 0x000fe20000010100 */
[-C--:B------:R-:W-:Y:S01]  /*7d90*/  FSEL R18, R18, R104.reuse, P1 ;  /* 0x0000006812127208 */ /* 0x080fe20000800000 */
[----:B------:R-:W-:Y:S01]  /*7da0*/  FADD.FTZ R39, -R104, R39 ;  /* 0x0000002768277221 */ /* 0x000fe20000010100 */
[----:B------:R-:W-:Y:S01]  /*7db0*/  FSEL R19, R19, R104, P0 ;  /* 0x0000006813137208 */ /* 0x000fe20000000000 */
[----:B------:R-:W-:Y:S01]  /*7dc0*/  FMUL.FTZ R211, R211, R4 ;  /* 0x00000004d3d37220 */ /* 0x000fe20000410000 */
[----:B------:R-:W-:Y:S01]  /*7dd0*/  FSETP.GE.FTZ.AND P1, PT, R198, RZ, PT ;  /* 0x000000ffc600720b */ /* 0x000fe20003f36000 */
[----:B------:R-:W-:Y:S01]  /*7de0*/  FADD.FTZ R50, -R104, R50 ;  /* 0x0000003268327221 */ /* 0x000fe20000010100 */
[----:B------:R-:W-:Y:S01]  /*7df0*/  FSETP.GE.FTZ.AND P0, PT, R194, RZ, PT ;  /* 0x000000ffc200720b */ /* 0x000fe20003f16000 */
[----:B------:R-:W-:Y:S01]  /*7e00*/  FADD.FTZ R4, -R104, R51 ;  /* 0x0000003368047221 */ /* 0x000fe20000010100 */
[-C--:B------:R-:W-:Y:S01]  /*7e10*/  FSEL R22, R22, R104.reuse, P1 ;  /* 0x0000006816167208 */ /* 0x080fe20000800000 */
[----:B------:R-:W-:Y:S01]  /*7e20*/  FMUL.FTZ R212, R212, R5 ;  /* 0x00000005d4d47220 */ /* 0x000fe20000410000 */
[-C--:B------:R-:W-:Y:S01]  /*7e30*/  FSEL R23, R23, R104.reuse, P0 ;  /* 0x0000006817177208 */ /* 0x080fe20000000000 */
[----:B------:R-:W-:Y:S01]  /*7e40*/  FADD.FTZ R6, -R104, R55 ;  /* 0x0000003768067221 */ /* 0x000fe20000010100 */
        /* <DEDUP_REMOVED lines=11> */
[----:B----4-:R-:W-:Y:S01]  /*7f00*/  FADD.FTZ R56, -R100, R56 ;  /* 0x0000003864387221 */ /* 0x010fe20000010100 */
[----:B------:R-:W-:Y:S01]  /*7f10*/  FSEL R38, R38, R104, P1 ;  /* 0x0000006826267208 */ /* 0x000fe20000800000 */
        /* <DEDUP_REMOVED lines=15> */
[----:B------:R-:W-:Y:S01]  /*8010*/  FSETP.GE.FTZ.AND P2, PT, R110, RZ, PT ;  /* 0x000000ff6e00720b */ /* 0x000fe20003f56000 */
[C---:B------:R-:W-:Y:S01]  /*8020*/  FADD.FTZ R4, -R100.reuse, R8 ;  /* 0x0000000864047221 */ /* 0x040fe20000010100 */
        /* <DEDUP_REMOVED lines=129> */
[----:B------:R-:W-:Y:S01]  /*8840*/  FMUL.FTZ R34, R111, R100 ;  /* 0x000000646f227220 */ /* 0x000fe20000410000 */
[-C--:B------:R-:W-:Y:S01]  /*8850*/  FSEL R5, R5, R0.reuse, P3 ;  /* 0x0000000005057208 */ /* 0x080fe20001800000 */
[----:B------:R-:W-:Y:S01]  /*8860*/  FMUL.FTZ R7, R188, R7 ;  /* 0x00000007bc077220 */ /* 0x000fe20000410000 */
[----:B------:R-:W-:Y:S01]  /*8870*/  FSEL R4, R4, R0, P2 ;  /* 0x0000000004047208 */ /* 0x000fe20001000000 */
[----:B------:R-:W-:Y:S02]  /*8880*/  @P1 FADD.FTZ R0, -R0, R63 ;  /* 0x0000003f00001221 */ /* 0x000fe40000010100 */
        /* <DEDUP_REMOVED lines=40> */
.L_x_557:
        /* <DEDUP_REMOVED lines=149> */
.L_x_558:
        /* <DEDUP_REMOVED lines=18> */
[----:B------:R-:W-:Y:S04]  /*9580*/  LDSM.16.M88.4 R36, [R153] ;  /* 0x000000009924783b */ /* 0x000fe80000000200 */
        /* <DEDUP_REMOVED lines=134> */
[----:B------:R-:W-:Y:S02]  /*9df0*/  UIADD3 UR7, UR7, -0x1, URZ ;  /* 0xffffffff07077890 */ /* 0x000fe4000fffe03f */
[----:B------:R-:W1:Y:S01]  /*9e00*/  LDSM.16.MT88.4 R8, [R3] ;  /* 0x000000000308783b */ /* 0x000e620000004200 */
[----:B------:R-:W-:Y:S03]  /*9e10*/  @UP1 UIADD3.X UR25, UR25, -0x1, URZ, UP0, !UPT ;  /* 0xffffffff19191890 */ /* 0x000fe600087fe43f */
        /* <DEDUP_REMOVED lines=149> */
.L_x_560:
        /* <DEDUP_REMOVED lines=12> */
[----:B------:R-:W-:Y:S02]  /*a830*/  UIMAD UR4, UR13, UR14, URZ ;  /* 0x0000000e0d0472a4 */ /* 0x000fe4000f8e023f */
[----:B------:R-:W-:Y:S02]  /*a840*/  UIADD3 UR9, UR9, UR7, URZ ;  /* 0x0000000709097290 */ /* 0x000fe4000fffe03f */
[----:B------:R-:W-:Y:S02]  /*a850*/  UIMAD UR4, UR50, UR15, UR4 ;  /* 0x0000000f320472a4 */ /* 0x000fe4000f8e0204 */
[----:B------:R-:W-:-:S04]  /*a860*/  UIMAD.WIDE.U32 UR8, UR50, UR14, UR8 ;  /* 0x0000000e320872a5 */ /* 0x000fc8000f8e0008 */
[----:B------:R-:W-:Y:S02]  /*a870*/  UIADD3 UR9, UR9, UR4, URZ ;  /* 0x0000000409097290 */ /* 0x000fe4000fffe03f */
.L_x_561:
        /* <DEDUP_REMOVED lines=43> */
.L_x_563:
[----:B--2---:R-:W-:Y:S05]  /*ab30*/  BSYNC B0 ;  /* 0x0000000000007941 */ /* 0x004fea0003800000 */
.L_x_562:
        /* <DEDUP_REMOVED lines=14> */
.L_x_565:
[----:B------:R-:W-:Y:S05]  /*ac20*/  BSYNC B0 ;  /* 0x0000000000007941 */ /* 0x000fea0003800000 */
.L_x_564:
        /* <DEDUP_REMOVED lines=25> */
.L_x_567:
[----:B------:R-:W-:Y:S05]  /*adc0*/  BSYNC B0 ;  /* 0x0000000000007941 */ /* 0x000fea0003800000 */
.L_x_566:
        /* <DEDUP_REMOVED lines=12> */
.L_x_540:
        /* <DEDUP_REMOVED lines=21> */
.L_x_569:
        /* <DEDUP_REMOVED lines=17> */
.L_x_570:
        /* <DEDUP_REMOVED lines=37> */
.L_x_572:
[----:B------:R-:W-:Y:S05]  /*b340*/  BSYNC B0 ;  /* 0x0000000000007941 */ /* 0x000fea0003800000 */
.L_x_571:
        /* <DEDUP_REMOVED lines=15> */
.L_x_574:
[----:B------:R-:W-:Y:S05]  /*b440*/  BSYNC B0 ;  /* 0x0000000000007941 */ /* 0x000fea0003800000 */
.L_x_573:
        /* <DEDUP_REMOVED lines=26> */
.L_x_576:
[----:B------:R-:W-:Y:S05]  /*b5f0*/  BSYNC B0 ;  /* 0x0000000000007941 */ /* 0x000fea0003800000 */
.L_x_575:
        /* <DEDUP_REMOVED lines=12> */
.L_x_568:
[----:B------:R-:W-:Y:S05]  /*b6c0*/  BSYNC B1 ;  /* 0x0000000000017941 */ /* 0x000fea0003800000 */
.L_x_535:
        /* <DEDUP_REMOVED lines=11> */
.L_x_577:
[----:B------:R-:W-:Y:S05]  /*b780*/  EXIT ;  /* 0x000000000000794d */ /* 0x000fea0003800000 */
.L_x_579:
        /* <DEDUP_REMOVED lines=15> */
.L_x_1340:


//--------------------- .text._ZN5flash44flash_bwd_dq_dk_dv_loop_seqk_parallel_kernelI23Flash_bwd_kernel_traitsILi32ELi128ELi128ELi8ELi4ELi4ELi4ELb1ELb0EN7cutlass10bfloat16_tE19Flash_kernel_traitsILi32ELi128ELi128ELi8ES3_EELb0ELb0ELb0ELb1ELb0ELb0ELb1EEEvNS_16Flash_bwd_paramsE --------------------------
	.section	.text._ZN5flash44flash_bwd_dq_dk_dv_loop_seqk_parallel_kernelI23Flash_bwd_kernel_traitsILi32ELi128ELi128ELi8ELi4ELi4ELi4ELb1ELb0EN7cutlass10bfloat16_tE19Flash_kernel_traitsILi32ELi128ELi128ELi8ES3_EELb0ELb0ELb0ELb1ELb0ELb0ELb1EEEvNS_16Flash_bwd_paramsE,"ax",@progbits
	.sectioninfo	@"SHI_REGISTERS=255"
	.align	128
        .global         _ZN5flash44flash_bwd_dq_dk_dv_loop_seqk_parallel_kernelI23Flash_bwd_kernel_traitsILi32ELi128ELi128ELi8ELi4ELi4ELi4ELb1ELb0EN7cutlass10bfloat16_tE19Flash_kernel_traitsILi32ELi128ELi128ELi8ES3_EELb0ELb0ELb0ELb1ELb0ELb0ELb1EEEvNS_16Flash_bwd_paramsE
        .type           _ZN5flash44flash_bwd_dq_dk_dv_loop_seqk_parallel_kernelI23Flash_bwd_kernel_traitsILi32ELi128ELi128ELi8ELi4ELi4ELi4ELb1ELb0EN7cutlass10bfloat16_tE19Flash_kernel_traitsILi32ELi128ELi128ELi8ES3_EELb0ELb0ELb0ELb1ELb0ELb0ELb1EEEvNS_16Flash_bwd_paramsE,@function
        .size           _ZN5flash44flash_bwd_dq_dk_dv_loop_seqk_parallel_kernelI23Flash_bwd_kernel_traitsILi32ELi128ELi128ELi8ELi4ELi4ELi4ELb1ELb0EN7cutlass10bfloat16_tE19Flash_kernel_traitsILi32ELi128ELi128ELi8ES3_EELb0ELb0ELb0ELb1ELb0ELb0ELb1EEEvNS_16Flash_bwd_paramsE,(.L_x_1341 - _ZN5flash44flash_bwd_dq_dk_dv_loop_seqk_parallel_kernelI23Flash_bwd_kernel_traitsILi32ELi128ELi128ELi8ELi4ELi4ELi4ELb1ELb0EN7cutlass10bfloat16_tE19Flash_kernel_traitsILi32ELi128ELi128ELi8ES3_EELb0ELb0ELb0ELb1ELb0ELb0ELb1EEEvNS_16Flash_bwd_paramsE)
        .other          _ZN5flash44flash_bwd_dq_dk_dv_loop_seqk_parallel_kernelI23Flash_bwd_kernel_traitsILi32ELi128ELi128ELi8ELi4ELi4ELi4ELb1ELb0EN7cutlass10bfloat16_tE19Flash_kernel_traitsILi32ELi128ELi128ELi8ES3_EELb0ELb0ELb0ELb1ELb0ELb0ELb1EEEvNS_16Flash_bwd_paramsE,@"STO_CUDA_ENTRY STV_DEFAULT"
_ZN5flash44flash_bwd_dq_dk_dv_loop_seqk_parallel_kernelI23Flash_bwd_kernel_traitsILi32ELi128ELi128ELi8ELi4ELi4ELi4ELb1ELb0EN7cutlass10bfloat16_tE19Flash_kernel_traitsILi32ELi128ELi128ELi8ES3_EELb0ELb0ELb0ELb1ELb0ELb0ELb1EEEvNS_16Flash_bwd_paramsE:
.text._ZN5flash44flash_bwd_dq_dk_dv_loop_seqk_parallel_kernelI23Flash_bwd_kernel_traitsILi32ELi128ELi128ELi8ELi4ELi4ELi4ELb1ELb0EN7cutlass10bfloat16_tE19Flash_kernel_traitsILi32ELi128ELi128ELi8ES3_EELb0ELb0ELb0ELb1ELb0ELb0ELb1EEEvNS_16Flash_bwd_paramsE:
        /* <DEDUP_REMOVED lines=194> */
[C---:B------:R-:W-:Y:S02]  /*0c20*/  IMAD.IADD R200, R199.reuse, 0x1, R196 ;  /* 0x00000001c7c87824 */ /* 0x040fe400078e02c4 */
        /* <DEDUP_REMOVED lines=69> */
.L_x_624:
        /* <DEDUP_REMOVED lines=54> */
.L_x_580:
        /* <DEDUP_REMOVED lines=58> */
.L_x_582:
        /* <DEDUP_REMOVED lines=18> */
.L_x_583:
        /* <DEDUP_REMOVED lines=84> */
.L_x_584:
[----:B------:R-:W2:Y:S02]  /*1de0*/  LDL R0, [R1+0x48] ;  /* 0x0000480001007983 */ /* 0x000ea40000100800 */
[----:B--2---:R1:W2:Y:S01]  /*1df0*/  R2UR UR4, R0 ;  /* 0x00000000000473c2 */ /* 0x0042a200000e0000 */
[----:B------:R-:W-:-:S07]  /*1e00*/  DEPBAR.LE SB1, 0x0, {2} ;  /* 0x000090040000791a */ /* 0x000fce0000000000 */
.L_x_585:
        /* <DEDUP_REMOVED lines=28> */
[----:B------:R-:W-:Y:S01]  /*1fd0*/  IADD3 R8, P0, R6, UR54, RZ ;  /* 0x0000003606087c10 */ /* 0x000fe2000ff1e0ff */
[----:B------:R-:W-:Y:S02]  /*1fe0*/  ULDC.64 UR12, c[0x0][0x1a8] ;  /* 0x00006a00000c7ab9 */ /* 0x000fe40000000a00 */
[----:B------:R-:W-:Y:S01]  /*1ff0*/  IMAD R0, R0, c[0x0][0x194], R5 ;  /* 0x0000650000007a24 */ /* 0x000fe200078e0205 */
[----:B------:R-:W-:-:S04]  /*2000*/  UIMAD UR12, UR36, UR12, URZ ;  /* 0x0000000c240c72a4 */ /* 0x000fc8000f8e023f */
[----:B------:R-:W-:Y:S01]  /*2010*/  IADD3.X R9, R7, UR51, R0, P0, !PT ;  /* 0x0000003307097c10 */ /* 0x000fe200087fe400 */
[----:B------:R-:W-:Y:S01]  /*2020*/  UIMAD UR35, UR50, UR13, UR12 ;  /* 0x0000000d322372a4 */ /* 0x000fe2000f8e020c */
[----:B------:R-:W-:Y:S02]  /*2030*/  LEA.HI R0, R12, R11, RZ, 0x5 ;  /* 0x0000000b0c007211 */ /* 0x000fe400078f28ff */
[----:B------:R-:W-:Y:S01]  /*2040*/  ULDC.64 UR12, c[0x0][0x378] ;  /* 0x0000de00000c7ab9 */ /* 0x000fe20000000a00 */
[----:B------:R-:W-:Y:S01]  /*2050*/  IADD3 R6, P0, R238, UR39, RZ ;  /* 0x00000027ee067c10 */ /* 0x000fe2000ff1e0ff */
[----:B------:R-:W-:Y:S01]  /*2060*/  UIMAD UR12, UR36, UR12, URZ ;  /* 0x0000000c240c72a4 */ /* 0x000fe2000f8e023f */
[----:B------:R-:W-:Y:S01]  /*2070*/  LOP3.LUT R5, R0, 0xffffffe0, RZ, 0xc0, !PT ;  /* 0xffffffe000057812 */ /* 0x000fe200078ec0ff */
[----:B------:R-:W-:Y:S01]  /*2080*/  UIADD3 UR36, UR6, UR4, URZ ;  /* 0x0000000406247290 */ /* 0x000fe2000fffe03f */
[----:B------:R-:W-:Y:S01]  /*2090*/  SHF.R.S32.HI R0, RZ, 0x5, R0 ;  /* 0x00000005ff007819 */ /* 0x000fe20000011400 */
[----:B------:R-:W-:Y:S01]  /*20a0*/  UIMAD UR14, UR50, UR13, UR12 ;  /* 0x0000000d320e72a4 */ /* 0x000fe2000f8e020c */
        /* <DEDUP_REMOVED lines=8> */
[----:B------:R-:W-:Y:S02]  /*2130*/  UMOV UR45, 0x4 ;  /* 0x00000004002d7882 */ /* 0x000fe40000000000 */
[----:B------:R-:W-:Y:S01]  /*2140*/  ULDC.64 UR38, c[0x0][0x3c8] ;  /* 0x0000f20000267ab9 */ /* 0x000fe20000000a00 */
[----:B------:R-:W-:Y:S01]  /*2150*/  LEA.HI.X.SX32 R14, R0, UR37, 0x1, P0 ;  /* 0x00000025000e7c11 */ /* 0x000fe200080f0eff */
[----:B------:R-:W-:Y:S01]  /*2160*/  IMAD.U32 R0, RZ, RZ, UR50 ;  /* 0x00000032ff007e24 */ /* 0x000fe2000f8e00ff */
[----:B------:R-:W-:Y:S01]  /*2170*/  IADD3 R7, R7, UR12, RZ ;  /* 0x0000000c07077c10 */ /* 0x000fe2000fffe0ff */
[----:B------:R-:W-:Y:S01]  /*2180*/  ULDC.64 UR12, c[0x0][0x200] ;  /* 0x00008000000c7ab9 */ /* 0x000fe20000000a00 */
[----:B------:R-:W-:Y:S01]  /*2190*/  LEA R209, P0, R5, c[0x0][0x350], 0x2 ;  /* 0x0000d40005d17a11 */ /* 0x000fe200078010ff */
[----:B------:R-:W-:Y:S01]  /*21a0*/  IMAD.WIDE.U32 R8, R0, c[0x0][0x1a8], R8 ;  /* 0x00006a0000087a25 */ /* 0x000fe200078e0008 */
[----:B------:R-:W-:-:S02]  /*21b0*/  ULEA.HI.SX32 UR6, UR49, 0xffffffff, 0x19 ;  /* 0xffffffff31067891 */ /* 0x000fc4000f8fca3f */
[----:B------:R-:W-:Y:S01]  /*21c0*/  UIMAD.WIDE UR12, UR11, UR45, UR12 ;  /* 0x0000002d0b0c72a5 */ /* 0x000fe2000f8e020c */
[----:B------:R-:W-:Y:S01]  /*21d0*/  IMAD.WIDE.U32 R6, R0, c[0x0][0x378], R6 ;  /* 0x0000de0000067a25 */ /* 0x000fe200078e0006 */
[----:B------:R-:W-:Y:S01]  /*21e0*/  IADD3 R9, R9, UR35, RZ ;  /* 0x0000002309097c10 */ /* 0x000fe2000fffe0ff */
[----:B------:R-:W-:Y:S01]  /*21f0*/  UIMAD.WIDE UR36, UR36, UR45, UR38 ;  /* 0x0000002d242472a5 */ /* 0x000fe2000f8e0226 */
[----:B------:R-:W-:Y:S01]  /*2200*/  LEA R12, P2, R8, c[0x0][0x160], 0x1 ;  /* 0x00005800080c7a11 */ /* 0x000fe200078408ff */
[----:B------:R-:W-:Y:S01]  /*2210*/  IMAD R0, R16, c[0x0][0x370], RZ ;  /* 0x0000dc0010007a24 */ /* 0x000fe200078e02ff */
[----:B------:R-:W-:Y:S02]  /*2220*/  IADD3 R7, R7, UR14, RZ ;  /* 0x0000000e07077c10 */ /* 0x000fe4000fffe0ff */
[----:B------:R-:W-:Y:S01]  /*2230*/  LEA.HI.X R13, R8, c[0x0][0x164], R9, 0x1, P2 ;  /* 0x00005900080d7a11 */ /* 0x000fe200010f0c09 */
[----:B------:R-:W-:Y:S01]  /*2240*/  IMAD R0, R3, c[0x0][0x374], R0 ;  /* 0x0000dd0003007a24 */ /* 0x000fe200078e0200 */
[----:B------:R-:W-:Y:S01]  /*2250*/  LEA.HI.X R8, R5, c[0x0][0x354], R14, 0x2, P0 ;  /* 0x0000d50005087a11 */ /* 0x000fe200000f140e */
[----:B------:R-:W-:Y:S01]  /*2260*/  IMAD.WIDE.U32 R6, R3, c[0x0][0x370], R6 ;  /* 0x0000dc0003067a25 */ /* 0x000fe200078e0006 */
[----:B------:R-:W-:-:S03]  /*2270*/  PLOP3.LUT P0, PT, PT, PT, UP0, 0x80, 0x0 ;  /* 0x000000000000781c */ /* 0x000fc60003f0f008 */
[----:B------:R-:W-:Y:S01]  /*2280*/  IMAD.IADD R0, R7, 0x1, R0 ;  /* 0x0000000107007824 */ /* 0x000fe200078e0200 */
[----:B------:R-:W-:-:S04]  /*2290*/  LEA R10, P1, R6, c[0x0][0x330], 0x1 ;  /* 0x0000cc00060a7a11 */ /* 0x000fc800078208ff */
[----:B------:R-:W-:-:S05]  /*22a0*/  LEA.HI.X R11, R6, c[0x0][0x334], R0, 0x1, P1 ;  /* 0x0000cd00060b7a11 */ /* 0x000fca00008f0c00 */
[----:B--2---:R-:W-:Y:S05]  /*22b0*/  @!P0 BRA `(.L_x_586) ;  /* 0x0000875000008947 */ /* 0x004fea0003800000 */
        /* <DEDUP_REMOVED lines=52> */
.L_x_588:
[----:B------:R-:W-:Y:S05]  /*2600*/  BSYNC B0 ;  /* 0x0000000000007941 */ /* 0x000fea0003800000 */
.L_x_587:
        /* <DEDUP_REMOVED lines=21> */
.L_x_590:
[----:B------:R-:W-:Y:S05]  /*2760*/  BSYNC B0 ;  /* 0x0000000000007941 */ /* 0x000fea0003800000 */
.L_x_589:
        /* <DEDUP_REMOVED lines=17> */
.L_x_592:
[----:B------:R-:W-:Y:S05]  /*2880*/  BSYNC B0 ;  /* 0x0000000000007941 */ /* 0x000fea0003800000 */
.L_x_591:
        /* <DEDUP_REMOVED lines=15> */
.L_x_594:
[----:B------:R-:W-:Y:S05]  /*2980*/  BSYNC B0 ;  /* 0x0000000000007941 */ /* 0x000fea0003800000 */
.L_x_593:
        /* <DEDUP_REMOVED lines=20> */
.L_x_596:
[----:B------:R-:W-:Y:S05]  /*2ad0*/  BSYNC B0 ;  /* 0x0000000000007941 */ /* 0x000fea0003800000 */
.L_x_595:
        /* <DEDUP_REMOVED lines=20> */
.L_x_598:
[----:B------:R-:W-:Y:S05]  /*2c20*/  BSYNC B0 ;  /* 0x0000000000007941 */ /* 0x000fea0003800000 */
.L_x_597:
        /* <DEDUP_REMOVED lines=61> */
.L_x_600:
[----:B------:R-:W-:Y:S05]  /*3000*/  BSYNC B0 ;  /* 0x0000000000007941 */ /* 0x000fea0003800000 */
.L_x_599:
        /* <DEDUP_REMOVED lines=19> */
.L_x_602:
[----:B------:R-:W-:Y:S05]  /*3140*/  BSYNC B0 ;  /* 0x0000000000007941 */ /* 0x000fea0003800000 */
.L_x_601:
[----:B------:R-:W0:Y:S01]  /*3150*/  LDGDEPBAR ;  /* 0x00000000000079af */ /* 0x000e220000000000 */
[----:B------:R-:W-:Y:S02]  /*3160*/  ULDC.64 UR38, c[0x0][0x318] ;  /* 0x0000c60000267ab9 */ /* 0x000fe40000000a00 */
[----:B------:R-:W-:Y:S01]  /*3170*/  UISETP.NE.U32.AND UP1, UPT, URZ, UR38, UPT ;  /* 0x000000263f00728c */ /* 0x000fe2000bf25070 */
[----:B------:R-:W5:Y:S01]  /*3180*/  LDL R3, [R1+0x24] ;  /* 0x0000240001037983 */ /* 0x000f620000100800 */
[----:B------:R-:W-:Y:S01]  /*3190*/  USHF.R.S32.HI UR7, URZ, 0x1f, UR50 ;  /* 0x0000001f3f077899 */ /* 0x000fe20008011432 */
[----:B-1234-:R-:W-:Y:S01]  /*31a0*/  IMAD.U32 R0, RZ, RZ, UR10 ;  /* 0x0000000aff007e24 */ /* 0x01efe2000f8e00ff */
        /* <DEDUP_REMOVED lines=15> */
[----:B------:R1:W2:Y:S04]  /*32a0*/  @P1 LDG.E R4, [R4.64] ;  /* 0x0000002004041981 */ /* 0x0002a8000c1e1900 */
[----:B------:R-:W3:Y:S04]  /*32b0*/  LDSM.16.M88.4 R116, [R150+0x8000] ;  /* 0x008000009674783b */ /* 0x000ee80000000200 */
[----:B------:R-:W4:Y:S04]  /*32c0*/  LDSM.16.M88.4 R120, [R150+0x8400] ;  /* 0x008400009678783b */ /* 0x000f280000000200 */
        /* <DEDUP_REMOVED lines=27> */
[----:B-----5:R-:W-:-:S04]  /*3480*/  LEA R0, R0, R3, 0x7 ;  /* 0x0000000300007211 */ /* 0x020fc800078e38ff */
[----:B------:R-:W-:Y:S02]  /*3490*/  IADD3 R6, R17, -UR42, -R0 ;  /* 0x8000002a11067c10 */ /* 0x000fe4000fffe800 */
[----:B------:R-:W2:Y:S01]  /*34a0*/  @P1 MUFU.RCP R0, c[0x0][0x238] ;  /* 0x00008e0000001b08 */ /* 0x000ea20000001000 */
[----:B------:R-:W-:-:S04]  /*34b0*/  IADD3 R3, R156, 0x1000, RZ ;  /* 0x000010009c037810 */ /* 0x000fc80007ffe0ff */
[----:B------:R-:W-:Y:S01]  /*34c0*/  SEL R3, R3, R156, !P0 ;  /* 0x0000009c03037207 */ /* 0x000fe20004000000 */
[----:B--2---:R-:W-:Y:S01]  /*34d0*/  @P1 FMUL.FTZ R4, R4, R0 ;  /* 0x0000000004041220 */ /* 0x004fe20000410000 */
        /* <DEDUP_REMOVED lines=11> */
[----:B------:R1:W-:Y:S01]  /*3590*/  STL [R1+0x10], R0 ;  /* 0x0000100001007387 */ /* 0x0003e20000100800 */
[----:B------:R-:W-:Y:S01]  /*35a0*/  IMAD.SHL.U32 R3, R3, 0x2, RZ ;  /* 0x0000000203037824 */ /* 0x000fe200078e00ff */
[----:B--234-:R-:W-:Y:S02]  /*35b0*/  @UP1 UMOV UR4, UR7 ;  /* 0x0000000700041c82 */ /* 0x01cfe40008000000 */
.L_x_605:
[----:B-1----:R-:W4:Y:S01]  /*35c0*/  LDL R4, [R1+0x1c] ;  /* 0x00001c0001047983 */ /* 0x002f220000100800 */
[----:B------:R-:W-:Y:S01]  /*35d0*/  MOV R0, UR6 ;  /* 0x0000000600007c02 */ /* 0x000fe20008000f00 */
[----:B------:R-:W-:Y:S01]  /*35e0*/  USHF.L.U32 UR7, UR10, 0x7, URZ ;  /* 0x000000070a077899 */ /* 0x000fe2000800063f */
[----:B------:R-:W-:Y:S01]  /*35f0*/  IADD3 R112, R157, R148, RZ ;  /* 0x000000949d707210 */ /* 0x000fe20007ffe0ff */
[----:B------:R-:W-:Y:S02]  /*3600*/  STL [R1+0x12c], R209 ;  /* 0x00012cd101007387 */ /* 0x000fe40000100800 */
[----:B------:R-:W-:Y:S02]  /*3610*/  UIADD3 UR7, UR7, 0x80, URZ ;  /* 0x0000008007077890 */ /* 0x000fe4000fffe03f */
[----:B------:R-:W-:Y:S02]  /*3620*/  STL [R1+0x128], R208 ;  /* 0x000128d001007387 */ /* 0x000fe40000100800 */
[----:B------:R-:W-:Y:S02]  /*3630*/  UISETP.GE.AND UP0, UPT, UR7, UR5, UPT ;  /* 0x000000050700728c */ /* 0x000fe4000bf06270 */
[----:B------:R-:W-:Y:S04]  /*3640*/  STL [R1+0x124], R239 ;  /* 0x000124ef01007387 */ /* 0x000fe80000100800 */
[----:B------:R-:W-:Y:S01]  /*3650*/  STL [R1+0x120], R238 ;  /* 0x000120ee01007387 */ /* 0x000fe20000100800 */
[----:B------:R-:W-:Y:S02]  /*3660*/  PLOP3.LUT P3, PT, PT, PT, UP0, 0x80, 0x0 ;  /* 0x000000000000781c */ /* 0x000fe40003f6f008 */
[----:B------:R-:W-:Y:S01]  /*3670*/  PLOP3.LUT P4, PT, PT, PT, UP0, 0x80, 0x0 ;  /* 0x000000000000781c */ /* 0x000fe20003f8f008 */
[----:B------:R-:W-:Y:S01]  /*3680*/  STL [R1+0x11c], R224 ;  /* 0x00011ce001007387 */ /* 0x000fe20000100800 */
[----:B------:R-:W-:Y:S02]  /*3690*/  PLOP3.LUT P6, PT, PT, PT, UP0, 0x80, 0x0 ;  /* 0x000000000000781c */ /* 0x000fe40003fcf008 */
[----:B------:R-:W-:Y:S01]  /*36a0*/  PLOP3.LUT P5, PT, PT, PT, UP0, 0x80, 0x0 ;  /* 0x000000000000781c */ /* 0x000fe20003faf008 */
        /* <DEDUP_REMOVED lines=49> */
[----:B-1----:R-:W2:Y:S04]  /*39c0*/  LDL R68, [R1+0x24] ;  /* 0x0000240001447983 */ /* 0x002ea80000100800 */
[----:B---3--:R-:W3:Y:S04]  /*39d0*/  LDL R3, [R1+0x8] ;  /* 0x0000080001037983 */ /* 0x008ee80000100800 */
[----:B----4-:R-:W4:Y:S01]  /*39e0*/  LDL R2, [R1+0xc] ;  /* 0x00000c0001027983 */ /* 0x010f220000100800 */
[----:B------:R-:W-:Y:S04]  /*39f0*/  DEPBAR.LE SB0, 0x0 ;  /* 0x000080000000791a */ /* 0x000fe80000000000 */
[----:B------:R-:W-:Y:S08]  /*3a00*/  BAR.SYNC.DEFER_BLOCKING 0x0 ;  /* 0x0000000000007b1d */ /* 0x000ff00000010000 */
[----:B------:R-:W-:Y:S08]  /*3a10*/  LDSM.16.M88.4 R64, [R148] ;  /* 0x000000009440783b */ /* 0x000ff00000000200 */
[----:B------:R-:W1:Y:S08]  /*3a20*/  LDSM.16.M88.4 R16, [R150+0x6000] ;  /* 0x006000009610783b */ /* 0x000e700000000200 */
[----:B------:R-:W1:Y:S08]  /*3a30*/  LDSM.16.M88.4 R60, [R148+0x1000] ;  /* 0x00100000943c783b */ /* 0x000e700000000200 */
[----:B------:R-:W1:Y:S01]  /*3a40*/  LDSM.16.M88.4 R32, [R150+0x6400] ;  /* 0x006400009620783b */ /* 0x000e620000000200 */
[----:B------:R-:W-:Y:S04]  /*3a50*/  LEA R0, R0, R4, 0x7 ;  /* 0x0000000400007211 */ /* 0x000fe800078e38ff */
[----:B------:R-:W-:Y:S02]  /*3a60*/  IABS R5, R0 ;  /* 0x0000000000057213 */ /* 0x000fe40000000000 */
[C---:B------:R-:W-:Y:S01]  /*3a70*/  IADD3 R4, R0.reuse, -0x1, RZ ;  /* 0xffffffff00047810 */ /* 0x040fe20007ffe0ff */
[----:B------:R-:W1:Y:S01]  /*3a80*/  LDSM.16.M88.4 R48, [R150+0x6800] ;  /* 0x006800009630783b */ /* 0x000e620000000200 */
[----:B------:R-:W-:Y:S02]  /*3a90*/  MOV R6, R5 ;  /* 0x0000000500067202 */ /* 0x000fe40000000f00 */
[----:B------:R-:W-:Y:S02]  /*3aa0*/  IADD3 R5, R0, 0x8, RZ ;  /* 0x0000000800057810 */ /* 0x000fe40007ffe0ff */
[----:B------:R1:W-:Y:S01]  /*3ab0*/  I2F R168, R6 ;  /* 0x0000000600a87306 */ /* 0x0003e20000201400 */
[----:B------:R-:W-:Y:S02]  /*3ac0*/  ISETP.GE.AND P0, PT, R4, RZ, PT ;  /* 0x000000ff0400720c */ /* 0x000fe40003f06270 */
[----:B------:R-:W-:Y:S01]  /*3ad0*/  ISETP.GE.AND P1, PT, R5, RZ, PT ;  /* 0x000000ff0500720c */ /* 0x000fe20003f26270 */
[----:B------:R-:W2:Y:S01]  /*3ae0*/  LDSM.16.M88.4 R100, [R150+0x6c00] ;  /* 0x006c00009664783b */ /* 0x000ea20000000200 */
[C---:B------:R-:W-:Y:S02]  /*3af0*/  IADD3 R7, R0.reuse, -0x8, RZ ;  /* 0xfffffff800077810 */ /* 0x040fe40007ffe0ff */
[C---:B------:R-:W-:Y:S02]  /*3b00*/  IADD3 R8, R0.reuse, -0x18, RZ ;  /* 0xffffffe800087810 */ /* 0x040fe40007ffe0ff */
[----:B------:R-:W-:Y:S02]  /*3b10*/  ISETP.GE.AND P2, PT, R7, RZ, PT ;  /* 0x000000ff0700720c */ /* 0x000fe40003f46270 */
[C---:B------:R-:W-:Y:S01]  /*3b20*/  IADD3 R12, R0.reuse, -0x19, RZ ;  /* 0xffffffe7000c7810 */ /* 0x040fe20007ffe0ff */
[----:B------:R-:W-:Y:S01]  /*3b30*/  LDSM.16.M88.4 R104, [R112] ;  /* 0x000000007068783b */ /* 0x000fe20000000200 */
[C---:B------:R-:W-:Y:S02]  /*3b40*/  IADD3 R20, R0.reuse, -0x20, RZ ;  /* 0xffffffe000147810 */ /* 0x040fe40007ffe0ff */
[C---:B------:R-:W-:Y:S02]  /*3b50*/  @!P0 IADD3 R4, -R0.reuse, 0x1, RZ ;  /* 0x0000000100048810 */ /* 0x040fe40007ffe1ff */
[C---:B------:R-:W-:Y:S02]  /*3b60*/  @!P1 IADD3 R5, -R0.reuse, -0x8, RZ ;  /* 0xfffffff800059810 */ /* 0x040fe40007ffe1ff */
[----:B------:R1:W-:Y:S01]  /*3b70*/  I2F R170, R4 ;  /* 0x0000000400aa7306 */ /* 0x0003e20000201400 */
[----:B------:R-:W2:Y:S01]  /*3b80*/  LDSM.16.M88.4 R108, [R149+0x6000] ;  /* 0x00600000956c783b */ /* 0x000ea20000000200 */
[C---:B------:R-:W-:Y:S02]  /*3b90*/  IADD3 R163, R0.reuse, -0x30, RZ ;  /* 0xffffffd000a37810 */ /* 0x040fe40007ffe0ff */
[C---:B------:R-:W-:Y:S02]  /*3ba0*/  @!P2 IADD3 R7, -R0.reuse, 0x8, RZ ;  /* 0x000000080007a810 */ /* 0x040fe40007ffe1ff */
[C---:B------:R-:W-:Y:S02]  /*3bb0*/  IADD3 R40, R0.reuse, 0x18, RZ ;  /* 0x0000001800287810 */ /* 0x040fe40007ffe0ff */
[----:B-1----:R-:W-:Y:S01]  /*3bc0*/  IADD3 R6, R0, 0x7, RZ ;  /* 0x0000000700067810 */ /* 0x002fe20007ffe0ff */
[----:B------:R-:W1:Y:S01]  /*3bd0*/  LDSM.16.M88.4 R112, [R112+0x1000] ;  /* 0x001000007070783b */ /* 0x000e620000000200 */
[----:B------:R1:W-:Y:S01]  /*3be0*/  I2F R194, R5 ;  /* 0x0000000500c27306 */ /* 0x0003e20000201400 */
[----:B------:R-:W-:Y:S02]  /*3bf0*/  ISETP.GE.AND P2, PT, R8, RZ, PT ;  /* 0x000000ff0800720c */ /* 0x000fe40003f46270 */
[----:B------:R-:W-:Y:S02]  /*3c00*/  ISETP.GE.AND P0, PT, R6, RZ, PT ;  /* 0x000000ff0600720c */ /* 0x000fe40003f06270 */
[C---:B------:R-:W-:Y:S02]  /*3c10*/  IADD3 R165, R0.reuse, 0x10, RZ ;  /* 0x0000001000a57810 */ /* 0x040fe40007ffe0ff */
[C---:B------:R-:W-:Y:S02]  /*3c20*/  IADD3 R28, R0.reuse, 0x20, RZ ;  /* 0x00000020001c7810 */ /* 0x040fe40007ffe0ff */
[C---:B------:R-:W-:Y:S01]  /*3c30*/  IADD3 R36, R0.reuse, 0x1f, RZ ;  /* 0x0000001f00247810 */ /* 0x040fe20007ffe0ff */
[----:B------:R-:W-:Y:S01]  /*3c40*/  I2F R169, R7 ;  /* 0x0000000700a97306 */ /* 0x000fe20000201400 */
[C---:B------:R-:W-:Y:S02]  /*3c50*/  IADD3 R24, R0.reuse, -0x21, RZ ;  /* 0xffffffdf00187810 */ /* 0x040fe40007ffe0ff */
[C---:B------:R-:W-:Y:S02]  /*3c60*/  IADD3 R44, R0.reuse, 0x17, RZ ;  /* 0x00000017002c7810 */ /* 0x040fe40007ffe0ff */
[C---:B------:R-:W-:Y:S02]  /*3c70*/  IADD3 R4, R0.reuse, 0x40, RZ ;  /* 0x0000004000047810 */ /* 0x040fe40007ffe0ff */
[C---:B------:R-:W-:Y:S02]  /*3c80*/  @!P0 IADD3 R6, -R0.reuse, -0x7, RZ ;  /* 0xfffffff900068810 */ /* 0x040fe40007ffe1ff */
[----:B------:R-:W-:Y:S02]  /*3c90*/  @!P2 IADD3 R8, -R0, 0x18, RZ ;  /* 0x000000180008a810 */ /* 0x000fe40007ffe1ff */
[----:B------:R1:W-:Y:S01]  /*3ca0*/  I2F R195, R6 ;  /* 0x0000000600c37306 */ /* 0x0003e20000201400 */
[----:B------:R-:W-:Y:S02]  /*3cb0*/  ISETP.GE.AND P1, PT, R4, RZ, PT ;  /* 0x000000ff0400720c */ /* 0x000fe40003f26270 */
[C---:B-1----:R-:W-:Y:S02]  /*3cc0*/  IADD3 R5, R0.reuse, 0x3f, RZ ;  /* 0x0000003f00057810 */ /* 0x042fe40007ffe0ff */
[C---:B------:R-:W-:Y:S02]  /*3cd0*/  IADD3 R52, R0.reuse, -0x28, RZ ;  /* 0xffffffd800347810 */ /* 0x040fe40007ffe0ff */
[----:B------:R-:W-:Y:S02]  /*3ce0*/  ISETP.GE.AND P0, PT, R5, RZ, PT ;  /* 0x000000ff0500720c */ /* 0x000fe40003f06270 */
[C---:B------:R-:W-:Y:S01]  /*3cf0*/  IADD3 R56, R0.reuse, -0x29, RZ ;  /* 0xffffffd700387810 */ /* 0x040fe20007ffe0ff */
[----:B------:R-:W-:Y:S01]  /*3d00*/  I2F R178, R8 ;  /* 0x0000000800b27306 */ /* 0x000fe20000201400 */
[C---:B------:R-:W-:Y:S03]  /*3d10*/  IADD3 R164, R0.reuse, -0x31, RZ ;  /* 0xffffffcf00a47810 */ /* 0x040fe60007ffe0ff */
[C---:B------:R-:W-:Y:S06]  /*3d20*/  @!P1 IADD3 R4, -R0.reuse, -0x40, RZ ;  /* 0xffffffc000049810 */ /* 0x040fec0007ffe1ff */
[----:B------:R1:W-:Y:S01]  /*3d30*/  I2F R166, R4 ;  /* 0x0000000400a67306 */ /* 0x0003e20000201400 */
[C---:B------:R-:W-:Y:S02]  /*3d40*/  @!P0 IADD3 R5, -R0.reuse, -0x3f, RZ ;  /* 0xffffffc100058810 */ /* 0x040fe40007ffe1ff */
[----:B------:R-:W-:Y:S04]  /*3d50*/  IADD3 R6, R0, 0x48, RZ ;  /* 0x0000004800067810 */ /* 0x000fe80007ffe0ff */
[----:B------:R-:W-:Y:S03]  /*3d60*/  ISETP.GE.AND P1, PT, R6, RZ, PT ;  /* 0x000000ff0600720c */ /* 0x000fe60003f26270 */
[----:B------:R1:W-:Y:S10]  /*3d70*/  I2F R167, R5 ;  /* 0x0000000500a77306 */ /* 0x0003f40000201400 */
[C---:B------:R-:W-:Y:S02]  /*3d80*/  @!P1 IADD3 R6, -R0.reuse, -0x48, RZ ;  /* 0xffffffb800069810 */ /* 0x040fe40007ffe1ff */
[----:B-1----:R-:W-:Y:S02]  /*3d90*/  IADD3 R4, R0, 0x47, RZ ;  /* 0x0000004700047810 */ /* 0x002fe40007ffe0ff */
[----:B------:R1:W-:Y:S02]  /*3da0*/  I2F R183, R6 ;  /* 0x0000000600b77306 */ /* 0x0003e40000201400 */
[----:B------:R-:W-:Y:S02]  /*3db0*/  ISETP.GE.AND P0, PT, R4, RZ, PT ;  /* 0x000000ff0400720c */ /* 0x000fe40003f06270 */
[C---:B------:R-:W-:Y:S04]  /*3dc0*/  IADD3 R5, R0.reuse, 0x38, RZ ;  /* 0x0000003800057810 */ /* 0x040fe80007ffe0ff */
[----:B------:R-:W-:Y:S07]  /*3dd0*/  ISETP.GE.AND P1, PT, R5, RZ, PT ;  /* 0x000000ff0500720c */ /* 0x000fee0003f26270 */
[C---:B------:R-:W-:Y:S04]  /*3de0*/  @!P0 IADD3 R4, -R0.reuse, -0x47, RZ ;  /* 0xffffffb900048810 */ /* 0x040fe80007ffe1ff */
[----:B------:R1:W-:Y:S02]  /*3df0*/  I2F R185, R4 ;  /* 0x0000000400b97306 */ /* 0x0003e40000201400 */
[C---:B-1----:R-:W-:Y:S02]  /*3e00*/  IADD3 R6, R0.reuse, 0x37, RZ ;  /* 0x0000003700067810 */ /* 0x042fe40007ffe0ff */
[----:B------:R-:W-:Y:S02]  /*3e10*/  @!P1 IADD3 R5, -R0, -0x38, RZ ;  /* 0xffffffc800059810 */ /* 0x000fe40007ffe1ff */
[----:B------:R-:W-:Y:S04]  /*3e20*/  ISETP.GE.AND P0, PT, R6, RZ, PT ;  /* 0x000000ff0600720c */ /* 0x000fe80003f06270 */
[----:B------:R1:W-:Y:S09]  /*3e30*/  I2F R172, R5 ;  /* 0x0000000500ac7306 */ /* 0x0003f20000201400 */
[C---:B------:R-:W-:Y:S02]  /*3e40*/  @!P0 IADD3 R6, -R0.reuse, -0x37, RZ ;  /* 0xffffffc900068810 */ /* 0x040fe40007ffe1ff */
[----:B------:R-:W-:Y:S02]  /*3e50*/  IADD3 R4, R0, -0x10, RZ ;  /* 0xfffffff000047810 */ /* 0x000fe40007ffe0ff */
[----:B------:R1:W-:Y:S02]  /*3e60*/  I2F R173, R6 ;  /* 0x0000000600ad7306 */ /* 0x0003e40000201400 */
[----:B------:R-:W-:Y:S02]  /*3e70*/  ISETP.GE.AND P0, PT, R4, RZ, PT ;  /* 0x000000ff0400720c */ /* 0x000fe40003f06270 */
[C---:B-1----:R-:W-:Y:S04]  /*3e80*/  IADD3 R5, R0.reuse, -0x9, RZ ;  /* 0xfffffff700057810 */ /* 0x042fe80007ffe0ff */
[----:B------:R-:W-:Y:S07]  /*3e90*/  ISETP.GE.AND P1, PT, R5, RZ, PT ;  /* 0x000000ff0500720c */ /* 0x000fee0003f26270 */
[C---:B------:R-:W-:Y:S04]  /*3ea0*/  @!P0 IADD3 R4, -R0.reuse, 0x10, RZ ;  /* 0x0000001000048810 */ /* 0x040fe80007ffe1ff */
[----:B------:R1:W-:Y:S01]  /*3eb0*/  I2F R176, R4 ;  /* 0x0000000400b07306 */ /* 0x0003e20000201400 */
[C---:B------:R-:W-:Y:S02]  /*3ec0*/  IADD3 R6, R0.reuse, -0x11, RZ ;  /* 0xffffffef00067810 */ /* 0x040fe40007ffe0ff */
[----:B------:R-:W-:Y:S02]  /*3ed0*/  @!P1 IADD3 R5, -R0, 0x9, RZ ;  /* 0x0000000900059810 */ /* 0x000fe40007ffe1ff */
[----:B------:R-:W-:Y:S05]  /*3ee0*/  ISETP.GE.AND P1, PT, R6, RZ, PT ;  /* 0x000000ff0600720c */ /* 0x000fea0003f26270 */
[----:B------:R1:W-:Y:S08]  /*3ef0*/  I2F R171, R5 ;  /* 0x0000000500ab7306 */ /* 0x0003f00000201400 */
[C---:B------:R-:W-:Y:S02]  /*3f00*/  @!P1 IADD3 R6, -R0.reuse, 0x11, RZ ;  /* 0x0000001100069810 */ /* 0x040fe40007ffe1ff */
[----:B-1----:R-:W-:Y:S02]  /*3f10*/  IADD3 R4, R0, 0x2f, RZ ;  /* 0x0000002f00047810 */ /* 0x002fe40007ffe0ff */
[----:B------:R1:W-:Y:S02]  /*3f20*/  I2F R177, R6 ;  /* 0x0000000600b17306 */ /* 0x0003e40000201400 */
[----:B------:R-:W-:Y:S02]  /*3f30*/  ISETP.GE.AND P1, PT, R4, RZ, PT ;  /* 0x000000ff0400720c */ /* 0x000fe40003f26270 */
[C---:B------:R-:W-:Y:S04]  /*3f40*/  IADD3 R5, R0.reuse, 0x30, RZ ;  /* 0x0000003000057810 */ /* 0x040fe80007ffe0ff */
[----:B------:R-:W-:Y:S07]  /*3f50*/  ISETP.GE.AND P0, PT, R5, RZ, PT ;  /* 0x000000ff0500720c */ /* 0x000fee0003f06270 */
[C---:B------:R-:W-:Y:S04]  /*3f60*/  @!P1 IADD3 R4, -R0.reuse, -0x2f, RZ ;  /* 0xffffffd100049810 */ /* 0x040fe80007ffe1ff */
[----:B------:R-:W-:Y:S01]  /*3f70*/  I2F R175, R4 ;  /* 0x0000000400af7306 */ /* 0x000fe20000201400 */
[C---:B-1----:R-:W-:Y:S02]  /*3f80*/  IADD3 R6, R0.reuse, 0x28, RZ ;  /* 0x0000002800067810 */ /* 0x042fe40007ffe0ff */
[----:B------:R-:W-:Y:S02]  /*3f90*/  @!P0 IADD3 R5, -R0, -0x30, RZ ;  /* 0xffffffd000058810 */ /* 0x000fe40007ffe1ff */
[----:B------:R-:W-:Y:S05]  /*3fa0*/  ISETP.GE.AND P0, PT, R6, RZ, PT ;  /* 0x000000ff0600720c */ /* 0x000fea0003f06270 */
[----:B------:R1:W-:Y:S08]  /*3fb0*/  I2F R174, R5 ;  /* 0x0000000500ae7306 */ /* 0x0003f00000201400 */
[----:B------:R-:W-:Y:S02]  /*3fc0*/  @!P0 IADD3 R6, -R0, -0x28, RZ ;  /* 0xffffffd800068810 */ /* 0x000fe40007ffe1ff */
[----:B------:R-:W-:Y:S02]  /*3fd0*/  ISETP.GE.AND P0, PT, R12, RZ, PT ;  /* 0x000000ff0c00720c */ /* 0x000fe40003f06270 */
[----:B------:R-:W-:Y:S01]  /*3fe0*/  I2F R180, R6 ;  /* 0x0000000600b47306 */ /* 0x000fe20000201400 */
[C---:B-1----:R-:W-:Y:S10]  /*3ff0*/  IADD3 R5, R0.reuse, 0x27, RZ ;  /* 0x0000002700057810 */ /* 0x042ff40007ffe0ff */
[----:B------:R-:W-:Y:S02]  /*4000*/  @!P0 IADD3 R12, -R0, 0x19, RZ ;  /* 0x00000019000c8810 */ /* 0x000fe40007ffe1ff */
[----:B------:R-:W-:Y:S02]  /*4010*/  ISETP.GE.AND P1, PT, R5, RZ, PT ;  /* 0x000000ff0500720c */ /* 0x000fe40003f26270 */
[----:B------:R-:W-:Y:S01]  /*4020*/  I2F R179, R12 ;  /* 0x0000000c00b37306 */ /* 0x000fe20000201400 */
[----:B------:R-:W-:Y:S10]  /*4030*/  ISETP.GE.AND P0, PT, R24, RZ, PT ;  /* 0x000000ff1800720c */ /* 0x000ff40003f06270 */
[----:B------:R-:W-:Y:S02]  /*4040*/  @!P1 IADD3 R5, -R0, -0x27, RZ ;  /* 0xffffffd900059810 */ /* 0x000fe40007ffe1ff */
[----:B------:R-:W-:Y:S02]  /*4050*/  ISETP.GE.AND P1, PT, R20, RZ, PT ;  /* 0x000000ff1400720c */ /* 0x000fe40003f26270 */
[----:B------:R1:W-:Y:S01]  /*4060*/  I2F R181, R5 ;  /* 0x0000000500b57306 */ /* 0x0003e20000201400 */
[----:B------:R-:W-:Y:S02]  /*4070*/  @!P0 IADD3 R24, -R0, 0x21, RZ ;  /* 0x0000002100188810 */ /* 0x000fe40007ffe1ff */
[----:B------:R-:W-:Y:S07]  /*4080*/  ISETP.GE.AND P0, PT, R36, RZ, PT ;  /* 0x000000ff2400720c */ /* 0x000fee0003f06270 */
[----:B------:R-:W-:Y:S01]  /*4090*/  I2F R189, R24 ;  /* 0x0000001800bd7306 */ /* 0x000fe20000201400 */
[----:B------:R-:W-:Y:S02]  /*40a0*/  @!P1 IADD3 R20, -R0, 0x20, RZ ;  /* 0x0000002000149810 */ /* 0x000fe40007ffe1ff */
[----:B------:R-:W-:Y:S03]  /*40b0*/  ISETP.GE.AND P1, PT, R28, RZ, PT ;  /* 0x000000ff1c00720c */ /* 0x000fe60003f26270 */
[----:B------:R-:W-:Y:S02]  /*40c0*/  @!P0 IADD3 R36, -R0, -0x1f, RZ ;  /* 0xffffffe100248810 */ /* 0x000fe40007ffe1ff */
[----:B------:R-:W-:Y:S02]  /*40d0*/  ISETP.GE.AND P0, PT, R44, RZ, PT ;  /* 0x000000ff2c00720c */ /* 0x000fe40003f06270 */
[----:B------:R2:W-:Y:S01]  /*40e0*/  I2F R188, R20 ;  /* 0x0000001400bc7306 */ /* 0x0005e20000201400 */
[-C--:B-1----:R-:W-:Y:S05]  /*40f0*/  HMMA.16816.F32.BF16 R4, R64, R16.reuse, RZ ;  /* 0x000000104004723c */ /* 0x082fea00000418ff */
[----:B------:R-:W-:Y:S02]  /*4100*/  @!P1 IADD3 R28, -R0, -0x20, RZ ;  /* 0xffffffe0001c9810 */ /* 0x000fe40007ffe1ff */
[----:B------:R-:W-:Y:S02]  /*4110*/  ISETP.GE.AND P1, PT, R40, RZ, PT ;  /* 0x000000ff2800720c */ /* 0x000fe40003f26270 */
[----:B------:R-:W-:Y:S03]  /*4120*/  I2F R184, R36 ;  /* 0x0000002400b87306 */ /* 0x000fe60000201400 */
[----:B------:R-:W-:Y:S01]  /*4130*/  @!P0 IADD3 R44, -R0, -0x17, RZ ;  /* 0xffffffe9002c8810 */ /* 0x000fe20007ffe1ff */
[C---:B------:R-:W-:Y:S02]  /*4140*/  HMMA.16816.F32.BF16 R8, R60.reuse, R16, RZ ;  /* 0x000000103c08723c */ /* 0x040fe400000418ff */
[----:B------:R-:W-:Y:S04]  /*4150*/  ISETP.GE.AND P0, PT, R56, RZ, PT ;  /* 0x000000ff3800720c */ /* 0x000fe80003f06270 */
[----:B------:R-:W-:Y:S02]  /*4160*/  I2F R190, R44 ;  /* 0x0000002c00be7306 */ /* 0x000fe40000201400 */
[-C--:B------:R-:W-:Y:S01]  /*4170*/  HMMA.16816.F32.BF16 R12, R60, R18.reuse, RZ ;  /* 0x000000123c0c723c */ /* 0x080fe200000418ff */
[----:B------:R-:W-:Y:S02]  /*4180*/  @!P1 IADD3 R40, -R0, -0x18, RZ ;  /* 0xffffffe800289810 */ /* 0x000fe40007ffe1ff */
[----:B------:R-:W-:Y:S04]  /*4190*/  ISETP.GE.AND P1, PT, R52, RZ, PT ;  /* 0x000000ff3400720c */ /* 0x000fe80003f26270 */
[----:B------:R-:W-:Y:S01]  /*41a0*/  @!P0 IADD3 R56, -R0, 0x29, RZ ;  /* 0x0000002900388810 */ /* 0x000fe20007ffe1ff */
[C---:B------:R-:W-:Y:S01]  /*41b0*/  HMMA.16816.F32.BF16 R16, R64.reuse, R18, RZ ;  /* 0x000000124010723c */ /* 0x040fe200000418ff */
[----:B------:R1:W-:Y:S01]  /*41c0*/  I2F R182, R28 ;  /* 0x0000001c00b67306 */ /* 0x0003e20000201400 */
[----:B------:R-:W-:Y:S06]  /*41d0*/  ISETP.GE.AND P0, PT, R164, RZ, PT ;  /* 0x000000ffa400720c */ /* 0x000fec0003f06270 */
[-C--:B--2---:R-:W-:Y:S03]  /*41e0*/  HMMA.16816.F32.BF16 R20, R64, R32.reuse, RZ ;  /* 0x000000204014723c */ /* 0x084fe600000418ff */
[----:B------:R2:W-:Y:S01]  /*41f0*/  I2F R191, R40 ;  /* 0x0000002800bf7306 */ /* 0x0005e20000201400 */
[C---:B------:R-:W-:Y:S02]  /*4200*/  @!P1 IADD3 R52, -R0.reuse, 0x28, RZ ;  /* 0x0000002800349810 */ /* 0x040fe40007ffe1ff */
[----:B------:R-:W-:Y:S02]  /*4210*/  ISETP.GE.AND P1, PT, R163, RZ, PT ;  /* 0x000000ffa300720c */ /* 0x000fe40003f26270 */
[C---:B------:R-:W-:Y:S04]  /*4220*/  HMMA.16816.F32.BF16 R24, R60.reuse, R32, RZ ;  /* 0x000000203c18723c */ /* 0x040fe800000418ff */
[C---:B------:R-:W-:Y:S01]  /*4230*/  @!P0 IADD3 R164, -R0.reuse, 0x31, RZ ;  /* 0x0000003100a48810 */ /* 0x040fe20007ffe1ff */
[----:B------:R2:W-:Y:S03]  /*4240*/  I2F R187, R52 ;  /* 0x0000003400bb7306 */ /* 0x0005e60000201400 */
[-C--:B-1----:R-:W-:Y:S04]  /*4250*/  HMMA.16816.F32.BF16 R28, R60, R34.reuse, RZ ;  /* 0x000000223c1c723c */ /* 0x082fe800000418ff */
[C---:B------:R-:W-:Y:S02]  /*4260*/  @!P1 IADD3 R163, -R0.reuse, 0x30, RZ ;  /* 0x0000003000a39810 */ /* 0x040fe40007ffe1ff */
[----:B------:R-:W-:Y:S01]  /*4270*/  ISETP.GE.AND P1, PT, R165, RZ, PT ;  /* 0x000000ffa500720c */ /* 0x000fe20003f26270 */
[----:B------:R-:W-:Y:S01]  /*4280*/  I2F R164, R164 ;  /* 0x000000a400a47306 */ /* 0x000fe20000201400 */
[C---:B------:R-:W-:Y:S09]  /*4290*/  HMMA.16816.F32.BF16 R32, R64.reuse, R34, RZ ;  /* 0x000000224020723c */ /* 0x040ff200000418ff */
[----:B------:R-:W-:Y:S01]  /*42a0*/  I2F R186, R56 ;  /* 0x0000003800ba7306 */ /* 0x000fe20000201400 */
[-C--:B------:R-:W-:Y:S02]  /*42b0*/  HMMA.16816.F32.BF16 R36, R64, R48.reuse, RZ ;  /* 0x000000304024723c */ /* 0x080fe400000418ff */
[C---:B------:R-:W-:Y:S06]  /*42c0*/  @!P1 IADD3 R165, -R0.reuse, -0x10, RZ ;  /* 0xfffffff000a59810 */ /* 0x040fec0007ffe1ff */
[C---:B--2---:R-:W-:Y:S01]  /*42d0*/  HMMA.16816.F32.BF16 R40, R60.reuse, R48, RZ ;  /* 0x000000303c28723c */ /* 0x044fe200000418ff */
[----:B------:R1:W-:Y:S07]  /*42e0*/  I2F R193, R163 ;  /* 0x000000a300c17306 */ /* 0x0003ee0000201400 */
[-C--:B------:R-:W-:Y:S03]  /*42f0*/  HMMA.16816.F32.BF16 R44, R60, R50.reuse, RZ ;  /* 0x000000323c2c723c */ /* 0x080fe600000418ff */
[----:B------:R-:W-:Y:S05]  /*4300*/  I2F R165, R165 ;  /* 0x000000a500a57306 */ /* 0x000fea0000201400 */
[C---:B------:R-:W-:Y:S08]  /*4310*/  HMMA.16816.F32.BF16 R48, R64.reuse, R50, RZ ;  /* 0x000000324030723c */ /* 0x040ff000000418ff */
[-C--:B------:R-:W-:Y:S01]  /*4320*/  HMMA.16816.F32.BF16 R52, R64, R100.reuse, RZ ;  /* 0x000000644034723c */ /* 0x080fe200000418ff */
[C---:B-1----:R-:W-:Y:S04]  /*4330*/  IADD3 R163, R0.reuse, 0xf, RZ ;  /* 0x0000000f00a37810 */ /* 0x042fe80007ffe0ff */
[----:B------:R-:W-:Y:S03]  /*4340*/  ISETP.GE.AND P0, PT, R163, RZ, PT ;  /* 0x000000ffa300720c */ /* 0x000fe60003f06270 */
[C---:B------:R-:W-:Y:S07]  /*4350*/  HMMA.16816.F32.BF16 R56, R60.reuse, R100, RZ ;  /* 0x000000643c38723c */ /* 0x040fee00000418ff */
[C---:B------:R-:W-:Y:S01]  /*4360*/  IADD3 R100, R0.reuse, -0x39, RZ ;  /* 0xffffffc700647810 */ /* 0x040fe20007ffe0ff */
[-C--:B------:R-:W-:Y:S01]  /*4370*/  HMMA.16816.F32.BF16 R60, R60, R102.reuse, RZ ;  /* 0x000000663c3c723c */ /* 0x080fe200000418ff */
[----:B------:R-:W-:Y:S02]  /*4380*/  IADD3 R101, R0, -0x38, RZ ;  /* 0xffffffc800657810 */ /* 0x000fe40007ffe0ff */
[----:B------:R-:W-:Y:S02]  /*4390*/  ISETP.GE.AND P1, PT, R100, RZ, PT ;  /* 0x000000ff6400720c */ /* 0x000fe40003f26270 */
[----:B------:R-:W-:Y:S02]  /*43a0*/  ISETP.GE.AND P2, PT, R101, RZ, PT ;  /* 0x000000ff6500720c */ /* 0x000fe40003f46270 */
[C---:B------:R-:W-:Y:S01]  /*43b0*/  @!P0 IADD3 R163, -R0.reuse, -0xf, RZ ;  /* 0xfffffff100a38810 */ /* 0x040fe20007ffe1ff */
[----:B------:R-:W-:Y:S01]  /*43c0*/  HMMA.16816.F32.BF16 R64, R64, R102, RZ ;  /* 0x000000664040723c */ /* 0x000fe200000418ff */
[----:B------:R-:W-:Y:S04]  /*43d0*/  PLOP3.LUT P0, PT, PT, PT, UP0, 0x80, 0x0 ;  /* 0x000000000000781c */ /* 0x000fe80003f0f008 */
[----:B------:R-:W-:Y:S03]  /*43e0*/  I2F R163, R163 ;  /* 0x000000a300a37306 */ /* 0x000fe60000201400 */
[-C--:B------:R-:W-:Y:S05]  /*43f0*/  HMMA.16816.F32.BF16 R4, R104, R108.reuse, R4 ;  /* 0x0000006c6804723c */ /* 0x080fea0000041804 */
[C---:B------:R-:W-:Y:S02]  /*4400*/  @!P1 IADD3 R100, -R0.reuse, 0x39, RZ ;  /* 0x0000003900649810 */ /* 0x040fe40007ffe1ff */
[----:B------:R-:W-:Y:S01]  /*4410*/  PLOP3.LUT P1, PT, PT, PT, UP0, 0x80, 0x0 ;  /* 0x000000000000781c */ /* 0x000fe20003f2f008 */
[C---:B------:R-:W-:Y:S01]  /*4420*/  HMMA.16816.F32.BF16 R8, R112.reuse, R108, R8 ;  /* 0x0000006c7008723c */ /* 0x040fe20000041808 */
[----:B------:R-:W2:Y:S02]  /*4430*/  LDL R108, [R1+0x14] ;  /* 0x00001400016c7983 */ /* 0x000ea40000100800 */
[----:B------:R-:W-:Y:S01]  /*4440*/  I2F R100, R100 ;  /* 0x0000006400647306 */ /* 0x000fe20000201400 */
[----:B------:R-:W-:Y:S02]  /*4450*/  @!P2 IADD3 R101, -R0, 0x38, RZ ;  /* 0x000000380065a810 */ /* 0x000fe40007ffe1ff */
[----:B---3--:R-:W-:Y:S02]  /*4460*/  FSETP.NEU.FTZ.AND P2, PT, R3, -INF , PT ;  /* 0xff8000000300780b */ /* 0x008fe40003f5d000 */
[-C--:B------:R-:W-:Y:S05]  /*4470*/  HMMA.16816.F32.BF16 R12, R112, R110.reuse, R12 ;  /* 0x0000006e700c723c */ /* 0x080fea000004180c */
[----:B------:R-:W-:Y:S03]  /*4480*/  I2F R101, R101 ;  /* 0x0000006500657306 */ /* 0x000fe60000201400 */
[----:B------:R-:W-:Y:S01]  /*4490*/  FMUL.FTZ R4, R4, c[0x0][0x2ec] ;  /* 0x0000bb0004047a20 */ /* 0x000fe20000410000 */
[C---:B------:R-:W-:Y:S04]  /*44a0*/  HMMA.16816.F32.BF16 R16, R104.reuse, R110, R16 ;  /* 0x0000006e6810723c */ /* 0x040fe80000041810 */
[----:B------:R-:W-:Y:S02]  /*44b0*/  FMUL.FTZ R5, R5, c[0x0][0x2ec] ;  /* 0x0000bb0005057a20 */ /* 0x000fe40000410000 */
[----:B------:R-:W1:Y:S01]  /*44c0*/  MUFU.TANH R249, R4 ;  /* 0x0000000400f97308 */ /* 0x000e620000002400 */
[----:B------:R-:W-:Y:S02]  /*44d0*/  FMUL.FTZ R11, R11, c[0x0][0x2ec] ;  /* 0x0000bb000b0b7a20 */ /* 0x000fe40000410000 */
[----:B------:R-:W-:Y:S03]  /*44e0*/  FMUL.FTZ R6, R6, c[0x0][0x2ec] ;  /* 0x0000bb0006067a20 */ /* 0x000fe60000410000 */
[----:B------:R-:W-:Y:S02]  /*44f0*/  FMUL.FTZ R7, R7, c[0x0][0x2ec] ;  /* 0x0000bb0007077a20 */ /* 0x000fe40000410000 */
[----:B------:R-:W-:Y:S02]  /*4500*/  FMUL.FTZ R8, R8, c[0x0][0x2ec] ;  /* 0x0000bb0008087a20 */ /* 0x000fe40000410000 */
        /* <DEDUP_REMOVED lines=13> */
[----:B---3--:R-:W-:Y:S04]  /*45e0*/  MOV R11, UR10 ;  /* 0x0000000a000b7c02 */ /* 0x008fe80008000f00 */
[----:B------:R-:W-:Y:S05]  /*45f0*/  LEA R11, R11, R68, 0x7 ;  /* 0x000000440b0b7211 */ /* 0x000fea00078e38ff */
[----:B------:R3:W-:Y:S01]  /*4600*/  MUFU.TANH R161, R12 ;  /* 0x0000000c00a17308 */ /* 0x0007e20000002400 */
[C---:B------:R-:W-:Y:S01]  /*4610*/  @P3 ISETP.GE.AND P3, PT, R11.reuse, UR5, PT ;  /* 0x000000050b003c0c */ /* 0x040fe2000bf66270 */
[----:B-1----:R-:W2:Y:S01]  /*4620*/  LDL R13, [R1] ;  /* 0x00000000010d7983 */ /* 0x002ea20000100800 */
[----:B------:R-:W-:Y:S02]  /*4630*/  @P0 IADD3 R0, R11, 0x1, RZ ;  /* 0x000000010b000810 */ /* 0x000fe40007ffe0ff */
[----:B------:R-:W-:Y:S02]  /*4640*/  PLOP3.LUT P0, PT, PT, PT, UP0, 0x80, 0x0 ;  /* 0x000000000000781c */ /* 0x000fe40003f0f008 */
[----:B------:R-:W-:Y:S03]  /*4650*/  @P4 ISETP.GE.AND P4, PT, R0, UR5, PT ;  /* 0x0000000500004c0c */ /* 0x000fe6000bf86270 */
[----:B------:R-:W-:Y:S01]  /*4660*/  MUFU.TANH R86, R15 ;  /* 0x0000000f00567308 */ /* 0x000fe20000002400 */
[----:B----4-:R-:W-:Y:S05]  /*4670*/  FFMA.FTZ R8, R168, -UR4, R249 ;  /* 0x80000004a8087c23 */ /* 0x010fea00080100f9 */
[----:B------:R-:W-:Y:S04]  /*4680*/  @P1 FSEL R8, R8, -INF , !P3 ;  /* 0xff80000008081808 */ /* 0x000fe80005800000 */
[----:B------:R1:W-:Y:S01]  /*4690*/  MUFU.TANH R89, R10 ;  /* 0x0000000a00597308 */ /* 0x0003e20000002400 */
[----:B------:R-:W-:Y:S01]  /*46a0*/  PLOP3.LUT P1, PT, PT, PT, UP0, 0x80, 0x0 ;  /* 0x000000000000781c */ /* 0x000fe20003f2f008 */
[----:B---3--:R-:W3:Y:S08]  /*46b0*/  LDL R12, [R1+0x4] ;  /* 0x00000400010c7983 */ /* 0x008ef00000100800 */
[----:B------:R-:W-:Y:S10]  /*46c0*/  MUFU.TANH R239, R19 ;  /* 0x0000001300ef7308 */ /* 0x000ff40000002400 */
[----:B------:R-:W4:Y:S01]  /*46d0*/  MUFU.TANH R247, R5 ;  /* 0x0000000500f77308 */ /* 0x000f220000002400 */
[----:B-1----:R-:W-:Y:S05]  /*46e0*/  FMUL.FTZ R10, R3, 1.4426950216293334961 ;  /* 0x3fb8aa3b030a7820 */ /* 0x002fea0000410000 */
[----:B------:R-:W-:Y:S04]  /*46f0*/  FSEL R10, R10, RZ, P2 ;  /* 0x000000ff0a0a7208 */ /* 0x000fe80001000000 */
[----:B------:R-:W-:Y:S01]  /*4700*/  MUFU.TANH R208, R18 ;  /* 0x0000001200d07308 */ /* 0x000fe20000002400 */
[----:B------:R-:W-:Y:S01]  /*4710*/  FSETP.NEU.FTZ.AND P2, PT, R2, -INF , PT ;  /* 0xff8000000200780b */ /* 0x000fe20003f5d000 */
[--C-:B------:R-:W-:Y:S08]  /*4720*/  FFMA.FTZ R8, R8, c[0x0][0x23c], -R10.reuse ;  /* 0x00008f0008087a23 */ /* 0x100ff0000001080a */
[----:B------:R-:W1:Y:S01]  /*4730*/  MUFU.TANH R102, R6 ;  /* 0x0000000600667308 */ /* 0x000e620000002400 */
[----:B----4-:R-:W-:Y:S05]  /*4740*/  FFMA.FTZ R0, R170, -UR4, R247 ;  /* 0x80000004aa007c23 */ /* 0x010fea00080100f7 */
[----:B------:R-:W-:Y:S04]  /*4750*/  @P0 FSEL R0, R0, -INF , !P4 ;  /* 0xff80000000000808 */ /* 0x000fe80006000000 */
[----:B------:R4:W1:Y:S01]  /*4760*/  MUFU.TANH R103, R7 ;  /* 0x0000000700677308 */ /* 0x0008620000002400 */
[----:B------:R-:W-:Y:S01]  /*4770*/  PLOP3.LUT P0, PT, PT, PT, UP0, 0x80, 0x0 ;  /* 0x000000000000781c */ /* 0x000fe20003f0f008 */
[----:B------:R-:W-:Y:S08]  /*4780*/  FFMA.FTZ R0, R0, c[0x0][0x23c], -R10 ;  /* 0x00008f0000007a23 */ /* 0x000ff0000001080a */
[----:B------:R1:W1:Y:S10]  /*4790*/  MUFU.TANH R162, R9 ;  /* 0x0000000900a27308 */ /* 0x0002740000002400 */
[----:B------:R-:W-:Y:S01]  /*47a0*/  MUFU.TANH R87, R14 ;  /* 0x0000000e00577308 */ /* 0x000fe20000002400 */
[----:B----4-:R-:W4:Y:S09]  /*47b0*/  LDSM.16.M88.4 R4, [R149+0x6400] ;  /* 0x006400009504783b */ /* 0x010f320000000200 */
[----:B------:R4:W-:Y:S01]  /*47c0*/  MUFU.EX2 R14, R8 ;  /* 0x00000008000e7308 */ /* 0x0009e20000000800 */
[----:B-1----:R-:W-:Y:S05]  /*47d0*/  FMUL.FTZ R9, R2, 1.4426950216293334961 ;  /* 0x3fb8aa3b02097820 */ /* 0x002fea0000410000 */
[----:B------:R-:W-:Y:S04]  /*47e0*/  FSEL R9, R9, RZ, P2 ;  /* 0x000000ff09097208 */ /* 0x000fe80001000000 */
[----:B------:R1:W-:Y:S10]  /*47f0*/  MUFU.EX2 R251, R0 ;  /* 0x0000000000fb7308 */ /* 0x0003f40000000800 */
[----:B------:R-:W-:Y:S01]  /*4800*/  MUFU.TANH R241, R17 ;  /* 0x0000001100f17308 */ /* 0x000fe20000002400 */
[----:B----4-:R-:W-:Y:S05]  /*4810*/  FFMA.FTZ R8, R194, -UR4, R102 ;  /* 0x80000004c2087c23 */ /* 0x010fea0008010066 */
[----:B------:R-:W-:Y:S04]  /*4820*/  @P1 FSEL R8, R8, -INF , !P3 ;  /* 0xff80000008081808 */ /* 0x000fe80005800000 */
[----:B------:R-:W4:Y:S01]  /*4830*/  MUFU.TANH R242, R16 ;  /* 0x0000001000f27308 */ /* 0x000f220000002400 */
[----:B------:R-:W-:Y:S01]  /*4840*/  PLOP3.LUT P1, PT, PT, PT, UP0, 0x80, 0x0 ;  /* 0x000000000000781c */ /* 0x000fe20003f2f008 */
[----:B------:R-:W-:Y:S01]  /*4850*/  FFMA.FTZ R8, R8, c[0x0][0x23c], -R9 ;  /* 0x00008f0008087a23 */ /* 0x000fe20000010809 */
[-C--:B------:R-:W-:Y:S03]  /*4860*/  HMMA.16816.F32.BF16 R20, R104, R4.reuse, R20 ;  /* 0x000000046814723c */ /* 0x080fe60000041814 */
[----:B-1----:R-:W-:Y:S04]  /*4870*/  FFMA.FTZ R0, R195, -UR4, R103 ;  /* 0x80000004c3007c23 */ /* 0x002fe80008010067 */
[----:B------:R-:W-:Y:S01]  /*4880*/  MUFU.EX2 R3, R8 ;  /* 0x0000000800037308 */ /* 0x000fe20000000800 */
[C---:B------:R-:W-:Y:S04]  /*4890*/  HMMA.16816.F32.BF16 R24, R112.reuse, R4, R24 ;  /* 0x000000047018723c */ /* 0x040fe80000041818 */
[----:B------:R-:W-:Y:S02]  /*48a0*/  @P0 FSEL R0, R0, -INF , !P4 ;  /* 0xff80000000000808 */ /* 0x000fe40006000000 */
[----:B------:R-:W-:Y:S01]  /*48b0*/  PLOP3.LUT P0, PT, PT, PT, UP0, 0x80, 0x0 ;  /* 0x000000000000781c */ /* 0x000fe20003f0f008 */
[----:B------:R-:W-:Y:S01]  /*48c0*/  FFMA.FTZ R4, R166, -UR4, R192 ;  /* 0x80000004a6047c23 */ /* 0x000fe200080100c0 */
[-C--:B------:R-:W-:Y:S04]  /*48d0*/  HMMA.16816.F32.BF16 R28, R112, R6.reuse, R28 ;  /* 0x00000006701c723c */ /* 0x080fe8000004181c */
[----:B------:R-:W-:Y:S01]  /*48e0*/  FFMA.FTZ R0, R0, c[0x0][0x23c], -R9 ;  /* 0x00008f0000007a23 */ /* 0x000fe20000010809 */
[----:B------:R-:W-:Y:S01]  /*48f0*/  @P1 FSEL R4, R4, -INF , !P3 ;  /* 0xff80000004041808 */ /* 0x000fe20005800000 */
[----:B------:R-:W-:Y:S01]  /*4900*/  FFMA.FTZ R5, R183, -UR4, R89 ;  /* 0x80000004b7057c23 */ /* 0x000fe20008010059 */
[----:B------:R-:W-:Y:S01]  /*4910*/  PLOP3.LUT P1, PT, PT, PT, UP0, 0x80, 0x0 ;  /* 0x000000000000781c */ /* 0x000fe20003f2f008 */
[----:B------:R1:W-:Y:S01]  /*4920*/  MUFU.EX2 R2, R0 ;  /* 0x0000000000027308 */ /* 0x0003e20000000800 */
[C---:B------:R-:W-:Y:S04]  /*4930*/  HMMA.16816.F32.BF16 R32, R104.reuse, R6, R32 ;  /* 0x000000066820723c */ /* 0x040fe80000041820 */
[----:B------:R-:W-:Y:S02]  /*4940*/  FMUL.FTZ R21, R21, c[0x0][0x2ec] ;  /* 0x0000bb0015157a20 */ /* 0x000fe40000410000 */
[----:B------:R-:W-:Y:S02]  /*4950*/  FMUL.FTZ R23, R23, c[0x0][0x2ec] ;  /* 0x0000bb0017177a20 */ /* 0x000fe40000410000 */
[----:B------:R-:W-:Y:S01]  /*4960*/  FMUL.FTZ R25, R25, c[0x0][0x2ec] ;  /* 0x0000bb0019197a20 */ /* 0x000fe20000410000 */
[----:B------:R-:W-:Y:S03]  /*4970*/  MUFU.TANH R237, R21 ;  /* 0x0000001500ed7308 */ /* 0x000fe60000002400 */
[----:B------:R-:W-:Y:S01]  /*4980*/  @P1 FSEL R5, R5, -INF , !P3 ;  /* 0xff80000005051808 */ /* 0x000fe20005800000 */
[----:B------:R-:W-:Y:S01]  /*4990*/  FMUL.FTZ R22, R22, c[0x0][0x2ec] ;  /* 0x0000bb0016167a20 */ /* 0x000fe20000410000 */
[----:B------:R-:W-:Y:S01]  /*49a0*/  PLOP3.LUT P1, PT, PT, PT, UP0, 0x80, 0x0 ;  /* 0x000000000000781c */ /* 0x000fe20003f2f008 */
[----:B------:R-:W-:Y:S01]  /*49b0*/  FMUL.FTZ R24, R24, c[0x0][0x2ec] ;  /* 0x0000bb0018187a20 */ /* 0x000fe20000410000 */
[----:B------:R-:W-:Y:S01]  /*49c0*/  PLOP3.LUT P3, PT, PT, PT, UP0, 0x80, 0x0 ;  /* 0x000000000000781c */ /* 0x000fe20003f6f008 */
[----:B------:R-:W-:Y:S02]  /*49d0*/  FMUL.FTZ R27, R27, c[0x0][0x2ec] ;  /* 0x0000bb001b1b7a20 */ /* 0x000fe40000410000 */
[----:B------:R-:W-:Y:S01]  /*49e0*/  MUFU.TANH R224, R23 ;  /* 0x0000001700e07308 */ /* 0x000fe20000002400 */
[----:B------:R-:W-:Y:S02]  /*49f0*/  FMUL.FTZ R20, R20, c[0x0][0x2ec] ;  /* 0x0000bb0014147a20 */ /* 0x000fe40000410000 */
[----:B------:R-:W-:Y:S02]  /*4a00*/  FMUL.FTZ R26, R26, c[0x0][0x2ec] ;  /* 0x0000bb001a1a7a20 */ /* 0x000fe40000410000 */
[----:B-1----:R-:W-:Y:S02]  /*4a10*/  FFMA.FTZ R0, R167, -UR4, R162 ;  /* 0x80000004a7007c23 */ /* 0x002fe400080100a2 */
[----:B------:R-:W-:Y:S02]  /*4a20*/  FMUL.FTZ R29, R29, c[0x0][0x2ec] ;  /* 0x0000bb001d1d7a20 */ /* 0x000fe40000410000 */
[----:B------:R-:W-:Y:S01]  /*4a30*/  FMUL.FTZ R28, R28, c[0x0][0x2ec] ;  /* 0x0000bb001c1c7a20 */ /* 0x000fe20000410000 */
[----:B------:R-:W1:Y:S01]  /*4a40*/  MUFU.TANH R240, R20 ;  /* 0x0000001400f07308 */ /* 0x000e620000002400 */
[----:B------:R-:W-:Y:S01]  /*4a50*/  @P0 FSEL R0, R0, -INF , !P4 ;  /* 0xff80000000000808 */ /* 0x000fe20006000000 */
[----:B------:R-:W-:Y:S01]  /*4a60*/  FMUL.FTZ R31, R31, c[0x0][0x2ec] ;  /* 0x0000bb001f1f7a20 */ /* 0x000fe20000410000 */
[----:B------:R-:W-:Y:S01]  /*4a70*/  PLOP3.LUT P0, PT, PT, PT, UP0, 0x80, 0x0 ;  /* 0x000000000000781c */ /* 0x000fe20003f0f008 */
[----:B------:R-:W-:Y:S02]  /*4a80*/  FMUL.FTZ R30, R30, c[0x0][0x2ec] ;  /* 0x0000bb001e1e7a20 */ /* 0x000fe40000410000 */
[----:B------:R-:W-:Y:S02]  /*4a90*/  FMUL.FTZ R33, R33, c[0x0][0x2ec] ;  /* 0x0000bb0021217a20 */ /* 0x000fe40000410000 */
[----:B------:R-:W-:Y:S02]  /*4aa0*/  FMUL.FTZ R32, R32, c[0x0][0x2ec] ;  /* 0x0000bb0020207a20 */ /* 0x000fe40000410000 */
[----:B------:R-:W-:Y:S01]  /*4ab0*/  MUFU.TANH R238, R22 ;  /* 0x0000001600ee7308 */ /* 0x000fe20000002400 */
[----:B------:R-:W-:Y:S02]  /*4ac0*/  FMUL.FTZ R35, R35, c[0x0][0x2ec] ;  /* 0x0000bb0023237a20 */ /* 0x000fe40000410000 */
[----:B------:R-:W-:Y:S07]  /*4ad0*/  FMUL.FTZ R34, R34, c[0x0][0x2ec] ;  /* 0x0000bb0022227a20 */ /* 0x000fee0000410000 */
[----:B------:R-:W-:Y:S10]  /*4ae0*/  MUFU.TANH R151, R25 ;  /* 0x0000001900977308 */ /* 0x000ff40000002400 */
[----:B------:R-:W-:Y:S10]  /*4af0*/  MUFU.TANH R219, R33 ;  /* 0x0000002100db7308 */ /* 0x000ff40000002400 */
[----:B------:R-:W1:Y:S10]  /*4b00*/  MUFU.TANH R152, R24 ;  /* 0x0000001800987308 */ /* 0x000e740000002400 */
[----:B------:R-:W-:Y:S10]  /*4b10*/  MUFU.TANH R222, R32 ;  /* 0x0000002000de7308 */ /* 0x000ff40000002400 */
[----:B------:R-:W1:Y:S10]  /*4b20*/  MUFU.TANH R80, R27 ;  /* 0x0000001b00507308 */ /* 0x000e740000002400 */
[----:B------:R-:W1:Y:S10]  /*4b30*/  MUFU.TANH R81, R26 ;  /* 0x0000001a00517308 */ /* 0x000e740000002400 */
[----:B------:R-:W-:Y:S10]  /*4b40*/  MUFU.TANH R98, R29 ;  /* 0x0000001d00627308 */ /* 0x000ff40000002400 */
[----:B------:R-:W1:Y:S10]  /*4b50*/  MUFU.TANH R99, R28 ;  /* 0x0000001c00637308 */ /* 0x000e740000002400 */
[----:B------:R-:W-:Y:S10]  /*4b60*/  MUFU.TANH R78, R31 ;  /* 0x0000001f004e7308 */ /* 0x000ff40000002400 */
[----:B------:R-:W1:Y:S01]  /*4b70*/  MUFU.TANH R79, R30 ;  /* 0x0000001e004f7308 */ /* 0x000e620000002400 */
[C---:B--2---:R-:W-:Y:S01]  /*4b80*/  FMUL.FTZ R8, R13.reuse, 1.4426950216293334961 ;  /* 0x3fb8aa3b0d087820 */ /* 0x044fe20000410000 */
[----:B------:R-:W-:Y:S01]  /*4b90*/  FSETP.NEU.FTZ.AND P2, PT, R13, -INF , PT ;  /* 0xff8000000d00780b */ /* 0x000fe20003f5d000 */
[----:B----4-:R-:W-:Y:S07]  /*4ba0*/  FFMA.FTZ R13, R169, -UR4, R242 ;  /* 0x80000004a90d7c23 */ /* 0x010fee00080100f2 */
[----:B------:R-:W-:Y:S01]  /*4bb0*/  MUFU.TANH R243, R35 ;  /* 0x0000002300f37308 */ /* 0x000fe20000002400 */
[----:B------:R-:W-:Y:S05]  /*4bc0*/  FSEL R8, R8, RZ, P2 ;  /* 0x000000ff08087208 */ /* 0x000fea0001000000 */
[--C-:B------:R-:W-:Y:S04]  /*4bd0*/  FFMA.FTZ R4, R4, c[0x0][0x23c], -R8.reuse ;  /* 0x00008f0004047a23 */ /* 0x100fe80000010808 */
[----:B------:R2:W-:Y:S01]  /*4be0*/  MUFU.EX2 R207, R4 ;  /* 0x0000000400cf7308 */ /* 0x0005e20000000800 */
[C---:B---3--:R-:W-:Y:S09]  /*4bf0*/  FSETP.NEU.FTZ.AND P2, PT, R12.reuse, -INF , PT ;  /* 0xff8000000c00780b */ /* 0x048ff20003f5d000 */
[----:B------:R-:W3:Y:S01]  /*4c00*/  MUFU.TANH R244, R34 ;  /* 0x0000002200f47308 */ /* 0x000ee20000002400 */
[----:B--2---:R-:W-:Y:S02]  /*4c10*/  FMUL.FTZ R4, R12, 1.4426950216293334961 ;  /* 0x3fb8aa3b0c047820 */ /* 0x004fe40000410000 */
[----:B------:R-:W-:Y:S03]  /*4c20*/  FFMA.FTZ R12, R0, c[0x0][0x23c], -R8 ;  /* 0x00008f00000c7a23 */ /* 0x000fe60000010808 */
[----:B------:R-:W-:Y:S01]  /*4c30*/  FSEL R0, R4, RZ, P2 ;  /* 0x000000ff04007208 */ /* 0x000fe20001000000 */
[----:B------:R-:W-:Y:S01]  /*4c40*/  FFMA.FTZ R4, R185, -UR4, R88 ;  /* 0x80000004b9047c23 */ /* 0x000fe20008010058 */
[----:B------:R-:W-:Y:S02]  /*4c50*/  PLOP3.LUT P2, PT, PT, PT, UP0, 0x80, 0x0 ;  /* 0x000000000000781c */ /* 0x000fe40003f4f008 */
[----:B------:R2:W-:Y:S01]  /*4c60*/  MUFU.EX2 R206, R12 ;  /* 0x0000000c00ce7308 */ /* 0x0005e20000000800 */
[--C-:B------:R-:W-:Y:S01]  /*4c70*/  FFMA.FTZ R5, R5, c[0x0][0x23c], -R0.reuse ;  /* 0x00008f0005057a23 */ /* 0x100fe20000010800 */
[----:B------:R-:W-:Y:S02]  /*4c80*/  @P0 FSEL R4, R4, -INF , !P4 ;  /* 0xff80000004040808 */ /* 0x000fe40006000000 */
[----:B------:R-:W-:Y:S02]  /*4c90*/  PLOP3.LUT P0, PT, PT, PT, UP0, 0x80, 0x0 ;  /* 0x000000000000781c */ /* 0x000fe40003f0f008 */
[----:B------:R-:W-:Y:S01]  /*4ca0*/  PLOP3.LUT P4, PT, PT, PT, UP0, 0x80, 0x0 ;  /* 0x000000000000781c */ /* 0x000fe20003f8f008 */
[----:B------:R-:W-:Y:S03]  /*4cb0*/  FFMA.FTZ R4, R4, c[0x0][0x23c], -R0 ;  /* 0x00008f0004047a23 */ /* 0x000fe60000010800 */
[----:B------:R4:W-:Y:S10]  /*4cc0*/  MUFU.EX2 R93, R5 ;  /* 0x00000005005d7308 */ /* 0x0009f40000000800 */
[----:B------:R1:W-:Y:S01]  /*4cd0*/  MUFU.EX2 R92, R4 ;  /* 0x00000004005c7308 */ /* 0x0003e20000000800 */
[----:B--2---:R-:W-:Y:S02]  /*4ce0*/  FFMA.FTZ R12, R171, -UR4, R241 ;  /* 0x80000004ab0c7c23 */ /* 0x004fe400080100f1 */
[----:B----4-:R-:W-:Y:S01]  /*4cf0*/  FFMA.FTZ R5, R172, -UR4, R161 ;  /* 0x80000004ac057c23 */ /* 0x010fe200080100a1 */
[C---:B-1----:R-:W-:Y:S02]  /*4d00*/  @P1 IADD3 R4, R11.reuse, 0x8, RZ ;  /* 0x000000080b041810 */ /* 0x042fe40007ffe0ff */
[----:B------:R-:W-:Y:S02]  /*4d10*/  PLOP3.LUT P1, PT, PT, PT, UP0, 0x80, 0x0 ;  /* 0x000000000000781c */ /* 0x000fe40003f2f008 */
[----:B------:R-:W-:Y:S02]  /*4d20*/  @P2 ISETP.GE.AND P2, PT, R4, UR5, PT ;  /* 0x0000000504002c0c */ /* 0x000fe4000bf46270 */
[----:B------:R-:W-:Y:S02]  /*4d30*/  @P0 IADD3 R4, R11, 0x9, RZ ;  /* 0x000000090b040810 */ /* 0x000fe40007ffe0ff */
[----:B------:R-:W-:Y:S02]  /*4d40*/  PLOP3.LUT P0, PT, PT, PT, UP0, 0x80, 0x0 ;  /* 0x000000000000781c */ /* 0x000fe40003f0f008 */
[----:B------:R-:W-:Y:S01]  /*4d50*/  @P3 ISETP.GE.AND P3, PT, R4, UR5, PT ;  /* 0x0000000504003c0c */ /* 0x000fe2000bf66270 */
[----:B------:R-:W-:Y:S06]  /*4d60*/  FFMA.FTZ R4, R173, -UR4, R160 ;  /* 0x80000004ad047c23 */ /* 0x000fec00080100a0 */
[----:B------:R-:W-:Y:S02]  /*4d70*/  @P1 FSEL R5, R5, -INF , !P2 ;  /* 0xff80000005051808 */ /* 0x000fe40005000000 */
[----:B------:R-:W-:Y:S03]  /*4d80*/  PLOP3.LUT P1, PT, PT, PT, UP0, 0x80, 0x0 ;  /* 0x000000000000781c */ /* 0x000fe60003f2f008 */
[--C-:B------:R-:W-:Y:S01]  /*4d90*/  FFMA.FTZ R5, R5, c[0x0][0x23c], -R8.reuse ;  /* 0x00008f0005057a23 */ /* 0x100fe20000010808 */
[----:B------:R-:W-:Y:S02]  /*4da0*/  @P0 FSEL R4, R4, -INF , !P3 ;  /* 0xff80000004040808 */ /* 0x000fe40005800000 */
[----:B------:R-:W-:Y:S01]  /*4db0*/  PLOP3.LUT P0, PT, PT, PT, UP0, 0x80, 0x0 ;  /* 0x000000000000781c */ /* 0x000fe20003f0f008 */
[----:B------:R1:W-:Y:S02]  /*4dc0*/  MUFU.EX2 R205, R5 ;  /* 0x0000000500cd7308 */ /* 0x0003e40000000800 */
[----:B------:R-:W-:Y:S08]  /*4dd0*/  FFMA.FTZ R4, R4, c[0x0][0x23c], -R8 ;  /* 0x00008f0004047a23 */ /* 0x000ff00000010808 */
[----:B------:R2:W-:Y:S01]  /*4de0*/  MUFU.EX2 R204, R4 ;  /* 0x0000000400cc7308 */ /* 0x0005e20000000800 */
[----:B-1----:R-:W-:Y:S05]  /*4df0*/  FFMA.FTZ R5, R166, -UR4, R87 ;  /* 0x80000004a6057c23 */ /* 0x002fea0008010057 */
[----:B------:R-:W-:Y:S02]  /*4e00*/  @P1 FSEL R5, R5, -INF , !P2 ;  /* 0xff80000005051808 */ /* 0x000fe40005000000 */
[----:B------:R-:W-:Y:S01]  /*4e10*/  PLOP3.LUT P1, PT, PT, PT, UP0, 0x80, 0x0 ;  /* 0x000000000000781c */ /* 0x000fe20003f2f008 */
[----:B--2---:R-:W-:Y:S02]  /*4e20*/  FFMA.FTZ R4, R167, -UR4, R86 ;  /* 0x80000004a7047c23 */ /* 0x004fe40008010056 */
[--C-:B------:R-:W-:Y:S03]  /*4e30*/  FFMA.FTZ R5, R5, c[0x0][0x23c], -R0.reuse ;  /* 0x00008f0005057a23 */ /* 0x100fe60000010800 */
[----:B------:R-:W-:Y:S01]  /*4e40*/  @P0 FSEL R4, R4, -INF , !P3 ;  /* 0xff80000004040808 */ /* 0x000fe20005800000 */
[----:B------:R-:W-:Y:S01]  /*4e50*/  MUFU.EX2 R91, R5 ;  /* 0x00000005005b7308 */ /* 0x000fe20000000800 */
[----:B------:R-:W-:Y:S03]  /*4e60*/  PLOP3.LUT P0, PT, PT, PT, UP0, 0x80, 0x0 ;  /* 0x000000000000781c */ /* 0x000fe60003f0f008 */
[----:B------:R-:W-:Y:S02]  /*4e70*/  FFMA.FTZ R4, R4, c[0x0][0x23c], -R0 ;  /* 0x00008f0004047a23 */ /* 0x000fe40000010800 */
[----:B------:R-:W-:Y:S02]  /*4e80*/  @P1 FSEL R13, R13, -INF , !P2 ;  /* 0xff8000000d0d1808 */ /* 0x000fe40005000000 */
[----:B------:R-:W-:Y:S03]  /*4e90*/  PLOP3.LUT P1, PT, PT, PT, UP0, 0x80, 0x0 ;  /* 0x000000000000781c */ /* 0x000fe60003f2f008 */
[--C-:B------:R-:W-:Y:S01]  /*4ea0*/  FFMA.FTZ R13, R13, c[0x0][0x23c], -R10.reuse ;  /* 0x00008f000d0d7a23 */ /* 0x100fe2000001080a */
[----:B------:R1:W-:Y:S02]  /*4eb0*/  MUFU.EX2 R90, R4 ;  /* 0x00000004005a7308 */ /* 0x0003e40000000800 */
[----:B------:R-:W-:Y:S02]  /*4ec0*/  @P0 FSEL R12, R12, -INF , !P3 ;  /* 0xff8000000c0c0808 */ /* 0x000fe40005800000 */
[----:B------:R-:W-:Y:S03]  /*4ed0*/  PLOP3.LUT P0, PT, PT, PT, UP0, 0x80, 0x0 ;  /* 0x000000000000781c */ /* 0x000fe60003f0f008 */
[----:B------:R-:W-:Y:S03]  /*4ee0*/  FFMA.FTZ R12, R12, c[0x0][0x23c], -R10 ;  /* 0x00008f000c0c7a23 */ /* 0x000fe6000001080a */
[----:B------:R2:W-:Y:S10]  /*4ef0*/  MUFU.EX2 R230, R13 ;  /* 0x0000000d00e67308 */ /* 0x0005f40000000800 */
[----:B------:R4:W-:Y:S01]  /*4f00*/  MUFU.EX2 R229, R12 ;  /* 0x0000000c00e57308 */ /* 0x0009e20000000800 */
[----:B-1----:R-:W1:Y:S01]  /*4f10*/  LDSM.16.M88.4 R4, [R149+0x6800] ;  /* 0x006800009504783b */ /* 0x002e620000000200 */
[----:B--2---:R-:W-:Y:S05]  /*4f20*/  FFMA.FTZ R13, R168, -UR4, R208 ;  /* 0x80000004a80d7c23 */ /* 0x004fea00080100d0 */
[----:B------:R-:W-:Y:S02]  /*4f30*/  @P1 FSEL R13, R13, -INF , !P2 ;  /* 0xff8000000d0d1808 */ /* 0x000fe40005000000 */
[----:B------:R-:W-:Y:S02]  /*4f40*/  PLOP3.LUT P1, PT, PT, PT, UP0, 0x80, 0x0 ;  /* 0x000000000000781c */ /* 0x000fe40003f2f008 */
[----:B------:R-:W-:Y:S01]  /*4f50*/  PLOP3.LUT P2, PT, PT, PT, UP0, 0x80, 0x0 ;  /* 0x000000000000781c */ /* 0x000fe20003f4f008 */
[----:B------:R-:W-:Y:S02]  /*4f60*/  FFMA.FTZ R13, R13, c[0x0][0x23c], -R9 ;  /* 0x00008f000d0d7a23 */ /* 0x000fe40000010809 */
[----:B----4-:R-:W-:Y:S02]  /*4f70*/  FFMA.FTZ R12, R170, -UR4, R239 ;  /* 0x80000004aa0c7c23 */ /* 0x010fe400080100ef */
[----:B------:R2:W-:Y:S03]  /*4f80*/  MUFU.EX2 R15, R13 ;  /* 0x0000000d000f7308 */ /* 0x0005e60000000800 */
[----:B------:R-:W-:Y:S02]  /*4f90*/  @P0 FSEL R12, R12, -INF , !P3 ;  /* 0xff8000000c0c0808 */ /* 0x000fe40005800000 */
[----:B------:R-:W-:Y:S02]  /*4fa0*/  PLOP3.LUT P3, PT, PT, PT, UP0, 0x80, 0x0 ;  /* 0x000000000000781c */ /* 0x000fe40003f6f008 */
[----:B------:R-:W-:Y:S01]  /*4fb0*/  PLOP3.LUT P0, PT, PT, PT, UP0, 0x80, 0x0 ;  /* 0x000000000000781c */ /* 0x000fe20003f0f008 */
[----:B------:R-:W-:Y:S04]  /*4fc0*/  FFMA.FTZ R12, R12, c[0x0][0x23c], -R9 ;  /* 0x00008f000c0c7a23 */ /* 0x000fe80000010809 */
[----:B------:R4:W-:Y:S01]  /*4fd0*/  MUFU.EX2 R209, R12 ;  /* 0x0000000c00d17308 */ /* 0x0009e20000000800 */
[-C--:B-1----:R-:W-:Y:S03]  /*4fe0*/  HMMA.16816.F32.BF16 R36, R104, R4.reuse, R36 ;  /* 0x000000046824723c */ /* 0x082fe60000041824 */
[----:B--2---:R-:W-:Y:S05]  /*4ff0*/  FFMA.FTZ R13, R176, -UR4, R240 ;  /* 0x80000004b00d7c23 */ /* 0x004fea00080100f0 */
[C---:B------:R-:W-:Y:S07]  /*5000*/  HMMA.16816.F32.BF16 R40, R112.reuse, R4, R40 ;  /* 0x000000047028723c */ /* 0x040fee0000041828 */
[----:B------:R-:W-:Y:S01]  /*5010*/  FFMA.FTZ R4, R171, -UR4, R224 ;  /* 0x80000004ab047c23 */ /* 0x000fe200080100e0 */
[----:B------:R-:W-:Y:S01]  /*5020*/  MOV R171, R103 ;  /* 0x0000006700ab7202 */ /* 0x000fe20000000f00 */
[----:B------:R-:W-:Y:S01]  /*5030*/  FFMA.FTZ R5, R174, -UR4, R152 ;  /* 0x80000004ae057c23 */ /* 0x000fe20008010098 */
[-C--:B------:R-:W-:Y:S03]  /*5040*/  HMMA.16816.F32.BF16 R44, R112, R6.reuse, R44 ;  /* 0x00000006702c723c */ /* 0x080fe6000004182c */
[----:B----4-:R-:W-:Y:S03]  /*5050*/  @P1 IADD3 R12, R11, 0x10, RZ ;  /* 0x000000100b0c1810 */ /* 0x010fe60007ffe0ff */
[----:B------:R-:W-:Y:S01]  /*5060*/  FMUL.FTZ R37, R37, c[0x0][0x2ec] ;  /* 0x0000bb0025257a20 */ /* 0x000fe20000410000 */
[----:B------:R-:W-:Y:S01]  /*5070*/  PLOP3.LUT P1, PT, PT, PT, UP0, 0x80, 0x0 ;  /* 0x000000000000781c */ /* 0x000fe20003f2f008 */
[----:B------:R-:W-:Y:S01]  /*5080*/  FMUL.FTZ R39, R39, c[0x0][0x2ec] ;  /* 0x0000bb0027277a20 */ /* 0x000fe20000410000 */
[----:B------:R-:W-:Y:S03]  /*5090*/  @P2 ISETP.GE.AND P2, PT, R12, UR5, PT ;  /* 0x000000050c002c0c */ /* 0x000fe6000bf46270 */
[----:B------:R-:W-:Y:S01]  /*50a0*/  FMUL.FTZ R36, R36, c[0x0][0x2ec] ;  /* 0x0000bb0024247a20 */ /* 0x000fe20000410000 */
[C---:B------:R-:W-:Y:S01]  /*50b0*/  HMMA.16816.F32.BF16 R48, R104.reuse, R6, R48 ;  /* 0x000000066830723c */ /* 0x040fe20000041830 */
[----:B------:R-:W-:Y:S03]  /*50c0*/  MUFU.TANH R214, R37 ;  /* 0x0000002500d67308 */ /* 0x000fe60000002400 */
[----:B------:R-:W-:Y:S01]  /*50d0*/  FMUL.FTZ R41, R41, c[0x0][0x2ec] ;  /* 0x0000bb0029297a20 */ /* 0x000fe20000410000 */
[----:B------:R-:W-:Y:S01]  /*50e0*/  @P0 IADD3 R12, R11, 0x11, RZ ;  /* 0x000000110b0c0810 */ /* 0x000fe20007ffe0ff */
[----:B------:R-:W-:Y:S01]  /*50f0*/  FMUL.FTZ R38, R38, c[0x0][0x2ec] ;  /* 0x0000bb0026267a20 */ /* 0x000fe20000410000 */
[----:B------:R-:W-:Y:S01]  /*5100*/  PLOP3.LUT P0, PT, PT, PT, UP0, 0x80, 0x0 ;  /* 0x000000000000781c */ /* 0x000fe20003f0f008 */
[----:B------:R-:W-:Y:S01]  /*5110*/  FMUL.FTZ R40, R40, c[0x0][0x2ec] ;  /* 0x0000bb0028287a20 */ /* 0x000fe20000410000 */
[----:B------:R-:W-:Y:S02]  /*5120*/  @P3 ISETP.GE.AND P3, PT, R12, UR5, PT ;  /* 0x000000050c003c0c */ /* 0x000fe4000bf66270 */
[----:B------:R-:W-:Y:S01]  /*5130*/  MUFU.TANH R96, R41 ;  /* 0x0000002900607308 */ /* 0x000fe20000002400 */
[----:B------:R-:W-:Y:S01]  /*5140*/  FFMA.FTZ R12, R177, -UR4, R237 ;  /* 0x80000004b10c7c23 */ /* 0x000fe200080100ed */
[----:B------:R-:W-:Y:S01]  /*5150*/  @P1 FSEL R13, R13, -INF , !P2 ;  /* 0xff8000000d0d1808 */ /* 0x000fe20005000000 */
[----:B------:R-:W-:Y:S01]  /*5160*/  FMUL.FTZ R43, R43, c[0x0][0x2ec] ;  /* 0x0000bb002b2b7a20 */ /* 0x000fe20000410000 */
[----:B------:R-:W-:Y:S01]  /*5170*/  PLOP3.LUT P1, PT, PT, PT, UP0, 0x80, 0x0 ;  /* 0x000000000000781c */ /* 0x000fe20003f2f008 */
[----:B------:R-:W-:Y:S02]  /*5180*/  FMUL.FTZ R42, R42, c[0x0][0x2ec] ;  /* 0x0000bb002a2a7a20 */ /* 0x000fe40000410000 */
[--C-:B------:R-:W-:Y:S02]  /*5190*/  FFMA.FTZ R13, R13, c[0x0][0x23c], -R10.reuse ;  /* 0x00008f000d0d7a23 */ /* 0x100fe4000001080a */
[----:B------:R-:W-:Y:S01]  /*51a0*/  FMUL.FTZ R45, R45, c[0x0][0x2ec] ;  /* 0x0000bb002d2d7a20 */ /* 0x000fe20000410000 */
[----:B------:R-:W-:Y:S01]  /*51b0*/  MUFU.TANH R235, R39 ;  /* 0x0000002700eb7308 */ /* 0x000fe20000002400 */
[----:B------:R-:W-:Y:S01]  /*51c0*/  FMUL.FTZ R44, R44, c[0x0][0x2ec] ;  /* 0x0000bb002c2c7a20 */ /* 0x000fe20000410000 */
[----:B------:R-:W-:Y:S01]  /*51d0*/  @P0 FSEL R12, R12, -INF , !P3 ;  /* 0xff8000000c0c0808 */ /* 0x000fe20005800000 */
[----:B------:R-:W-:Y:S01]  /*51e0*/  FMUL.FTZ R47, R47, c[0x0][0x2ec] ;  /* 0x0000bb002f2f7a20 */ /* 0x000fe20000410000 */
[----:B------:R-:W-:Y:S01]  /*51f0*/  PLOP3.LUT P0, PT, PT, PT, UP0, 0x80, 0x0 ;  /* 0x000000000000781c */ /* 0x000fe20003f0f008 */
[----:B------:R-:W-:Y:S02]  /*5200*/  FMUL.FTZ R46, R46, c[0x0][0x2ec] ;  /* 0x0000bb002e2e7a20 */ /* 0x000fe40000410000 */
[----:B------:R-:W-:Y:S02]  /*5210*/  FFMA.FTZ R12, R12, c[0x0][0x23c], -R10 ;  /* 0x00008f000c0c7a23 */ /* 0x000fe4000001080a */
[----:B------:R-:W-:Y:S01]  /*5220*/  FMUL.FTZ R48, R48, c[0x0][0x2ec] ;  /* 0x0000bb0030307a20 */ /* 0x000fe20000410000 */
[----:B------:R1:W-:Y:S01]  /*5230*/  MUFU.EX2 R170, R13 ;  /* 0x0000000d00aa7308 */ /* 0x0003e20000000800 */
[----:B------:R-:W-:Y:S02]  /*5240*/  FMUL.FTZ R49, R49, c[0x0][0x2ec] ;  /* 0x0000bb0031317a20 */ /* 0x000fe40000410000 */
[----:B------:R-:W-:Y:S02]  /*5250*/  FMUL.FTZ R50, R50, c[0x0][0x2ec] ;  /* 0x0000bb0032327a20 */ /* 0x000fe40000410000 */
[----:B------:R-:W-:Y:S02]  /*5260*/  FMUL.FTZ R51, R51, c[0x0][0x2ec] ;  /* 0x0000bb0033337a20 */ /* 0x000fe40000410000 */
[----:B------:R-:W-:Y:S02]  /*5270*/  @P0 FSEL R4, R4, -INF , !P3 ;  /* 0xff80000004040808 */ /* 0x000fe40005800000 */
[----:B------:R-:W-:Y:S01]  /*5280*/  PLOP3.LUT P0, PT, PT, PT, UP0, 0x80, 0x0 ;  /* 0x000000000000781c */ /* 0x000fe20003f0f008 */
[----:B------:R-:W-:Y:S02]  /*5290*/  MUFU.TANH R97, R40 ;  /* 0x0000002800617308 */ /* 0x000fe40000002400 */
[--C-:B------:R-:W-:Y:S08]  /*52a0*/  FFMA.FTZ R4, R4, c[0x0][0x23c], -R9.reuse ;  /* 0x00008f0004047a23 */ /* 0x100ff00000010809 */
[----:B------:R2:W-:Y:S01]  /*52b0*/  MUFU.EX2 R248, R4 ;  /* 0x0000000400f87308 */ /* 0x0005e20000000800 */
[----:B-1----:R-:W-:Y:S01]  /*52c0*/  FFMA.FTZ R13, R169, -UR4, R238 ;  /* 0x80000004a90d7c23 */ /* 0x002fe200080100ee */
[----:B------:R-:W-:Y:S04]  /*52d0*/  MOV R169, R102 ;  /* 0x0000006600a97202 */ /* 0x000fe80000000f00 */
[----:B------:R-:W-:Y:S04]  /*52e0*/  @P1 FSEL R13, R13, -INF , !P2 ;  /* 0xff8000000d0d1808 */ /* 0x000fe80005000000 */
[----:B------:R-:W-:Y:S01]  /*52f0*/  MUFU.TANH R72, R43 ;  /* 0x0000002b00487308 */ /* 0x000fe20000002400 */
[----:B------:R-:W-:Y:S01]  /*5300*/  PLOP3.LUT P1, PT, PT, PT, UP0, 0x80, 0x0 ;  /* 0x000000000000781c */ /* 0x000fe20003f2f008 */
[----:B------:R-:W-:Y:S08]  /*5310*/  FFMA.FTZ R13, R13, c[0x0][0x23c], -R9 ;  /* 0x00008f000d0d7a23 */ /* 0x000ff00000010809 */
[----:B------:R-:W-:Y:S01]  /*5320*/  MUFU.TANH R73, R42 ;  /* 0x0000002a00497308 */ /* 0x000fe20000002400 */
[----:B--2---:R-:W-:Y:S03]  /*5330*/  FFMA.FTZ R4, R175, -UR4, R151 ;  /* 0x80000004af047c23 */ /* 0x004fe60008010097 */
[----:B------:R-:W-:Y:S02]  /*5340*/  @P1 FSEL R5, R5, -INF , !P2 ;  /* 0xff80000005051808 */ /* 0x000fe40005000000 */
[----:B------:R-:W-:Y:S02]  /*5350*/  PLOP3.LUT P1, PT, PT, PT, UP0, 0x80, 0x0 ;  /* 0x000000000000781c */ /* 0x000fe40003f2f008 */
[----:B------:R-:W-:Y:S01]  /*5360*/  @P0 FSEL R4, R4, -INF , !P3 ;  /* 0xff80000004040808 */ /* 0x000fe20005800000 */
[--C-:B------:R-:W-:Y:S01]  /*5370*/  FFMA.FTZ R5, R5, c[0x0][0x23c], -R8.reuse ;  /* 0x00008f0005057a23 */ /* 0x100fe20000010808 */
[----:B------:R-:W-:Y:S01]  /*5380*/  MUFU.TANH R94, R45 ;  /* 0x0000002d005e7308 */ /* 0x000fe20000002400 */
[----:B------:R-:W-:Y:S02]  /*5390*/  PLOP3.LUT P0, PT, PT, PT, UP0, 0x80, 0x0 ;  /* 0x000000000000781c */ /* 0x000fe40003f0f008 */
[----:B------:R-:W-:Y:S07]  /*53a0*/  FFMA.FTZ R4, R4, c[0x0][0x23c], -R8 ;  /* 0x00008f0004047a23 */ /* 0x000fee0000010808 */
[----:B------:R1:W-:Y:S10]  /*53b0*/  MUFU.EX2 R158, R4 ;  /* 0x00000004009e7308 */ /* 0x0003f40000000800 */
[----:B------:R2:W-:Y:S10]  /*53c0*/  MUFU.EX2 R159, R5 ;  /* 0x00000005009f7308 */ /* 0x0005f40000000800 */
[----:B------:R-:W-:Y:S01]  /*53d0*/  MUFU.TANH R95, R44 ;  /* 0x0000002c005f7308 */ /* 0x000fe20000002400 */
[----:B-1----:R-:W-:Y:S01]  /*53e0*/  FFMA.FTZ R4, R173, -UR4, R80 ;  /* 0x80000004ad047c23 */ /* 0x002fe20008010050 */
[----:B------:R-:W-:Y:S04]  /*53f0*/  MOV R173, R2 ;  /* 0x0000000200ad7202 */ /* 0x000fe80000000f00 */
[----:B------:R-:W-:Y:S04]  /*5400*/  @P0 FSEL R4, R4, -INF , !P3 ;  /* 0xff80000004040808 */ /* 0x000fe80005800000 */
[----:B------:R-:W-:Y:S01]  /*5410*/  MUFU.TANH R70, R47 ;  /* 0x0000002f00467308 */ /* 0x000fe20000002400 */
[----:B------:R-:W-:Y:S02]  /*5420*/  PLOP3.LUT P3, PT, PT, PT, UP0, 0x80, 0x0 ;  /* 0x000000000000781c */ /* 0x000fe40003f6f008 */
[----:B------:R-:W-:Y:S01]  /*5430*/  PLOP3.LUT P0, PT, PT, PT, UP0, 0x80, 0x0 ;  /* 0x000000000000781c */ /* 0x000fe20003f0f008 */
[--C-:B------:R-:W-:Y:S02]  /*5440*/  FFMA.FTZ R4, R4, c[0x0][0x23c], -R0.reuse ;  /* 0x00008f0004047a23 */ /* 0x100fe40000010800 */
[----:B--2---:R-:W-:Y:S01]  /*5450*/  FFMA.FTZ R5, R172, -UR4, R81 ;  /* 0x80000004ac057c23 */ /* 0x004fe20008010051 */
[----:B------:R-:W-:Y:S03]  /*5460*/  MOV R172, R3 ;  /* 0x0000000300ac7202 */ /* 0x000fe60000000f00 */
[----:B------:R1:W-:Y:S01]  /*5470*/  MUFU.EX2 R84, R4 ;  /* 0x0000000400547308 */ /* 0x0003e20000000800 */
[----:B------:R-:W-:Y:S02]  /*5480*/  @P1 FSEL R5, R5, -INF , !P2 ;  /* 0xff80000005051808 */ /* 0x000fe40005000000 */
[----:B------:R-:W-:Y:S02]  /*5490*/  PLOP3.LUT P1, PT, PT, PT, UP0, 0x80, 0x0 ;  /* 0x000000000000781c */ /* 0x000fe40003f2f008 */
[----:B------:R-:W-:Y:S01]  /*54a0*/  PLOP3.LUT P2, PT, PT, PT, UP0, 0x80, 0x0 ;  /* 0x000000000000781c */ /* 0x000fe20003f4f008 */
[----:B------:R-:W-:Y:S04]  /*54b0*/  FFMA.FTZ R5, R5, c[0x0][0x23c], -R0 ;  /* 0x00008f0005057a23 */ /* 0x000fe80000010800 */
[----:B------:R2:W-:Y:S10]  /*54c0*/  MUFU.EX2 R85, R5 ;  /* 0x0000000500557308 */ /* 0x0005f40000000800 */
[----:B------:R-:W-:Y:S01]  /*54d0*/  MUFU.TANH R71, R46 ;  /* 0x0000002e00477308 */ /* 0x000fe20000002400 */
[C---:B-1----:R-:W-:Y:S02]  /*54e0*/  @P1 IADD3 R4, R11.reuse, 0x18, RZ ;  /* 0x000000180b041810 */ /* 0x042fe40007ffe0ff */
[----:B------:R-:W-:Y:S02]  /*54f0*/  PLOP3.LUT P1, PT, PT, PT, UP0, 0x80, 0x0 ;  /* 0x000000000000781c */ /* 0x000fe40003f2f008 */
[----:B------:R-:W-:Y:S02]  /*5500*/  @P2 ISETP.GE.AND P2, PT, R4, UR5, PT ;  /* 0x0000000504002c0c */ /* 0x000fe4000bf46270 */
[----:B------:R-:W-:Y:S03]  /*5510*/  @P0 IADD3 R4, R11, 0x19, RZ ;  /* 0x000000190b040810 */ /* 0x000fe60007ffe0ff */
[----:B------:R1:W-:Y:S01]  /*5520*/  MUFU.EX2 R168, R12 ;  /* 0x0000000c00a87308 */ /* 0x0003e20000000800 */
[----:B------:R-:W-:Y:S01]  /*5530*/  PLOP3.LUT P0, PT, PT, PT, UP0, 0x80, 0x0 ;  /* 0x000000000000781c */ /* 0x000fe20003f0f008 */
[----:B--2---:R-:W-:Y:S01]  /*5540*/  FFMA.FTZ R5, R180, -UR4, R99 ;  /* 0x80000004b4057c23 */ /* 0x004fe20008010063 */
[----:B------:R-:W-:Y:S01]  /*5550*/  @P3 ISETP.GE.AND P3, PT, R4, UR5, PT ;  /* 0x0000000504003c0c */ /* 0x000fe2000bf66270 */
[----:B------:R-:W-:Y:S04]  /*5560*/  FFMA.FTZ R4, R181, -UR4, R98 ;  /* 0x80000004b5047c23 */ /* 0x000fe80008010062 */
[----:B------:R-:W-:Y:S02]  /*5570*/  @P1 FSEL R5, R5, -INF , !P2 ;  /* 0xff80000005051808 */ /* 0x000fe40005000000 */
[----:B------:R2:W-:Y:S01]  /*5580*/  MUFU.EX2 R250, R13 ;  /* 0x0000000d00fa7308 */ /* 0x0005e20000000800 */
[----:B------:R-:W-:Y:S02]  /*5590*/  PLOP3.LUT P1, PT, PT, PT, UP0, 0x80, 0x0 ;  /* 0x000000000000781c */ /* 0x000fe40003f2f008 */
[--C-:B------:R-:W-:Y:S03]  /*55a0*/  FFMA.FTZ R5, R5, c[0x0][0x23c], -R8.reuse ;  /* 0x00008f0005057a23 */ /* 0x100fe60000010808 */
[----:B------:R-:W-:Y:S02]  /*55b0*/  @P0 FSEL R4, R4, -INF , !P3 ;  /* 0xff80000004040808 */ /* 0x000fe40005800000 */
[----:B------:R-:W-:Y:S02]  /*55c0*/  PLOP3.LUT P0, PT, PT, PT, UP0, 0x80, 0x0 ;  /* 0x000000000000781c */ /* 0x000fe40003f0f008 */
[----:B------:R4:W-:Y:S01]  /*55d0*/  MUFU.EX2 R156, R5 ;  /* 0x00000005009c7308 */ /* 0x0009e20000000800 */
[----:B------:R-:W-:Y:S02]  /*55e0*/  FFMA.FTZ R4, R4, c[0x0][0x23c], -R8 ;  /* 0x00008f0004047a23 */ /* 0x000fe40000010808 */
[----:B-1----:R-:W-:Y:S07]  /*55f0*/  FFMA.FTZ R12, R179, -UR4, R219 ;  /* 0x80000004b30c7c23 */ /* 0x002fee00080100db */
[----:B------:R1:W-:Y:S01]  /*5600*/  MUFU.EX2 R153, R4 ;  /* 0x0000000400997308 */ /* 0x0003e20000000800 */
[----:B--2---:R-:W-:Y:S09]  /*5610*/  FFMA.FTZ R13, R178, -UR4, R222 ;  /* 0x80000004b20d7c23 */ /* 0x004ff200080100de */
[----:B------:R-:W-:Y:S01]  /*5620*/  MUFU.TANH R236, R38 ;  /* 0x0000002600ec7308 */ /* 0x000fe20000002400 */
[----:B----4-:R-:W-:Y:S05]  /*5630*/  FFMA.FTZ R5, R174, -UR4, R79 ;  /* 0x80000004ae057c23 */ /* 0x010fea000801004f */
[----:B------:R-:W-:Y:S04]  /*5640*/  @P1 FSEL R5, R5, -INF , !P2 ;  /* 0xff80000005051808 */ /* 0x000fe80005000000 */
[----:B------:R-:W2:Y:S01]  /*5650*/  MUFU.TANH R215, R36 ;  /* 0x0000002400d77308 */ /* 0x000ea20000002400 */
[----:B------:R-:W-:Y:S01]  /*5660*/  PLOP3.LUT P1, PT, PT, PT, UP0, 0x80, 0x0 ;  /* 0x000000000000781c */ /* 0x000fe20003f2f008 */
[----:B-1----:R-:W-:Y:S02]  /*5670*/  FFMA.FTZ R4, R175, -UR4, R78 ;  /* 0x80000004af047c23 */ /* 0x002fe4000801004e */
[--C-:B------:R-:W-:Y:S03]  /*5680*/  FFMA.FTZ R5, R5, c[0x0][0x23c], -R0.reuse ;  /* 0x00008f0005057a23 */ /* 0x100fe60000010800 */
[----:B------:R-:W-:Y:S03]  /*5690*/  @P0 FSEL R4, R4, -INF , !P3 ;  /* 0xff80000004040808 */ /* 0x000fe60005800000 */
[----:B------:R-:W-:Y:S01]  /*56a0*/  MUFU.EX2 R83, R5 ;  /* 0x0000000500537308 */ /* 0x000fe20000000800 */
[----:B------:R-:W-:Y:S01]  /*56b0*/  PLOP3.LUT P0, PT, PT, PT, UP0, 0x80, 0x0 ;  /* 0x000000000000781c */ /* 0x000fe20003f0f008 */
[----:B------:R-:W-:Y:S02]  /*56c0*/  FFMA.FTZ R4, R4, c[0x0][0x23c], -R0 ;  /* 0x00008f0004047a23 */ /* 0x000fe40000010800 */
[----:B------:R-:W-:Y:S02]  /*56d0*/  @P1 FSEL R13, R13, -INF , !P2 ;  /* 0xff8000000d0d1808 */ /* 0x000fe40005000000 */
[----:B------:R-:W-:Y:S03]  /*56e0*/  PLOP3.LUT P1, PT, PT, PT, UP0, 0x80, 0x0 ;  /* 0x000000000000781c */ /* 0x000fe60003f2f008 */
[--C-:B------:R-:W-:Y:S01]  /*56f0*/  FFMA.FTZ R13, R13, c[0x0][0x23c], -R10.reuse ;  /* 0x00008f000d0d7a23 */ /* 0x100fe2000001080a */
[----:B------:R1:W-:Y:S04]  /*5700*/  MUFU.EX2 R82, R4 ;  /* 0x0000000400527308 */ /* 0x0003e80000000800 */
[----:B------:R-:W-:Y:S02]  /*5710*/  @P0 FSEL R12, R12, -INF , !P3 ;  /* 0xff8000000c0c0808 */ /* 0x000fe40005800000 */
[----:B------:R-:W-:Y:S03]  /*5720*/  PLOP3.LUT P0, PT, PT, PT, UP0, 0x80, 0x0 ;  /* 0x000000000000781c */ /* 0x000fe60003f0f008 */
[----:B------:R-:W-:Y:S01]  /*5730*/  FFMA.FTZ R12, R12, c[0x0][0x23c], -R10 ;  /* 0x00008f000c0c7a23 */ /* 0x000fe2000001080a */
[----:B------:R3:W-:Y:S10]  /*5740*/  MUFU.EX2 R213, R13 ;  /* 0x0000000d00d57308 */ /* 0x0007f40000000800 */
[----:B------:R4:W-:Y:S01]  /*5750*/  MUFU.EX2 R212, R12 ;  /* 0x0000000c00d47308 */ /* 0x0009e20000000800 */
[----:B-1----:R-:W1:Y:S09]  /*5760*/  LDSM.16.M88.4 R4, [R149+0x6c00] ;  /* 0x006c00009504783b */ /* 0x002e720000000200 */
[----:B------:R-:W-:Y:S01]  /*5770*/  MUFU.TANH R211, R48 ;  /* 0x0000003000d37308 */ /* 0x000fe20000002400 */
[----:B---3--:R-:W-:Y:S05]  /*5780*/  FFMA.FTZ R13, R176, -UR4, R244 ;  /* 0x80000004b00d7c23 */ /* 0x008fea00080100f4 */
[----:B------:R-:W-:Y:S04]  /*5790*/  @P1 FSEL R13, R13, -INF , !P2 ;  /* 0xff8000000d0d1808 */ /* 0x000fe80005000000 */
[----:B------:R-:W3:Y:S01]  /*57a0*/  MUFU.TANH R210, R49 ;  /* 0x0000003100d27308 */ /* 0x000ee20000002400 */
[----:B------:R-:W-:Y:S02]  /*57b0*/  PLOP3.LUT P1, PT, PT, PT, UP0, 0x80, 0x0 ;  /* 0x000000000000781c */ /* 0x000fe40003f2f008 */
[----:B------:R-:W-:Y:S01]  /*57c0*/  PLOP3.LUT P2, PT, PT, PT, UP0, 0x80, 0x0 ;  /* 0x000000000000781c */ /* 0x000fe20003f4f008 */
[----:B----4-:R-:W-:Y:S02]  /*57d0*/  FFMA.FTZ R12, R177, -UR4, R243 ;  /* 0x80000004b10c7c23 */ /* 0x010fe400080100f3 */
[--C-:B------:R-:W-:Y:S03]  /*57e0*/  FFMA.FTZ R13, R13, c[0x0][0x23c], -R9.reuse ;  /* 0x00008f000d0d7a23 */ /* 0x100fe60000010809 */
[----:B------:R-:W-:Y:S01]  /*57f0*/  @P0 FSEL R12, R12, -INF , !P3 ;  /* 0xff8000000c0c0808 */ /* 0x000fe20005800000 */
[----:B------:R2:W-:Y:S01]  /*5800*/  MUFU.EX2 R228, R13 ;  /* 0x0000000d00e47308 */ /* 0x0005e20000000800 */
[----:B------:R-:W-:Y:S02]  /*5810*/  PLOP3.LUT P0, PT, PT, PT, UP0, 0x80, 0x0 ;  /* 0x000000000000781c */ /* 0x000fe40003f0f008 */
[----:B------:R-:W-:Y:S01]  /*5820*/  PLOP3.LUT P3, PT, PT, PT, UP0, 0x80, 0x0 ;  /* 0x000000000000781c */ /* 0x000fe20003f6f008 */
[----:B------:R-:W-:Y:S06]  /*5830*/  FFMA.FTZ R12, R12, c[0x0][0x23c], -R9 ;  /* 0x00008f000c0c7a23 */ /* 0x000fec0000010809 */
[----:B------:R4:W-:Y:S01]  /*5840*/  MUFU.EX2 R225, R12 ;  /* 0x0000000c00e17308 */ /* 0x0009e20000000800 */
[-C--:B-1----:R-:W-:Y:S09]  /*5850*/  HMMA.16816.F32.BF16 R52, R104, R4.reuse, R52 ;  /* 0x000000046834723c */ /* 0x082ff20000041834 */
[----:B------:R-:W1:Y:S01]  /*5860*/  MUFU.TANH R221, R50 ;  /* 0x0000003200dd7308 */ /* 0x000e620000002400 */
[C---:B------:R-:W-:Y:S04]  /*5870*/  HMMA.16816.F32.BF16 R56, R112.reuse, R4, R56 ;  /* 0x000000047038723c */ /* 0x040fe80000041838 */
[----:B--2---:R-:W-:Y:S03]  /*5880*/  FFMA.FTZ R13, R188, -UR4, R215 ;  /* 0x80000004bc0d7c23 */ /* 0x004fe600080100d7 */
[----:B------:R-:W-:Y:S01]  /*5890*/  FFMA.FTZ R4, R179, -UR4, R235 ;  /* 0x80000004b3047c23 */ /* 0x000fe200080100eb */
[-C--:B------:R-:W-:Y:S01]  /*58a0*/  HMMA.16816.F32.BF16 R60, R112, R6.reuse, R60 ;  /* 0x00000006703c723c */ /* 0x080fe2000004183c */
[----:B------:R-:W2:Y:S03]  /*58b0*/  MUFU.TANH R218, R51 ;  /* 0x0000003300da7308 */ /* 0x000ea60000002400 */
[----:B------:R-:W-:Y:S01]  /*58c0*/  FFMA.FTZ R5, R182, -UR4, R97 ;  /* 0x80000004b6057c23 */ /* 0x000fe20008010061 */
[C---:B----4-:R-:W-:Y:S02]  /*58d0*/  @P1 IADD3 R12, R11.reuse, 0x20, RZ ;  /* 0x000000200b0c1810 */ /* 0x050fe40007ffe0ff */
[----:B------:R-:W-:Y:S01]  /*58e0*/  PLOP3.LUT P1, PT, PT, PT, UP0, 0x80, 0x0 ;  /* 0x000000000000781c */ /* 0x000fe20003f2f008 */
[----:B------:R-:W-:Y:S01]  /*58f0*/  FMUL.FTZ R52, R52, c[0x0][0x2ec] ;  /* 0x0000bb0034347a20 */ /* 0x000fe20000410000 */
[----:B------:R-:W-:Y:S01]  /*5900*/  @P2 ISETP.GE.AND P2, PT, R12, UR5, PT ;  /* 0x000000050c002c0c */ /* 0x000fe2000bf46270 */
[----:B------:R-:W-:Y:S02]  /*5910*/  HMMA.16816.F32.BF16 R64, R104, R6, R64 ;  /* 0x000000066840723c */ /* 0x000fe40000041840 */
[----:B------:R-:W4:Y:S02]  /*5920*/  MUFU.TANH R185, R52 ;  /* 0x0000003400b97308 */ /* 0x000f240000002400 */
[----:B------:R-:W-:Y:S01]  /*5930*/  FMUL.FTZ R54, R54, c[0x0][0x2ec] ;  /* 0x0000bb0036367a20 */ /* 0x000fe20000410000 */
[----:B------:R-:W-:Y:S01]  /*5940*/  @P0 IADD3 R12, R11, 0x21, RZ ;  /* 0x000000210b0c0810 */ /* 0x000fe20007ffe0ff */
[----:B------:R-:W-:Y:S01]  /*5950*/  FMUL.FTZ R53, R53, c[0x0][0x2ec] ;  /* 0x0000bb0035357a20 */ /* 0x000fe20000410000 */
[----:B------:R-:W-:Y:S01]  /*5960*/  PLOP3.LUT P0, PT, PT, PT, UP0, 0x80, 0x0 ;  /* 0x000000000000781c */ /* 0x000fe20003f0f008 */
[----:B---3--:R-:W-:Y:S01]  /*5970*/  FFMA.FTZ R6, R186, -UR4, R210 ;  /* 0x80000004ba067c23 */ /* 0x008fe200080100d2 */
[----:B------:R-:W-:Y:S03]  /*5980*/  @P3 ISETP.GE.AND P3, PT, R12, UR5, PT ;  /* 0x000000050c003c0c */ /* 0x000fe6000bf66270 */
[----:B------:R-:W-:Y:S01]  /*5990*/  FMUL.FTZ R56, R56, c[0x0][0x2ec] ;  /* 0x0000bb0038387a20 */ /* 0x000fe20000410000 */
[----:B------:R-:W-:Y:S01]  /*59a0*/  F2FP.BF16.PACK_AB R7, R229, R230 ;  /* 0x000000e6e507723e */ /* 0x000fe200000010ff */
[----:B------:R-:W-:Y:S01]  /*59b0*/  FFMA.FTZ R12, R189, -UR4, R214 ;  /* 0x80000004bd0c7c23 */ /* 0x000fe200080100d6 */
[----:B------:R-:W-:Y:S01]  /*59c0*/  @P1 FSEL R13, R13, -INF , !P2 ;  /* 0xff8000000d0d1808 */ /* 0x000fe20005000000 */
[----:B------:R-:W-:Y:S01]  /*59d0*/  FMUL.FTZ R55, R55, c[0x0][0x2ec] ;  /* 0x0000bb0037377a20 */ /* 0x000fe20000410000 */
[----:B------:R-:W-:Y:S01]  /*59e0*/  MUFU.TANH R233, R56 ;  /* 0x0000003800e97308 */ /* 0x000fe20000002400 */
[----:B------:R-:W-:Y:S01]  /*59f0*/  FMUL.FTZ R60, R60, c[0x0][0x2ec] ;  /* 0x0000bb003c3c7a20 */ /* 0x000fe20000410000 */
[----:B------:R-:W-:Y:S01]  /*5a00*/  PLOP3.LUT P1, PT, PT, PT, UP0, 0x80, 0x0 ;  /* 0x000000000000781c */ /* 0x000fe20003f2f008 */
[----:B------:R-:W-:Y:S02]  /*5a10*/  FMUL.FTZ R58, R58, c[0x0][0x2ec] ;  /* 0x0000bb003a3a7a20 */ /* 0x000fe40000410000 */
[--C-:B------:R-:W-:Y:S01]  /*5a20*/  FFMA.FTZ R13, R13, c[0x0][0x23c], -R10.reuse ;  /* 0x00008f000d0d7a23 */ /* 0x100fe2000001080a */
[----:B------:R-:W-:Y:S01]  /*5a30*/  @P0 FSEL R12, R12, -INF , !P3 ;  /* 0xff8000000c0c0808 */ /* 0x000fe20005800000 */
[----:B------:R-:W-:Y:S01]  /*5a40*/  FMUL.FTZ R57, R57, c[0x0][0x2ec] ;  /* 0x0000bb0039397a20 */ /* 0x000fe20000410000 */
[----:B------:R-:W-:Y:S01]  /*5a50*/  PLOP3.LUT P0, PT, PT, PT, UP0, 0x80, 0x0 ;  /* 0x000000000000781c */ /* 0x000fe20003f0f008 */
[----:B------:R-:W-:Y:S01]  /*5a60*/  FMUL.FTZ R61, R61, c[0x0][0x2ec] ;  /* 0x0000bb003d3d7a20 */ /* 0x000fe20000410000 */
[----:B------:R3:W-:Y:S01]  /*5a70*/  MUFU.EX2 R167, R13 ;  /* 0x0000000d00a77308 */ /* 0x0007e20000000800 */
[----:B------:R-:W-:Y:S02]  /*5a80*/  FMUL.FTZ R59, R59, c[0x0][0x2ec] ;  /* 0x0000bb003b3b7a20 */ /* 0x000fe40000410000 */
[----:B------:R-:W-:Y:S02]  /*5a90*/  FMUL.FTZ R62, R62, c[0x0][0x2ec] ;  /* 0x0000bb003e3e7a20 */ /* 0x000fe40000410000 */
[----:B------:R-:W-:Y:S02]  /*5aa0*/  FFMA.FTZ R12, R12, c[0x0][0x23c], -R10 ;  /* 0x00008f000c0c7a23 */ /* 0x000fe4000001080a */
[----:B------:R-:W-:Y:S02]  /*5ab0*/  FMUL.FTZ R64, R64, c[0x0][0x2ec] ;  /* 0x0000bb0040407a20 */ /* 0x000fe40000410000 */
[----:B------:R-:W-:Y:S01]  /*5ac0*/  FMUL.FTZ R65, R65, c[0x0][0x2ec] ;  /* 0x0000bb0041417a20 */ /* 0x000fe20000410000 */
[----:B------:R-:W-:Y:S01]  /*5ad0*/  MUFU.TANH R68, R58 ;  /* 0x0000003a00447308 */ /* 0x000fe20000002400 */
[----:B------:R-:W-:Y:S01]  /*5ae0*/  FMUL.FTZ R66, R66, c[0x0][0x2ec] ;  /* 0x0000bb0042427a20 */ /* 0x000fe20000410000 */
[----:B------:R-:W-:Y:S01]  /*5af0*/  @P0 FSEL R4, R4, -INF , !P3 ;  /* 0xff80000004040808 */ /* 0x000fe20005800000 */
[----:B------:R-:W-:Y:S01]  /*5b00*/  FMUL.FTZ R67, R67, c[0x0][0x2ec] ;  /* 0x0000bb0043437a20 */ /* 0x000fe20000410000 */
[----:B------:R-:W-:Y:S01]  /*5b10*/  PLOP3.LUT P0, PT, PT, PT, UP0, 0x80, 0x0 ;  /* 0x000000000000781c */ /* 0x000fe20003f0f008 */
[----:B------:R-:W-:Y:S02]  /*5b20*/  FMUL.FTZ R63, R63, c[0x0][0x2ec] ;  /* 0x0000bb003f3f7a20 */ /* 0x000fe40000410000 */
[--C-:B------:R-:W-:Y:S03]  /*5b30*/  FFMA.FTZ R4, R4, c[0x0][0x23c], -R9.reuse ;  /* 0x00008f0004047a23 */ /* 0x100fe60000010809 */
[----:B------:R-:W-:Y:S01]  /*5b40*/  MUFU.TANH R227, R60 ;  /* 0x0000003c00e37308 */ /* 0x000fe20000002400 */
[----:B---3--:R-:W-:Y:S05]  /*5b50*/  FFMA.FTZ R13, R178, -UR4, R236 ;  /* 0x80000004b20d7c23 */ /* 0x008fea00080100ec */
[----:B------:R-:W-:Y:S04]  /*5b60*/  @P1 FSEL R13, R13, -INF , !P2 ;  /* 0xff8000000d0d1808 */ /* 0x000fe80005000000 */
[----:B------:R3:W-:Y:S01]  /*5b70*/  MUFU.EX2 R220, R4 ;  /* 0x0000000400dc7308 */ /* 0x0007e20000000800 */
[----:B------:R-:W-:Y:S01]  /*5b80*/  PLOP3.LUT P1, PT, PT, PT, UP0, 0x80, 0x0 ;  /* 0x000000000000781c */ /* 0x000fe20003f2f008 */
[----:B------:R-:W-:Y:S08]  /*5b90*/  FFMA.FTZ R13, R13, c[0x0][0x23c], -R9 ;  /* 0x00008f000d0d7a23 */ /* 0x000ff00000010809 */
[----:B------:R-:W-:Y:S04]  /*5ba0*/  MUFU.TANH R3, R59 ;  /* 0x0000003b00037308 */ /* 0x000fe80000002400 */
[----:B------:R-:W-:Y:S02]  /*5bb0*/  @P1 FSEL R5, R5, -INF , !P2 ;  /* 0xff80000005051808 */ /* 0x000fe40005000000 */
[----:B------:R-:W-:Y:S03]  /*5bc0*/  PLOP3.LUT P1, PT, PT, PT, UP0, 0x80, 0x0 ;  /* 0x000000000000781c */ /* 0x000fe60003f2f008 */
[----:B------:R-:W-:Y:S01]  /*5bd0*/  FFMA.FTZ R5, R5, c[0x0][0x23c], -R8 ;  /* 0x00008f0005057a23 */ /* 0x000fe20000010808 */
[----:B------:R-:W-:Y:S01]  /*5be0*/  MUFU.TANH R226, R61 ;  /* 0x0000003d00e27308 */ /* 0x000fe20000002400 */
[----:B---3--:R-:W-:Y:S05]  /*5bf0*/  FFMA.FTZ R4, R184, -UR4, R96 ;  /* 0x80000004b8047c23 */ /* 0x008fea0008010060 */
[----:B------:R-:W-:Y:S04]  /*5c00*/  @P0 FSEL R4, R4, -INF , !P3 ;  /* 0xff80000004040808 */ /* 0x000fe80005800000 */
[----:B------:R-:W-:Y:S01]  /*5c10*/  MUFU.TANH R2, R62 ;  /* 0x0000003e00027308 */ /* 0x000fe20000002400 */
[----:B------:R-:W-:Y:S01]  /*5c20*/  PLOP3.LUT P0, PT, PT, PT, UP0, 0x80, 0x0 ;  /* 0x000000000000781c */ /* 0x000fe20003f0f008 */
[----:B------:R-:W-:Y:S08]  /*5c30*/  FFMA.FTZ R4, R4, c[0x0][0x23c], -R8 ;  /* 0x00008f0004047a23 */ /* 0x000ff00000010808 */
[----:B------:R3:W-:Y:S10]  /*5c40*/  MUFU.EX2 R245, R4 ;  /* 0x0000000400f57308 */ /* 0x0007f40000000800 */
[----:B------:R1:W-:Y:S10]  /*5c50*/  MUFU.EX2 R246, R5 ;  /* 0x0000000500f67308 */ /* 0x0003f40000000800 */
[----:B------:R-:W-:Y:S01]  /*5c60*/  MUFU.TANH R113, R64 ;  /* 0x0000004000717308 */ /* 0x000fe20000002400 */
[----:B---3--:R-:W-:Y:S05]  /*5c70*/  FFMA.FTZ R4, R181, -UR4, R72 ;  /* 0x80000004b5047c23 */ /* 0x008fea0008010048 */
[----:B------:R-:W-:Y:S04]  /*5c80*/  @P0 FSEL R4, R4, -INF , !P3 ;  /* 0xff80000004040808 */ /* 0x000fe80005800000 */
[----:B------:R-:W-:Y:S01]  /*5c90*/  MUFU.TANH R112, R65 ;  /* 0x0000004100707308 */ /* 0x000fe20000002400 */
[----:B------:R-:W-:Y:S02]  /*5ca0*/  PLOP3.LUT P0, PT, PT, PT, UP0, 0x80, 0x0 ;  /* 0x000000000000781c */ /* 0x000fe40003f0f008 */
[----:B------:R-:W-:Y:S01]  /*5cb0*/  PLOP3.LUT P3, PT, PT, PT, UP0, 0x80, 0x0 ;  /* 0x000000000000781c */ /* 0x000fe20003f6f008 */
[--C-:B------:R-:W-:Y:S02]  /*5cc0*/  FFMA.FTZ R4, R4, c[0x0][0x23c], -R0.reuse ;  /* 0x00008f0004047a23 */ /* 0x100fe40000010800 */
[----:B-1----:R-:W-:Y:S04]  /*5cd0*/  FFMA.FTZ R5, R180, -UR4, R73 ;  /* 0x80000004b4057c23 */ /* 0x002fe80008010049 */
        /* <DEDUP_REMOVED lines=11> */
[----:B------:R-:W-:Y:S01]  /*5d90*/  MUFU.TANH R178, R67 ;  /* 0x0000004300b27308 */ /* 0x000fe20000002400 */
[----:B------:R-:W-:Y:S01]  /*5da0*/  PLOP3.LUT P0, PT, PT, PT, UP0, 0x80, 0x0 ;  /* 0x000000000000781c */ /* 0x000fe20003f0f008 */
[----:B---3--:R-:W-:Y:S01]  /*5db0*/  FFMA.FTZ R5, R191, -UR4, R95 ;  /* 0x80000004bf057c23 */ /* 0x008fe2000801005f */
[----:B------:R-:W-:Y:S01]  /*5dc0*/  @P3 ISETP.GE.AND P3, PT, R4, UR5, PT ;  /* 0x0000000504003c0c */ /* 0x000fe2000bf66270 */
[----:B------:R-:W-:Y:S04]  /*5dd0*/  FFMA.FTZ R4, R190, -UR4, R94 ;  /* 0x80000004be047c23 */ /* 0x000fe8000801005e */
[----:B------:R-:W-:Y:S02]  /*5de0*/  @P1 FSEL R5, R5, -INF , !P6 ;  /* 0xff80000005051808 */ /* 0x000fe40007000000 */
[----:B------:R-:W-:Y:S01]  /*5df0*/  MUFU.TANH R252, R63 ;  /* 0x0000003f00fc7308 */ /* 0x000fe20000002400 */
[----:B------:R-:W-:Y:S02]  /*5e00*/  PLOP3.LUT P1, PT, PT, PT, UP0, 0x80, 0x0 ;  /* 0x000000000000781c */ /* 0x000fe40003f2f008 */
[--C-:B------:R-:W-:Y:S03]  /*5e10*/  FFMA.FTZ R5, R5, c[0x0][0x23c], -R8.reuse ;  /* 0x00008f0005057a23 */ /* 0x100fe60000010808 */
[----:B------:R-:W-:Y:S02]  /*5e20*/  @P0 FSEL R4, R4, -INF , !P3 ;  /* 0xff80000004040808 */ /* 0x000fe40005800000 */
[----:B------:R-:W-:Y:S02]  /*5e30*/  PLOP3.LUT P0, PT, PT, PT, UP0, 0x80, 0x0 ;  /* 0x000000000000781c */ /* 0x000fe40003f0f008 */
[----:B------:R-:W-:Y:S01]  /*5e40*/  MUFU.EX2 R166, R12 ;  /* 0x0000000c00a67308 */ /* 0x000fe20000000800 */
[----:B------:R-:W-:Y:S09]  /*5e50*/  FFMA.FTZ R4, R4, c[0x0][0x23c], -R8 ;  /* 0x00008f0004047a23 */ /* 0x000ff20000010808 */
[----:B------:R1:W-:Y:S10]  /*5e60*/  MUFU.EX2 R231, R4 ;  /* 0x0000000400e77308 */ /* 0x0003f40000000800 */
[----:B------:R3:W-:Y:S10]  /*5e70*/  MUFU.EX2 R234, R5 ;  /* 0x0000000500ea7308 */ /* 0x0007f40000000800 */
[----:B------:R-:W-:Y:S01]  /*5e80*/  MUFU.EX2 R223, R13 ;  /* 0x0000000d00df7308 */ /* 0x000fe20000000800 */
[----:B-1----:R-:W-:Y:S05]  /*5e90*/  FFMA.FTZ R4, R184, -UR4, R70 ;  /* 0x80000004b8047c23 */ /* 0x002fea0008010046 */
[----:B------:R-:W-:Y:S04]  /*5ea0*/  @P0 FSEL R4, R4, -INF , !P3 ;  /* 0xff80000004040808 */ /* 0x000fe80005800000 */
[----:B------:R-:W-:Y:S01]  /*5eb0*/  MUFU.TANH R232, R57 ;  /* 0x0000003900e87308 */ /* 0x000fe20000002400 */
[----:B------:R-:W-:Y:S01]  /*5ec0*/  PLOP3.LUT P0, PT, PT, PT, UP0, 0x80, 0x0 ;  /* 0x000000000000781c */ /* 0x000fe20003f0f008 */
[--C-:B------:R-:W-:Y:S02]  /*5ed0*/  FFMA.FTZ R4, R4, c[0x0][0x23c], -R0.reuse ;  /* 0x00008f0004047a23 */ /* 0x100fe40000010800 */
[----:B---3--:R-:W-:Y:S06]  /*5ee0*/  FFMA.FTZ R5, R182, -UR4, R71 ;  /* 0x80000004b6057c23 */ /* 0x008fec0008010047 */
[----:B------:R1:W-:Y:S01]  /*5ef0*/  MUFU.EX2 R74, R4 ;  /* 0x00000004004a7308 */ /* 0x0003e20000000800 */
[----:B------:R-:W-:Y:S02]  /*5f00*/  @P1 FSEL R5, R5, -INF , !P6 ;  /* 0xff80000005051808 */ /* 0x000fe40007000000 */
[----:B------:R-:W-:Y:S03]  /*5f10*/  PLOP3.LUT P1, PT, PT, PT, UP0, 0x80, 0x0 ;  /* 0x000000000000781c */ /* 0x000fe60003f2f008 */
[----:B------:R-:W-:Y:S04]  /*5f20*/  FFMA.FTZ R5, R5, c[0x0][0x23c], -R0 ;  /* 0x00008f0005057a23 */ /* 0x000fe80000010800 */
[----:B------:R3:W-:Y:S06]  /*5f30*/  MUFU.EX2 R75, R5 ;  /* 0x00000005004b7308 */ /* 0x0007ec0000000800 */
[----:B------:R-:W-:Y:S02]  /*5f40*/  @P1 FSEL R6, R6, -INF , !P3 ;  /* 0xff80000006061808 */ /* 0x000fe40005800000 */
[----:B------:R-:W-:Y:S02]  /*5f50*/  PLOP3.LUT P1, PT, PT, PT, UP0, 0x80, 0x0 ;  /* 0x000000000000781c */ /* 0x000fe40003f2f008 */
[----:B------:R-:W-:Y:S01]  /*5f60*/  MUFU.TANH R217, R54 ;  /* 0x0000003600d97308 */ /* 0x000fe20000002400 */
[--C-:B------:R-:W-:Y:S02]  /*5f70*/  FFMA.FTZ R6, R6, c[0x0][0x23c], -R10.reuse ;  /* 0x00008f0006067a23 */ /* 0x100fe4000001080a */
[----:B-1----:R-:W-:Y:S05]  /*5f80*/  FFMA.FTZ R4, R187, -UR4, R211 ;  /* 0x80000004bb047c23 */ /* 0x002fea00080100d3 */
[----:B------:R-:W-:Y:S02]  /*5f90*/  @P0 FSEL R4, R4, -INF , !P6 ;  /* 0xff80000004040808 */ /* 0x000fe40007000000 */
[----:B------:R1:W-:Y:S01]  /*5fa0*/  MUFU.EX2 R174, R6 ;  /* 0x0000000600ae7308 */ /* 0x0003e20000000800 */
[----:B------:R-:W-:Y:S02]  /*5fb0*/  PLOP3.LUT P0, PT, PT, PT, UP0, 0x80, 0x0 ;  /* 0x000000000000781c */ /* 0x000fe40003f0f008 */
[----:B------:R-:W-:Y:S02]  /*5fc0*/  FFMA.FTZ R4, R4, c[0x0][0x23c], -R10 ;  /* 0x00008f0004047a23 */ /* 0x000fe4000001080a */
[----:B---3--:R-:W-:Y:S05]  /*5fd0*/  FFMA.FTZ R5, R188, -UR4, R221 ;  /* 0x80000004bc057c23 */ /* 0x008fea00080100dd */
[----:B------:R2:W-:Y:S04]  /*5fe0*/  MUFU.EX2 R175, R4 ;  /* 0x0000000400af7308 */ /* 0x0005e80000000800 */
[----:B------:R-:W-:Y:S02]  /*5ff0*/  @P0 FSEL R5, R5, -INF , !P6 ;  /* 0xff80000005050808 */ /* 0x000fe40007000000 */
[----:B------:R-:W-:Y:S02]  /*6000*/  PLOP3.LUT P6, PT, PT, PT, UP0, 0x80, 0x0 ;  /* 0x000000000000781c */ /* 0x000fe40003fcf008 */
[----:B------:R-:W-:Y:S01]  /*6010*/  PLOP3.LUT P0, PT, PT, PT, UP0, 0x80, 0x0 ;  /* 0x000000000000781c */ /* 0x000fe20003f0f008 */
[--C-:B------:R-:W-:Y:S01]  /*6020*/  FFMA.FTZ R5, R5, c[0x0][0x23c], -R9.reuse ;  /* 0x00008f0005057a23 */ /* 0x100fe20000010809 */
[----:B------:R-:W3:Y:S01]  /*6030*/  MUFU.TANH R183, R53 ;  /* 0x0000003500b77308 */ /* 0x000ee20000002400 */
[C---:B-1----:R-:W-:Y:S02]  /*6040*/  @P4 IADD3 R6, R11.reuse, 0x30, RZ ;  /* 0x000000300b064810 */ /* 0x042fe40007ffe0ff */
[----:B------:R-:W-:Y:S02]  /*6050*/  PLOP3.LUT P4, PT, PT, PT, UP0, 0x80, 0x0 ;  /* 0x000000000000781c */ /* 0x000fe40003f8f008 */
[----:B------:R-:W-:Y:S05]  /*6060*/  @P5 ISETP.GE.AND P5, PT, R6, UR5, PT ;  /* 0x0000000506005c0c */ /* 0x000fea000bfa6270 */
[----:B------:R4:W-:Y:S01]  /*6070*/  MUFU.EX2 R184, R5 ;  /* 0x0000000500b87308 */ /* 0x0009e20000000800 */
[----:B------:R-:W-:Y:S02]  /*6080*/  @P2 IADD3 R6, R11, 0x31, RZ ;  /* 0x000000310b062810 */ /* 0x000fe40007ffe0ff */
[----:B------:R-:W-:Y:S01]  /*6090*/  PLOP3.LUT P2, PT, PT, PT, UP0, 0x80, 0x0 ;  /* 0x000000000000781c */ /* 0x000fe20003f4f008 */
[----:B--2---:R-:W-:Y:S01]  /*60a0*/  FFMA.FTZ R4, R189, -UR4, R218 ;  /* 0x80000004bd047c23 */ /* 0x004fe200080100da */
[----:B------:R-:W-:Y:S04]  /*60b0*/  @P6 ISETP.GE.AND P6, PT, R6, UR5, PT ;  /* 0x0000000506006c0c */ /* 0x000fe8000bfc6270 */
[----:B------:R-:W-:Y:S01]  /*60c0*/  @P1 FSEL R4, R4, -INF , !P3 ;  /* 0xff80000004041808 */ /* 0x000fe20005800000 */
[----:B------:R-:W1:Y:S01]  /*60d0*/  MUFU.TANH R216, R55 ;  /* 0x0000003700d87308 */ /* 0x000e620000002400 */
[----:B------:R-:W-:Y:S02]  /*60e0*/  PLOP3.LUT P3, PT, PT, PT, UP0, 0x80, 0x0 ;  /* 0x000000000000781c */ /* 0x000fe40003f6f008 */
[----:B------:R-:W-:Y:S01]  /*60f0*/  PLOP3.LUT P1, PT, PT, PT, UP0, 0x80, 0x0 ;  /* 0x000000000000781c */ /* 0x000fe20003f2f008 */
[----:B------:R-:W-:Y:S06]  /*6100*/  FFMA.FTZ R4, R4, c[0x0][0x23c], -R9 ;  /* 0x00008f0004047a23 */ /* 0x000fec0000010809 */
[----:B------:R3:W2:Y:S01]  /*6110*/  MUFU.EX2 R182, R4 ;  /* 0x0000000400b67308 */ /* 0x0006a20000000800 */
[----:B----4-:R-:W-:Y:S03]  /*6120*/  FFMA.FTZ R5, R193, -UR4, R185 ;  /* 0x80000004c1057c23 */ /* 0x010fe600080100b9 */
[C---:B------:R-:W-:Y:S02]  /*6130*/  @P3 IADD3 R6, R11.reuse, 0x38, RZ ;  /* 0x000000380b063810 */ /* 0x040fe40007ffe0ff */
[----:B------:R-:W-:Y:S02]  /*6140*/  @P4 IADD3 R11, R11, 0x39, RZ ;  /* 0x000000390b0b4810 */ /* 0x000fe40007ffe0ff */
[----:B------:R-:W-:Y:S02]  /*6150*/  @P0 FSEL R5, R5, -INF , !P5 ;  /* 0xff80000005050808 */ /* 0x000fe40006800000 */
[----:B------:R-:W-:Y:S03]  /*6160*/  PLOP3.LUT P0, PT, PT, PT, UP0, 0x80, 0x0 ;  /* 0x000000000000781c */ /* 0x000fe60003f0f008 */
[--C-:B------:R-:W-:Y:S04]  /*6170*/  FFMA.FTZ R5, R5, c[0x0][0x23c], -R10.reuse ;  /* 0x00008f0005057a23 */ /* 0x100fe8000001080a */
[----:B------:R4:W-:Y:S01]  /*6180*/  MUFU.EX2 R115, R5 ;  /* 0x0000000500737308 */ /* 0x0009e20000000800 */
[----:B---3--:R-:W-:Y:S05]  /*6190*/  FFMA.FTZ R4, R164, -UR4, R183 ;  /* 0x80000004a4047c23 */ /* 0x008fea00080100b7 */
[----:B------:R-:W-:Y:S02]  /*61a0*/  @P1 FSEL R4, R4, -INF , !P6 ;  /* 0xff80000004041808 */ /* 0x000fe40007000000 */
[----:B------:R-:W-:Y:S03]  /*61b0*/  PLOP3.LUT P1, PT, PT, PT, UP0, 0x80, 0x0 ;  /* 0x000000000000781c */ /* 0x000fe60003f2f008 */
[----:B------:R-:W-:Y:S04]  /*61c0*/  FFMA.FTZ R4, R4, c[0x0][0x23c], -R10 ;  /* 0x00008f0004047a23 */ /* 0x000fe8000001080a */
[----:B------:R1:W-:Y:S01]  /*61d0*/  MUFU.EX2 R114, R4 ;  /* 0x0000000400727308 */ /* 0x0003e20000000800 */
[----:B----4-:R-:W-:Y:S05]  /*61e0*/  FFMA.FTZ R5, R187, -UR4, R217 ;  /* 0x80000004bb057c23 */ /* 0x010fea00080100d9 */
[----:B------:R-:W-:Y:S02]  /*61f0*/  @P0 FSEL R5, R5, -INF , !P5 ;  /* 0xff80000005050808 */ /* 0x000fe40006800000 */
[----:B------:R-:W-:Y:S03]  /*6200*/  PLOP3.LUT P0, PT, PT, PT, UP0, 0x80, 0x0 ;  /* 0x000000000000781c */ /* 0x000fe60003f0f008 */
[--C-:B------:R-:W-:Y:S04]  /*6210*/  FFMA.FTZ R5, R5, c[0x0][0x23c], -R9.reuse ;  /* 0x00008f0005057a23 */ /* 0x100fe80000010809 */
[----:B------:R3:W-:Y:S01]  /*6220*/  MUFU.EX2 R181, R5 ;  /* 0x0000000500b57308 */ /* 0x0007e20000000800 */
[----:B-1----:R-:W-:Y:S05]  /*6230*/  FFMA.FTZ R4, R186, -UR4, R216 ;  /* 0x80000004ba047c23 */ /* 0x002fea00080100d8 */
[----:B------:R-:W-:Y:S02]  /*6240*/  @P1 FSEL R4, R4, -INF , !P6 ;  /* 0xff80000004041808 */ /* 0x000fe40007000000 */
[----:B------:R-:W-:Y:S03]  /*6250*/  PLOP3.LUT P1, PT, PT, PT, UP0, 0x80, 0x0 ;  /* 0x000000000000781c */ /* 0x000fe60003f2f008 */
[----:B------:R-:W-:Y:S04]  /*6260*/  FFMA.FTZ R4, R4, c[0x0][0x23c], -R9 ;  /* 0x00008f0004047a23 */ /* 0x000fe80000010809 */
[----:B------:R1:W4:Y:S01]  /*6270*/  MUFU.EX2 R180, R4 ;  /* 0x0000000400b47308 */ /* 0x0003220000000800 */
[----:B---3--:R-:W-:Y:S05]  /*6280*/  FFMA.FTZ R5, R165, -UR4, R233 ;  /* 0x80000004a5057c23 */ /* 0x008fea00080100e9 */
[----:B------:R-:W-:Y:S02]  /*6290*/  @P2 FSEL R5, R5, -INF , !P5 ;  /* 0xff80000005052808 */ /* 0x000fe40006800000 */
[----:B------:R-:W-:Y:S03]  /*62a0*/  PLOP3.LUT P2, PT, PT, PT, UP0, 0x80, 0x0 ;  /* 0x000000000000781c */ /* 0x000fe60003f4f008 */
[----:B------:R-:W-:Y:S04]  /*62b0*/  FFMA.FTZ R5, R5, c[0x0][0x23c], -R8 ;  /* 0x00008f0005057a23 */ /* 0x000fe80000010808 */
[----:B------:R3:W-:Y:S01]  /*62c0*/  MUFU.EX2 R189, R5 ;  /* 0x0000000500bd7308 */ /* 0x0007e20000000800 */
[----:B-1----:R-:W-:Y:S05]  /*62d0*/  FFMA.FTZ R4, R163, -UR4, R232 ;  /* 0x80000004a3047c23 */ /* 0x002fea00080100e8 */
[----:B------:R-:W-:Y:S02]  /*62e0*/  @P2 ISETP.GE.AND P3, PT, R6, UR5, PT ;  /* 0x0000000506002c0c */ /* 0x000fe4000bf66270 */
[----:B------:R-:W-:Y:S02]  /*62f0*/  F2FP.BF16.PACK_AB R6, R173, R172 ;  /* 0x000000acad06723e */ /* 0x000fe400000010ff */
[----:B------:R-:W-:Y:S02]  /*6300*/  @P0 FSEL R4, R4, -INF , !P6 ;  /* 0xff80000004040808 */ /* 0x000fe40007000000 */
[----:B------:R-:W-:Y:S01]  /*6310*/  PLOP3.LUT P2, PT, PT, PT, UP0, 0x80, 0x0 ;  /* 0x000000000000781c */ /* 0x000fe20003f4f008 */
[----:B------:R1:W-:Y:S01]  /*6320*/  STS [R202+0x10400], R6 ;  /* 0x01040006ca007388 */ /* 0x0003e20000000800 */
[----:B------:R-:W-:Y:S01]  /*6330*/  PLOP3.LUT P0, PT, PT, PT, UP0, 0x80, 0x0 ;  /* 0x000000000000781c */ /* 0x000fe20003f0f008 */
[----:B------:R-:W-:Y:S04]  /*6340*/  FFMA.FTZ R4, R4, c[0x0][0x23c], -R8 ;  /* 0x00008f0004047a23 */ /* 0x000fe80000010808 */
[----:B------:R1:W-:Y:S01]  /*6350*/  MUFU.EX2 R188, R4 ;  /* 0x0000000400bc7308 */ /* 0x0003e20000000800 */
[----:B---3--:R-:W-:Y:S05]  /*6360*/  FFMA.FTZ R5, R191, -UR4, R68 ;  /* 0x80000004bf057c23 */ /* 0x008fea0008010044 */
[----:B------:R-:W-:Y:S02]  /*6370*/  @P1 FSEL R5, R5, -INF , !P5 ;  /* 0xff80000005051808 */ /* 0x000fe40006800000 */
[----:B------:R-:W-:Y:S03]  /*6380*/  PLOP3.LUT P1, PT, PT, PT, UP0, 0x80, 0x0 ;  /* 0x000000000000781c */ /* 0x000fe60003f2f008 */
[--C-:B------:R-:W-:Y:S04]  /*6390*/  FFMA.FTZ R5, R5, c[0x0][0x23c], -R0.reuse ;  /* 0x00008f0005057a23 */ /* 0x100fe80000010800 */
[----:B------:R3:W-:Y:S01]  /*63a0*/  MUFU.EX2 R69, R5 ;  /* 0x0000000500457308 */ /* 0x0007e20000000800 */
[----:B-1----:R-:W-:Y:S05]  /*63b0*/  FFMA.FTZ R4, R190, -UR4, R3 ;  /* 0x80000004be047c23 */ /* 0x002fea0008010003 */
[----:B------:R-:W-:Y:S02]  /*63c0*/  @P1 ISETP.GE.AND P1, PT, R11, UR5, PT ;  /* 0x000000050b001c0c */ /* 0x000fe4000bf26270 */
[----:B------:R-:W-:Y:S02]  /*63d0*/  @P0 FSEL R4, R4, -INF , !P6 ;  /* 0xff80000004040808 */ /* 0x000fe40007000000 */
[----:B------:R-:W-:Y:S03]  /*63e0*/  PLOP3.LUT P0, PT, PT, PT, UP0, 0x80, 0x0 ;  /* 0x000000000000781c */ /* 0x000fe60003f0f008 */
[----:B------:R-:W-:Y:S02]  /*63f0*/  FFMA.FTZ R4, R4, c[0x0][0x23c], -R0 ;  /* 0x00008f0004047a23 */ /* 0x000fe40000010800 */
[----:B---3--:R-:W-:Y:S02]  /*6400*/  FFMA.FTZ R5, R194, -UR4, R227 ;  /* 0x80000004c2057c23 */ /* 0x008fe400080100e3 */
[----:B------:R1:W-:Y:S03]  /*6410*/  MUFU.EX2 R194, R4 ;  /* 0x0000000400c27308 */ /* 0x0003e60000000800 */
[----:B------:R-:W-:Y:S02]  /*6420*/  @P2 FSEL R5, R5, -INF , !P3 ;  /* 0xff80000005052808 */ /* 0x000fe40005800000 */
[----:B------:R-:W-:Y:S03]  /*6430*/  PLOP3.LUT P2, PT, PT, PT, UP0, 0x80, 0x0 ;  /* 0x000000000000781c */ /* 0x000fe60003f4f008 */
[----:B------:R-:W-:Y:S04]  /*6440*/  FFMA.FTZ R5, R5, c[0x0][0x23c], -R8 ;  /* 0x00008f0005057a23 */ /* 0x000fe80000010808 */
[----:B------:R3:W-:Y:S01]  /*6450*/  MUFU.EX2 R187, R5 ;  /* 0x0000000500bb7308 */ /* 0x0007e20000000800 */
[----:B-1----:R-:W-:Y:S01]  /*6460*/  FFMA.FTZ R4, R195, -UR4, R226 ;  /* 0x80000004c3047c23 */ /* 0x002fe200080100e2 */
[----:B------:R-:W-:Y:S04]  /*6470*/  MOV R195, R15 ;  /* 0x0000000f00c37202 */ /* 0x000fe80000000f00 */
[----:B------:R-:W-:Y:S02]  /*6480*/  F2FP.BF16.PACK_AB R6, R209, R195 ;  /* 0x000000c3d106723e */ /* 0x000fe400000010ff */
[----:B------:R-:W-:Y:S02]  /*6490*/  @P0 FSEL R4, R4, -INF , !P1 ;  /* 0xff80000004040808 */ /* 0x000fe40004800000 */
[----:B------:R-:W-:Y:S03]  /*64a0*/  PLOP3.LUT P0, PT, PT, PT, UP0, 0x80, 0x0 ;  /* 0x000000000000781c */ /* 0x000fe60003f0f008 */
[----:B------:R-:W-:Y:S01]  /*64b0*/  FFMA.FTZ R8, R4, c[0x0][0x23c], -R8 ;  /* 0x00008f0004087a23 */ /* 0x000fe20000010808 */
[-C--:B---3--:R-:W-:Y:S01]  /*64c0*/  F2FP.BF16.PACK_AB R5, R251, R14.reuse ;  /* 0x0000000efb05723e */ /* 0x088fe200000010ff */
[----:B------:R-:W-:Y:S01]  /*64d0*/  FFMA.FTZ R4, R165, -UR4, R2 ;  /* 0x80000004a5047c23 */ /* 0x000fe20008010002 */
[----:B------:R-:W-:Y:S01]  /*64e0*/  MOV R165, R14 ;  /* 0x0000000e00a57202 */ /* 0x000fe20000000f00 */
[----:B------:R-:W-:Y:S02]  /*64f0*/  MUFU.EX2 R186, R8 ;  /* 0x0000000800ba7308 */ /* 0x000fe40000000800 */
[----:B------:R1:W-:Y:S01]  /*6500*/  STS [R202+0x10000], R5 ;  /* 0x01000005ca007388 */ /* 0x0003e20000000800 */
[----:B------:R-:W-:Y:S02]  /*6510*/  @P2 FSEL R4, R4, -INF , !P3 ;  /* 0xff80000004042808 */ /* 0x000fe40005800000 */
[----:B------:R-:W-:Y:S01]  /*6520*/  PLOP3.LUT P2, PT, PT, PT, UP0, 0x80, 0x0 ;  /* 0x000000000000781c */ /* 0x000fe20003f4f008 */
[----:B------:R3:W-:Y:S02]  /*6530*/  STS [R198+0x10000], R7 ;  /* 0x01000007c6007388 */ /* 0x0007e40000000800 */
[----:B------:R-:W-:Y:S02]  /*6540*/  FFMA.FTZ R4, R4, c[0x0][0x23c], -R0 ;  /* 0x00008f0004047a23 */ /* 0x000fe40000010800 */
[----:B------:R2:W-:Y:S02]  /*6550*/  STS [R198+0x10400], R6 ;  /* 0x01040006c6007388 */ /* 0x0005e40000000800 */
[----:B------:R4:W-:Y:S01]  /*6560*/  MUFU.EX2 R191, R4 ;  /* 0x0000000400bf7308 */ /* 0x0009e20000000800 */
[----:B-1----:R-:W-:Y:S01]  /*6570*/  FFMA.FTZ R5, R101, -UR4, R113 ;  /* 0x8000000465057c23 */ /* 0x002fe20008010071 */
[----:B---3--:R-:W-:Y:S04]  /*6580*/  F2FP.BF16.PACK_AB R7, R206, R207 ;  /* 0x000000cfce07723e */ /* 0x008fe800000010ff */
[----:B------:R-:W-:Y:S02]  /*6590*/  @P0 FSEL R5, R5, -INF , !P3 ;  /* 0xff80000005050808 */ /* 0x000fe40005800000 */
[----:B--2---:R-:W-:Y:S01]  /*65a0*/  F2FP.BF16.PACK_AB R6, R92, R93 ;  /* 0x0000005d5c06723e */ /* 0x004fe200000010ff */
[----:B----4-:R-:W-:Y:S01]  /*65b0*/  FFMA.FTZ R4, R100, -UR4, R112 ;  /* 0x8000000464047c23 */ /* 0x010fe20008010070 */
[----:B------:R1:W-:Y:S01]  /*65c0*/  STS [R202+0x12000], R7 ;  /* 0x01200007ca007388 */ /* 0x0003e20000000800 */
[--C-:B------:R-:W-:Y:S01]  /*65d0*/  FFMA.FTZ R5, R5, c[0x0][0x23c], -R10.reuse ;  /* 0x00008f0005057a23 */ /* 0x100fe2000001080a */
[----:B------:R-:W-:Y:S02]  /*65e0*/  PLOP3.LUT P0, PT, PT, PT, UP0, 0x80, 0x0 ;  /* 0x000000000000781c */ /* 0x000fe40003f0f008 */
[----:B------:R2:W-:Y:S01]  /*65f0*/  STS [R202+0x12400], R6 ;  /* 0x01240006ca007388 */ /* 0x0005e20000000800 */
[----:B------:R3:W-:Y:S01]  /*6600*/  MUFU.EX2 R111, R5 ;  /* 0x00000005006f7308 */ /* 0x0007e20000000800 */
[----:B------:R-:W-:Y:S02]  /*6610*/  @P2 FSEL R4, R4, -INF , !P1 ;  /* 0xff80000004042808 */ /* 0x000fe40004800000 */
[----:B------:R-:W-:Y:S03]  /*6620*/  PLOP3.LUT P2, PT, PT, PT, UP0, 0x80, 0x0 ;  /* 0x000000000000781c */ /* 0x000fe60003f4f008 */
[----:B------:R-:W-:Y:S01]  /*6630*/  FFMA.FTZ R10, R4, c[0x0][0x23c], -R10 ;  /* 0x00008f00040a7a23 */ /* 0x000fe2000001080a */
[----:B------:R-:W-:Y:S03]  /*6640*/  F2FP.BF16.PACK_AB R4, R168, R170 ;  /* 0x000000aaa804723e */ /* 0x000fe600000010ff */
[----:B------:R-:W4:Y:S01]  /*6650*/  MUFU.EX2 R110, R10 ;  /* 0x0000000a006e7308 */ /* 0x000f220000000800 */
[----:B-1----:R-:W-:Y:S01]  /*6660*/  F2FP.BF16.PACK_AB R7, R204, R205 ;  /* 0x000000cdcc07723e */ /* 0x002fe200000010ff */
[----:B---3--:R-:W-:Y:S04]  /*6670*/  FFMA.FTZ R5, R193, -UR4, R179 ;  /* 0x80000004c1057c23 */ /* 0x008fe800080100b3 */
[----:B------:R1:W-:Y:S01]  /*6680*/  STS [R198+0x12000], R7 ;  /* 0x01200007c6007388 */ /* 0x0003e20000000800 */
[----:B--2---:R-:W-:Y:S02]  /*6690*/  F2FP.BF16.PACK_AB R6, R90, R91 ;  /* 0x0000005b5a06723e */ /* 0x004fe400000010ff */
[----:B------:R-:W-:Y:S01]  /*66a0*/  @P2 FSEL R5, R5, -INF , !P3 ;  /* 0xff80000005052808 */ /* 0x000fe20005800000 */
[----:B------:R-:W2:Y:S01]  /*66b0*/  LDL R193, [R1+0x18] ;  /* 0x0000180001c17983 */ /* 0x000ea20000100800 */
[----:B------:R-:W-:Y:S01]  /*66c0*/  PLOP3.LUT P2, PT, PT, PT, UP0, 0x80, 0x0 ;  /* 0x000000000000781c */ /* 0x000fe20003f4f008 */
[----:B------:R-:W-:Y:S02]  /*66d0*/  UISETP.GE.AND UP0, UPT, UR6, 0x1, UPT ;  /* 0x000000010600788c */ /* 0x000fe4000bf06270 */
[--C-:B------:R-:W-:Y:S01]  /*66e0*/  FFMA.FTZ R8, R5, c[0x0][0x23c], -R9.reuse ;  /* 0x00008f0005087a23 */ /* 0x100fe20000010809 */
[----:B------:R3:W-:Y:S01]  /*66f0*/  STS [R198+0x12400], R6 ;  /* 0x01240006c6007388 */ /* 0x0007e20000000800 */
[----:B------:R-:W-:Y:S02]  /*6700*/  F2FP.BF16.PACK_AB R5, R225, R228 ;  /* 0x000000e4e105723e */ /* 0x000fe400000010ff */
[----:B------:R4:W-:Y:S01]  /*6710*/  MUFU.EX2 R177, R8 ;  /* 0x0000000800b17308 */ /* 0x0009e20000000800 */
[----:B------:R4:W-:Y:S01]  /*6720*/  STS [R203+0x10000], R4 ;  /* 0x01000004cb007388 */ /* 0x0009e20000000800 */
[----:B-1----:R-:W-:Y:S05]  /*6730*/  F2FP.BF16.PACK_AB R7, R248, R250 ;  /* 0x000000faf807723e */ /* 0x002fea00000010ff */
[----:B------:R1:W-:Y:S04]  /*6740*/  STS [R203+0x10400], R7 ;  /* 0x01040007cb007388 */ /* 0x0003e80000000800 */
[----:B------:R1:W-:Y:S01]  /*6750*/  STS [R201+0x10400], R5 ;  /* 0x01040005c9007388 */ /* 0x0003e20000000800 */
[----:B---3--:R-:W-:Y:S02]  /*6760*/  F2FP.BF16.PACK_AB R6, R212, R213 ;  /* 0x000000d5d406723e */ /* 0x008fe400000010ff */
[----:B----4-:R-:W-:Y:S01]  /*6770*/  F2FP.BF16.PACK_AB R8, R84, R85 ;  /* 0x000000555408723e */ /* 0x010fe200000010ff */
[----:B------:R-:W-:Y:S02]  /*6780*/  FFMA.FTZ R4, R164, -UR4, R178 ;  /* 0x80000004a4047c23 */ /* 0x000fe400080100b2 */
[----:B------:R3:W-:Y:S03]  /*6790*/  STS [R201+0x10000], R6 ;  /* 0x01000006c9007388 */ /* 0x0007e60000000800 */
[----:B------:R-:W-:Y:S01]  /*67a0*/  @P0 FSEL R4, R4, -INF , !P1 ;  /* 0xff80000004040808 */ /* 0x000fe20004800000 */
[----:B------:R-:W-:Y:S01]  /*67b0*/  STS [R203+0x12400], R8 ;  /* 0x01240008cb007388 */ /* 0x000fe20000000800 */
[----:B------:R-:W-:Y:S03]  /*67c0*/  IADD3 R108, P0, R108, UR14, RZ ;  /* 0x0000000e6c6c7c10 */ /* 0x000fe6000ff1e0ff */
[----:B------:R-:W-:Y:S02]  /*67d0*/  FFMA.FTZ R9, R4, c[0x0][0x23c], -R9 ;  /* 0x00008f0004097a23 */ /* 0x000fe40000010809 */
[----:B------:R-:W-:Y:S02]  /*67e0*/  FFMA.FTZ R4, R163, -UR4, R252 ;  /* 0x80000004a3047c23 */ /* 0x000fe400080100fc */
[----:B------:R-:W4:Y:S01]  /*67f0*/  MUFU.EX2 R176, R9 ;  /* 0x0000000900b07308 */ /* 0x000f220000000800 */
[----:B-1----:R-:W-:Y:S02]  /*6800*/  F2FP.BF16.PACK_AB R7, R158, R159 ;  /* 0x0000009f9e07723e */ /* 0x002fe400000010ff */
[----:B------:R-:W-:Y:S02]  /*6810*/  @P2 FSEL R4, R4, -INF , !P1 ;  /* 0xff80000004042808 */ /* 0x000fe40004800000 */
[----:B------:R-:W-:Y:S01]  /*6820*/  F2FP.BF16.PACK_AB R5, R166, R167 ;  /* 0x000000a7a605723e */ /* 0x000fe200000010ff */
[----:B------:R1:W-:Y:S01]  /*6830*/  STS [R203+0x12000], R7 ;  /* 0x01200007cb007388 */ /* 0x0003e20000000800 */
[----:B------:R-:W-:Y:S01]  /*6840*/  PLOP3.LUT P1, PT, PT, PT, UP0, 0x80, 0x0 ;  /* 0x000000000000781c */ /* 0x000fe20003f2f008 */
[----:B------:R-:W-:Y:S01]  /*6850*/  FFMA.FTZ R0, R4, c[0x0][0x23c], -R0 ;  /* 0x00008f0004007a23 */ /* 0x000fe20000010800 */
[----:B------:R-:W-:Y:S02]  /*6860*/  F2FP.BF16.PACK_AB R4, R174, R175 ;  /* 0x000000afae04723e */ /* 0x000fe400000010ff */
[----:B---3--:R-:W-:Y:S01]  /*6870*/  F2FP.BF16.PACK_AB R6, R82, R83 ;  /* 0x000000535206723e */ /* 0x008fe200000010ff */
[----:B------:R3:W3:Y:S04]  /*6880*/  MUFU.EX2 R190, R0 ;  /* 0x0000000000be7308 */ /* 0x0006e80000000800 */
[----:B------:R4:W-:Y:S01]  /*6890*/  STS [R201+0x12400], R6 ;  /* 0x01240006c9007388 */ /* 0x0009e20000000800 */
[----:B-1----:R-:W-:Y:S05]  /*68a0*/  F2FP.BF16.PACK_AB R7, R153, R156 ;  /* 0x0000009c9907723e */ /* 0x002fea00000010ff */
[----:B------:R1:W-:Y:S01]  /*68b0*/  STS [R201+0x12000], R7 ;  /* 0x01200007c9007388 */ /* 0x0003e20000000800 */
[----:B---3--:R-:W-:Y:S03]  /*68c0*/  F2FP.BF16.PACK_AB R0, R182, R184 ;  /* 0x000000b8b600723e */ /* 0x008fe600000010ff */
[----:B------:R3:W-:Y:S01]  /*68d0*/  STS [R196+0x10000], R5 ;  /* 0x01000005c4007388 */ /* 0x0007e20000000800 */
[----:B----4-:R-:W-:Y:S02]  /*68e0*/  F2FP.BF16.PACK_AB R6, R245, R246 ;  /* 0x000000f6f506723e */ /* 0x010fe400000010ff */
[----:B-1----:R-:W-:Y:S02]  /*68f0*/  F2FP.BF16.PACK_AB R7, R220, R223 ;  /* 0x000000dfdc07723e */ /* 0x002fe400000010ff */
[----:B---3--:R-:W-:Y:S03]  /*6900*/  F2FP.BF16.PACK_AB R5, R76, R77 ;  /* 0x0000004d4c05723e */ /* 0x008fe600000010ff */
[----:B------:R1:W-:Y:S04]  /*6910*/  STS [R196+0x10400], R7 ;  /* 0x01040007c4007388 */ /* 0x0003e80000000800 */
[----:B------:R3:W-:Y:S04]  /*6920*/  STS [R197+0x10000], R4 ;  /* 0x01000004c5007388 */ /* 0x0007e80000000800 */
[----:B------:R4:W-:Y:S04]  /*6930*/  STS [R197+0x10400], R0 ;  /* 0x01040000c5007388 */ /* 0x0009e80000000800 */
[----:B------:R4:W-:Y:S04]  /*6940*/  STS [R196+0x12000], R6 ;  /* 0x01200006c4007388 */ /* 0x0009e80000000800 */
[----:B------:R4:W-:Y:S01]  /*6950*/  STS [R196+0x12400], R5 ;  /* 0x01240005c4007388 */ /* 0x0009e20000000800 */
[----:B-1----:R-:W-:Y:S02]  /*6960*/  F2FP.BF16.PACK_AB R7, R231, R234 ;  /* 0x000000eae707723e */ /* 0x002fe400000010ff */
[----:B---3--:R-:W-:Y:S03]  /*6970*/  F2FP.BF16.PACK_AB R4, R180, R181 ;  /* 0x000000b5b404723e */ /* 0x008fe600000010ff */
[----:B------:R1:W-:Y:S01]  /*6980*/  STS [R197+0x12000], R7 ;  /* 0x01200007c5007388 */ /* 0x0003e20000000800 */
[----:B----4-:R-:W-:Y:S02]  /*6990*/  F2FP.BF16.PACK_AB R0, R110, R111 ;  /* 0x0000006f6e00723e */ /* 0x010fe400000010ff */
[----:B------:R-:W-:Y:S02]  /*69a0*/  F2FP.BF16.PACK_AB R6, R74, R75 ;  /* 0x0000004b4a06723e */ /* 0x000fe400000010ff */
[----:B------:R-:W-:Y:S03]  /*69b0*/  F2FP.BF16.PACK_AB R5, R114, R115 ;  /* 0x000000737205723e */ /* 0x000fe600000010ff */
[----:B------:R3:W-:Y:S04]  /*69c0*/  STS [R197+0x12400], R6 ;  /* 0x01240006c5007388 */ /* 0x0007e80000000800 */
[----:B------:R4:W-:Y:S04]  /*69d0*/  STS [R200+0x10000], R5 ;  /* 0x01000005c8007388 */ /* 0x0009e80000000800 */
[----:B------:R4:W-:Y:S04]  /*69e0*/  STS [R200+0x10400], R4 ;  /* 0x01040004c8007388 */ /* 0x0009e80000000800 */
[----:B------:R4:W-:Y:S01]  /*69f0*/  STS [R199+0x10000], R0 ;  /* 0x01000000c7007388 */ /* 0x0009e20000000800 */
[----:B-1----:R-:W-:Y:S02]  /*6a00*/  F2FP.BF16.PACK_AB R7, R188, R189 ;  /* 0x000000bdbc07723e */ /* 0x002fe400000010ff */
[----:B---3--:R-:W-:Y:S02]  /*6a10*/  F2FP.BF16.PACK_AB R6, R194, R69 ;  /* 0x00000045c206723e */ /* 0x008fe400000010ff */
[----:B----4-:R-:W-:Y:S02]  /*6a20*/  F2FP.BF16.PACK_AB R5, R176, R177 ;  /* 0x000000b1b005723e */ /* 0x010fe400000010ff */
[----:B------:R-:W-:Y:S03]  /*6a30*/  F2FP.BF16.PACK_AB R4, R186, R187 ;  /* 0x000000bbba04723e */ /* 0x000fe600000010ff */
[----:B------:R-:W-:Y:S01]  /*6a40*/  STS [R199+0x10400], R5 ;  /* 0x01040005c7007388 */ /* 0x000fe20000000800 */
[----:B------:R-:W-:Y:S03]  /*6a50*/  F2FP.BF16.PACK_AB R0, R190, R191 ;  /* 0x000000bfbe00723e */ /* 0x000fe600000010ff */
[----:B------:R-:W-:Y:S04]  /*6a60*/  STS [R200+0x12000], R7 ;  /* 0x01200007c8007388 */ /* 0x000fe80000000800 */
[----:B------:R-:W-:Y:S04]  /*6a70*/  STS [R200+0x12400], R6 ;  /* 0x01240006c8007388 */ /* 0x000fe80000000800 */
[----:B------:R-:W-:Y:S04]  /*6a80*/  STS [R199+0x12400], R0 ;  /* 0x01240000c7007388 */ /* 0x000fe80000000800 */
[----:B------:R-:W-:Y:S04]  /*6a90*/  STS [R199+0x12000], R4 ;  /* 0x01200004c7007388 */ /* 0x000fe80000000800 */
[----:B------:R-:W1:Y:S08]  /*6aa0*/  LDSM.16.M88.4 R64, [R154+0x4000] ;  /* 0x004000009a40783b */ /* 0x000e700000000200 */
[----:B------:R-:W3:Y:S08]  /*6ab0*/  LDSM.16.M88.4 R60, [R154+0x5000] ;  /* 0x005000009a3c783b */ /* 0x000ef00000000200 */
[----:B------:R-:W4:Y:S08]  /*6ac0*/  LDSM.16.M88.4 R100, [R155+0x4000] ;  /* 0x004000009b64783b */ /* 0x000f300000000200 */
[----:B------:R-:W2:Y:S01]  /*6ad0*/  LDSM.16.M88.4 R104, [R155+0x5000] ;  /* 0x005000009b68783b */ /* 0x000ea20000000200 */
[-C--:B-1----:R-:W-:Y:S08]  /*6ae0*/  HMMA.16816.F32.BF16 R4, R64, R116.reuse, RZ ;  /* 0x000000744004723c */ /* 0x082ff000000418ff */
[C---:B---3--:R-:W-:Y:S08]  /*6af0*/  HMMA.16816.F32.BF16 R8, R60.reuse, R116, RZ ;  /* 0x000000743c08723c */ /* 0x048ff000000418ff */
[-C--:B------:R-:W-:Y:S08]  /*6b00*/  HMMA.16816.F32.BF16 R12, R60, R118.reuse, RZ ;  /* 0x000000763c0c723c */ /* 0x080ff000000418ff */
[C---:B------:R-:W-:Y:S08]  /*6b10*/  HMMA.16816.F32.BF16 R16, R64.reuse, R118, RZ ;  /* 0x000000764010723c */ /* 0x040ff000000418ff */
[-C--:B------:R-:W-:Y:S08]  /*6b20*/  HMMA.16816.F32.BF16 R20, R64, R120.reuse, RZ ;  /* 0x000000784014723c */ /* 0x080ff000000418ff */
[C---:B------:R-:W-:Y:S08]  /*6b30*/  HMMA.16816.F32.BF16 R24, R60.reuse, R120, RZ ;  /* 0x000000783c18723c */ /* 0x040ff000000418ff */
[-C--:B------:R-:W-:Y:S01]  /*6b40*/  HMMA.16816.F32.BF16 R28, R60, R122.reuse, RZ ;  /* 0x0000007a3c1c723c */ /* 0x080fe200000418ff */
[----:B--2---:R-:W-:Y:S03]  /*6b50*/  IADD3.X R109, R193, UR13, RZ, P0, !PT ;  /* 0x0000000dc16d7c10 */ /* 0x004fe600087fe4ff */
[----:B------:R-:W-:Y:S02]  /*6b60*/  MOV R193, R173 ;  /* 0x000000ad00c17202 */ /* 0x000fe40000000f00 */
[----:B------:R1:W2:Y:S02]  /*6b70*/  LDG.E R0, [R108.64+0x120] ;  /* 0x000120206c007981 */ /* 0x0002a4000c1e1900 */
        /* <DEDUP_REMOVED lines=24> */
[----:B------:R1:W3:Y:S04]  /*6d00*/  LDG.E R106, [R108.64] ;  /* 0x000000206c6a7981 */ /* 0x0002e8000c1e1900 */
[----:B------:R1:W4:Y:S02]  /*6d10*/  LDG.E R105, [R108.64+0x20] ;  /* 0x000020206c697981 */ /* 0x000324000c1e1900 */
[----:B------:R-:W-:Y:S01]  /*6d20*/  MOV R107, R172 ;  /* 0x000000ac006b7202 */ /* 0x000fe20000000f00 */
[----:B------:R-:W-:Y:S01]  /*6d30*/  HMMA.16816.F32.BF16 R64, R100, R146, R64 ;  /* 0x000000926440723c */ /* 0x000fe20000041840 */
[----:B------:R1:W2:Y:S03]  /*6d40*/  LDG.E R104, [R108.64+0x100] ;  /* 0x000100206c687981 */ /* 0x0002a6000c1e1900 */
[----:B-1----:R-:W-:Y:S02]  /*6d50*/  MOV R109, R171 ;  /* 0x000000ab006d7202 */ /* 0x002fe40000000f00 */
[----:B------:R-:W-:Y:S01]  /*6d60*/  MOV R108, R169 ;  /* 0x000000a9006c7202 */ /* 0x000fe20000000f00 */
[C---:B---3--:R-:W-:Y:S02]  /*6d70*/  FADD.FTZ R101, -R106.reuse, R4 ;  /* 0x000000046a657221 */ /* 0x048fe40000010100 */
[----:B------:R-:W-:Y:S03]  /*6d80*/  FADD.FTZ R100, -R106, R5 ;  /* 0x000000056a647221 */ /* 0x000fe60000010100 */
[----:B------:R-:W-:Y:S02]  /*6d90*/  FFMA.FTZ R5, -R249, R249, 1 ;  /* 0x3f800000f9057423 */ /* 0x000fe400000101f9 */
[----:B------:R-:W-:Y:S02]  /*6da0*/  FFMA.FTZ R4, -R247, R247, 1 ;  /* 0x3f800000f7047423 */ /* 0x000fe400000101f7 */
        /* <DEDUP_REMOVED lines=69> */
[----:B------:R-:W-:Y:S02]  /*7200*/  FMUL.FTZ R113, R16, R32 ;  /* 0x0000002010717220 */ /* 0x000fe40000410000 */
[----:B------:R-:W-:Y:S02]  /*7210*/  FMUL.FTZ R112, R5, R21 ;  /* 0x0000001505707220 */ /* 0x000fe40000410000 */
[C---:B----4-:R-:W-:Y:S02]  /*7220*/  FADD.FTZ R16, -R105.reuse, R6 ;  /* 0x0000000669107221 */ /* 0x050fe40000010100 */
[----:B------:R-:W-:Y:S02]  /*7230*/  FFMA.FTZ R5, -R108, R108, 1 ;  /* 0x3f8000006c057423 */ /* 0x000fe4000001016c */
[----:B------:R-:W-:Y:S02]  /*7240*/  FADD.FTZ R6, -R105, R7 ;  /* 0x0000000769067221 */ /* 0x000fe40000010100 */
[----:B------:R-:W-:Y:S02]  /*7250*/  FMUL.FTZ R7, R107, R16 ;  /* 0x000000106b077220 */ /* 0x000fe40000410000 */
[----:B------:R-:W-:Y:S02]  /*7260*/  FMUL.FTZ R5, R5, c[0x0][0x2ec] ;  /* 0x0000bb0005057a20 */ /* 0x000fe40000410000 */
[----:B------:R-:W-:Y:S02]  /*7270*/  FADD.FTZ R16, -R105, R18 ;  /* 0x0000001269107221 */ /* 0x000fe40000010100 */
[----:B------:R-:W-:Y:S02]  /*7280*/  FMUL.FTZ R110, R5, R7 ;  /* 0x00000007056e7220 */ /* 0x000fe40000410000 */
[----:B------:R-:W-:Y:S02]  /*7290*/  FFMA.FTZ R5, -R208, R208, 1 ;  /* 0x3f800000d0057423 */ /* 0x000fe400000101d0 */
[----:B------:R-:W-:Y:S02]  /*72a0*/  FADD.FTZ R18, -R105, R19 ;  /* 0x0000001369127221 */ /* 0x000fe40000010100 */
[----:B------:R-:W-:Y:S02]  /*72b0*/  FMUL.FTZ R4, R4, c[0x0][0x2ec] ;  /* 0x0000bb0004047a20 */ /* 0x000fe40000410000 */
[----:B------:R-:W-:Y:S02]  /*72c0*/  FMUL.FTZ R18, R209, R18 ;  /* 0x00000012d1127220 */ /* 0x000fe40000410000 */
[----:B------:R-:W-:Y:S01]  /*72d0*/  FFMA.FTZ R17, -R185, R185, 1 ;  /* 0x3f800000b9117423 */ /* 0x000fe200000101b9 */
[----:B------:R-:W3:Y:S01]  /*72e0*/  LDL.LU R209, [R1+0x12c] ;  /* 0x00012c0001d17983 */ /* 0x000ee20000300800 */
[----:B------:R-:W-:Y:S02]  /*72f0*/  FMUL.FTZ R111, R4, R20 ;  /* 0x00000014046f7220 */ /* 0x000fe40000410000 */
[----:B------:R-:W-:Y:S01]  /*7300*/  FFMA.FTZ R4, -R109, R109, 1 ;  /* 0x3f8000006d047423 */ /* 0x000fe2000001016d */
[----:B------:R-:W4:Y:S01]  /*7310*/  LDL.LU R208, [R1+0x128] ;  /* 0x0001280001d07983 */ /* 0x000f220000300800 */
[----:B------:R-:W-:Y:S02]  /*7320*/  FMUL.FTZ R17, R17, c[0x0][0x2ec] ;  /* 0x0000bb0011117a20 */ /* 0x000fe40000410000 */
[----:B------:R-:W-:Y:S02]  /*7330*/  FMUL.FTZ R6, R193, R6 ;  /* 0x00000006c1067220 */ /* 0x000fe40000410000 */
[----:B------:R-:W-:Y:S02]  /*7340*/  FMUL.FTZ R4, R4, c[0x0][0x2ec] ;  /* 0x0000bb0004047a20 */ /* 0x000fe40000410000 */
[----:B------:R-:W-:Y:S02]  /*7350*/  FMUL.FTZ R114, R17, R33 ;  /* 0x0000002111727220 */ /* 0x000fe40000410000 */
[----:B------:R-:W-:Y:S02]  /*7360*/  FMUL.FTZ R109, R4, R6 ;  /* 0x00000006046d7220 */ /* 0x000fe40000410000 */
[----:B------:R-:W-:Y:S02]  /*7370*/  FMUL.FTZ R19, R195, R16 ;  /* 0x00000010c3137220 */ /* 0x000fe40000410000 */
[----:B------:R-:W-:Y:S02]  /*7380*/  FADD.FTZ R17, -R105, R22 ;  /* 0x0000001669117221 */ /* 0x000fe40000010100 */
[----:B------:R-:W-:Y:S02]  /*7390*/  FFMA.FTZ R4, -R239, R239, 1 ;  /* 0x3f800000ef047423 */ /* 0x000fe400000101ef */
[----:B------:R-:W-:Y:S01]  /*73a0*/  FMUL.FTZ R5, R5, c[0x0][0x2ec] ;  /* 0x0000bb0005057a20 */ /* 0x000fe20000410000 */
[----:B------:R1:W5:Y:S01]  /*73b0*/  LDL.LU R239, [R1+0x124] ;  /* 0x0001240001ef7983 */ /* 0x0003620000300800 */
[----:B------:R-:W-:Y:S02]  /*73c0*/  FFMA.FTZ R6, -R238, R238, 1 ;  /* 0x3f800000ee067423 */ /* 0x000fe400000101ee */
[----:B------:R-:W-:Y:S01]  /*73d0*/  FADD.FTZ R16, -R105, R23 ;  /* 0x0000001769107221 */ /* 0x000fe20000010100 */
        /* <DEDUP_REMOVED lines=52> */
[----:B--2---:R-:W-:Y:S02]  /*7720*/  FADD.FTZ R5, -R104, R8 ;  /* 0x0000000868057221 */ /* 0x004fe40000010100 */
        /* <DEDUP_REMOVED lines=34> */
[----:B------:R-:W-:Y:S02]  /*7950*/  FMUL.FTZ R23, R6, R12 ;  /* 0x0000000c06177220 */ /* 0x000fe40000410000 */
        /* <DEDUP_REMOVED lines=9> */
[----:B------:R-:W-:Y:S02]  /*79f0*/  FADD.FTZ R8, -R104, R29 ;  /* 0x0000001d68087221 */ /* 0x000fe40000010100 */
[----:B------:R-:W-:Y:S02]  /*7a00*/  FMUL.FTZ R9, R156, R9 ;  /* 0x000000099c097220 */ /* 0x000fe40000410000 */
[----:B------:R-:W-:Y:S01]  /*7a10*/  FMUL.FTZ R8, R153, R8 ;  /* 0x0000000899087220 */ /* 0x000fe20000410000 */
[----:B------:R1:W5:Y:S01]  /*7a20*/  LDL.LU R156, [R1+0xf0] ;  /* 0x0000f000019c7983 */ /* 0x0003620000300800 */
[----:B------:R-:W-:Y:S02]  /*7a30*/  FFMA.FTZ R7, -R152, R152, 1 ;  /* 0x3f80000098077423 */ /* 0x000fe40000010198 */
[----:B------:R-:W-:Y:S01]  /*7a40*/  FFMA.FTZ R6, -R151, R151, 1 ;  /* 0x3f80000097067423 */ /* 0x000fe20000010197 */
[----:B------:R1:W5:Y:S01]  /*7a50*/  LDL.LU R153, [R1+0xec] ;  /* 0x0000ec0001997983 */ /* 0x0003620000300800 */
[----:B------:R-:W-:Y:S02]  /*7a60*/  FFMA.FTZ R4, -R98, R98, 1 ;  /* 0x3f80000062047423 */ /* 0x000fe40000010162 */
[----:B------:R-:W-:Y:S01]  /*7a70*/  FFMA.FTZ R5, -R99, R99, 1 ;  /* 0x3f80000063057423 */ /* 0x000fe20000010163 */
[----:B------:R1:W5:Y:S01]  /*7a80*/  LDL.LU R152, [R1+0xe8] ;  /* 0x0000e80001987983 */ /* 0x0003620000300800 */
[----:B------:R-:W-:Y:S02]  /*7a90*/  FMUL.FTZ R4, R4, c[0x0][0x2ec] ;  /* 0x0000bb0004047a20 */ /* 0x000fe40000410000 */
[----:B------:R-:W-:Y:S01]  /*7aa0*/  FMUL.FTZ R7, R7, c[0x0][0x2ec] ;  /* 0x0000bb0007077a20 */ /* 0x000fe20000410000 */
[----:B------:R1:W5:Y:S01]  /*7ab0*/  LDL.LU R151, [R1+0xe4] ;  /* 0x0000e40001977983 */ /* 0x0003620000300800 */
[----:B------:R-:W-:Y:S02]  /*7ac0*/  FMUL.FTZ R18, R4, R8 ;  /* 0x0000000804127220 */ /* 0x000fe40000410000 */
[----:B------:R-:W-:Y:S01]  /*7ad0*/  FADD.FTZ R8, -R104, R45 ;  /* 0x0000002d68087221 */ /* 0x000fe20000010100 */
[----:B------:R1:W5:Y:S01]  /*7ae0*/  LDL.LU R99, [R1+0xe0] ;  /* 0x0000e00001637983 */ /* 0x0003620000300800 */
[----:B------:R-:W-:Y:S02]  /*7af0*/  FFMA.FTZ R4, -R94, R94, 1 ;  /* 0x3f8000005e047423 */ /* 0x000fe4000001015e */
[----:B------:R-:W-:Y:S01]  /*7b00*/  FMUL.FTZ R6, R6, c[0x0][0x2ec] ;  /* 0x0000bb0006067a20 */ /* 0x000fe20000410000 */
[----:B------:R1:W5:Y:S01]  /*7b10*/  LDL.LU R98, [R1+0xdc] ;  /* 0x0000dc0001627983 */ /* 0x0003620000300800 */
[----:B------:R-:W-:Y:S02]  /*7b20*/  FMUL.FTZ R5, R5, c[0x0][0x2ec] ;  /* 0x0000bb0005057a20 */ /* 0x000fe40000410000 */
[----:B------:R-:W-:Y:S02]  /*7b30*/  FMUL.FTZ R49, R7, R13 ;  /* 0x0000000d07317220 */ /* 0x000fe40000410000 */
[----:B------:R-:W-:Y:S02]  /*7b40*/  FMUL.FTZ R8, R231, R8 ;  /* 0x00000008e7087220 */ /* 0x000fe40000410000 */
[----:B------:R-:W-:Y:S02]  /*7b50*/  FFMA.FTZ R7, -R97, R97, 1 ;  /* 0x3f80000061077423 */ /* 0x000fe40000010161 */
[----:B------:R-:W-:Y:S01]  /*7b60*/  FMUL.FTZ R4, R4, c[0x0][0x2ec] ;  /* 0x0000bb0004047a20 */ /* 0x000fe20000410000 */
[----:B------:R1:W5:Y:S01]  /*7b70*/  LDL.LU R97, [R1+0xd8] ;  /* 0x0000d80001617983 */ /* 0x0003620000300800 */
[----:B------:R-:W-:Y:S02]  /*7b80*/  FMUL.FTZ R22, R6, R12 ;  /* 0x0000000c06167220 */ /* 0x000fe40000410000 */
[----:B------:R-:W-:Y:S02]  /*7b90*/  FMUL.FTZ R16, R5, R9 ;  /* 0x0000000905107220 */ /* 0x000fe40000410000 */
[C---:B------:R-:W-:Y:S02]  /*7ba0*/  FADD.FTZ R12, -R104.reuse, R41 ;  /* 0x00000029680c7221 */ /* 0x040fe40000010100 */
[----:B------:R-:W-:Y:S02]  /*7bb0*/  FADD.FTZ R9, -R104, R44 ;  /* 0x0000002c68097221 */ /* 0x000fe40000010100 */
[----:B------:R-:W-:Y:S02]  /*7bc0*/  FFMA.FTZ R6, -R96, R96, 1 ;  /* 0x3f80000060067423 */ /* 0x000fe40000010160 */
[----:B------:R-:W-:Y:S01]  /*7bd0*/  FFMA.FTZ R5, -R95, R95, 1 ;  /* 0x3f8000005f057423 */ /* 0x000fe2000001015f */
[----:B------:R1:W5:Y:S01]  /*7be0*/  LDL.LU R96, [R1+0xd4] ;  /* 0x0000d40001607983 */ /* 0x0003620000300800 */
[----:B------:R-:W-:Y:S02]  /*7bf0*/  FMUL.FTZ R41, R4, R8 ;  /* 0x0000000804297220 */ /* 0x000fe40000410000 */
[----:B------:R-:W-:Y:S01]  /*7c00*/  FADD.FTZ R8, -R104, R61 ;  /* 0x0000003d68087221 */ /* 0x000fe20000010100 */
[----:B------:R1:W5:Y:S01]  /*7c10*/  LDL.LU R95, [R1+0xd0] ;  /* 0x0000d000015f7983 */ /* 0x0003620000300800 */
[----:B------:R-:W-:Y:S02]  /*7c20*/  FFMA.FTZ R4, -R226, R226, 1 ;  /* 0x3f800000e2047423 */ /* 0x000fe400000101e2 */
[----:B------:R-:W-:Y:S01]  /*7c30*/  FMUL.FTZ R9, R234, R9 ;  /* 0x00000009ea097220 */ /* 0x000fe20000410000 */
[----:B------:R1:W5:Y:S01]  /*7c40*/  LDL.LU R94, [R1+0xcc] ;  /* 0x0000cc00015e7983 */ /* 0x0003620000300800 */
[----:B------:R-:W-:Y:S02]  /*7c50*/  FMUL.FTZ R5, R5, c[0x0][0x2ec] ;  /* 0x0000bb0005057a20 */ /* 0x000fe40000410000 */
[----:B------:R-:W-:Y:S02]  /*7c60*/  FMUL.FTZ R8, R186, R8 ;  /* 0x00000008ba087220 */ /* 0x000fe40000410000 */
[----:B------:R-:W-:Y:S02]  /*7c70*/  FMUL.FTZ R4, R4, c[0x0][0x2ec] ;  /* 0x0000bb0004047a20 */ /* 0x000fe40000410000 */
[----:B------:R-:W-:Y:S02]  /*7c80*/  FMUL.FTZ R44, R5, R9 ;  /* 0x00000009052c7220 */ /* 0x000fe40000410000 */
[----:B------:R-:W-:Y:S02]  /*7c90*/  FADD.FTZ R9, -R104, R60 ;  /* 0x0000003c68097221 */ /* 0x000fe40000010100 */
[----:B------:R-:W-:Y:S02]  /*7ca0*/  FFMA.FTZ R5, -R227, R227, 1 ;  /* 0x3f800000e3057423 */ /* 0x000fe400000101e3 */
[----:B------:R-:W-:Y:S02]  /*7cb0*/  FMUL.FTZ R37, R4, R8 ;  /* 0x0000000804257220 */ /* 0x000fe40000410000 */
[----:B------:R-:W-:Y:S02]  /*7cc0*/  FADD.FTZ R4, -R0, R10 ;  /* 0x0000000a00047221 */ /* 0x000fe40000010100 */
[----:B------:R-:W-:Y:S02]  /*7cd0*/  FADD.FTZ R13, -R104, R40 ;  /* 0x00000028680d7221 */ /* 0x000fe40000010100 */
[----:B------:R-:W-:Y:S02]  /*7ce0*/  FMUL.FTZ R9, R187, R9 ;  /* 0x00000009bb097220 */ /* 0x000fe40000410000 */
[----:B------:R-:W-:Y:S02]  /*7cf0*/  FMUL.FTZ R5, R5, c[0x0][0x2ec] ;  /* 0x0000bb0005057a20 */ /* 0x000fe40000410000 */
[----:B------:R-:W-:Y:S02]  /*7d00*/  FADD.FTZ R10, -R0, R11 ;  /* 0x0000000b000a7221 */ /* 0x000fe40000010100 */
[----:B------:R-:W-:Y:S02]  /*7d10*/  FMUL.FTZ R11, R93, R4 ;  /* 0x000000045d0b7220 */ /* 0x000fe40000410000 */
[----:B------:R-:W-:Y:S01]  /*7d20*/  FMUL.FTZ R13, R246, R13 ;  /* 0x0000000df60d7220 */ /* 0x000fe20000410000 */
        /* <DEDUP_REMOVED lines=9> */
[----:B------:R-:W-:Y:S02]  /*7dc0*/  FADD.FTZ R13, -R104, R56 ;  /* 0x00000038680d7221 */ /* 0x000fe40000010100 */
[----:B------:R-:W-:Y:S02]  /*7dd0*/  FFMA.FTZ R7, -R233, R233, 1 ;  /* 0x3f800000e9077423 */ /* 0x000fe400000101e9 */
[----:B------:R-:W-:Y:S01]  /*7de0*/  FADD.FTZ R8, -R0, R15 ;  /* 0x0000000f00087221 */ /* 0x000fe20000010100 */
[----:B---3--:R-:W-:Y:S01]  /*7df0*/  MOV R56, R209 ;  /* 0x000000d100387202 */ /* 0x008fe20000000f00 */
[----:B------:R-:W-:Y:S02]  /*7e00*/  FMUL.FTZ R9, R91, R9 ;  /* 0x000000095b097220 */ /* 0x000fe40000410000 */
[----:B------:R-:W-:Y:S01]  /*7e10*/  FMUL.FTZ R45, R6, R12 ;  /* 0x0000000c062d7220 */ /* 0x000fe20000410000 */
[----:B------:R1:W5:Y:S01]  /*7e20*/  LDL.LU R91, [R1+0xc0] ;  /* 0x0000c000015b7983 */ /* 0x0003620000300800 */
[----:B------:R-:W-:Y:S01]  /*7e30*/  FADD.FTZ R12, -R104, R57 ;  /* 0x00000039680c7221 */ /* 0x000fe20000010100 */
[----:B----4-:R-:W-:Y:S01]  /*7e40*/  MOV R57, R208 ;  /* 0x000000d000397202 */ /* 0x010fe20000000f00 */
        /* <DEDUP_REMOVED lines=69> */
[----:B------:R-:W-:Y:S01]  /*82a0*/  FMUL.FTZ R17, R4, R17 ;  /* 0x0000001104117220 */ /* 0x000fe20000410000 */
[----:B------:R1:W5:Y:S01]  /*82b0*/  LDL.LU R71, [R1+0x70] ;  /* 0x0000700001477983 */ /* 0x0003620000300800 */
[----:B------:R-:W-:Y:S02]  /*82c0*/  FFMA.FTZ R4, -R70, R70, 1 ;  /* 0x3f80000046047423 */ /* 0x000fe40000010146 */
[----:B------:R-:W-:Y:S01]  /*82d0*/  FADD.FTZ R36, -R0, R58 ;  /* 0x0000003a00247221 */ /* 0x000fe20000010100 */
[----:B------:R1:W5:Y:S01]  /*82e0*/  LDL.LU R70, [R1+0x6c] ;  /* 0x00006c0001467983 */ /* 0x0003620000300800 */
[----:B------:R-:W-:Y:S02]  /*82f0*/  FMUL.FTZ R6, R6, c[0x0][0x2ec] ;  /* 0x0000bb0006067a20 */ /* 0x000fe40000410000 */
[----:B------:R-:W-:Y:S02]  /*8300*/  FMUL.FTZ R36, R69, R36 ;  /* 0x0000002445247220 */ /* 0x000fe40000410000 */
[----:B------:R-:W-:Y:S01]  /*8310*/  FMUL.FTZ R7, R7, c[0x0][0x2ec] ;  /* 0x0000bb0007077a20 */ /* 0x000fe20000410000 */
[----:B------:R1:W5:Y:S01]  /*8320*/  LDL.LU R69, [R1+0x68] ;  /* 0x0000680001457983 */ /* 0x0003620000300800 */
[----:B------:R-:W-:Y:S02]  /*8330*/  FMUL.FTZ R5, R5, c[0x0][0x2ec] ;  /* 0x0000bb0005057a20 */ /* 0x000fe40000410000 */
[----:B------:R-:W-:Y:S02]  /*8340*/  FMUL.FTZ R13, R6, R13 ;  /* 0x0000000d060d7220 */ /* 0x000fe40000410000 */
[----:B------:R-:W-:Y:S02]  /*8350*/  FFMA.FTZ R6, -R68, R68, 1 ;  /* 0x3f80000044067423 */ /* 0x000fe40000010144 */
[----:B------:R-:W-:Y:S01]  /*8360*/  FMUL.FTZ R4, R4, c[0x0][0x2ec] ;  /* 0x0000bb0004047a20 */ /* 0x000fe20000410000 */
[----:B------:R1:W5:Y:S01]  /*8370*/  LDL.LU R68, [R1+0x64] ;  /* 0x0000640001447983 */ /* 0x0003620000300800 */
[----:B------:R-:W-:Y:S02]  /*8380*/  FMUL.FTZ R8, R7, R8 ;  /* 0x0000000807087220 */ /* 0x000fe40000410000 */
        /* <DEDUP_REMOVED lines=8> */
[----:B------:R-:W-:Y:S02]  /*8410*/  FADD.FTZ R33, -R0, R63 ;  /* 0x0000003f00217221 */ /* 0x000fe40000010100 */
[----:B------:R-:W-:Y:S02]  /*8420*/  FFMA.FTZ R0, -R252, R252, 1 ;  /* 0x3f800000fc007423 */ /* 0x000fe400000101fc */
        /* <DEDUP_REMOVED lines=12> */
[----:B-1----:R-:W-:Y:S01]  /*84f0*/  IMAD.MOV.U32 R6, RZ, RZ, c[0x0][0x190] ;  /* 0x00006400ff067624 */ /* 0x002fe200078e00ff */
        /* <DEDUP_REMOVED lines=32> */
.L_x_603:
        /* <DEDUP_REMOVED lines=149> */
.L_x_604:
        /* <DEDUP_REMOVED lines=296> */
.L_x_606:
        /* <DEDUP_REMOVED lines=19> */
.L_x_607:
        /* <DEDUP_REMOVED lines=43> */
.L_x_609:
[----:B--2---:R-:W-:Y:S05]  /*a6b0*/  BSYNC B0 ;  /* 0x0000000000007941 */ /* 0x004fea0003800000 */
.L_x_608:
        /* <DEDUP_REMOVED lines=14> */
.L_x_611:
[----:B------:R-:W-:Y:S05]  /*a7a0*/  BSYNC B0 ;  /* 0x0000000000007941 */ /* 0x000fea0003800000 */
.L_x_610:
        /* <DEDUP_REMOVED lines=25> */
.L_x_613:
[----:B------:R-:W-:Y:S05]  /*a940*/  BSYNC B0 ;  /* 0x0000000000007941 */ /* 0x000fea0003800000 */
.L_x_612:
        /* <DEDUP_REMOVED lines=12> */
.L_x_586:
        /* <DEDUP_REMOVED lines=21> */
.L_x_615:
        /* <DEDUP_REMOVED lines=19> */
.L_x_616:
        /* <DEDUP_REMOVED lines=37> */
.L_x_618:
[----:B------:R-:W-:Y:S05]  /*aee0*/  BSYNC B0 ;  /* 0x0000000000007941 */ /* 0x000fea0003800000 */
.L_x_617:
        /* <DEDUP_REMOVED lines=15> */
.L_x_620:
[----:B------:R-:W-:Y:S05]  /*afe0*/  BSYNC B0 ;  /* 0x0000000000007941 */ /* 0x000fea0003800000 */
.L_x_619:
        /* <DEDUP_REMOVED lines=26> */
.L_x_622:
[----:B------:R-:W-:Y:S05]  /*b190*/  BSYNC B0 ;  /* 0x0000000000007941 */ /* 0x000fea0003800000 */
.L_x_621:
        /* <DEDUP_REMOVED lines=12> */
.L_x_614:
[----:B------:R-:W-:Y:S05]  /*b260*/  BSYNC B1 ;  /* 0x0000000000017941 */ /* 0x000fea0003800000 */
.L_x_581:
        /* <DEDUP_REMOVED lines=11> */
.L_x_623:
[----:B------:R-:W-:Y:S05]  /*b320*/  EXIT ;  /* 0x000000000000794d */ /* 0x000fea0003800000 */
.L_x_625:
        /* <DEDUP_REMOVED lines=13> */
.L_x_1341:


//--------------------- .text._ZN5flash44flash_bwd_dq_dk_dv_loop_seqk_parallel_kernelI23Flash_bwd_kernel_traitsILi32ELi128ELi128ELi8ELi4ELi4ELi4ELb1ELb0EN7cutlass10bfloat16_tE19Flash_kernel_traitsILi32ELi128ELi128ELi8ES3_EELb1ELb0ELb1ELb0ELb0ELb1ELb0EEEvNS_16Flash_bwd_paramsE --------------------------
	.section	.text._ZN5flash44flash_bwd_dq_dk_dv_loop_seqk_parallel_kernelI23Flash_bwd_kernel_traitsILi32ELi128ELi128ELi8ELi4ELi4ELi4ELb1ELb0EN7cutlass10bfloat16_tE19Flash_kernel_traitsILi32ELi128ELi128ELi8ES3_EELb1ELb0ELb1ELb0ELb0ELb1ELb0EEEvNS_16Flash_bwd_paramsE,"ax",@progbits
	.sectioninfo	@"SHI_REGISTERS=255"
	.align	128
        .global         _ZN5flash44flash_bwd_dq_dk_dv_loop_seqk_parallel_kernelI23Flash_bwd_kernel_traitsILi32ELi128ELi128ELi8ELi4ELi4ELi4ELb1ELb0EN7cutlass10bfloat16_tE19Flash_kernel_traitsILi32ELi128ELi128ELi8ES3_EELb1ELb0ELb1ELb0ELb0ELb1ELb0EEEvNS_16Flash_bwd_paramsE
        .type           _ZN5flash44flash_bwd_dq_dk_dv_loop_seqk_parallel_kernelI23Flash_bwd_kernel_traitsILi32ELi128ELi128ELi8ELi4ELi4ELi4ELb1ELb0EN7cutlass10bfloat16_tE19Flash_kernel_traitsILi32ELi128ELi128ELi8ES3_EELb1ELb0ELb1ELb0ELb0ELb1ELb0EEEvNS_16Flash_bwd_paramsE,@function
        .size           _ZN5flash44flash_bwd_dq_dk_dv_loop_seqk_parallel_kernelI23Flash_bwd_kernel_traitsILi32ELi128ELi128ELi8ELi4ELi4ELi4ELb1ELb0EN7cutlass10bfloat16_tE19Flash_kernel_traitsILi32ELi128ELi128ELi8ES3_EELb1ELb0ELb1ELb0ELb0ELb1ELb0EEEvNS_16Flash_bwd_paramsE,(.L_x_1342 - _ZN5flash44flash_bwd_dq_dk_dv_loop_seqk_parallel_kernelI23Flash_bwd_kernel_traitsILi32ELi128ELi128ELi8ELi4ELi4ELi4ELb1ELb0EN7cutlass10bfloat16_tE19Flash_kernel_traitsILi32ELi128ELi128ELi8ES3_EELb1ELb0ELb1ELb0ELb0ELb1ELb0EEEvNS_16Flash_bwd_paramsE)
        .other          _ZN5flash44flash_bwd_dq_dk_dv_loop_seqk_parallel_kernelI23Flash_bwd_kernel_traitsILi32ELi128ELi128ELi8ELi4ELi4ELi4ELb1ELb0EN7cutlass10bfloat16_tE19Flash_kernel_traitsILi32ELi128ELi128ELi8ES3_EELb1ELb0ELb1ELb0ELb0ELb1ELb0EEEvNS_16Flash_bwd_paramsE,@"STO_CUDA_ENTRY STV_DEFAULT"
_ZN5flash44flash_bwd_dq_dk_dv_loop_seqk_parallel_kernelI23Flash_bwd_kernel_traitsILi32ELi128ELi128ELi8ELi4ELi4ELi4ELb1ELb0EN7cutlass10bfloat16_tE19Flash_kernel_traitsILi32ELi128ELi128ELi8ES3_EELb1ELb0ELb1ELb0ELb0ELb1ELb0EEEvNS_16Flash_bwd_paramsE:
.text._ZN5flash44flash_bwd_dq_dk_dv_loop_seqk_parallel_kernelI23Flash_bwd_kernel_traitsILi32ELi128ELi128ELi8ELi4ELi4ELi4ELb1ELb0EN7cutlass10bfloat16_tE19Flash_kernel_traitsILi32ELi128ELi128ELi8ES3_EELb1ELb0ELb1ELb0ELb0ELb1ELb0EEEvNS_16Flash_bwd_paramsE:
        /* <DEDUP_REMOVED lines=19> */
[----:B------:R-:W-:Y:S01]  /*0130*/  ULDC UR59, c[0x0][0x22c] ;  /* 0x00008b00003b7ab9 */ /* 0x000fe20000000800 */
[----:B------:R-:W3:Y:S01]  /*0140*/  S2UR UR53, SR_CTAID.Y ;  /* 0x00000000003579c3 */ /* 0x000ee20000002600 */
[----:B------:R-:W-:-:S02]  /*0150*/  UIMAD UR5, UR7, UR6, UR5 ;  /* 0x00000006070572a4 */ /* 0x000fc4000f8e0205 */
[----:B------:R-:W-:Y:S02]  /*0160*/  ULDC UR15, c[0x0][0x1c8] ;  /* 0x00007200000f7ab9 */ /* 0x000fe40000000800 */
[----:B------:R-:W-:Y:S02]  /*0170*/  ULDC UR10, c[0x0][0x1c0] ;  /* 0x00007000000a7ab9 */ /* 0x000fe40000000800 */
[----:B------:R-:W-:Y:S02]  /*0180*/  ULDC.U8 UR11, c[0x0][0x328] ;  /* 0x0000ca00000b7ab9 */ /* 0x000fe40000000000 */
[----:B------:R-:W-:Y:S02]  /*0190*/  UISETP.NE.AND UP5, UPT, UR11, URZ, UPT ;  /* 0x0000003f0b00728c */ /* 0x000fe4000bfa5270 */
[----:B------:R-:W-:Y:S02]  /*01a0*/  ULDC UR56, c[0x0][0x1c0] ;  /* 0x0000700000387ab9 */ /* 0x000fe40000000800 */
[----:B------:R-:W-:Y:S01]  /*01b0*/  ULDC.U8 UR12, c[0x0][0x3d0] ;  /* 0x0000f400000c7ab9 */ /* 0x000fe20000000000 */
[----:B-1----:R-:W-:Y:S01]  /*01c0*/  SHF.R.S32.HI R5, RZ, 0x1f, R6 ;  /* 0x0000001fff057819 */ /* 0x002fe20000011406 */
[----:B--2---:R-:W-:-:S02]  /*01d0*/  UIMAD UR20, UR54, UR59, URZ ;  /* 0x0000003b361472a4 */ /* 0x004fc4000f8e023f */
[----:B------:R-:W-:Y:S01]  /*01e0*/  ULDC UR13, c[0x0][0x1c0] ;  /* 0x00007000000d7ab9 */ /* 0x000fe20000000800 */
[CC--:B------:R-:W-:Y:S01]  /*01f0*/  LEA.HI R3, R5.reuse, R6.reuse, RZ, 0x2 ;  /* 0x0000000605037211 */ /* 0x0c0fe200078f10ff */
[----:B------:R-:W-:Y:S01]  /*0200*/  ULDC UR21, c[0x0][0x224] ;  /* 0x0000890000157ab9 */ /* 0x000fe20000000800 */
[-C--:B------:R-:W-:Y:S01]  /*0210*/  LEA.HI R9, R5, R6.reuse, RZ, 0x5 ;  /* 0x0000000605097211 */ /* 0x080fe200078f28ff */
[----:B------:R-:W-:Y:S01]  /*0220*/  UIMAD.WIDE UR56, UR59, UR56, URZ ;  /* 0x000000383b3872a5 */ /* 0x000fe2000f8e023f */
[----:B------:R-:W-:Y:S01]  /*0230*/  LOP3.LUT R4, R3, 0xfffffffc, RZ, 0xc0, !PT ;  /* 0xfffffffc03047812 */ /* 0x000fe200078ec0ff */
[----:B---3--:R-:W-:Y:S01]  /*0240*/  UIMAD UR6, UR53, UR10, UR54 ;  /* 0x0000000a350672a4 */ /* 0x008fe2000f8e0236 */
[--C-:B------:R-:W-:Y:S01]  /*0250*/  SHF.R.S32.HI R0, RZ, 0x2, R3.reuse ;  /* 0x00000002ff007819 */ /* 0x100fe20000011403 */
[----:B------:R-:W-:Y:S01]  /*0260*/  USHF.R.S32.HI UR10, URZ, 0x1f, UR54 ;  /* 0x0000001f3f0a7899 */ /* 0x000fe20008011436 */
[CC--:B------:R-:W-:Y:S01]  /*0270*/  LEA.HI R161, R5.reuse, R6.reuse, RZ, 0x3 ;  /* 0x0000000605a17211 */ /* 0x0c0fe200078f18ff */
[----:B------:R-:W-:Y:S01]  /*0280*/  IMAD.IADD R12, R6, 0x1, -R4 ;  /* 0x00000001060c7824 */ /* 0x000fe200078e0a04 */
[CC--:B------:R-:W-:Y:S01]  /*0290*/  LEA.HI R243, R5.reuse, R6.reuse, RZ, 0x7 ;  /* 0x0000000605f37211 */ /* 0x0c0fe200078f38ff */
[----:B------:R-:W-:Y:S01]  /*02a0*/  USHF.L.U32 UR11, UR53, 0x7, URZ ;  /* 0x00000007350b7899 */ /* 0x000fe2000800063f */
[----:B------:R-:W-:Y:S01]  /*02b0*/  SHF.R.S32.HI R2, RZ, 0x1f, R3 ;  /* 0x0000001fff027819 */ /* 0x000fe20000011403 */
[----:B------:R-:W-:Y:S01]  /*02c0*/  UISETP.NE.AND UP6, UPT, UR12, URZ, UPT ;  /* 0x0000003f0c00728c */ /* 0x000fe2000bfc5270 */
[----:B------:R-:W-:Y:S01]  /*02d0*/  LEA.HI R5, R5, R6, RZ, 0x4 ;  /* 0x0000000605057211 */ /* 0x000fe200078f20ff */
[----:B------:R-:W-:Y:S01]  /*02e0*/  UIMAD UR59, UR59, UR13, URZ ;  /* 0x0000000d3b3b72a4 */ /* 0x000fe2000f8e023f */
[----:B------:R-:W-:Y:S01]  /*02f0*/  LOP3.LUT R7, R9, 0xffffffe0, RZ, 0xc0, !PT ;  /* 0xffffffe009077812 */ /* 0x000fe200078ec0ff */
[----:B------:R-:W-:Y:S01]  /*0300*/  UIMAD.WIDE.U32 UR12, UR53, UR21, URZ ;  /* 0x00000015350c72a5 */ /* 0x000fe2000f8e003f */
[-C--:B------:R-:W-:Y:S01]  /*0310*/  LEA.HI R4, R3, R0.reuse, RZ, 0x1 ;  /* 0x0000000003047211 */ /* 0x080fe200078f08ff */
[----:B------:R-:W-:Y:S01]  /*0320*/  ULDC UR16, c[0x0][0x214] ;  /* 0x0000850000107ab9 */ /* 0x000fe20000000800 */
[----:B------:R-:W-:Y:S01]  /*0330*/  LEA.HI R3, R2, R0, RZ, 0x3 ;  /* 0x0000000002037211 */ /* 0x000fe200078f18ff */
[----:B------:R-:W-:Y:S01]  /*0340*/  IMAD.IADD R2, R6, 0x1, -R7 ;  /* 0x0000000106027824 */ /* 0x000fe200078e0a07 */
[----:B------:R-:W-:Y:S01]  /*0350*/  LOP3.LUT R8, R5, 0xfffffff0, RZ, 0xc0, !PT ;  /* 0xfffffff005087812 */ /* 0x000fe200078ec0ff */
[----:B------:R-:W-:Y:S01]  /*0360*/  ULDC UR19, c[0x0][0x224] ;  /* 0x0000890000137ab9 */ /* 0x000fe20000000800 */
[----:B------:R-:W-:Y:S01]  /*0370*/  LOP3.LUT R10, R161, 0xfffffff8, RZ, 0xc0, !PT ;  /* 0xfffffff8a10a7812 */ /* 0x000fe200078ec0ff */
[----:B------:R-:W-:Y:S01]  /*0380*/  UIMAD UR6, UR6, UR19, URZ ;  /* 0x00000013060672a4 */ /* 0x000fe2000f8e023f */
[----:B------:R-:W-:Y:S01]  /*0390*/  LOP3.LUT R4, R4, 0x7fffffe, RZ, 0xc0, !PT ;  /* 0x07fffffe04047812 */ /* 0x000fe200078ec0ff */
[C---:B------:R-:W-:Y:S01]  /*03a0*/  IMAD.IADD R8, R6.reuse, 0x1, -R8 ;  /* 0x0000000106087824 */ /* 0x040fe200078e0a08 */
[----:B------:R-:W-:Y:S01]  /*03b0*/  LOP3.LUT R3, R3, 0xfffffff8, RZ, 0xc0, !PT ;  /* 0xfffffff803037812 */ /* 0x000fe200078ec0ff */
[----:B------:R-:W-:Y:S01]  /*03c0*/  IMAD.IADD R10, R6, 0x1, -R10 ;  /* 0x00000001060a7824 */ /* 0x000fe200078e0a0a */
[----:B------:R-:W-:Y:S01]  /*03d0*/  SHF.R.S32.HI R6, RZ, 0x1f, R2 ;  /* 0x0000001fff067819 */ /* 0x000fe20000011402 */
[C---:B------:R-:W-:Y:S01]  /*03e0*/  IMAD.IADD R11, R0.reuse, 0x1, -R4 ;  /* 0x00000001000b7824 */ /* 0x040fe200078e0a04 */
[----:B------:R-:W-:Y:S01]  /*03f0*/  SHF.R.S32.HI R4, RZ, 0x1f, R9 ;  /* 0x0000001fff047819 */ /* 0x000fe20000011409 */
[----:B------:R-:W-:Y:S01]  /*0400*/  IMAD.IADD R7, R0, 0x1, -R3 ;  /* 0x0000000100077824 */ /* 0x000fe200078e0a03 */
[----:B------:R-:W-:Y:S01]  /*0410*/  SHF.R.S32.HI R0, RZ, 0x4, R5 ;  /* 0x00000004ff007819 */ /* 0x000fe20000011405 */
[----:B------:R-:W-:Y:S01]  /*0420*/  ULDC UR17, c[0x0][0x1c0] ;  /* 0x0000700000117ab9 */ /* 0x000fe20000000800 */
[----:B------:R-:W-:Y:S01]  /*0430*/  LEA.HI R235, R6, R2, RZ, 0x2 ;  /* 0x0000000206eb7211 */ /* 0x000fe200078f10ff */
[----:B------:R-:W-:Y:S01]  /*0440*/  USHF.R.S32.HI UR7, URZ, 0x1f, UR21 ;  /* 0x0000001f3f077899 */ /* 0x000fe20008011415 */
[----:B------:R-:W-:Y:S01]  /*0450*/  SHF.R.S32.HI R6, RZ, 0x3, R161 ;  /* 0x00000003ff067819 */ /* 0x000fe200000114a1 */
[----:B------:R-:W-:Y:S01]  /*0460*/  ULDC UR18, c[0x0][0x1c0] ;  /* 0x0000700000127ab9 */ /* 0x000fe20000000800 */
[----:B------:R-:W-:Y:S01]  /*0470*/  LEA.HI R2, R5, R0, RZ, 0x1 ;  /* 0x0000000005027211 */ /* 0x000fe200078f08ff */
[----:B------:R-:W-:Y:S01]  /*0480*/  UIMAD UR7, UR7, UR53, URZ ;  /* 0x00000035070772a4 */ /* 0x000fe2000f8e023f */
[----:B------:R-:W-:Y:S01]  /*0490*/  SHF.R.S32.HI R5, RZ, 0x5, R9 ;  /* 0x00000005ff057819 */ /* 0x000fe20000011409 */
[----:B------:R-:W-:Y:S01]  /*04a0*/  IMAD.SHL.U32 R6, R6, 0x40, RZ ;  /* 0x0000004006067824 */ /* 0x000fe200078e00ff */
[----:B------:R-:W-:Y:S01]  /*04b0*/  LOP3.LUT R3, R2, 0xfffffffe, RZ, 0xc0, !PT ;  /* 0xfffffffe02037812 */ /* 0x000fe200078ec0ff */
[----:B------:R-:W-:Y:S01]  /*04c0*/  IMAD.U32 R9, RZ, RZ, UR13 ;  /* 0x0000000dff097e24 */ /* 0x000fe2000f8e00ff */
[----:B------:R-:W-:Y:S01]  /*04d0*/  SHF.R.S32.HI R243, RZ, 0x7, R243 ;  /* 0x00000007fff37819 */ /* 0x000fe200000114f3 */
[----:B------:R-:W-:Y:S01]  /*04e0*/  ULDC.64 UR8, c[0x0][0x118] ;  /* 0x0000460000087ab9 */ /* 0x000fe20000000a00 */
[----:B------:R-:W-:Y:S01]  /*04f0*/  LOP3.LUT R2, R6, 0xc0, RZ, 0xc0, !PT ;  /* 0x000000c006027812 */ /* 0x000fe200078ec0ff */
[----:B------:R-:W-:Y:S01]  /*0500*/  IMAD.SHL.U32 R6, R12, 0x8, RZ ;  /* 0x000000080c067824 */ /* 0x000fe200078e00ff */
[C---:B------:R-:W-:Y:S01]  /*0510*/  LOP3.LUT P5, RZ, R7.reuse, 0x2, RZ, 0xc0, !PT ;  /* 0x0000000207ff7812 */ /* 0x040fe200078ac0ff */
[----:B------:R-:W-:Y:S01]  /*0520*/  IMAD.IADD R13, R0, 0x1, -R3 ;  /* 0x00000001000d7824 */ /* 0x000fe200078e0a03 */
[----:B------:R-:W-:Y:S01]  /*0530*/  LEA.HI R0, R4, R5, RZ, 0x2 ;  /* 0x0000000504007211 */ /* 0x000fe200078f10ff */
[----:B------:R-:W-:Y:S01]  /*0540*/  IMAD.U32 R4, RZ, RZ, UR5 ;  /* 0x00000005ff047e24 */ /* 0x000fe2000f8e00ff */
[----:B------:R-:W-:Y:S01]  /*0550*/  LOP3.LUT R3, R2, 0x18, R6, 0xf8, !PT ;  /* 0x0000001802037812 */ /* 0x000fe200078ef806 */
[----:B------:R-:W-:Y:S01]  /*0560*/  ULOP3.LUT UR5, UR54, UR15, URZ, 0x3c, !UPT ;  /* 0x0000000f36057292 */ /* 0x000fe2000f8e3c3f */
[----:B------:R-:W-:Y:S01]  /*0570*/  LOP3.LUT R0, R0, 0xfffffffc, RZ, 0xc0, !PT ;  /* 0xfffffffc00007812 */ /* 0x000fe200078ec0ff */
[----:B------:R-:W-:Y:S01]  /*0580*/  IMAD.SHL.U32 R6, R12, 0x2, RZ ;  /* 0x000000020c067824 */ /* 0x000fe200078e00ff */
[----:B------:R-:W-:Y:S01]  /*0590*/  SHF.R.U32.HI R2, RZ, 0x3, R2 ;  /* 0x00000003ff027819 */ /* 0x000fe20000011602 */
[----:B------:R1:W-:Y:S01]  /*05a0*/  STL [R1+0x1c], R4 ;  /* 0x00001c0401007387 */ /* 0x0003e20000100800 */
[----:B------:R-:W-:Y:S01]  /*05b0*/  LOP3.LUT P4, RZ, R7, 0x4, RZ, 0xc0, !PT ;  /* 0x0000000407ff7812 */ /* 0x000fe2000788c0ff */
        /* <DEDUP_REMOVED lines=9> */
[-C--:B------:R-:W-:Y:S01]  /*0650*/  LEA.HI R11, R11, R8.reuse, RZ, 0x3 ;  /* 0x000000080b0b7211 */ /* 0x080fe200078f18ff */
[----:B------:R-:W-:Y:S01]  /*0660*/  ULDC UR58, c[0x0][0x2e8] ;  /* 0x0000ba00003a7ab9 */ /* 0x000fe20000000800 */
[----:B------:R-:W-:Y:S01]  /*0670*/  SEL R224, R166, 0xffffffe0, !P5 ;  /* 0xffffffe0a6e07807 */ /* 0x000fe20006800000 */
[----:B------:R-:W-:Y:S01]  /*0680*/  IMAD.IADD R3, R10, 0x1, -R0 ;  /* 0x000000010a037824 */ /* 0x000fe200078e0a00 */
[----:B------:R2:W-:Y:S01]  /*0690*/  STL [R1+0x18], R2 ;  /* 0x0000180201007387 */ /* 0x0005e20000100800 */
[----:B------:R-:W-:Y:S01]  /*06a0*/  LEA.HI R0, R8, R8, RZ, 0x1 ;  /* 0x0000000808007211 */ /* 0x000fe200078f08ff */
[----:B------:R-:W-:-:S02]  /*06b0*/  ULDC.U8 UR4, c[0x0][0x2d8] ;  /* 0x0000b60000047ab9 */ /* 0x000fc40000000000 */
[----:B------:R-:W-:Y:S02]  /*06c0*/  UIMAD.WIDE.U32 UR60, UR56, UR12, URZ ;  /* 0x0000000c383c72a5 */ /* 0x000fe4000f8e003f */
[----:B------:R-:W-:Y:S02]  /*06d0*/  USHF.L.U32 UR48, UR59, 0x3, URZ ;  /* 0x000000033b307899 */ /* 0x000fe4000800063f */
[----:B------:R-:W-:Y:S01]  /*06e0*/  USHF.L.U32 UR47, UR59, 0x4, URZ ;  /* 0x000000043b2f7899 */ /* 0x000fe2000800063f */
[----:B-1----:R-:W-:Y:S01]  /*06f0*/  IMAD.U32 R4, RZ, RZ, UR5 ;  /* 0x00000005ff047e24 */ /* 0x002fe2000f8e00ff */
[----:B------:R-:W-:Y:S02]  /*0700*/  UIMAD UR5, UR53, UR17, UR54 ;  /* 0x00000011350572a4 */ /* 0x000fe4000f8e0236 */
[----:B------:R-:W-:Y:S02]  /*0710*/  UIMAD UR46, UR59, 0x18, URZ ;  /* 0x000000183b2e78a4 */ /* 0x000fe4000f8e023f */
[----:B------:R1:W-:Y:S01]  /*0720*/  STL [R1+0x14], R4 ;  /* 0x0000140401007387 */ /* 0x0003e20000100800 */
[----:B------:R-:W-:-:S02]  /*0730*/  USHF.L.U32 UR45, UR59, 0x5, URZ ;  /* 0x000000053b2d7899 */ /* 0x000fc4000800063f */
[----:B------:R-:W-:Y:S02]  /*0740*/  UIMAD UR44, UR59, 0x28, URZ ;  /* 0x000000283b2c78a4 */ /* 0x000fe4000f8e023f */
[----:B------:R-:W-:Y:S02]  /*0750*/  UIMAD UR43, UR59, 0x30, URZ ;  /* 0x000000303b2b78a4 */ /* 0x000fe4000f8e023f */
[----:B------:R-:W-:Y:S02]  /*0760*/  UIMAD UR42, UR59, 0x38, URZ ;  /* 0x000000383b2a78a4 */ /* 0x000fe4000f8e023f */
[----:B------:R-:W-:Y:S01]  /*0770*/  USHF.L.U32 UR41, UR59, 0x6, URZ ;  /* 0x000000063b297899 */ /* 0x000fe2000800063f */
[----:B--2---:R-:W-:Y:S01]  /*0780*/  IMAD R2, R243, 0x8, R13 ;  /* 0x00000008f3027824 */ /* 0x004fe200078e020d */
[----:B------:R-:W-:Y:S02]  /*0790*/  UIMAD UR40, UR59, 0x48, URZ ;  /* 0x000000483b2878a4 */ /* 0x000fe4000f8e023f */
[----:B------:R-:W-:Y:S01]  /*07a0*/  UIMAD UR39, UR59, 0x50, URZ ;  /* 0x000000503b2778a4 */ /* 0x000fe2000f8e023f */
[----:B------:R-:W-:Y:S01]  /*07b0*/  IMAD R17, R2, 0x8, R3 ;  /* 0x0000000802117824 */ /* 0x000fe200078e0203 */
[----:B------:R-:W-:Y:S01]  /*07c0*/  LOP3.LUT R3, R0, 0x7fffffe, RZ, 0xc0, !PT ;  /* 0x07fffffe00037812 */ /* 0x000fe200078ec0ff */
[----:B------:R-:W-:Y:S01]  /*07d0*/  UIMAD UR38, UR59, 0x58, URZ ;  /* 0x000000583b2678a4 */ /* 0x000fe2000f8e023f */
[----:B------:R-:W-:Y:S01]  /*07e0*/  LOP3.LUT R2, R11, 0xfffffff8, RZ, 0xc0, !PT ;  /* 0xfffffff80b027812 */ /* 0x000fe200078ec0ff */
[----:B------:R-:W-:-:S02]  /*07f0*/  UIMAD UR37, UR59, 0x60, URZ ;  /* 0x000000603b2578a4 */ /* 0x000fc4000f8e023f */
[C---:B------:R-:W-:Y:S01]  /*0800*/  IMAD.IADD R16, R8.reuse, 0x1, -R3 ;  /* 0x0000000108107824 */ /* 0x040fe200078e0a03 */
[----:B------:R-:W-:Y:S01]  /*0810*/  UIMAD UR36, UR59, 0x68, URZ ;  /* 0x000000683b2478a4 */ /* 0x000fe2000f8e023f */
[----:B------:R-:W-:Y:S01]  /*0820*/  IMAD.U32 R3, RZ, RZ, UR10 ;  /* 0x0000000aff037e24 */ /* 0x000fe2000f8e00ff */
[----:B------:R-:W-:Y:S01]  /*0830*/  USHF.R.S32.HI UR10, URZ, 0x1f, UR53 ;  /* 0x0000001f3f0a7899 */ /* 0x000fe20008011435 */
[----:B------:R-:W-:Y:S01]  /*0840*/  IMAD.IADD R15, R8, 0x1, -R2 ;  /* 0x00000001080f7824 */ /* 0x000fe200078e0a02 */
[--C-:B-1----:R-:W-:Y:S01]  /*0850*/  SHF.R.S32.HI R4, RZ, 0x1, R0.reuse ;  /* 0x00000001ff047819 */ /* 0x102fe20000011400 */
[----:B------:R-:W-:Y:S01]  /*0860*/  IMAD.U32 R8, RZ, RZ, UR12 ;  /* 0x0000000cff087e24 */ /* 0x000fe2000f8e00ff */
[----:B------:R-:W-:Y:S01]  /*0870*/  SHF.R.S32.HI R0, RZ, 0x1f, R0 ;  /* 0x0000001fff007819 */ /* 0x000fe20000011400 */
[----:B------:R-:W-:Y:S01]  /*0880*/  UIMAD UR35, UR59, 0x70, URZ ;  /* 0x000000703b2378a4 */ /* 0x000fe2000f8e023f */
[C---:B------:R-:W-:Y:S01]  /*0890*/  LOP3.LUT R2, R7.reuse, 0x1, RZ, 0xc0, !PT ;  /* 0x0000000107027812 */ /* 0x040fe200078ec0ff */
[----:B------:R-:W-:Y:S01]  /*08a0*/  UIMAD UR34, UR59, 0x78, URZ ;  /* 0x000000783b2278a4 */ /* 0x000fe2000f8e023f */
[----:B------:R-:W-:Y:S01]  /*08b0*/  LEA.HI R0, R0, R4, RZ, 0x2 ;  /* 0x0000000400007211 */ /* 0x000fe200078f10ff */
[----:B------:R-:W-:Y:S01]  /*08c0*/  UMOV UR55, 0xffffe000 ;  /* 0xffffe00000377882 */ /* 0x000fe20000000000 */
[----:B------:R-:W-:Y:S01]  /*08d0*/  ISETP.NE.U32.AND P6, PT, R2, 0x1, PT ;  /* 0x000000010200780c */ /* 0x000fe20003fc5070 */
[----:B------:R-:W-:Y:S01]  /*08e0*/  IMAD.U32 R2, RZ, RZ, UR11 ;  /* 0x0000000bff027e24 */ /* 0x000fe2000f8e00ff */
[----:B------:R-:W-:Y:S01]  /*08f0*/  LOP3.LUT R0, R0, 0xfffffffc, RZ, 0xc0, !PT ;  /* 0xfffffffc00007812 */ /* 0x000fe200078ec0ff */
[----:B------:R-:W-:Y:S01]  /*0900*/  IMAD.SHL.U32 R2, R10, 0x40, RZ ;  /* 0x000000400a027824 */ /* 0x000fe200078e00ff */
[C---:B------:R-:W-:Y:S01]  /*0910*/  LEA.HI R10, R7.reuse, R7, RZ, 0x1 ;  /* 0x00000007070a7211 */ /* 0x040fe200078f08ff */
[----:B------:R-:W-:Y:S01]  /*0920*/  USHF.R.S32.HI UR11, URZ, 0x1f, UR54 ;  /* 0x0000001f3f0b7899 */ /* 0x000fe20008011436 */
[----:B------:R-:W-:Y:S01]  /*0930*/  SEL R222, R222, 0x10, !P6 ;  /* 0x00000010dede7807 */ /* 0x000fe20007000000 */
[----:B------:R-:W-:Y:S01]  /*0940*/  IMAD.IADD R14, R4, 0x1, -R0 ;  /* 0x00000001040e7824 */ /* 0x000fe200078e0a00 */
[----:B------:R-:W-:Y:S01]  /*0950*/  LOP3.LUT R8, R2, 0x1c0, RZ, 0xc0, !PT ;  /* 0x000001c002087812 */ /* 0x000fe200078ec0ff */
[----:B------:R-:W-:Y:S01]  /*0960*/  IMAD.U32 R0, RZ, RZ, UR10 ;  /* 0x0000000aff007e24 */ /* 0x000fe2000f8e00ff */
[----:B------:R-:W-:Y:S01]  /*0970*/  SHF.R.S32.HI R0, RZ, 0x1, R5 ;  /* 0x00000001ff007819 */ /* 0x000fe20000011405 */
[----:B------:R-:W-:Y:S01]  /*0980*/  IMAD.U32 R3, RZ, RZ, UR11 ;  /* 0x0000000bff037e24 */ /* 0x000fe2000f8e00ff */
[----:B------:R-:W-:Y:S01]  /*0990*/  LOP3.LUT R2, R10, 0x3fffffe, RZ, 0xc0, !PT ;  /* 0x03fffffe0a027812 */ /* 0x000fe200078ec0ff */
[----:B------:R-:W-:Y:S01]  /*09a0*/  @UP5 UIMAD UR11, UR53, UR16, URZ ;  /* 0x00000010350b52a4 */ /* 0x000fe2000f8e023f */
[C---:B------:R-:W-:Y:S01]  /*09b0*/  LOP3.LUT P0, RZ, R0.reuse, 0x2, RZ, 0xc0, !PT ;  /* 0x0000000200ff7812 */ /* 0x040fe2000780c0ff */
[----:B------:R-:W-:Y:S01]  /*09c0*/  IMAD.SHL.U32 R9, R0, 0x40, RZ ;  /* 0x0000004000097824 */ /* 0x000fe200078e00ff */
[----:B------:R-:W-:Y:S01]  /*09d0*/  SHF.R.S32.HI R5, RZ, 0x3, R11 ;  /* 0x00000003ff057819 */ /* 0x000fe2000001140b */
[----:B------:R-:W-:Y:S01]  /*09e0*/  IMAD.SHL.U32 R0, R246, 0x10, RZ ;  /* 0x00000010f6007824 */ /* 0x000fe200078e00ff */
[----:B------:R-:W-:Y:S01]  /*09f0*/  @!UP5 UIMAD UR10, UR53, UR18, UR54 ;  /* 0x00000012350ad2a4 */ /* 0x000fe2000f8e0236 */
[C---:B------:R-:W-:Y:S01]  /*0a00*/  IMAD.IADD R12, R7.reuse, 0x1, -R2 ;  /* 0x00000001070c7824 */ /* 0x040fe200078e0a02 */
[----:B------:R-:W-:Y:S01]  /*0a10*/  SEL R162, R166, 0xffffffe0, !P0 ;  /* 0xffffffe0a6a27807 */ /* 0x000fe20004000000 */
[----:B------:R-:W-:Y:S01]  /*0a20*/  IMAD.SHL.U32 R2, R7, 0x40, RZ ;  /* 0x0000004007027824 */ /* 0x000fe200078e00ff */
[----:B------:R-:W-:Y:S01]  /*0a30*/  LEA.HI.SX32 R235, R235, R0, 0x1e ;  /* 0x00000000ebeb7211 */ /* 0x000fe200078ff2ff */
[----:B------:R-:W-:Y:S01]  /*0a40*/  IMAD.SHL.U32 R4, R246, 0x400, RZ ;  /* 0x00000400f6047824 */ /* 0x000fe200078e00ff */
[----:B------:R-:W-:Y:S01]  /*0a50*/  LOP3.LUT R3, R8, 0x30, R0, 0xf8, !PT ;  /* 0x0000003008037812 */ /* 0x000fe200078ef800 */
[----:B------:R-:W-:Y:S01]  /*0a60*/  IMAD R16, R5, 0x8, R16 ;  /* 0x0000000805107824 */ /* 0x000fe200078e0210 */
[----:B------:R-:W-:Y:S01]  /*0a70*/  LOP3.LUT R0, R9, 0xc0, RZ, 0xc0, !PT ;  /* 0x000000c009007812 */ /* 0x000fe200078ec0ff */
[----:B------:R-:W-:Y:S01]  /*0a80*/  IMAD R163, R5, 0x200, R4 ;  /* 0x0000020005a37824 */ /* 0x000fe200078e0204 */
[--C-:B------:R-:W-:Y:S01]  /*0a90*/  LOP3.LUT R3, R3, 0x8, R161.reuse, 0xf8, !PT ;  /* 0x0000000803037812 */ /* 0x100fe200078ef8a1 */
[----:B------:R-:W-:Y:S01]  /*0aa0*/  @!UP5 UIMAD UR10, UR10, UR16, URZ ;  /* 0x000000100a0ad2a4 */ /* 0x000fe2000f8e023f */
[----:B------:R-:W-:-:S02]  /*0ab0*/  LOP3.LUT R161, R0, 0x8, R161, 0xf8, !PT ;  /* 0x0000000800a17812 */ /* 0x000fc400078ef8a1 */
[----:B------:R-:W-:Y:S02]  /*0ac0*/  LOP3.LUT R2, R2, 0x1c0, RZ, 0xc0, !PT ;  /* 0x000001c002027812 */ /* 0x000fe400078ec0ff */
[----:B------:R-:W-:Y:S01]  /*0ad0*/  SHF.R.U32.HI R0, RZ, 0x3, R0 ;  /* 0x00000003ff007819 */ /* 0x000fe20000011600 */
[----:B------:R-:W-:Y:S01]  /*0ae0*/  IMAD.U32 R251, RZ, RZ, UR10 ;  /* 0x0000000afffb7e24 */ /* 0x000fe2000f8e00ff */
[----:B------:R-:W-:Y:S02]  /*0af0*/  LEA.HI R2, R2, R2, RZ, 0x1d ;  /* 0x0000000202027211 */ /* 0x000fe400078fe8ff */
[----:B------:R-:W-:Y:S01]  /*0b00*/  LOP3.LUT R161, R161, R0, RZ, 0x3c, !PT ;  /* 0x00000000a1a17212 */ /* 0x000fe200078e3cff */
[----:B------:R-:W-:Y:S01]  /*0b10*/  IMAD.U32 R0, RZ, RZ, UR11 ;  /* 0x0000000bff007e24 */ /* 0x000fe2000f8e00ff */
[----:B------:R-:W-:Y:S01]  /*0b20*/  IADD3 R227, R2, R227, R4 ;  /* 0x000000e302e37210 */ /* 0x000fe20007ffe004 */
[----:B------:R-:W-:Y:S01]  /*0b30*/  IMAD.U32 R4, RZ, RZ, UR6 ;  /* 0x00000006ff047e24 */ /* 0x000fe2000f8e00ff */
[----:B------:R-:W-:Y:S01]  /*0b40*/  USHF.L.U32 UR6, UR5, 0x5, URZ ;  /* 0x0000000505067899 */ /* 0x000fe2000800063f */
[----:B------:R-:W-:Y:S01]  /*0b50*/  SHF.R.U32.HI R2, RZ, 0x3, R8 ;  /* 0x00000003ff027819 */ /* 0x000fe20000011608 */
[----:B------:R1:W-:Y:S01]  /*0b60*/  STL [R1+0x10], R0 ;  /* 0x0000100001007387 */ /* 0x0003e20000100800 */
[----:B------:R-:W-:Y:S01]  /*0b70*/  UIMAD UR5, UR57, UR12, URZ ;  /* 0x0000000c390572a4 */ /* 0x000fe2000f8e023f */
[----:B------:R-:W-:Y:S01]  /*0b80*/  IMAD.SHL.U32 R227, R227, 0x2, RZ ;  /* 0x00000002e3e37824 */ /* 0x000fe200078e00ff */
[----:B------:R-:W-:Y:S01]  /*0b90*/  LOP3.LUT R5, R3, R2, RZ, 0x3c, !PT ;  /* 0x0000000203057212 */ /* 0x000fe200078e3cff */
[----:B------:R2:W-:Y:S01]  /*0ba0*/  STL [R1+0xc], R4 ;  /* 0x00000c0401007387 */ /* 0x0005e20000100800 */
[----:B------:R-:W-:-:S02]  /*0bb0*/  IMAD.U32 R161, R17, 0x20, R161 ;  /* 0x0000002011a17824 */ /* 0x000fc400078e00a1 */
[----:B------:R-:W-:Y:S01]  /*0bc0*/  IMAD.U32 R2, RZ, RZ, UR5 ;  /* 0x00000005ff027e24 */ /* 0x000fe2000f8e00ff */
[----:B------:R-:W-:Y:S01]  /*0bd0*/  USHF.L.U32 UR5, UR59, 0x7, URZ ;  /* 0x000000073b057899 */ /* 0x000fe2000800063f */
[C---:B------:R-:W-:Y:S01]  /*0be0*/  IADD3 R223, R227.reuse, 0x40, RZ ;  /* 0x00000040e3df7810 */ /* 0x040fe20007ffe0ff */
[C---:B------:R-:W-:Y:S01]  /*0bf0*/  IMAD.IADD R228, R227.reuse, 0x1, R222 ;  /* 0x00000001e3e47824 */ /* 0x040fe200078e02de */
[----:B------:R-:W-:Y:S01]  /*0c00*/  @P4 IADD3 R223, R227, -0x40, RZ ;  /* 0xffffffc0e3df4810 */ /* 0x000fe20007ffe0ff */
[----:B------:R-:W-:Y:S01]  /*0c10*/  IMAD R5, R13, 0x200, R5 ;  /* 0x000002000d057824 */ /* 0x000fe200078e0205 */
[----:B------:R-:W-:Y:S01]  /*0c20*/  UIADD3 UR33, -UR5, URZ, URZ ;  /* 0x0000003f05217290 */ /* 0x000fe2000fffe13f */
[----:B------:R-:W-:Y:S02]  /*0c30*/  IMAD.SHL.U32 R161, R161, 0x2, RZ ;  /* 0x00000002a1a17824 */ /* 0x000fe400078e00ff */
[----:B------:R-:W-:Y:S02]  /*0c40*/  IMAD.IADD R222, R222, 0x1, R223 ;  /* 0x00000001dede7824 */ /* 0x000fe400078e02df */
[----:B------:R-:W-:-:S02]  /*0c50*/  IMAD.IADD R229, R227, 0x1, R224 ;  /* 0x00000001e3e57824 */ /* 0x000fc400078e02e0 */
[----:B------:R-:W-:Y:S02]  /*0c60*/  IMAD.IADD R226, R228, 0x1, R224 ;  /* 0x00000001e4e27824 */ /* 0x000fe400078e02e0 */
[----:B------:R-:W-:Y:S02]  /*0c70*/  IMAD.IADD R225, R224, 0x1, R223 ;  /* 0x00000001e0e17824 */ /* 0x000fe400078e02df */
[----:B------:R-:W-:Y:S02]  /*0c80*/  IMAD.IADD R162, R161, 0x1, R162 ;  /* 0x00000001a1a27824 */ /* 0x000fe400078e02a2 */
[----:B-1----:R-:W-:Y:S02]  /*0c90*/  IMAD R0, R246, 0x200, R6 ;  /* 0x00000200f6007824 */ /* 0x002fe400078e0206 */
[----:B------:R-:W-:Y:S02]  /*0ca0*/  IMAD.IADD R224, R224, 0x1, R222 ;  /* 0x00000001e0e07824 */ /* 0x000fe400078e02de */
[----:B--2---:R-:W-:Y:S01]  /*0cb0*/  IMAD.U32 R4, RZ, RZ, UR7 ;  /* 0x00000007ff047e24 */ /* 0x004fe2000f8e00ff */
[----:B------:R-:W-:Y:S01]  /*0cc0*/  USHF.R.S32.HI UR7, URZ, 0x1f, UR20 ;  /* 0x0000001f3f077899 */ /* 0x000fe20008011414 */
[----:B------:R-:W-:-:S02]  /*0cd0*/  IMAD R12, R12, 0x20, R0 ;  /* 0x000000200c0c7824 */ /* 0x000fc400078e0200 */
[----:B------:R-:W-:Y:S01]  /*0ce0*/  IMAD.U32 R0, RZ, RZ, UR6 ;  /* 0x00000006ff007e24 */ /* 0x000fe2000f8e00ff */
[----:B------:R1:W-:Y:S01]  /*0cf0*/  STL [R1+0x8], R4 ;  /* 0x0000080401007387 */ /* 0x0003e20000100800 */
[----:B------:R-:W-:Y:S01]  /*0d00*/  USHF.R.S32.HI UR6, URZ, 0x1f, UR6 ;  /* 0x0000001f3f067899 */ /* 0x000fe20008011406 */
[----:B------:R-:W-:Y:S01]  /*0d10*/  IMAD.U32 R252, RZ, RZ, UR7 ;  /* 0x00000007fffc7e24 */ /* 0x000fe2000f8e00ff */
[----:B------:R-:W-:Y:S01]  /*0d20*/  USHF.R.S32.HI UR7, URZ, 0x1f, UR5 ;  /* 0x0000001f3f077899 */ /* 0x000fe20008011405 */
[----:B------:R2:W-:Y:S03]  /*0d30*/  STL [R1+0x4], R0 ;  /* 0x0000040001007387 */ /* 0x0005e60000100800 */
[----:B------:R-:W-:Y:S01]  /*0d40*/  IMAD.U32 R249, RZ, RZ, UR6 ;  /* 0x00000006fff97e24 */ /* 0x000fe2000f8e00ff */
[----:B------:R3:W-:Y:S01]  /*0d50*/  STL [R1], R2 ;  /* 0x0000000201007387 */ /* 0x0007e20000100800 */
[----:B------:R-:W-:-:S02]  /*0d60*/  IMAD.U32 R250, RZ, RZ, UR7 ;  /* 0x00000007fffa7e24 */ /* 0x000fc4000f8e00ff */
[----:B-1----:R-:W-:Y:S01]  /*0d70*/  IMAD.SHL.U32 R4, R13, 0x10, RZ ;  /* 0x000000100d047824 */ /* 0x002fe200078e00ff */
[----:B--2---:R-:W-:-:S04]  /*0d80*/  SHF.R.S32.HI R0, RZ, 0x1, R10 ;  /* 0x00000001ff007819 */ /* 0x004fc8000001140a */
[C---:B------:R-:W-:Y:S01]  /*0d90*/  LOP3.LUT P3, RZ, R0.reuse, 0x2, RZ, 0xc0, !PT ;  /* 0x0000000200ff7812 */ /* 0x040fe2000786c0ff */
[----:B------:R-:W-:Y:S02]  /*0da0*/  IMAD.SHL.U32 R0, R0, 0x40, RZ ;  /* 0x0000004000007824 */ /* 0x000fe400078e00ff */
[----:B---3--:R-:W-:Y:S01]  /*0db0*/  IMAD.U32 R2, RZ, RZ, UR5 ;  /* 0x00000005ff027e24 */ /* 0x008fe2000f8e00ff */
[----:B------:R-:W-:Y:S01]  /*0dc0*/  R2P PR, R15, 0x6 ;  /* 0x000000060f007804 */ /* 0x000fe20000000000 */
[----:B------:R-:W-:Y:S01]  /*0dd0*/  IMAD.SHL.U32 R2, R243, 0x8, RZ ;  /* 0x00000008f3027824 */ /* 0x000fe200078e00ff */
[----:B------:R-:W-:Y:S02]  /*0de0*/  LOP3.LUT R0, R0, 0xc0, RZ, 0xc0, !PT ;  /* 0x000000c000007812 */ /* 0x000fe400078ec0ff */
[----:B------:R-:W-:Y:S02]  /*0df0*/  LOP3.LUT P0, RZ, R14, 0x2, RZ, 0xc0, !PT ;  /* 0x000000020eff7812 */ /* 0x000fe4000780c0ff */
[----:B------:R-:W-:-:S02]  /*0e00*/  LOP3.LUT R2, R2, 0x8, RZ, 0xc0, !PT ;  /* 0x0000000802027812 */ /* 0x000fc400078ec0ff */
[----:B------:R-:W-:Y:S02]  /*0e10*/  SHF.R.U32.HI R3, RZ, 0x3, R0 ;  /* 0x00000003ff037819 */ /* 0x000fe40000011600 */
[----:B------:R-:W-:Y:S02]  /*0e20*/  LOP3.LUT R7, R2, 0x10, R4, 0xf8, !PT ;  /* 0x0000001002077812 */ /* 0x000fe400078ef804 */
[----:B------:R-:W-:Y:S01]  /*0e30*/  LOP3.LUT R8, R3, R0, R2, 0x1e, !PT ;  /* 0x0000000003087212 */ /* 0x000fe200078e1e02 */
[----:B------:R-:W-:Y:S01]  /*0e40*/  IMAD.SHL.U32 R0, R15, 0x40, RZ ;  /* 0x000000400f007824 */ /* 0x000fe200078e00ff */
[----:B------:R-:W-:Y:S01]  /*0e50*/  SEL R164, R164, 0xffffffc0, !P2 ;  /* 0xffffffc0a4a47807 */ /* 0x000fe20005000000 */
[----:B------:R-:W-:Y:S01]  /*0e60*/  IMAD.SHL.U32 R3, R13, 0x8, RZ ;  /* 0x000000080d037824 */ /* 0x000fe200078e00ff */
[----:B------:R-:W-:Y:S01]  /*0e70*/  SEL R166, R166, 0xffffffe0, !P0 ;  /* 0xffffffe0a6a67807 */ /* 0x000fe20004000000 */
[----:B------:R-:W-:Y:S01]  /*0e80*/  IMAD.SHL.U32 R2, R14, 0x40, RZ ;  /* 0x000000400e027824 */ /* 0x000fe200078e00ff */
[----:B------:R-:W-:Y:S01]  /*0e90*/  LOP3.LUT R0, R0, 0x1c0, RZ, 0xc0, !PT ;  /* 0x000001c000007812 */ /* 0x000fe200078ec0ff */
[----:B------:R-:W-:Y:S01]  /*0ea0*/  IMAD.IADD R8, R8, 0x1, R12 ;  /* 0x0000000108087824 */ /* 0x000fe200078e020c */
[----:B------:R-:W-:-:S02]  /*0eb0*/  LOP3.LUT R3, R3, 0x8, RZ, 0xc0, !PT ;  /* 0x0000000803037812 */ /* 0x000fc400078ec0ff */
[----:B------:R-:W-:Y:S02]  /*0ec0*/  SHF.R.U32.HI R6, RZ, 0x3, R0 ;  /* 0x00000003ff067819 */ /* 0x000fe40000011600 */
[----:B------:R-:W-:Y:S02]  /*0ed0*/  LOP3.LUT R2, R2, 0xc0, RZ, 0xc0, !PT ;  /* 0x000000c002027812 */ /* 0x000fe400078ec0ff */
[--C-:B------:R-:W-:Y:S01]  /*0ee0*/  LOP3.LUT R6, R6, R0, R3.reuse, 0x1e, !PT ;  /* 0x0000000006067212 */ /* 0x100fe200078e1e03 */
[----:B------:R-:W-:Y:S01]  /*0ef0*/  IMAD.SHL.U32 R0, R16, 0x20, RZ ;  /* 0x0000002010007824 */ /* 0x000fe200078e00ff */
[----:B------:R-:W-:Y:S02]  /*0f00*/  SHF.R.U32.HI R4, RZ, 0x3, R2 ;  /* 0x00000003ff047819 */ /* 0x000fe40000011602 */
[----:B------:R-:W-:Y:S01]  /*0f10*/  LEA R247, R8, 0x6000, 0x1 ;  /* 0x0000600008f77811 */ /* 0x000fe200078e08ff */
[----:B------:R-:W-:Y:S01]  /*0f20*/  IMAD.IADD R163, R163, 0x1, R6 ;  /* 0x00000001a3a37824 */ /* 0x000fe200078e0206 */
[----:B------:R-:W-:-:S02]  /*0f30*/  LOP3.LUT R3, R4, R2, R3, 0x1e, !PT ;  /* 0x0000000204037212 */ /* 0x000fc400078e1e03 */
[----:B------:R-:W-:Y:S01]  /*0f40*/  LOP3.LUT R2, R4, R7, R2, 0x1e, !PT ;  /* 0x0000000704027212 */ /* 0x000fe200078e1e02 */
[----:B------:R-:W-:Y:S01]  /*0f50*/  IMAD R4, R246, 0x200, R0 ;  /* 0x00000200f6047824 */ /* 0x000fe200078e0200 */
[----:B------:R-:W-:Y:S02]  /*0f60*/  LEA R163, R163, 0x8000, 0x1 ;  /* 0x00008000a3a37811 */ /* 0x000fe400078e08ff */
        /* <DEDUP_REMOVED lines=12> */
.L_x_656:
[----:B------:R-:W-:Y:S02]  /*1030*/  ULDC.64 UR6, c[0x0][0x250] ;  /* 0x0000940000067ab9 */ /* 0x000fe40000000a00 */
[----:B------:R-:W-:Y:S02]  /*1040*/  UISETP.NE.U32.AND UP3, UPT, URZ, UR6, UPT ;  /* 0x000000063f00728c */ /* 0x000fe4000bf65070 */
[----:B------:R-:W-:Y:S02]  /*1050*/  USHF.L.U32 UR13, UR53, 0x2, URZ ;  /* 0x00000002350d7899 */ /* 0x000fe4000800063f */
[----:B------:R-:W-:Y:S02]  /*1060*/  UISETP.NE.AND.EX UP3, UPT, URZ, UR7, UPT, UP3 ;  /* 0x000000073f00728c */ /* 0x000fe4000bf65330 */
[----:B------:R-:W-:-:S04]  /*1070*/  USHF.R.S32.HI UR51, URZ, 0x1f, UR53 ;  /* 0x0000001f3f337899 */ /* 0x000fc80008011435 */
[----:B------:R-:W-:Y:S01]  /*1080*/  USHF.L.U64.HI UR5, UR53, 0x2, UR51 ;  /* 0x0000000235057899 */ /* 0x000fe20008010233 */
[----:B------:R-:W-:-:S04]  /*1090*/  PLOP3.LUT P0, PT, PT, PT, UP3, 0x80, 0x0 ;  /* 0x000000000000781c */ /* 0x000fc80003f0f038 */
[----:B------:R-:W-:-:S04]  /*10a0*/  @UP3 UIADD3 UR6, UP0, UR13, UR6, URZ ;  /* 0x000000060d063290 */ /* 0x000fc8000ff1e03f */
[----:B------:R-:W-:Y:S02]  /*10b0*/  @UP3 UIADD3.X UR7, UR5, UR7, URZ, UP0, !UPT ;  /* 0x0000000705073290 */ /* 0x000fe400087fe43f */
[----:B-1----:R-:W-:Y:S01]  /*10c0*/  IMAD.U32 R8, RZ, RZ, UR6 ;  /* 0x00000006ff087e24 */ /* 0x002fe2000f8e00ff */
        /* <DEDUP_REMOVED lines=43> */
.L_x_626:
        /* <DEDUP_REMOVED lines=29> */
[----:B------:R-:W-:Y:S02]  /*1550*/  ULDC UR13, c[0x0][0x2e4] ;  /* 0x0000b900000d7ab9 */ /* 0x000fe40000000800 */
[----:B------:R-:W-:Y:S02]  /*1560*/  USEL UR28, UR16, UR10, !UP3 ;  /* 0x0000000a101c7287 */ /* 0x000fe4000d800000 */
[----:B------:R-:W-:Y:S02]  /*1570*/  UIMAD UR10, UR6, UR19, URZ ;  /* 0x00000013060a72a4 */ /* 0x000fe4000f8e023f */
[----:B------:R-:W-:-:S02]  /*1580*/  UISETP.NE.AND UP0, UPT, UR52, -0x1, UPT ;  /* 0xffffffff3400788c */ /* 0x000fc4000bf05270 */
[----:B------:R-:W-:Y:S02]  /*1590*/  @UP3 UIADD3 UR27, UR11, UR10, URZ ;  /* 0x0000000a0b1b3290 */ /* 0x000fe4000fffe03f */
[----:B------:R-:W-:Y:S02]  /*15a0*/  UIADD3 UR10, UR12, 0x7f, URZ ;  /* 0x0000007f0c0a7890 */ /* 0x000fe4000fffe03f */
[----:B------:R-:W-:Y:S01]  /*15b0*/  ULDC.64 UR16, c[0x0][0x198] ;  /* 0x0000660000107ab9 */ /* 0x000fe20000000a00 */
[----:B------:R-:W-:Y:S01]  /*15c0*/  PLOP3.LUT P0, PT, PT, PT, UP0, 0x80, 0x0 ;  /* 0x000000000000781c */ /* 0x000fe20003f0f008 */
[----:B------:R-:W-:-:S04]  /*15d0*/  USHF.R.S32.HI UR11, URZ, 0x1f, UR10 ;  /* 0x0000001f3f0b7899 */ /* 0x000fc8000801140a */
[----:B------:R-:W-:Y:S02]  /*15e0*/  ULEA.HI UR18, UR11, UR10, URZ, 0x7 ;  /* 0x0000000a0b127291 */ /* 0x000fe4000f8f383f */
[----:B------:R-:W-:-:S04]  /*15f0*/  UIADD3 UR10, UR12, 0x80, UR7 ;  /* 0x000000800c0a7890 */ /* 0x000fc8000fffe007 */
[----:B------:R-:W-:Y:S02]  /*1600*/  UIADD3 UR10, UR10, UR13, -UR5 ;  /* 0x0000000d0a0a7290 */ /* 0x000fe4000fffe805 */
[----:B------:R-:W-:Y:S02]  /*1610*/  @UP0 UIADD3 UR13, UR49, UR52, URZ ;  /* 0x00000034310d0290 */ /* 0x000fe4000fffe03f */
[----:B------:R-:W-:-:S04]  /*1620*/  UIADD3 UR10, UR10, 0x7f, URZ ;  /* 0x0000007f0a0a7890 */ /* 0x000fc8000fffe03f */
[----:B------:R-:W-:-:S04]  /*1630*/  USHF.R.S32.HI UR11, URZ, 0x1f, UR10 ;  /* 0x0000001f3f0b7899 */ /* 0x000fc8000801140a */
[----:B------:R-:W-:Y:S02]  /*1640*/  ULEA.HI UR15, UR11, UR10, URZ, 0x7 ;  /* 0x0000000a0b0f7291 */ /* 0x000fe4000f8f383f */
        /* <DEDUP_REMOVED lines=22> */
.L_x_628:
        /* <DEDUP_REMOVED lines=18> */
.L_x_629:
[----:B------:R-:W2:Y:S04]  /*18d0*/  LDL R0, [R1] ;  /* 0x0000000001007983 */ /* 0x000ea80000100800 */
[----:B------:R-:W3:Y:S01]  /*18e0*/  LDL R3, [R1+0x8] ;  /* 0x0000080001037983 */ /* 0x000ee20000100800 */
[----:B------:R-:W-:Y:S01]  /*18f0*/  IABS R7, c[0x0][0x1c8] ;  /* 0x0000720000077a13 */ /* 0x000fe20000000000 */
[----:B------:R-:W-:-:S03]  /*1900*/  ULDC.64 UR18, c[0x0][0x370] ;  /* 0x0000dc0000127ab9 */ /* 0x000fc60000000a00 */
[----:B------:R-:W1:Y:S08]  /*1910*/  I2F.RP R4, R7 ;  /* 0x0000000700047306 */ /* 0x000e700000209400 */
[----:B-1----:R-:W1:Y:S01]  /*1920*/  MUFU.RCP R4, R4 ;  /* 0x0000000400047308 */ /* 0x002e620000001000 */
[----:B--2---:R2:W4:Y:S08]  /*1930*/  R2UR UR13, R0 ;  /* 0x00000000000d73c2 */ /* 0x00453000000e0000 */
[----:B---3--:R3:W5:Y:S01]  /*1940*/  R2UR UR22, R3 ;  /* 0x00000000031673c2 */ /* 0x00876200000e0000 */
[----:B--2---:R-:W2:Y:S04]  /*1950*/  LDL R0, [R1+0x10] ;  /* 0x0000100001007983 */ /* 0x004ea80000100800 */
[----:B---3--:R-:W3:Y:S01]  /*1960*/  LDL R3, [R1+0x14] ;  /* 0x0000140001037983 */ /* 0x008ee20000100800 */
[----:B-1----:R-:W-:Y:S01]  /*1970*/  IADD3 R4, R4, 0xffffffe, RZ ;  /* 0x0ffffffe04047810 */ /* 0x002fe20007ffe0ff */
[----:B------:R-:W-:-:S03]  /*1980*/  @UP3 UIMAD.WIDE.U32 UR16, UR6, UR18, URZ ;  /* 0x00000012061032a5 */ /* 0x000fc6000f8e003f */
[----:B------:R1:W1:Y:S01]  /*1990*/  F2I.FTZ.U32.TRUNC.NTZ R5, R4 ;  /* 0x0000000400057305 */ /* 0x000262000021f000 */
[----:B------:R-:W-:Y:S02]  /*19a0*/  @UP3 UIMAD UR24, UR6, UR19, UR17 ;  /* 0x00000013061832a4 */ /* 0x000fe4000f8e0211 */
[----:B------:R-:W-:Y:S02]  /*19b0*/  ULDC UR15, c[0x0][0x224] ;  /* 0x00008900000f7ab9 */ /* 0x000fe40000000800 */
[----:B------:R-:W-:Y:S02]  /*19c0*/  @UP3 UMOV UR23, UR16 ;  /* 0x0000001000173c82 */ /* 0x000fe40008000000 */
[----:B------:R-:W-:Y:S02]  /*19d0*/  ULDC.64 UR16, c[0x0][0x368] ;  /* 0x0000da0000107ab9 */ /* 0x000fe40000000a00 */
[----:B------:R-:W-:Y:S02]  /*19e0*/  @!UP3 UIMAD UR11, UR51, UR16, URZ ;  /* 0x00000010330bb2a4 */ /* 0x000fe4000f8e023f */
[----:B------:R-:W-:-:S02]  /*19f0*/  UIMAD.WIDE.U32 UR20, UR53, UR15, URZ ;  /* 0x0000000f351472a5 */ /* 0x000fc4000f8e003f */
[----:B------:R-:W-:Y:S02]  /*1a00*/  @!UP3 UIMAD UR11, UR53, UR17, UR11 ;  /* 0x00000011350bb2a4 */ /* 0x000fe4000f8e020b */
[----:B------:R-:W-:Y:S01]  /*1a10*/  @!UP3 UIMAD.WIDE.U32 UR16, UR53, UR16, URZ ;  /* 0x000000103510b2a5 */ /* 0x000fe2000f8e003f */
[----:B-1----:R-:W-:Y:S01]  /*1a20*/  IMAD.MOV.U32 R4, RZ, RZ, RZ ;  /* 0x000000ffff047224 */ /* 0x002fe200078e00ff */
[----:B------:R-:W-:Y:S02]  /*1a30*/  ULDC.64 UR18, c[0x0][0x3d8] ;  /* 0x0000f60000127ab9 */ /* 0x000fe40000000a00 */
[----:B------:R-:W-:Y:S02]  /*1a40*/  @!UP3 UIADD3 UR24, UR17, UR11, URZ ;  /* 0x0000000b1118b290 */ /* 0x000fe4000fffe03f */
[----:B-----5:R-:W-:-:S04]  /*1a50*/  UIMAD UR11, UR51, UR15, UR22 ;  /* 0x0000000f330b72a4 */ /* 0x020fc8000f8e0216 */
[----:B------:R-:W-:-:S04]  /*1a60*/  UIADD3 UR11, UR21, UR11, URZ ;  /* 0x0000000b150b7290 */ /* 0x000fc8000fffe03f */
[----:B----4-:R-:W-:Y:S01]  /*1a70*/  UIMAD UR11, UR56, UR11, UR13 ;  /* 0x0000000b380b72a4 */ /* 0x010fe2000f8e020d */
[----:B------:R-:W1:Y:S01]  /*1a80*/  S2UR UR13, SR_CTAID.X ;  /* 0x00000000000d79c3 */ /* 0x000e620000002500 */
[----:B------:R-:W-:Y:S02]  /*1a90*/  @!UP3 UMOV UR23, UR16 ;  /* 0x000000100017bc82 */ /* 0x000fe40008000000 */
[----:B------:R-:W-:Y:S02]  /*1aa0*/  UIADD3 UR15, UR61, UR11, URZ ;  /* 0x0000000b3d0f7290 */ /* 0x000fe4000fffe03f */
[----:B------:R-:W-:Y:S02]  /*1ab0*/  UIMAD UR11, UR57, UR6, URZ ;  /* 0x00000006390b72a4 */ /* 0x000fe4000f8e023f */
[----:B------:R-:W-:-:S04]  /*1ac0*/  UIMAD.WIDE.U32 UR16, UR56, UR6, URZ ;  /* 0x00000006381072a5 */ /* 0x000fc8000f8e003f */
[----:B------:R-:W-:Y:S02]  /*1ad0*/  @UP3 UIADD3 UR15, UR17, UR11, URZ ;  /* 0x0000000b110f3290 */ /* 0x000fe4000fffe03f */
[----:B------:R-:W-:Y:S02]  /*1ae0*/  USEL UR22, UR60, UR16, !UP3 ;  /* 0x000000103c167287 */ /* 0x000fe4000d800000 */
[----:B------:R-:W-:Y:S02]  /*1af0*/  USHF.L.U64.HI UR11, UR53, 0x7, UR51 ;  /* 0x00000007350b7899 */ /* 0x000fe40008010233 */
[----:B-1----:R-:W-:-:S04]  /*1b00*/  UIMAD.WIDE.U32 UR16, UR13, UR18, URZ ;  /* 0x000000120d1072a5 */ /* 0x002fc8000f8e003f */
[----:B------:R-:W-:Y:S02]  /*1b10*/  UIMAD UR19, UR13, UR19, UR17 ;  /* 0x000000130d1372a4 */ /* 0x000fe4000f8e0211 */
[----:B------:R-:W-:Y:S02]  /*1b20*/  USHF.L.U32 UR13, UR53, 0x7, URZ ;  /* 0x00000007350d7899 */ /* 0x000fe4000800063f */
[----:B------:R-:W-:Y:S02]  /*1b30*/  USEL UR21, UR16, URZ, UP6 ;  /* 0x0000003f10157287 */ /* 0x000fe4000b000000 */
[----:B------:R-:W-:Y:S01]  /*1b40*/  USEL UR16, UR13, URZ, UP1 ;  /* 0x0000003f0d107287 */ /* 0x000fe20008800000 */
[----:B------:R-:W1:Y:S01]  /*1b50*/  R2UR UR17, R251 ;  /* 0x00000000fb1173c2 */ /* 0x000e6200000e0000 */
[----:B------:R-:W-:Y:S02]  /*1b60*/  USEL UR11, UR11, URZ, UP1 ;  /* 0x0000003f0b0b7287 */ /* 0x000fe40008800000 */
[----:B------:R-:W-:-:S04]  /*1b70*/  UIADD3 UR16, UP1, UR10, UR16, URZ ;  /* 0x000000100a107290 */ /* 0x000fc8000ff3e03f */
[----:B------:R-:W-:Y:S02]  /*1b80*/  UIADD3.X UR13, UR25, UR11, URZ, UP1, !UPT ;  /* 0x0000000b190d7290 */ /* 0x000fe40008ffe43f */
[----:B------:R-:W-:Y:S01]  /*1b90*/  UIMAD UR11, UR57, UR16, URZ ;  /* 0x00000010390b72a4 */ /* 0x000fe2000f8e023f */
[----:B------:R-:W-:-:S03]  /*1ba0*/  ISETP.NE.AND P2, PT, RZ, c[0x0][0x1c8], PT ;  /* 0x00007200ff007a0c */ /* 0x000fc60003f45270 */
[----:B------:R-:W-:Y:S02]  /*1bb0*/  UIMAD UR18, UR56, UR13, UR11 ;  /* 0x0000000d381272a4 */ /* 0x000fe4000f8e020b */
[----:B------:R-:W-:Y:S01]  /*1bc0*/  USEL UR19, UR19, URZ, UP6 ;  /* 0x0000003f13137287 */ /* 0x000fe2000b000000 */
[----:B--2---:R2:W4:Y:S08]  /*1bd0*/  R2UR UR32, R0 ;  /* 0x00000000002073c2 */ /* 0x00453000000e0000 */
[----:B---3--:R3:W5:Y:S01]  /*1be0*/  R2UR UR20, R3 ;  /* 0x00000000031473c2 */ /* 0x00876200000e0000 */
[----:B--2---:R-:W-:-:S04]  /*1bf0*/  IMAD.MOV R0, RZ, RZ, -R5 ;  /* 0x000000ffff007224 */ /* 0x004fc800078e0a05 */
        /* <DEDUP_REMOVED lines=12> */
[----:B----4-:R-:W-:Y:S02]  /*1cc0*/  @UP5 USEL UR11, UR32, UR6, !UP3 ;  /* 0x00000006200b5287 */ /* 0x010fe4000d800000 */
[----:B------:R-:W-:Y:S02]  /*1cd0*/  ULDC UR20, c[0x0][0x234] ;  /* 0x00008d0000147ab9 */ /* 0x000fe40000000800 */
[----:B------:R-:W-:-:S06]  /*1ce0*/  @UP5 UIMAD UR13, UR54, UR20, UR11 ;  /* 0x00000014360d52a4 */ /* 0x000fcc000f8e020b */
[----:B------:R-:W-:-:S05]  /*1cf0*/  @P3 IADD3 R6, R6, 0x1, RZ ;  /* 0x0000000106063810 */ /* 0x000fca0007ffe0ff */
[----:B------:R-:W-:Y:S01]  /*1d00*/  @!P1 IMAD.MOV R6, RZ, RZ, -R6 ;  /* 0x000000ffff069224 */ /* 0x000fe200078e0a06 */
[----:B------:R-:W-:Y:S01]  /*1d10*/  PLOP3.LUT P1, PT, PT, PT, UP5, 0x80, 0x0 ;  /* 0x000000000000781c */ /* 0x000fe20003f2f058 */
[----:B-1----:R-:W-:Y:S02]  /*1d20*/  @!UP5 UMOV UR13, UR17 ;  /* 0x00000011000ddc82 */ /* 0x002fe40008000000 */
[----:B------:R-:W-:Y:S01]  /*1d30*/  UIMAD.WIDE.U32 UR16, UR56, UR16, URZ ;  /* 0x00000010381072a5 */ /* 0x000fe2000f8e003f */
[----:B------:R-:W-:Y:S01]  /*1d40*/  @!P2 LOP3.LUT R6, RZ, c[0x0][0x1c8], RZ, 0x33, !PT ;  /* 0x00007200ff06aa12 */ /* 0x000fe200078e33ff */
[----:B------:R-:W-:Y:S02]  /*1d50*/  USHF.R.S32.HI UR20, URZ, 0x1f, UR7 ;  /* 0x0000001f3f147899 */ /* 0x000fe40008011407 */
[----:B------:R-:W-:Y:S01]  /*1d60*/  UIADD3 UR11, UR17, UR18, URZ ;  /* 0x00000012110b7290 */ /* 0x000fe2000fffe03f */
[----:B------:R-:W-:-:S05]  /*1d70*/  SHF.R.S32.HI R20, RZ, 0x1f, R6 ;  /* 0x0000001fff147819 */ /* 0x000fca0000011406 */
        /* <DEDUP_REMOVED lines=8> */
.L_x_630:
[----:B------:R-:W2:Y:S02]  /*1e00*/  LDL R0, [R1+0xc] ;  /* 0x00000c0001007983 */ /* 0x000ea40000100800 */
[----:B--2---:R1:W2:Y:S01]  /*1e10*/  R2UR UR6, R0 ;  /* 0x00000000000673c2 */ /* 0x0042a200000e0000 */
[----:B------:R-:W-:-:S07]  /*1e20*/  DEPBAR.LE SB1, 0x0, {2} ;  /* 0x000090040000791a */ /* 0x000fce0000000000 */
.L_x_631:
[----:B------:R-:W2:Y:S01]  /*1e30*/  LDL R0, [R1+0x18] ;  /* 0x0000180001007983 */ /* 0x000ea20000100800 */
[----:B------:R-:W-:Y:S01]  /*1e40*/  IMAD.U32 R12, RZ, RZ, UR8 ;  /* 0x00000008ff0c7e24 */ /* 0x000fe2000f8e00ff */
[----:B------:R-:W1:Y:S01]  /*1e50*/  R2UR UR18, R250 ;  /* 0x00000000fa1273c2 */ /* 0x000e6200000e0000 */
[----:B------:R-:W-:Y:S01]  /*1e60*/  IMAD.U32 R13, RZ, RZ, UR9 ;  /* 0x00000009ff0d7e24 */ /* 0x000fe2000f8e00ff */
[----:B------:R-:W3:Y:S01]  /*1e70*/  S2R R14, SR_TID.X ;  /* 0x00000000000e7919 */ /* 0x000ee20000002100 */
[----:B------:R-:W-:Y:S01]  /*1e80*/  USHF.L.U32 UR32, UR59, 0x7, URZ ;  /* 0x000000073b207899 */ /* 0x000fe2000800063f */
[----:B------:R-:W-:Y:S01]  /*1e90*/  BSSY B1, `(.L_x_627) ;  /* 0x0000860000017945 */ /* 0x000fe20003800000 */
[----:B------:R-:W-:-:S03]  /*1ea0*/  UIADD3 UR13, UR10, UR13, URZ ;  /* 0x0000000d0a0d7290 */ /* 0x000fc6000fffe03f */
[----:B------:R-:W1:Y:S01]  /*1eb0*/  R2UR UR9, R252 ;  /* 0x00000000fc0973c2 */ /* 0x000e6200000e0000 */
[----:B---3--:R-:W-:-:S04]  /*1ec0*/  SHF.R.S32.HI R15, RZ, 0x1f, R14 ;  /* 0x0000001fff0f7819 */ /* 0x008fc8000001140e */
[----:B------:R-:W-:-:S03]  /*1ed0*/  LEA.HI R4, R15, R14, RZ, 0x2 ;  /* 0x0000000e0f047211 */ /* 0x000fc600078f10ff */
[----:B--2---:R2:W3:Y:S02]  /*1ee0*/  R2UR UR8, R0 ;  /* 0x00000000000873c2 */ /* 0x0044e400000e0000 */
[----:B--2---:R-:W-:Y:S01]  /*1ef0*/  SHF.R.S32.HI R0, RZ, 0x2, R4 ;  /* 0x00000002ff007819 */ /* 0x004fe20000011404 */
[----:B---3--:R-:W-:Y:S01]  /*1f00*/  UIADD3 UR16, UP4, UP3, UR16, UR32, UR8 ;  /* 0x0000002010107290 */ /* 0x008fe2000fb9e008 */
[----:B------:R-:W-:Y:S01]  /*1f10*/  LOP3.LUT R4, R4, 0xfffffffc, RZ, 0xc0, !PT ;  /* 0xfffffffc04047812 */ /* 0x000fe200078ec0ff */
[----:B------:R-:W-:Y:S01]  /*1f20*/  USHF.R.S32.HI UR32, URZ, 0x1f, UR54 ;  /* 0x0000001f3f207899 */ /* 0x000fe20008011436 */
[----:B------:R-:W-:Y:S01]  /*1f30*/  SHF.R.S32.HI R21, RZ, 0x1f, R0 ;  /* 0x0000001fff157819 */ /* 0x000fe20000011400 */
[----:B------:R-:W-:Y:S01]  /*1f40*/  UIADD3 UR21, UP2, UP1, UR21, UR16, UR22 ;  /* 0x0000001015157290 */ /* 0x000fe2000f95e016 */
[----:B------:R-:W-:Y:S01]  /*1f50*/  IADD3 R3, P1, R0, UR10, RZ ;  /* 0x0000000a00037c10 */ /* 0x000fe2000ff3e0ff */
[----:B-1----:R-:W-:Y:S01]  /*1f60*/  UIADD3.X UR11, UR11, UR18, UR9, UP4, UP3 ;  /* 0x000000120b0b7290 */ /* 0x002fe2000a7e6409 */
[----:B------:R-:W-:Y:S01]  /*1f70*/  IMAD.IADD R4, R14, 0x1, -R4 ;  /* 0x000000010e047824 */ /* 0x000fe200078e0a04 */
[----:B------:R-:W-:Y:S01]  /*1f80*/  ULDC.64 UR16, c[0x0][0x1a8] ;  /* 0x00006a0000107ab9 */ /* 0x000fe20000000a00 */
[----:B------:R-:W-:Y:S01]  /*1f90*/  IADD3.X R7, R21, UR25, RZ, P1, !PT ;  /* 0x0000001915077c10 */ /* 0x000fe20008ffe4ff */
[----:B------:R-:W-:Y:S01]  /*1fa0*/  UIADD3.X UR19, UR19, UR11, UR15, UP2, UP1 ;  /* 0x0000000b13137290 */ /* 0x000fe200097e240f */
[----:B------:R-:W-:Y:S01]  /*1fb0*/  IMAD.SHL.U32 R4, R4, 0x8, RZ ;  /* 0x0000000804047824 */ /* 0x000fe200078e00ff */
[----:B------:R-:W-:-:S02]  /*1fc0*/  UIMAD UR11, UR32, UR16, URZ ;  /* 0x00000010200b72a4 */ /* 0x000fc4000f8e023f */
[----:B------:R-:W-:Y:S01]  /*1fd0*/  IMAD R7, R7, c[0x0][0x190], RZ ;  /* 0x0000640007077a24 */ /* 0x000fe200078e02ff */
[----:B------:R-:W-:Y:S01]  /*1fe0*/  ULDC.64 UR8, c[0x0][0x3c8] ;  /* 0x0000f20000087ab9 */ /* 0x000fe20000000a00 */
[--C-:B------:R-:W-:Y:S01]  /*1ff0*/  SHF.R.S32.HI R5, RZ, 0x1f, R4.reuse ;  /* 0x0000001fff057819 */ /* 0x100fe20000011404 */
[----:B------:R-:W-:Y:S02]  /*2000*/  UIMAD UR18, UR54, UR17, UR11 ;  /* 0x00000011361272a4 */ /* 0x000fe4000f8e020b */
[----:B------:R-:W-:Y:S02]  /*2010*/  UMOV UR22, 0x4 ;  /* 0x0000000400167882 */ /* 0x000fe40000000000 */
[----:B------:R-:W-:Y:S01]  /*2020*/  ULDC.64 UR16, c[0x0][0x378] ;  /* 0x0000de0000107ab9 */ /* 0x000fe20000000a00 */
[----:B------:R-:W-:Y:S01]  /*2030*/  IMAD.WIDE.U32 R8, R3, c[0x0][0x190], R4 ;  /* 0x0000640003087a25 */ /* 0x000fe200078e0004 */
[----:B------:R-:W-:-:S03]  /*2040*/  UIMAD UR11, UR32, UR16, URZ ;  /* 0x00000010200b72a4 */ /* 0x000fc6000f8e023f */
[----:B------:R-:W-:Y:S01]  /*2050*/  IMAD R3, R3, c[0x0][0x194], R7 ;  /* 0x0000650003037a24 */ /* 0x000fe200078e0207 */
[----:B------:R-:W-:Y:S01]  /*2060*/  UIMAD UR15, UR54, UR17, UR11 ;  /* 0x00000011360f72a4 */ /* 0x000fe2000f8e020b */
[----:B------:R-:W-:Y:S01]  /*2070*/  IADD3 R10, P1, R8, UR28, RZ ;  /* 0x0000001c080a7c10 */ /* 0x000fe2000ff3e0ff */
[----:B------:R-:W-:Y:S01]  /*2080*/  ULDC UR32, c[0x0][0x2e8] ;  /* 0x0000ba0000207ab9 */ /* 0x000fe20000000800 */
[----:B------:R-:W-:Y:S01]  /*2090*/  IADD3 R8, P2, R4, UR23, RZ ;  /* 0x0000001704087c10 */ /* 0x000fe2000ff5e0ff */
[----:B------:R-:W-:Y:S01]  /*20a0*/  ULDC.64 UR16, c[0x0][0x370] ;  /* 0x0000dc0000107ab9 */ /* 0x000fe20000000a00 */
[----:B------:R-:W-:Y:S01]  /*20b0*/  IADD3.X R11, R9, UR27, R3, P1, !PT ;  /* 0x0000001b090b7c10 */ /* 0x000fe20008ffe403 */
[----:B------:R-:W-:Y:S01]  /*20c0*/  UIMAD UR11, UR25, UR16, URZ ;  /* 0x00000010190b72a4 */ /* 0x000fe2000f8e023f */
[----:B------:R-:W-:Y:S01]  /*20d0*/  LEA.HI R3, R15, R14, RZ, 0x5 ;  /* 0x0000000e0f037211 */ /* 0x000fe200078f28ff */
[----:B------:R-:W-:Y:S01]  /*20e0*/  IMAD.U32 R7, RZ, RZ, UR10 ;  /* 0x0000000aff077e24 */ /* 0x000fe2000f8e00ff */
[----:B------:R-:W-:Y:S01]  /*20f0*/  IADD3.X R9, R5, UR24, RZ, P2, !PT ;  /* 0x0000001805097c10 */ /* 0x000fe200097fe4ff */
[----:B------:R-:W-:Y:S01]  /*2100*/  UIMAD UR17, UR10, UR17, UR11 ;  /* 0x000000110a1172a4 */ /* 0x000fe2000f8e020b */
[----:B------:R-:W-:Y:S01]  /*2110*/  LOP3.LUT R19, R3, 0xffffffe0, RZ, 0xc0, !PT ;  /* 0xffffffe003137812 */ /* 0x000fe200078ec0ff */
[----:B------:R-:W-:Y:S01]  /*2120*/  UIADD3 UR11, UR10, UR6, URZ ;  /* 0x000000060a0b7290 */ /* 0x000fe2000fffe03f */
[----:B------:R-:W-:Y:S01]  /*2130*/  SHF.R.S32.HI R3, RZ, 0x5, R3 ;  /* 0x00000005ff037819 */ /* 0x000fe20000011403 */
[----:B------:R-:W-:Y:S01]  /*2140*/  UIADD3 UR6, -UR5, UR12, UR7 ;  /* 0x0000000c05067290 */ /* 0x000fe2000fffe107 */
[----:B------:R-:W-:Y:S01]  /*2150*/  IMAD.WIDE.U32 R8, R7, c[0x0][0x370], R8 ;  /* 0x0000dc0007087a25 */ /* 0x000fe200078e0008 */
[----:B------:R-:W-:Y:S01]  /*2160*/  UIMAD.WIDE UR10, UR11, UR22, UR8 ;  /* 0x000000160b0a72a5 */ /* 0x000fe2000f8e0208 */
[----:B------:R1:W2:Y:S01]  /*2170*/  R2UR UR8, R12 ;  /* 0x000000000c0873c2 */ /* 0x0002a200000e0000 */
[----:B------:R-:W-:Y:S01]  /*2180*/  UIADD3 UR6, UR6, -UR32, URZ ;  /* 0x8000002006067290 */ /* 0x000fe2000fffe03f */
[----:B------:R-:W-:Y:S01]  /*2190*/  IMAD.IADD R19, R14, 0x1, -R19 ;  /* 0x000000010e137824 */ /* 0x000fe200078e0a13 */
[----:B------:R-:W-:-:S02]  /*21a0*/  IADD3 R9, R9, UR17, RZ ;  /* 0x0000001109097c10 */ /* 0x000fc4000fffe0ff */
[----:B------:R-:W-:Y:S01]  /*21b0*/  USHF.R.S32.HI UR32, URZ, 0x1f, UR6 ;  /* 0x0000001f3f207899 */ /* 0x000fe20008011406 */
[----:B------:R-:W-:Y:S01]  /*21c0*/  IMAD R3, R3, UR59, R19 ;  /* 0x0000003b03037c24 */ /* 0x000fe2000f8e0213 */
[----:B------:R-:W-:Y:S01]  /*21d0*/  UMOV UR28, UR10 ;  /* 0x0000000a001c7c82 */ /* 0x000fe20008000000 */
[----:B------:R3:W4:Y:S01]  /*21e0*/  R2UR UR9, R13 ;  /* 0x000000000d0973c2 */ /* 0x00072200000e0000 */
[----:B------:R-:W-:Y:S02]  /*21f0*/  ULEA.HI UR32, UR32, UR6, URZ, 0x7 ;  /* 0x0000000620207291 */ /* 0x000fe4000f8f383f */
[----:B------:R-:W-:Y:S01]  /*2200*/  IADD3 R177, P1, R3, UR21, RZ ;  /* 0x0000001503b17c10 */ /* 0x000fe2000ff3e0ff */
[----:B------:R-:W-:Y:S02]  /*2210*/  UMOV UR27, UR11 ;  /* 0x0000000b001b7c82 */ /* 0x000fe40008000000 */
[----:B------:R-:W-:Y:S02]  /*2220*/  USHF.R.S32.HI UR32, URZ, 0x7, UR32 ;  /* 0x000000073f207899 */ /* 0x000fe40008011420 */
[----:B------:R-:W-:-:S02]  /*2230*/  ULDC.64 UR10, c[0x0][0x200] ;  /* 0x00008000000a7ab9 */ /* 0x000fc40000000a00 */
[----:B------:R-:W-:Y:S02]  /*2240*/  UISETP.LT.AND UP1, UPT, URZ, UR32, UPT ;  /* 0x000000203f00728c */ /* 0x000fe4000bf21270 */
[----:B------:R-:W-:Y:S02]  /*2250*/  UIADD3 UR6, UR26, -0x1, URZ ;  /* 0xffffffff1a067890 */ /* 0x000fe4000fffe03f */
[----:B------:R-:W-:Y:S01]  /*2260*/  USEL UR32, URZ, UR32, !UP1 ;  /* 0x000000203f207287 */ /* 0x000fe2000c800000 */
[----:B-1----:R-:W-:Y:S01]  /*2270*/  LEA.HI.X.SX32 R12, R3, UR19, 0x1, P1 ;  /* 0x00000013030c7c11 */ /* 0x002fe200088f0eff */
[----:B------:R-:W-:Y:S01]  /*2280*/  IMAD.U32 R3, RZ, RZ, UR54 ;  /* 0x00000036ff037e24 */ /* 0x000fe2000f8e00ff */
[----:B------:R-:W-:Y:S01]  /*2290*/  LEA R178, P1, R177, c[0x0][0x350], 0x2 ;  /* 0x0000d400b1b27a11 */ /* 0x000fe200078210ff */
[----:B------:R-:W-:Y:S02]  /*22a0*/  UISETP.GT.AND UP1, UPT, UR26, UR32, UPT ;  /* 0x000000201a00728c */ /* 0x000fe4000bf24270 */
[----:B------:R-:W-:Y:S01]  /*22b0*/  IMAD.WIDE.U32 R8, R3, c[0x0][0x378], R8 ;  /* 0x0000de0003087a25 */ /* 0x000fe200078e0008 */
[----:B------:R-:W-:Y:S01]  /*22c0*/  LEA.HI.X R177, R177, c[0x0][0x354], R12, 0x2, P1 ;  /* 0x0000d500b1b17a11 */ /* 0x000fe200008f140c */
[----:B------:R-:W-:-:S02]  /*22d0*/  UIMAD.WIDE UR10, UR13, UR22, UR10 ;  /* 0x000000160d0a72a5 */ /* 0x000fc4000f8e020a */
        /* <DEDUP_REMOVED lines=31> */
.L_x_633:
        /* <DEDUP_REMOVED lines=16> */
.L_x_634:
        /* <DEDUP_REMOVED lines=8> */
[----:B------:R-:W-:Y:S01]  /*2650*/  IADD3 R6, P0, R6, UR16, RZ ;  /* 0x0000001006067c10 */ /* 0x000fe2000ff1e0ff */
[----:B------:R-:W-:Y:S01]  /*2660*/  ULDC.64 UR12, c[0x0][0x3b8] ;  /* 0x0000ee00000c7ab9 */ /* 0x000fe20000000a00 */
[----:B------:R-:W-:Y:S01]  /*2670*/  MOV R3, UR11 ;  /* 0x0000000b00037c02 */ /* 0x000fe20008000f00 */
[----:B------:R-:W-:Y:S01]  /*2680*/  UIMAD UR11, UR15, UR12, URZ ;  /* 0x0000000c0f0b72a4 */ /* 0x000fe2000f8e023f */
[----:B------:R-:W-:-:S02]  /*2690*/  ISETP.GE.AND P1, PT, R0, UR5, PT ;  /* 0x0000000500007c0c */ /* 0x000fc4000bf26270 */
        /* <DEDUP_REMOVED lines=15> */
.L_x_636:
[----:B------:R-:W-:Y:S05]  /*2790*/  BSYNC B0 ;  /* 0x0000000000007941 */ /* 0x000fea0003800000 */
.L_x_635:
        /* <DEDUP_REMOVED lines=14> */
.L_x_638:
[----:B------:R-:W-:Y:S05]  /*2880*/  BSYNC B0 ;  /* 0x0000000000007941 */ /* 0x000fea0003800000 */
.L_x_637:
[----:B------:R-:W-:Y:S01]  /*2890*/  ULDC.64 UR12, c[0x0][0x3a8] ;  /* 0x0000ea00000c7ab9 */ /* 0x000fe20000000a00 */
[----:B------:R-:W-:Y:S01]  /*28a0*/  IMAD.WIDE.U32 R4, R13, c[0x0][0x3a8], R4 ;  /* 0x0000ea000d047a25 */ /* 0x000fe200078e0004 */
        /* <DEDUP_REMOVED lines=23> */
.L_x_640:
[----:B------:R-:W-:Y:S05]  /*2a20*/  BSYNC B0 ;  /* 0x0000000000007941 */ /* 0x000fea0003800000 */
.L_x_639:
        /* <DEDUP_REMOVED lines=12> */
.L_x_632:
[----:B------:R-:W2:Y:S01]  /*2af0*/  LDL R3, [R1+0x4] ;  /* 0x0000040001037983 */ /* 0x000ea20000100800 */
[----:B------:R-:W-:Y:S01]  /*2b00*/  ULDC.64 UR16, c[0x0][0x198] ;  /* 0x0000660000107ab9 */ /* 0x000fe20000000a00 */
[----:B------:R-:W-:Y:S01]  /*2b10*/  IMAD.MOV.U32 R16, RZ, RZ, 0x80 ;  /* 0x00000080ff107424 */ /* 0x000fe200078e00ff */
[----:B------:R-:W-:Y:S01]  /*2b20*/  UIMAD UR13, UR20, UR16, URZ ;  /* 0x00000010140d72a4 */ /* 0x000fe2000f8e023f */
[----:B------:R-:W-:Y:S01]  /*2b30*/  IMAD.MOV.U32 R240, RZ, RZ, 0x7f800000 ;  /* 0x7f800000fff07424 */ /* 0x000fe200078e00ff */
[----:B------:R-:W-:Y:S01]  /*2b40*/  ULDC.64 UR18, c[0x0][0x1a0] ;  /* 0x0000680000127ab9 */ /* 0x000fe20000000a00 */
[C---:B------:R-:W-:Y:S01]  /*2b50*/  IMAD R18, R16.reuse, c[0x0][0x374], RZ ;  /* 0x0000dd0010127a24 */ /* 0x040fe200078e02ff */
[----:B------:R-:W-:Y:S01]  /*2b60*/  UIMAD UR13, UR7, UR17, UR13 ;  /* 0x00000011070d72a4 */ /* 0x000fe2000f8e020d */
[C---:B------:R-:W-:Y:S01]  /*2b70*/  IMAD R11, R16.reuse, c[0x0][0x194], RZ ;  /* 0x00006500100b7a24 */ /* 0x040fe200078e02ff */
[----:B------:R-:W-:Y:S01]  /*2b80*/  UIMAD UR18, UR20, UR18, URZ ;  /* 0x00000012141272a4 */ /* 0x000fe2000f8e023f */
[C---:B------:R-:W-:Y:S01]  /*2b90*/  IMAD.WIDE.U32 R14, R16.reuse, c[0x0][0x370], RZ ;  /* 0x0000dc00100e7a25 */ /* 0x040fe200078e00ff */
[----:B------:R-:W-:Y:S01]  /*2ba0*/  MOV R238, 0x7f800000 ;  /* 0x7f80000000ee7802 */ /* 0x000fe20000000f00 */
[----:B------:R-:W1:Y:S01]  /*2bb0*/  R2UR UR15, R249 ;  /* 0x00000000f90f73c2 */ /* 0x000e6200000e0000 */
[----:B------:R-:W-:Y:S01]  /*2bc0*/  UIMAD UR19, UR7, UR19, UR18 ;  /* 0x00000013071372a4 */ /* 0x000fe2000f8e0212 */
[----:B------:R-:W-:-:S04]  /*2bd0*/  IMAD.WIDE.U32 R16, R16, c[0x0][0x190], RZ ;  /* 0x0000640010107a25 */ /* 0x000fc800078e00ff */
[----:B------:R-:W-:Y:S02]  /*2be0*/  IMAD.MOV.U32 R241, RZ, RZ, 0x7f800000 ;  /* 0x7f800000fff17424 */ /* 0x000fe400078e00ff */
[----:B------:R-:W-:Y:S02]  /*2bf0*/  IMAD.U32 R7, RZ, RZ, UR19 ;  /* 0x00000013ff077e24 */ /* 0x000fe4000f8e00ff */
[----:B------:R-:W-:Y:S01]  /*2c00*/  IMAD.MOV.U32 R239, RZ, RZ, 0x7f800000 ;  /* 0x7f800000ffef7424 */ /* 0x000fe200078e00ff */
[----:B--2---:R2:W3:Y:S02]  /*2c10*/  R2UR UR21, R3 ;  /* 0x00000000031573c2 */ /* 0x0044e400000e0000 */
[----:B--2---:R-:W-:-:S04]  /*2c20*/  IMAD.U32 R3, RZ, RZ, UR7 ;  /* 0x00000007ff037e24 */ /* 0x004fc8000f8e00ff */
[----:B------:R-:W-:-:S04]  /*2c30*/  IMAD.WIDE.U32 R8, R3, c[0x0][0x1a0], R4 ;  /* 0x0000680003087a25 */ /* 0x000fc800078e0004 */
[----:B------:R-:W-:Y:S01]  /*2c40*/  IMAD.WIDE.U32 R4, R3, c[0x0][0x198], R4 ;  /* 0x0000660003047a25 */ /* 0x000fe200078e0004 */
[----:B------:R-:W-:-:S03]  /*2c50*/  IADD3 R8, P1, R8, UR29, RZ ;  /* 0x0000001d08087c10 */ /* 0x000fc6000ff3e0ff */
[----:B------:R-:W-:Y:S01]  /*2c60*/  IMAD.U32 R3, RZ, RZ, UR13 ;  /* 0x0000000dff037e24 */ /* 0x000fe2000f8e00ff */
[----:B------:R-:W-:Y:S01]  /*2c70*/  ULEA.HI UR13, UR6, UR6, URZ, 0x1 ;  /* 0x00000006060d7291 */ /* 0x000fe2000f8f083f */
[----:B------:R-:W-:Y:S02]  /*2c80*/  IADD3 R12, P0, R4, UR31, RZ ;  /* 0x0000001f040c7c10 */ /* 0x000fe4000ff1e0ff */
[----:B------:R-:W-:Y:S01]  /*2c90*/  IADD3.X R9, R9, UR30, R7, P1, !PT ;  /* 0x0000001e09097c10 */ /* 0x000fe20008ffe407 */
[----:B------:R-:W-:Y:S01]  /*2ca0*/  ULOP3.LUT UR13, UR13, 0xfffffffe, URZ, 0xc0, !UPT ;  /* 0xfffffffe0d0d7892 */ /* 0x000fe2000f8ec03f */
[----:B------:R-:W-:Y:S02]  /*2cb0*/  IADD3.X R13, R5, UR50, R3, P0, !PT ;  /* 0x00000032050d7c10 */ /* 0x000fe400087fe403 */
[----:B------:R-:W-:Y:S01]  /*2cc0*/  IADD3 R3, R0, 0x40, RZ ;  /* 0x0000004000037810 */ /* 0x000fe20007ffe0ff */
[----:B------:R-:W-:Y:S01]  /*2cd0*/  UIADD3 UR13, UR6, -UR13, URZ ;  /* 0x8000000d060d7290 */ /* 0x000fe2000fffe03f */
[----:B------:R-:W-:-:S03]  /*2ce0*/  IMAD.WIDE.U32 R4, R6, c[0x0][0x1b8], R8 ;  /* 0x00006e0006047a25 */ /* 0x000fc600078e0008 */
[----:B------:R-:W-:Y:S02]  /*2cf0*/  UISETP.NE.AND UP0, UPT, UR13, 0x1, UPT ;  /* 0x000000010d00788c */ /* 0x000fe4000bf05270 */
[----:B------:R-:W-:-:S06]  /*2d00*/  UIMAD UR13, UR14, -0x80, UR5 ;  /* 0xffffff800e0d78a4 */ /* 0x000fcc000f8e0205 */
[----:B------:R-:W-:Y:S02]  /*2d10*/  ISETP.GE.AND P4, PT, R0, UR13, PT ;  /* 0x0000000d00007c0c */ /* 0x000fe4000bf86270 */
[----:B------:R-:W-:Y:S01]  /*2d20*/  ISETP.GE.AND P3, PT, R3, UR13, PT ;  /* 0x0000000d03007c0c */ /* 0x000fe2000bf66270 */
[----:B------:R-:W-:-:S06]  /*2d30*/  UIMAD UR13, UR6, -0x80, UR12 ;  /* 0xffffff80060d78a4 */ /* 0x000fcc000f8e020c */
[----:B------:R-:W-:Y:S01]  /*2d40*/  ISETP.GE.AND P2, PT, R3, UR13, PT ;  /* 0x0000000d03007c0c */ /* 0x000fe2000bf46270 */
[----:B------:R-:W-:-:S03]  /*2d50*/  IMAD R3, R20, c[0x0][0x1b8], RZ ;  /* 0x00006e0014037a24 */ /* 0x000fc600078e02ff */
[----:B------:R-:W-:Y:S02]  /*2d60*/  @!P4 IMAD R7, R21, c[0x0][0x1a0], RZ ;  /* 0x000068001507ca24 */ /* 0x000fe400078e02ff */
[----:B------:R-:W-:Y:S01]  /*2d70*/  IMAD R10, R6, c[0x0][0x1bc], R3 ;  /* 0x00006f00060a7a24 */ /* 0x000fe200078e0203 */
[----:B------:R-:W-:-:S04]  /*2d80*/  @!P3 IADD3 R3, P0, R0, 0x40, RZ ;  /* 0x000000400003b810 */ /* 0x000fc80007f1e0ff */
[----:B------:R-:W-:Y:S01]  /*2d90*/  IADD3 R5, R5, R10, RZ ;  /* 0x0000000a05057210 */ /* 0x000fe20007ffe0ff */
[----:B------:R-:W-:Y:S01]  /*2da0*/  @!P4 IMAD R10, R0, c[0x0][0x1a4], R7 ;  /* 0x00006900000aca24 */ /* 0x000fe200078e0207 */
[----:B------:R-:W-:Y:S01]  /*2db0*/  @!P2 IADD3 R16, P1, R232, R16, RZ ;  /* 0x00000010e810a210 */ /* 0x000fe20007f3e0ff */
[----:B------:R-:W-:Y:S01]  /*2dc0*/  @!P3 IMAD.X R7, RZ, RZ, R21, P0 ;  /* 0x000000ffff07b224 */ /* 0x000fe200000e0615 */
[----:B------:R-:W-:Y:S01]  /*2dd0*/  PLOP3.LUT P0, PT, PT, PT, UP6, 0x80, 0x0 ;  /* 0x000000000000781c */ /* 0x000fe20003f0f068 */
[----:B------:R-:W-:Y:S01]  /*2de0*/  @!P4 IMAD.WIDE.U32 R8, R0, c[0x0][0x1a0], R4 ;  /* 0x000068000008ca25 */ /* 0x000fe200078e0004 */
[----:B------:R-:W-:Y:S02]  /*2df0*/  @!P2 IADD3 R14, P5, R230, R14, RZ ;  /* 0x0000000ee60ea210 */ /* 0x000fe40007fbe0ff */
[----:B------:R-:W-:Y:S01]  /*2e00*/  @!P2 IADD3.X R17, R233, R17, R11, P1, !PT ;  /* 0x00000011e911a210 */ /* 0x000fe20000ffe40b */
[----:B------:R-:W-:Y:S01]  /*2e10*/  @!P3 IMAD R7, R7, c[0x0][0x1a0], RZ ;  /* 0x000068000707ba24 */ /* 0x000fe200078e02ff */
[----:B------:R-:W-:Y:S01]  /*2e20*/  @!P2 IADD3.X R15, R231, R15, R18, P5, !PT ;  /* 0x0000000fe70fa210 */ /* 0x000fe20002ffe412 */
[----:B------:R-:W-:Y:S01]  /*2e30*/  @!P4 IMAD.IADD R9, R9, 0x1, R10 ;  /* 0x000000010909c824 */ /* 0x000fe200078e020a */
[----:B------:R-:W-:Y:S01]  /*2e40*/  IADD3 R11, R235, 0x8, RZ ;  /* 0x00000008eb0b7810 */ /* 0x000fe20007ffe0ff */
[C---:B------:R-:W-:Y:S01]  /*2e50*/  @!P3 IMAD R18, R3.reuse, c[0x0][0x1a4], R7 ;  /* 0x000069000312ba24 */ /* 0x040fe200078e0207 */
[C---:B------:R-:W-:Y:S01]  /*2e60*/  @!P4 LEA R10, P1, R8.reuse, c[0x0][0x170], 0x1 ;  /* 0x00005c00080aca11 */ /* 0x040fe200078208ff */
[----:B------:R-:W-:Y:S01]  /*2e70*/  @!P3 IMAD.WIDE.U32 R4, R3, c[0x0][0x1a0], R4 ;  /* 0x000068000304ba25 */ /* 0x000fe200078e0004 */
[----:B------:R-:W-:Y:S01]  /*2e80*/  ISETP.GE.AND P6, PT, R11, UR13, PT ;  /* 0x0000000d0b007c0c */ /* 0x000fe2000bfc6270 */
[----:B------:R-:W-:Y:S01]  /*2e90*/  @P0 BAR.SYNC.DEFER_BLOCKING 0x0 ;  /* 0x0000000000000b1d */ /* 0x000fe20000010000 */
[----:B------:R-:W-:Y:S01]  /*2ea0*/  @!P4 LEA.HI.X R11, R8, c[0x0][0x174], R9, 0x1, P1 ;  /* 0x00005d00080bca11 */ /* 0x000fe200008f0c09 */
[----:B------:R-:W-:Y:S01]  /*2eb0*/  IMAD R7, R20, c[0x0][0x1b0], RZ ;  /* 0x00006c0014077a24 */ /* 0x000fe200078e02ff */
[----:B------:R-:W-:Y:S01]  /*2ec0*/  @!P3 IADD3 R5, R5, R18, RZ ;  /* 0x000000120505b210 */ /* 0x000fe20007ffe0ff */
[----:B------:R-:W-:Y:S01]  /*2ed0*/  IMAD.SHL.U32 R3, R245, 0x2, RZ ;  /* 0x00000002f5037824 */ /* 0x000fe200078e00ff */
[----:B------:R-:W-:Y:S01]  /*2ee0*/  @!P3 LEA R8, P1, R4, c[0x0][0x170], 0x1 ;  /* 0x00005c000408ba11 */ /* 0x000fe200078208ff */
[C---:B------:R-:W-:Y:S01]  /*2ef0*/  IMAD R18, R6.reuse, c[0x0][0x1b4], R7 ;  /* 0x00006d0006127a24 */ /* 0x040fe200078e0207 */
[----:B------:R-:W-:Y:S01]  /*2f00*/  PLOP3.LUT P0, PT, PT, PT, UP0, 0x80, 0x0 ;  /* 0x000000000000781c */ /* 0x000fe20003f0f008 */
[----:B------:R-:W-:Y:S01]  /*2f10*/  IMAD.WIDE.U32 R6, R6, c[0x0][0x1b0], R12 ;  /* 0x00006c0006067a25 */ /* 0x000fe200078e000c */
[----:B------:R-:W-:-:S02]  /*2f20*/  @!P3 LEA.HI.X R9, R4, c[0x0][0x174], R5, 0x1, P1 ;  /* 0x00005d000409ba11 */ /* 0x000fc400008f0c05 */
[----:B------:R-:W-:Y:S01]  /*2f30*/  IADD3 R4, R245, 0x1000, RZ ;  /* 0x00001000f5047810 */ /* 0x000fe20007ffe0ff */
[----:B------:R-:W-:Y:S01]  /*2f40*/  IMAD.IADD R5, R7, 0x1, R18 ;  /* 0x0000000107057824 */ /* 0x000fe200078e0212 */
[----:B------:R-:W-:Y:S02]  /*2f50*/  ISETP.GE.AND P1, PT, R0, UR13, PT ;  /* 0x0000000d00007c0c */ /* 0x000fe4000bf26270 */
[----:B------:R-:W-:-:S05]  /*2f60*/  SEL R4, R4, R245, !P0 ;  /* 0x000000f504047207 */ /* 0x000fca0004000000 */
[----:B------:R-:W-:Y:S02]  /*2f70*/  IMAD.SHL.U32 R234, R4, 0x2, RZ ;  /* 0x0000000204ea7824 */ /* 0x000fe400078e00ff */
[----:B------:R-:W-:Y:S01]  /*2f80*/  @!P4 IMAD.MOV.U32 R4, RZ, RZ, R6 ;  /* 0x000000ffff04c224 */ /* 0x000fe200078e0006 */
[----:B------:R-:W-:Y:S04]  /*2f90*/  @P4 STS [R3+0x8000], RZ ;  /* 0x008000ff03004388 */ /* 0x000fe80000000800 */
[----:B------:R-:W-:Y:S04]  /*2fa0*/  @P4 STS [R3+0x8004], RZ ;  /* 0x008004ff03004388 */ /* 0x000fe80000000800 */
        /* <DEDUP_REMOVED lines=14> */
[----:B--2---:R-:W-:-:S03]  /*3090*/  @!P4 IMAD R10, R21, c[0x0][0x198], RZ ;  /* 0x00006600150aca24 */ /* 0x004fc600078e02ff */
[----:B------:R-:W-:Y:S01]  /*30a0*/  @!PT LDS RZ, [RZ] ;  /* 0x00000000fffff984 */ /* 0x000fe20000000800 */
[----:B------:R-:W-:Y:S01]  /*30b0*/  @!PT LDS RZ, [RZ] ;  /* 0x00000000fffff984 */ /* 0x000fe20000000800 */
[----:B------:R-:W-:Y:S01]  /*30c0*/  @!PT LDS RZ, [RZ] ;  /* 0x00000000fffff984 */ /* 0x000fe20000000800 */
[----:B------:R2:W-:Y:S01]  /*30d0*/  @!P1 LDGSTS.E.BYPASS.LTC128B.128 [R3+0x4000], [R230.64] ;  /* 0x04000000e6039fae */ /* 0x0005e2000b901d48 */
[----:B------:R-:W-:-:S03]  /*30e0*/  @!P4 IMAD R7, R0, c[0x0][0x19c], R10 ;  /* 0x000067000007ca24 */ /* 0x000fc600078e020a */
[----:B------:R-:W-:Y:S01]  /*30f0*/  @P2 STS.128 [R3+0x5000], RZ ;  /* 0x005000ff03002388 */ /* 0x000fe20000000c00 */
[----:B----4-:R-:W-:-:S03]  /*3100*/  @!P4 IMAD.WIDE.U32 R8, R0, c[0x0][0x198], R4 ;  /* 0x000066000008ca25 */ /* 0x010fc600078e0004 */
[----:B------:R-:W-:Y:S01]  /*3110*/  @!PT LDS RZ, [RZ] ;  /* 0x00000000fffff984 */ /* 0x000fe20000000800 */
[----:B------:R-:W-:Y:S01]  /*3120*/  @!PT LDS RZ, [RZ] ;  /* 0x00000000fffff984 */ /* 0x000fe20000000800 */
[----:B------:R-:W-:Y:S01]  /*3130*/  @!PT LDS RZ, [RZ] ;  /* 0x00000000fffff984 */ /* 0x000fe20000000800 */
[----:B------:R2:W-:Y:S01]  /*3140*/  @!P2 LDGSTS.E.BYPASS.LTC128B.128 [R3+0x5000], [R14.64] ;  /* 0x050000000e03afae */ /* 0x0005e2000b901d48 */
[----:B------:R-:W-:-:S03]  /*3150*/  IADD3 R4, R235, 0x40, RZ ;  /* 0x00000040eb047810 */ /* 0x000fc60007ffe0ff */
[----:B------:R-:W-:Y:S01]  /*3160*/  @P1 STS [R234], RZ ;  /* 0x000000ffea001388 */ /* 0x000fe20000000800 */
[----:B------:R-:W-:Y:S02]  /*3170*/  @!P4 IADD3 R7, R9, R7, RZ ;  /* 0x000000070907c210 */ /* 0x000fe40007ffe0ff */
[C---:B------:R-:W-:Y:S01]  /*3180*/  @!P4 LEA R10, P5, R8.reuse, c[0x0][0x168], 0x1 ;  /* 0x00005a00080aca11 */ /* 0x040fe200078a08ff */
[----:B------:R-:W-:Y:S03]  /*3190*/  @P1 STS [R234+0x4], RZ ;  /* 0x000004ffea001388 */ /* 0x000fe60000000800 */
[----:B------:R-:W-:Y:S01]  /*31a0*/  @!P4 LEA.HI.X R11, R8, c[0x0][0x16c], R7, 0x1, P5 ;  /* 0x00005b00080bca11 */ /* 0x000fe200028f0c07 */
[----:B------:R-:W-:Y:S01]  /*31b0*/  @P1 STS [R234+0x8], RZ ;  /* 0x000008ffea001388 */ /* 0x000fe20000000800 */
[----:B------:R-:W-:Y:S02]  /*31c0*/  ISETP.GE.AND P5, PT, R4, UR13, PT ;  /* 0x0000000d04007c0c */ /* 0x000fe4000bfa6270 */
[----:B------:R-:W-:Y:S01]  /*31d0*/  IADD3 R8, R235, 0x48, RZ ;  /* 0x00000048eb087810 */ /* 0x000fe20007ffe0ff */
[----:B------:R-:W-:Y:S04]  /*31e0*/  @P1 STS [R234+0xc], RZ ;  /* 0x00000cffea001388 */ /* 0x000fe80000000800 */
[----:B------:R-:W-:Y:S01]  /*31f0*/  @!PT LDS RZ, [RZ] ;  /* 0x00000000fffff984 */ /* 0x000fe20000000800 */
[----:B------:R-:W-:Y:S01]  /*3200*/  @!PT LDS RZ, [RZ] ;  /* 0x00000000fffff984 */ /* 0x000fe20000000800 */
[----:B------:R-:W-:Y:S01]  /*3210*/  @!PT LDS RZ, [RZ] ;  /* 0x00000000fffff984 */ /* 0x000fe20000000800 */
[----:B------:R4:W-:Y:S01]  /*3220*/  @!P1 LDGSTS.E.BYPASS.LTC128B.128 [R234], [R232.64] ;  /* 0x00000000e8ea9fae */ /* 0x0009e2000b901d48 */
[----:B------:R-:W-:-:S03]  /*3230*/  @!P3 IADD3 R0, P1, R0, 0x40, RZ ;  /* 0x000000400000b810 */ /* 0x000fc60007f3e0ff */
[----:B------:R-:W-:Y:S02]  /*3240*/  @P2 STS [R234+0x1000], RZ ;  /* 0x001000ffea002388 */ /* 0x000fe40000000800 */
[----:B------:R-:W-:Y:S01]  /*3250*/  @!P3 IMAD.X R4, RZ, RZ, R21, P1 ;  /* 0x000000ffff04b224 */ /* 0x000fe200008e0615 */
[----:B------:R-:W-:Y:S01]  /*3260*/  ISETP.GE.AND P1, PT, R8, UR13, PT ;  /* 0x0000000d08007c0c */ /* 0x000fe2000bf26270 */
[----:B------:R-:W-:Y:S02]  /*3270*/  @P2 STS [R234+0x1004], RZ ;  /* 0x001004ffea002388 */ /* 0x000fe40000000800 */
[----:B------:R-:W-:Y:S02]  /*3280*/  @!P3 IMAD R7, R4, c[0x0][0x198], RZ ;  /* 0x000066000407ba24 */ /* 0x000fe400078e02ff */
[----:B------:R-:W-:Y:S01]  /*3290*/  @!P3 IMAD.MOV.U32 R4, RZ, RZ, R6 ;  /* 0x000000ffff04b224 */ /* 0x000fe200078e0006 */
[----:B------:R-:W-:Y:S01]  /*32a0*/  @P2 STS [R234+0x1008], RZ ;  /* 0x001008ffea002388 */ /* 0x000fe20000000800 */
[----:B------:R-:W-:-:S02]  /*32b0*/  @!P3 IMAD R6, R0, c[0x0][0x19c], R7 ;  /* 0x000067000006ba24 */ /* 0x000fc400078e0207 */
[----:B------:R-:W-:Y:S01]  /*32c0*/  @!P3 IMAD.WIDE.U32 R4, R0, c[0x0][0x198], R4 ;  /* 0x000066000004ba25 */ /* 0x000fe200078e0004 */
[----:B------:R-:W-:Y:S03]  /*32d0*/  @P2 STS [R234+0x100c], RZ ;  /* 0x00100cffea002388 */ /* 0x000fe60000000800 */
        /* <DEDUP_REMOVED lines=15> */
[----:B------:R-:W-:Y:S02]  /*33d0*/  @!P3 LEA.HI.X R7, R4, c[0x0][0x16c], R0, 0x1, P4 ;  /* 0x00005b000407ba11 */ /* 0x000fe400020f0c00 */
[----:B------:R-:W-:-:S03]  /*33e0*/  MOV R4, 0x4 ;  /* 0x0000000400047802 */ /* 0x000fc60000000f00 */
[----:B------:R-:W-:Y:S01]  /*33f0*/  @!PT LDS RZ, [RZ] ;  /* 0x00000000fffff984 */ /* 0x000fe20000000800 */
[----:B------:R-:W-:Y:S01]  /*3400*/  @!PT LDS RZ, [RZ] ;  /* 0x00000000fffff984 */ /* 0x000fe20000000800 */
[----:B------:R-:W-:Y:S01]  /*3410*/  @!PT LDS RZ, [RZ] ;  /* 0x00000000fffff984 */ /* 0x000fe20000000800 */
[----:B------:R1:W-:Y:S02]  /*3420*/  @!P3 LDGSTS.E.BYPASS.LTC128B.128 [R3+0x7000], [R6.64] ;  /* 0x070000000603bfae */ /* 0x0003e4000b901d48 */
[----:B------:R-:W-:Y:S02]  /*3430*/  IMAD.WIDE R4, R235, R4, UR10 ;  /* 0x0000000aeb047e25 */ /* 0x000fe4000f8e0204 */
[----:B------:R-:W0:Y:S04]  /*3440*/  LDGDEPBAR ;  /* 0x00000000000079af */ /* 0x000e280000000000 */
[----:B------:R2:W5:Y:S04]  /*3450*/  @!P2 LDG.E R240, [R4.64] ;  /* 0x0000000804f0a981 */ /* 0x000568000c1e1900 */
[----:B------:R2:W5:Y:S04]  /*3460*/  @!P6 LDG.E R241, [R4.64+0x20] ;  /* 0x0000200804f1e981 */ /* 0x000568000c1e1900 */
[----:B------:R2:W5:Y:S01]  /*3470*/  @!P5 LDG.E R238, [R4.64+0x100] ;  /* 0x0001000804eed981 */ /* 0x000562000c1e1900 */
[----:B-1----:R-:W-:Y:S01]  /*3480*/  IMAD.MOV.U32 R6, RZ, RZ, 0x4 ;  /* 0x00000004ff067424 */ /* 0x002fe200078e00ff */
[----:B------:R-:W-:-:S04]  /*3490*/  DEPBAR.LE SB0, 0x1 ;  /* 0x000080400000791a */ /* 0x000fc80000000000 */
[----:B------:R-:W-:-:S05]  /*34a0*/  @!P1 IMAD.WIDE R6, R8, R6, UR10 ;  /* 0x0000000a08069e25 */ /* 0x000fca000f8e0206 */
[----:B------:R1:W5:Y:S04]  /*34b0*/  @!P1 LDG.E R239, [R6.64] ;  /* 0x0000000806ef9981 */ /* 0x000368000c1e1900 */
[----:B------:R-:W-:Y:S01]  /*34c0*/  BAR.SYNC.DEFER_BLOCKING 0x0 ;  /* 0x0000000000007b1d */ /* 0x000fe20000010000 */
[----:B-1----:R-:W-:Y:S02]  /*34d0*/  IMAD.MOV.U32 R6, RZ, RZ, c[0x0][0x308] ;  /* 0x0000c200ff067624 */ /* 0x002fe400078e00ff */
[----:B------:R-:W-:-:S03]  /*34e0*/  IMAD.MOV.U32 R7, RZ, RZ, c[0x0][0x30c] ;  /* 0x0000c300ff077624 */ /* 0x000fc600078e00ff */
[----:B------:R4:W1:Y:S04]  /*34f0*/  LDSM.16.M88.4 R128, [R161+0x8000] ;  /* 0x00800000a180783b */ /* 0x0008680000000200 */
[----:B--2---:R2:W3:Y:S04]  /*3500*/  LDG.E.64 R4, [R6.64+0x8] ;  /* 0x0000080806047981 */ /* 0x0044e8000c1e1b00 */
        /* <DEDUP_REMOVED lines=9> */
[----:B------:R-:W-:Y:S01]  /*35a0*/  IADD3 R3, R168, 0x1000, RZ ;  /* 0x00001000a8037810 */ /* 0x000fe20007ffe0ff */
[----:B------:R-:W-:-:S03]  /*35b0*/  UIADD3 UR7, UR7, UR12, URZ ;  /* 0x0000000c07077290 */ /* 0x000fc6000fffe03f */
[----:B------:R-:W-:Y:S01]  /*35c0*/  SEL R3, R3, R168, !P0 ;  /* 0x000000a803037207 */ /* 0x000fe20004000000 */
[----:B------:R-:W-:Y:S01]  /*35d0*/  UIADD3 UR7, -UR5, 0x80, UR7 ;  /* 0x0000008005077890 */ /* 0x000fe2000fffe107 */
[----:B------:R-:W-:Y:S01]  /*35e0*/  CS2R R94, SRZ ;  /* 0x00000000005e7805 */ /* 0x000fe2000001ff00 */
[----:B------:R-:W-:Y:S01]  /*35f0*/  CS2R R92, SRZ ;  /* 0x00000000005c7805 */ /* 0x000fe2000001ff00 */
[----:B------:R-:W-:Y:S01]  /*3600*/  SHF.L.U32 R160, R3, 0x1, RZ ;  /* 0x0000000103a07819 */ /* 0x000fe200000006ff */
        /* <DEDUP_REMOVED lines=14> */
[----:B------:R-:W-:-:S02]  /*36f0*/  ULDC UR13, c[0x0][0x2e8] ;  /* 0x0000ba00000d7ab9 */ /* 0x000fc40000000800 */
[----:B------:R-:W-:Y:S02]  /*3700*/  UIADD3 UR50, UR7, -UR13, URZ ;  /* 0x8000000d07327290 */ /* 0x000fe4000fffe03f */
[----:B------:R-:W-:Y:S01]  /*3710*/  ULDC UR26, c[0x0][0x2e4] ;  /* 0x0000b900001a7ab9 */ /* 0x000fe20000000800 */
[----:B---3--:R-:W-:-:S04]  /*3720*/  IADD3 R244, P2, P1, R4, UR21, R19 ;  /* 0x0000001504f47c10 */ /* 0x008fc8000f95e013 */
[----:B------:R-:W-:Y:S02]  /*3730*/  IADD3.X R4, R5, UR15, R0, P2, P1 ;  /* 0x0000000f05047c10 */ /* 0x000fe400097e2400 */
[----:B------:R-:W-:-:S04]  /*3740*/  IADD3 R0, R167, 0x1000, RZ ;  /* 0x00001000a7007810 */ /* 0x000fc80007ffe0ff */
[----:B------:R-:W-:Y:S01]  /*3750*/  SEL R0, R0, R167, !P0 ;  /* 0x000000a700007207 */ /* 0x000fe20004000000 */
[----:B--2---:R-:W2:Y:S08]  /*3760*/  R2UR UR16, R6 ;  /* 0x00000000061073c2 */ /* 0x004eb000000e0000 */
[----:B------:R-:W3:Y:S01]  /*3770*/  R2UR UR31, R7 ;  /* 0x00000000071f73c2 */ /* 0x000ee200000e0000 */
[----:B------:R-:W-:Y:S01]  /*3780*/  IMAD.SHL.U32 R3, R0, 0x2, RZ ;  /* 0x0000000200037824 */ /* 0x000fe200078e00ff */
[----:B--2---:R-:W-:Y:S01]  /*3790*/  LOP3.LUT R242, R4, UR16, RZ, 0x3c, !PT ;  /* 0x0000001004f27c12 */ /* 0x004fe2000f8e3cff */
[----:B------:R-:W-:-:S02]  /*37a0*/  UIADD3 UR25, UR16, -0x61c88647, URZ ;  /* 0x9e3779b910197890 */ /* 0x000fc4000fffe03f */
[----:B------:R-:W-:Y:S02]  /*37b0*/  UIADD3 UR24, UR16, 0x3c6ef372, URZ ;  /* 0x3c6ef37210187890 */ /* 0x000fe4000fffe03f */
[----:B------:R-:W-:Y:S02]  /*37c0*/  UIADD3 UR22, UR16, -0x255992d5, URZ ;  /* 0xdaa66d2b10167890 */ /* 0x000fe4000fffe03f */
[----:B------:R-:W-:Y:S02]  /*37d0*/  UIADD3 UR20, UR16, 0x78dde6e4, URZ ;  /* 0x78dde6e410147890 */ /* 0x000fe4000fffe03f */
[----:B------:R-:W-:Y:S02]  /*37e0*/  UIADD3 UR18, UR16, 0x1715609d, URZ ;  /* 0x1715609d10127890 */ /* 0x000fe4000fffe03f */
[----:B------:R-:W-:Y:S02]  /*37f0*/  UIADD3 UR16, UR16, -0x4ab325aa, URZ ;  /* 0xb54cda5610107890 */ /* 0x000fe4000fffe03f */
[----:B---3--:R-:W-:-:S02]  /*3800*/  UIADD3 UR51, UR31, -0x4498517b, URZ ;  /* 0xbb67ae851f337890 */ /* 0x008fc4000fffe03f */
[----:B------:R-:W-:Y:S02]  /*3810*/  UIADD3 UR23, UR31, 0x76cf5d0a, URZ ;  /* 0x76cf5d0a1f177890 */ /* 0x000fe4000fffe03f */
[----:B------:R-:W-:Y:S02]  /*3820*/  UIADD3 UR21, UR31, 0x32370b8f, URZ ;  /* 0x32370b8f1f157890 */ /* 0x000fe4000fffe03f */
[----:B------:R-:W-:Y:S02]  /*3830*/  UIADD3 UR19, UR31, -0x126145ec, URZ ;  /* 0xed9eba141f137890 */ /* 0x000fe4000fffe03f */
[----:B------:R-:W-:Y:S02]  /*3840*/  UIADD3 UR17, UR31, -0x56f99767, URZ ;  /* 0xa90668991f117890 */ /* 0x000fe4000fffe03f */
[----:B-1--4-:R-:W-:Y:S02]  /*3850*/  UIADD3 UR15, UR31, 0x646e171e, URZ ;  /* 0x646e171e1f0f7890 */ /* 0x012fe4000fffe03f */
.L_x_646:
[----:B------:R-:W0:Y:S01]  /*3860*/  LDGDEPBAR ;  /* 0x00000000000079af */ /* 0x000e220000000000 */
[----:B------:R-:W-:Y:S01]  /*3870*/  IMAD.U32 R4, RZ, RZ, UR28 ;  /* 0x0000001cff047e24 */ /* 0x000fe2000f8e00ff */
[----:B------:R-:W-:Y:S01]  /*3880*/  IADD3 R112, R166, R160, RZ ;  /* 0x000000a0a6707210 */ /* 0x000fe20007ffe0ff */
[----:B------:R-:W-:Y:S01]  /*3890*/  IMAD.U32 R5, RZ, RZ, UR27 ;  /* 0x0000001bff057e24 */ /* 0x000fe2000f8e00ff */
[----:B------:R-:W-:Y:S01]  /*38a0*/  MOV R237, R177 ;  /* 0x000000b100ed7202 */ /* 0x000fe20000000f00 */
[----:B------:R-:W-:Y:S01]  /*38b0*/  USHF.L.U32 UR7, UR6, 0x7, URZ ;  /* 0x0000000706077899 */ /* 0x000fe2000800063f */
[C---:B------:R-:W-:Y:S01]  /*38c0*/  LEA R4, P0, R235.reuse, R4, 0x2 ;  /* 0x00000004eb047211 */ /* 0x040fe200078010ff */
[----:B------:R-:W-:Y:S01]  /*38d0*/  ULDC UR13, c[0x0][0x2e4] ;  /* 0x0000b900000d7ab9 */ /* 0x000fe20000000800 */
[----:B------:R-:W-:Y:S01]  /*38e0*/  IMAD.MOV.U32 R236, RZ, RZ, R178 ;  /* 0x000000ffffec7224 */ /* 0x000fe200078e00b2 */
[----:B------:R-:W-:Y:S01]  /*38f0*/  UISETP.GE.AND UP0, UPT, UR7, UR50, UPT ;  /* 0x000000320700728c */ /* 0x000fe2000bf06270 */
[----:B------:R-:W-:Y:S05]  /*3900*/  LEA.HI.X.SX32 R5, R235, R5, 0x2, P0 ;  /* 0x00000005eb057211 */ /* 0x000fea00000f16ff */
[----:B------:R-:W-:Y:S01]  /*3910*/  PLOP3.LUT P0, PT, PT, PT, UP0, 0x80, 0x0 ;  /* 0x000000000000781c */ /* 0x000fe20003f0f008 */
[----:B------:R-:W-:Y:S04]  /*3920*/  DEPBAR.LE SB0, 0x0 ;  /* 0x000080000000791a */ /* 0x000fe80000000000 */
[----:B------:R-:W-:Y:S06]  /*3930*/  BAR.SYNC.DEFER_BLOCKING 0x0 ;  /* 0x0000000000007b1d */ /* 0x000fec0000010000 */
[----:B------:R-:W-:Y:S06]  /*3940*/  LDSM.16.M88.4 R64, [R160] ;  /* 0x00000000a040783b */ /* 0x000fec0000000200 */
        /* <DEDUP_REMOVED lines=48> */
[----:B------:R-:W-:Y:S04]  /*3c50*/  USHF.L.U32 UR13, UR14, 0x7, URZ ;  /* 0x000000070e0d7899 */ /* 0x000fe8000800063f */
[----:B------:R-:W-:Y:S02]  /*3c60*/  UIADD3 UR29, UR13, UR12, URZ ;  /* 0x0000000c0d1d7290 */ /* 0x000fe4000fffe03f */
[----:B------:R-:W-:Y:S02]  /*3c70*/  UIADD3 UR13, UR13, 0x80, URZ ;  /* 0x000000800d0d7890 */ /* 0x000fe4000fffe03f */
[----:B------:R-:W-:Y:S02]  /*3c80*/  UIADD3 UR30, UR26, UR29, -UR5 ;  /* 0x0000001d1a1e7290 */ /* 0x000fe4000fffe805 */
[----:B------:R-:W-:Y:S02]  /*3c90*/  UIADD3 UR29, UR7, 0x80, URZ ;  /* 0x00000080071d7890 */ /* 0x000fe4000fffe03f */
[----:B------:R-:W-:Y:S01]  /*3ca0*/  IMAD.U32 R0, RZ, RZ, UR13 ;  /* 0x0000000dff007e24 */ /* 0x000fe2000f8e00ff */
[----:B------:R-:W-:Y:S02]  /*3cb0*/  UMOV UR13, UR26 ;  /* 0x0000001a000d7c82 */ /* 0x000fe40008000000 */
[----:B------:R-:W-:Y:S02]  /*3cc0*/  UISETP.GE.AND UP0, UPT, UR29, UR30, UPT ;  /* 0x0000001e1d00728c */ /* 0x000fe4000bf06270 */
[----:B------:R-:W-:Y:S04]  /*3cd0*/  ISETP.LT.AND P0, PT, R0, UR5, PT ;  /* 0x0000000500007c0c */ /* 0x000fe8000bf01270 */
[----:B------:R-:W-:Y:S11]  /*3ce0*/  PLOP3.LUT P1, PT, PT, PT, UP0, 0x80, 0x0 ;  /* 0x000000000000781c */ /* 0x000ff60003f2f008 */
[----:B------:R-:W-:Y:S02]  /*3cf0*/  @!UPT UIADD3 URZ, URZ, URZ, URZ ;  /* 0x0000003f3f3ff290 */ /* 0x000fe4000fffe03f */
[----:B------:R-:W-:-:S05]  /*3d00*/  @!P1 BRA P0, `(.L_x_643) ;  /* 0x00000ed000009947 */ /* 0x000fca0000000000 */
.L_x_642:
        /* <DEDUP_REMOVED lines=237> */
.L_x_643:
        /* <DEDUP_REMOVED lines=35> */
[--C-:B--2---:R-:W-:Y:S02]  /*4e10*/  FFMA.FTZ R7, R17, c[0x0][0x23c], -R101.reuse ;  /* 0x00008f0011077a23 */ /* 0x104fe40000010865 */
[----:B------:R-:W-:Y:S02]  /*4e20*/  FFMA.FTZ R12, R12, c[0x0][0x23c], -R16 ;  /* 0x00008f000c0c7a23 */ /* 0x000fe40000010810 */
[----:B------:R-:W-:Y:S01]  /*4e30*/  FFMA.FTZ R15, R15, c[0x0][0x23c], -R0 ;  /* 0x00008f000f0f7a23 */ /* 0x000fe20000010800 */
[----:B------:R1:W-:Y:S01]  /*4e40*/  MUFU.EX2 R199, R18 ;  /* 0x0000001200c77308 */ /* 0x0003e20000000800 */
[----:B------:R-:W-:Y:S02]  /*4e50*/  FFMA.FTZ R28, R28, c[0x0][0x23c], -R16 ;  /* 0x00008f001c1c7a23 */ /* 0x000fe40000010810 */
[----:B---3--:R-:W-:Y:S02]  /*4e60*/  FFMA.FTZ R4, R6, c[0x0][0x23c], -R100 ;  /* 0x00008f0006047a23 */ /* 0x008fe40000010864 */
[----:B------:R-:W-:Y:S02]  /*4e70*/  IMAD.U32 R6, RZ, RZ, UR6 ;  /* 0x00000006ff067e24 */ /* 0x000fe4000f8e00ff */
[----:B------:R-:W-:Y:S02]  /*4e80*/  FFMA.FTZ R30, R30, c[0x0][0x23c], -R0 ;  /* 0x00008f001e1e7a23 */ /* 0x000fe40000010800 */
        /* <DEDUP_REMOVED lines=16> */
[----:B------:R-:W-:Y:S02]  /*4f90*/  FFMA.FTZ R36, R36, c[0x0][0x23c], -R101 ;  /* 0x00008f0024247a23 */ /* 0x000fe40000010865 */
[----:B--2---:R-:W-:Y:S02]  /*4fa0*/  FFMA.FTZ R15, R8, c[0x0][0x23c], -R16 ;  /* 0x00008f00080f7a23 */ /* 0x004fe40000010810 */
[----:B------:R-:W-:Y:S02]  /*4fb0*/  IMAD.U32 R8, RZ, RZ, UR14 ;  /* 0x0000000eff087e24 */ /* 0x000fe4000f8e00ff */
[--C-:B------:R-:W-:Y:S01]  /*4fc0*/  FFMA.FTZ R38, R38, c[0x0][0x23c], -R100.reuse ;  /* 0x00008f0026267a23 */ /* 0x100fe20000010864 */
        /* <DEDUP_REMOVED lines=797> */
.L_x_644:
        /* <DEDUP_REMOVED lines=140> */
.L_x_645:
        /* <DEDUP_REMOVED lines=304> */
.L_x_647:
        /* <DEDUP_REMOVED lines=18> */
.L_x_648:
        /* <DEDUP_REMOVED lines=10> */
[----:B------:R-:W-:-:S06]  /*9f20*/  UIMAD UR12, UR6, UR13, UR12 ;  /* 0x0000000d060c72a4 */ /* 0x000fcc000f8e020c */
[----:B------:R-:W-:Y:S01]  /*9f30*/  IMAD.U32 R3, RZ, RZ, UR12 ;  /* 0x0000000cff037e24 */ /* 0x000fe2000f8e00ff */
[----:B------:R-:W-:Y:S02]  /*9f40*/  ULDC.64 UR12, c[0x0][0x3b8] ;  /* 0x0000ee00000c7ab9 */ /* 0x000fe40000000a00 */
        /* <DEDUP_REMOVED lines=31> */
.L_x_650:
[----:B-12---:R-:W-:Y:S05]  /*a140*/  BSYNC B0 ;  /* 0x0000000000007941 */ /* 0x006fea0003800000 */
.L_x_649:
        /* <DEDUP_REMOVED lines=14> */
.L_x_652:
[----:B------:R-:W-:Y:S05]  /*a230*/  BSYNC B0 ;  /* 0x0000000000007941 */ /* 0x000fea0003800000 */
.L_x_651:
        /* <DEDUP_REMOVED lines=25> */
.L_x_654:
[----:B------:R-:W-:Y:S05]  /*a3d0*/  BSYNC B0 ;  /* 0x0000000000007941 */ /* 0x000fea0003800000 */
.L_x_653:
        /* <DEDUP_REMOVED lines=11> */
.L_x_641:
[----:B------:R-:W-:Y:S05]  /*a490*/  BSYNC B1 ;  /* 0x0000000000017941 */ /* 0x000fea0003800000 */
.L_x_627:
        /* <DEDUP_REMOVED lines=11> */
.L_x_655:
[----:B------:R-:W-:Y:S05]  /*a550*/  EXIT ;  /* 0x000000000000794d */ /* 0x000fea0003800000 */
.L_x_657:
        /* <DEDUP_REMOVED lines=10> */
.L_x_1342:


//--------------------- .text._ZN5flash44flash_bwd_dq_dk_dv_loop_seqk_parallel_kernelI23Flash_bwd_kernel_traitsILi32ELi128ELi128ELi8ELi4ELi4ELi4ELb1ELb0EN7cutlass10bfloat16_tE19Flash_kernel_traitsILi32ELi128ELi128ELi8ES3_EELb0ELb0ELb1ELb0ELb0ELb1ELb1EEEvNS_16Flash_bwd_paramsE --------------------------
	.section	.text._ZN5flash44flash_bwd_dq_dk_dv_loop_seqk_parallel_kernelI23Flash_bwd_kernel_traitsILi32ELi128ELi128ELi8ELi4ELi4ELi4ELb1ELb0EN7cutlass10bfloat16_tE19Flash_kernel_traitsILi32ELi128ELi128ELi8ES3_EELb0ELb0ELb1ELb0ELb0ELb1ELb1EEEvNS_16Flash_bwd_paramsE,"ax",@progbits
	.sectioninfo	@"SHI_REGISTERS=255"
	.align	128
        .global         _ZN5flash44flash_bwd_dq_dk_dv_loop_seqk_parallel_kernelI23Flash_bwd_kernel_traitsILi32ELi128ELi128ELi8ELi4ELi4ELi4ELb1ELb0EN7cutlass10bfloat16_tE19Flash_kernel_traitsILi32ELi128ELi128ELi8ES3_EELb0ELb0ELb1ELb0ELb0ELb1ELb1EEEvNS_16Flash_bwd_paramsE
        .type           _ZN5flash44flash_bwd_dq_dk_dv_loop_seqk_parallel_kernelI23Flash_bwd_kernel_traitsILi32ELi128ELi128ELi8ELi4ELi4ELi4ELb1ELb0EN7cutlass10bfloat16_tE19Flash_kernel_traitsILi32ELi128ELi128ELi8ES3_EELb0ELb0ELb1ELb0ELb0ELb1ELb1EEEvNS_16Flash_bwd_paramsE,@function
        .size           _ZN5flash44flash_bwd_dq_dk_dv_loop_seqk_parallel_kernelI23Flash_bwd_kernel_traitsILi32ELi128ELi128ELi8ELi4ELi4ELi4ELb1ELb0EN7cutlass10bfloat16_tE19Flash_kernel_traitsILi32ELi128ELi128ELi8ES3_EELb0ELb0ELb1ELb0ELb0ELb1ELb1EEEvNS_16Flash_bwd_paramsE,(.L_x_1343 - _ZN5flash44flash_bwd_dq_dk_dv_loop_seqk_parallel_kernelI23Flash_bwd_kernel_traitsILi32ELi128ELi128ELi8ELi4ELi4ELi4ELb1ELb0EN7cutlass10bfloat16_tE19Flash_kernel_traitsILi32ELi128ELi128ELi8ES3_EELb0ELb0ELb1ELb0ELb0ELb1ELb1EEEvNS_16Flash_bwd_paramsE)
        .other          _ZN5flash44flash_bwd_dq_dk_dv_loop_seqk_parallel_kernelI23Flash_bwd_kernel_traitsILi32ELi128ELi128ELi8ELi4ELi4ELi4ELb1ELb0EN7cutlass10bfloat16_tE19Flash_kernel_traitsILi32ELi128ELi128ELi8ES3_EELb0ELb0ELb1ELb0ELb0ELb1ELb1EEEvNS_16Flash_bwd_paramsE,@"STO_CUDA_ENTRY STV_DEFAULT"
_ZN5flash44flash_bwd_dq_dk_dv_loop_seqk_parallel_kernelI23Flash_bwd_kernel_traitsILi32ELi128ELi128ELi8ELi4ELi4ELi4ELb1ELb0EN7cutlass10bfloat16_tE19Flash_kernel_traitsILi32ELi128ELi128ELi8ES3_EELb0ELb0ELb1ELb0ELb0ELb1ELb1EEEvNS_16Flash_bwd_paramsE:
.text._ZN5flash44flash_bwd_dq_dk_dv_loop_seqk_parallel_kernelI23Flash_bwd_kernel_traitsILi32ELi128ELi128ELi8ELi4ELi4ELi4ELb1ELb0EN7cutlass10bfloat16_tE19Flash_kernel_traitsILi32ELi128ELi128ELi8ES3_EELb0ELb0ELb1ELb0ELb0ELb1ELb1EEEvNS_16Flash_bwd_paramsE:
        /* <DEDUP_REMOVED lines=14> */
[----:B------:R-:W-:Y:S01]  /*00e0*/  IMAD.MOV.U32 R158, RZ, RZ, 0x20 ;  /* 0x00000020ff9e7424 */ /* 0x000fe200078e00ff */
[----:B------:R-:W-:Y:S01]  /*00f0*/  ULDC UR6, c[0x0][0x210] ;  /* 0x0000840000067ab9 */ /* 0x000fe20000000800 */
[----:B------:R-:W-:Y:S01]  /*0100*/  IMAD.MOV.U32 R233, RZ, RZ, -0x10 ;  /* 0xfffffff0ffe97424 */ /* 0x000fe200078e00ff */
        /* <DEDUP_REMOVED lines=75> */
[----:B------:R-:W-:Y:S01]  /*05c0*/  IMAD.SHL.U32 R9, R12, 0x2, RZ ;  /* 0x000000020c097824 */ /* 0x000fe200078e00ff */
[----:B------:R1:W-:Y:S01]  /*05d0*/  STL [R1+0x28], R2 ;  /* 0x0000280201007387 */ /* 0x0003e20000100800 */
[----:B------:R-:W-:Y:S01]  /*05e0*/  IMAD.IADD R5, R20, 0x1, -R0 ;  /* 0x0000000114057824 */ /* 0x000fe200078e0a00 */
[----:B------:R-:W-:Y:S01]  /*05f0*/  LOP3.LUT R0, R10, 0xfffffff0, RZ, 0xc0, !PT ;  /* 0xfffffff00a007812 */ /* 0x000fe200078ec0ff */
[----:B------:R-:W-:Y:S01]  /*0600*/  UIMAD UR4, UR4, UR18, URZ ;  /* 0x00000012040472a4 */ /* 0x000fe2000f8e023f */
[----:B------:R-:W-:Y:S01]  /*0610*/  SHF.R.S32.HI R10, RZ, 0x7, R3 ;  /* 0x00000007ff0a7819 */ /* 0x000fe20000011403 */
[----:B------:R2:W-:Y:S01]  /*0620*/  STL [R1+0x70], R6 ;  /* 0x0000700601007387 */ /* 0x0005e20000100800 */
[----:B------:R-:W-:Y:S01]  /*0630*/  LEA.HI R8, R5, R5, RZ, 0x1 ;  /* 0x0000000505087211 */ /* 0x000fe200078f08ff */
[----:B------:R-:W-:Y:S01]  /*0640*/  IMAD.IADD R0, R20, 0x1, -R0 ;  /* 0x0000000114007824 */ /* 0x000fe200078e0a00 */
[----:B------:R-:W-:Y:S01]  /*0650*/  LEA.HI R12, R7, R7, RZ, 0x1 ;  /* 0x00000007070c7211 */ /* 0x000fe200078f08ff */
[C---:B------:R-:W-:Y:S01]  /*0660*/  IMAD R3, R10.reuse, 0x8, R14 ;  /* 0x000000080a037824 */ /* 0x040fe200078e020e */
[----:B------:R-:W-:Y:S01]  /*0670*/  UIMAD.WIDE.U32 UR8, UR51, UR20, URZ ;  /* 0x00000014330872a5 */ /* 0x000fe2000f8e003f */
[----:B------:R-:W-:Y:S01]  /*0680*/  IMAD R18, R10, 0x2000, R9 ;  /* 0x000020000a127824 */ /* 0x000fe200078e0209 */
[----:B------:R-:W-:Y:S01]  /*0690*/  SHF.R.S32.HI R11, RZ, 0x1f, R0 ;  /* 0x0000001fff0b7819 */ /* 0x000fe20000011400 */
[----:B------:R-:W-:Y:S01]  /*06a0*/  UIMAD UR28, UR11, 0x48, URZ ;  /* 0x000000480b1c78a4 */ /* 0x000fe2000f8e023f */
[----:B------:R-:W-:Y:S01]  /*06b0*/  SEL R234, R158, 0xffffffe0, !P5 ;  /* 0xffffffe09eea7807 */ /* 0x000fe20006800000 */
[----:B------:R-:W-:Y:S01]  /*06c0*/  UIMAD UR27, UR11, 0x50, URZ ;  /* 0x000000500b1b78a4 */ /* 0x000fe2000f8e023f */
[----:B------:R-:W-:Y:S01]  /*06d0*/  LEA.HI R11, R11, R0, RZ, 0x3 ;  /* 0x000000000b0b7211 */ /* 0x000fe200078f18ff */
[----:B------:R-:W-:-:S02]  /*06e0*/  UIMAD UR26, UR11, 0x58, URZ ;  /* 0x000000580b1a78a4 */ /* 0x000fc4000f8e023f */
[----:B------:R-:W-:Y:S02]  /*06f0*/  UIMAD UR25, UR11, 0x60, URZ ;  /* 0x000000600b1978a4 */ /* 0x000fe4000f8e023f */
[----:B------:R-:W-:Y:S02]  /*0700*/  UIMAD UR24, UR11, 0x68, URZ ;  /* 0x000000680b1878a4 */ /* 0x000fe4000f8e023f */
[----:B------:R-:W-:Y:S01]  /*0710*/  UIMAD UR23, UR11, 0x70, URZ ;  /* 0x000000700b1778a4 */ /* 0x000fe2000f8e023f */
[----:B-1----:R-:W-:Y:S01]  /*0720*/  LOP3.LUT R2, R8, 0x3fffffe, RZ, 0xc0, !PT ;  /* 0x03fffffe08027812 */ /* 0x002fe200078ec0ff */
[----:B------:R-:W-:Y:S02]  /*0730*/  UIMAD UR22, UR11, 0x78, URZ ;  /* 0x000000780b1678a4 */ /* 0x000fe4000f8e023f */
[----:B------:R-:W-:Y:S02]  /*0740*/  UMOV UR61, 0xffffe000 ;  /* 0xffffe000003d7882 */ /* 0x000fe40000000000 */
[----:B------:R-:W-:Y:S01]  /*0750*/  IMAD.IADD R4, R5, 0x1, -R2 ;  /* 0x0000000105047824 */ /* 0x000fe200078e0a02 */
[----:B------:R-:W-:-:S03]  /*0760*/  LEA.HI R2, R0, R0, RZ, 0x1 ;  /* 0x0000000000027211 */ /* 0x000fc600078f08ff */
[----:B------:R-:W-:Y:S01]  /*0770*/  IMAD R150, R3, 0x8, R4 ;  /* 0x0000000803967824 */ /* 0x000fe200078e0204 */
[----:B--2---:R-:W-:Y:S02]  /*0780*/  LOP3.LUT R6, R2, 0x7fffffe, RZ, 0xc0, !PT ;  /* 0x07fffffe02067812 */ /* 0x004fe400078ec0ff */
[----:B------:R-:W-:Y:S02]  /*0790*/  LOP3.LUT R3, R11, 0xfffffff8, RZ, 0xc0, !PT ;  /* 0xfffffff80b037812 */ /* 0x000fe400078ec0ff */
[----:B------:R-:W-:Y:S01]  /*07a0*/  SHF.R.S32.HI R4, RZ, 0x1, R2 ;  /* 0x00000001ff047819 */ /* 0x000fe20000011402 */
[C---:B------:R-:W-:Y:S01]  /*07b0*/  IMAD.IADD R15, R0.reuse, 0x1, -R6 ;  /* 0x00000001000f7824 */ /* 0x040fe200078e0a06 */
[----:B------:R-:W-:Y:S01]  /*07c0*/  SHF.R.S32.HI R2, RZ, 0x1f, R2 ;  /* 0x0000001fff027819 */ /* 0x000fe20000011402 */
[----:B------:R-:W-:Y:S02]  /*07d0*/  IMAD.IADD R17, R0, 0x1, -R3 ;  /* 0x0000000100117824 */ /* 0x000fe400078e0a03 */
[----:B------:R-:W-:Y:S01]  /*07e0*/  IMAD.U32 R3, RZ, RZ, UR11 ;  /* 0x0000000bff037e24 */ /* 0x000fe2000f8e00ff */
[----:B------:R-:W-:-:S02]  /*07f0*/  LEA.HI R0, R2, R4, RZ, 0x2 ;  /* 0x0000000402007211 */ /* 0x000fc400078f10ff */
[----:B------:R-:W-:Y:S02]  /*0800*/  LOP3.LUT R2, R7, 0x1, RZ, 0xc0, !PT ;  /* 0x0000000107027812 */ /* 0x000fe400078ec0ff */
[----:B------:R-:W-:Y:S02]  /*0810*/  LOP3.LUT R0, R0, 0xfffffffc, RZ, 0xc0, !PT ;  /* 0xfffffffc00007812 */ /* 0x000fe400078ec0ff */
[----:B------:R-:W-:Y:S01]  /*0820*/  ISETP.NE.U32.AND P6, PT, R2, 0x1, PT ;  /* 0x000000010200780c */ /* 0x000fe20003fc5070 */
[----:B------:R-:W-:Y:S02]  /*0830*/  IMAD.U32 R2, RZ, RZ, UR19 ;  /* 0x00000013ff027e24 */ /* 0x000fe4000f8e00ff */
        /* <DEDUP_REMOVED lines=22> */
[----:B------:R-:W-:-:S02]  /*09a0*/  IMAD.SHL.U32 R3, R162, 0x400, RZ ;  /* 0x00000400a2037824 */ /* 0x000fc400078e00ff */
[----:B------:R-:W-:Y:S01]  /*09b0*/  IMAD.U32 R7, RZ, RZ, UR9 ;  /* 0x00000009ff077e24 */ /* 0x000fe2000f8e00ff */
[----:B------:R-:W-:Y:S01]  /*09c0*/  LEA.HI.SX32 R19, R19, R0, 0x1e ;  /* 0x0000000013137211 */ /* 0x000fe200078ff2ff */
[--C-:B------:R-:W-:Y:S01]  /*09d0*/  IMAD R151, R4, 0x200, R3.reuse ;  /* 0x0000020004977824 */ /* 0x100fe200078e0203 */
[----:B------:R-:W-:Y:S02]  /*09e0*/  LOP3.LUT R5, R8, 0x30, R0, 0xf8, !PT ;  /* 0x0000003008057812 */ /* 0x000fe400078ef800 */
[----:B------:R-:W-:Y:S01]  /*09f0*/  LOP3.LUT R0, R6, 0xc0, RZ, 0xc0, !PT ;  /* 0x000000c006007812 */ /* 0x000fe200078ec0ff */
[----:B------:R-:W-:Y:S01]  /*0a00*/  STL [R1+0x18], R19 ;  /* 0x0000181301007387 */ /* 0x000fe20000100800 */
[----:B------:R-:W-:Y:S01]  /*0a10*/  IADD3 R18, R2, R18, R3 ;  /* 0x0000001202127210 */ /* 0x000fe20007ffe003 */
[----:B------:R-:W-:Y:S01]  /*0a20*/  IMAD.U32 R6, RZ, RZ, UR8 ;  /* 0x00000008ff067e24 */ /* 0x000fe2000f8e00ff */
        /* <DEDUP_REMOVED lines=18> */
[----:B------:R-:W-:Y:S01]  /*0b50*/  UIMAD.WIDE.U32 UR16, UR56, UR8, URZ ;  /* 0x00000008381072a5 */ /* 0x000fe2000f8e003f */
[C---:B------:R-:W-:Y:S01]  /*0b60*/  IADD3 R236, R240.reuse, 0x40, RZ ;  /* 0x00000040f0ec7810 */ /* 0x040fe20007ffe0ff */
[----:B------:R-:W-:Y:S01]  /*0b70*/  @!UP5 UIMAD UR6, UR6, UR14, URZ ;  /* 0x0000000e0606d2a4 */ /* 0x000fe2000f8e023f */
[----:B------:R-:W-:Y:S01]  /*0b80*/  IMAD R13, R13, 0x20, R0 ;  /* 0x000000200d0d7824 */ /* 0x000fe200078e0200 */
[----:B------:R-:W-:Y:S01]  /*0b90*/  SHF.R.S32.HI R0, RZ, 0x1f, R2 ;  /* 0x0000001fff007819 */ /* 0x000fe20000011402 */
[----:B------:R-:W-:Y:S01]  /*0ba0*/  IMAD.U32 R3, RZ, RZ, UR7 ;  /* 0x00000007ff037e24 */ /* 0x000fe2000f8e00ff */
[----:B------:R-:W-:Y:S01]  /*0bb0*/  @P4 IADD3 R236, R240, -0x40, RZ ;  /* 0xffffffc0f0ec4810 */ /* 0x000fe20007ffe0ff */
[----:B------:R-:W-:Y:S01]  /*0bc0*/  IMAD.U32 R6, RZ, RZ, UR16 ;  /* 0x00000010ff067e24 */ /* 0x000fe2000f8e00ff */
[----:B------:R-:W-:Y:S01]  /*0bd0*/  SHF.L.U64.HI R2, R2, 0x2, R0 ;  /* 0x0000000202027819 */ /* 0x000fe20000010200 */
[----:B------:R-:W-:Y:S01]  /*0be0*/  IMAD.U32 R0, RZ, RZ, UR5 ;  /* 0x00000005ff007e24 */ /* 0x000fe2000f8e00ff */
[----:B------:R1:W-:Y:S01]  /*0bf0*/  STL [R1+0x60], R3 ;  /* 0x0000600301007387 */ /* 0x0003e20000100800 */
[----:B------:R-:W-:Y:S01]  /*0c00*/  UIMAD UR5, UR57, UR8, URZ ;  /* 0x00000008390572a4 */ /* 0x000fe2000f8e023f */
[----:B------:R-:W-:-:S02]  /*0c10*/  IMAD.U32 R7, RZ, RZ, UR17 ;  /* 0x00000011ff077e24 */ /* 0x000fc4000f8e00ff */
[----:B------:R-:W-:Y:S02]  /*0c20*/  IMAD.IADD R239, R240, 0x1, R233 ;  /* 0x00000001f0ef7824 */ /* 0x000fe400078e02e9 */
        /* <DEDUP_REMOVED lines=78> */
.L_x_688:
        /* <DEDUP_REMOVED lines=54> */
.L_x_658:
        /* <DEDUP_REMOVED lines=67> */
.L_x_660:
        /* <DEDUP_REMOVED lines=18> */
.L_x_661:
[----:B------:R-:W2:Y:S01]  /*19c0*/  LDL R0, [R1+0x50] ;  /* 0x0000500001007983 */ /* 0x000ea20000100800 */
[----:B------:R-:W-:-:S03]  /*19d0*/  ULDC.64 UR16, c[0x0][0x370] ;  /* 0x0000dc0000107ab9 */ /* 0x000fc60000000a00 */
[----:B------:R-:W3:Y:S04]  /*19e0*/  LDL R5, [R1+0x58] ;  /* 0x0000580001057983 */ /* 0x000ee80000100800 */
[----:B------:R-:W4:Y:S04]  /*19f0*/  LDL.64 R6, [R1+0x40] ;  /* 0x0000400001067983 */ /* 0x000f280000100a00 */
[----:B------:R-:W2:Y:S04]  /*1a00*/  LDL R4, [R1+0x68] ;  /* 0x0000680001047983 */ /* 0x000ea80000100800 */
        /* <DEDUP_REMOVED lines=9> */
[----:B------:R-:W-:Y:S02]  /*1aa0*/  UIMAD.WIDE.U32 UR18, UR51, UR20, URZ ;  /* 0x00000014331272a5 */ /* 0x000fe4000f8e003f */
[----:B------:R-:W-:-:S03]  /*1ab0*/  ULDC.64 UR16, c[0x0][0x3d8] ;  /* 0x0000f60000107ab9 */ /* 0x000fc60000000a00 */
[----:B------:R-:W-:Y:S02]  /*1ac0*/  @!UP3 UMOV UR46, UR8 ;  /* 0x00000008002ebc82 */ /* 0x000fe40008000000 */
[----:B------:R-:W-:Y:S01]  /*1ad0*/  @!UP3 UIADD3 UR47, UR9, UR10, URZ ;  /* 0x0000000a092fb290 */ /* 0x000fe2000fffe03f */
[----:B--2---:R1:W2:Y:S02]  /*1ae0*/  R2UR UR14, R0 ;  /* 0x00000000000e73c2 */ /* 0x0042a400000e0000 */
[----:B-1----:R-:W5:Y:S06]  /*1af0*/  LDL R0, [R1+0x3c] ;  /* 0x00003c0001007983 */ /* 0x002f6c0000100800 */
[----:B---3--:R-:W1:Y:S08]  /*1b00*/  R2UR UR42, R5 ;  /* 0x00000000052a73c2 */ /* 0x008e7000000e0000 */
[----:B----4-:R3:W4:Y:S08]  /*1b10*/  R2UR UR41, R7 ;  /* 0x00000000072973c2 */ /* 0x01073000000e0000 */
[----:B------:R-:W4:Y:S01]  /*1b20*/  R2UR UR40, R6 ;  /* 0x00000000062873c2 */ /* 0x000f2200000e0000 */
[----:B-1----:R-:W-:-:S04]  /*1b30*/  UIMAD UR8, UR60, UR20, UR42 ;  /* 0x000000143c0872a4 */ /* 0x002fc8000f8e022a */
[----:B------:R-:W-:-:S04]  /*1b40*/  UIADD3 UR8, UR19, UR8, URZ ;  /* 0x0000000813087290 */ /* 0x000fc8000fffe03f */
[----:B--2---:R-:W-:Y:S01]  /*1b50*/  UIMAD UR8, UR56, UR8, UR14 ;  /* 0x00000008380872a4 */ /* 0x004fe2000f8e020e */
[----:B---3--:R-:W-:-:S03]  /*1b60*/  IABS R7, c[0x0][0x1c8] ;  /* 0x0000720000077a13 */ /* 0x008fc60000000000 */
[----:B----4-:R-:W-:Y:S02]  /*1b70*/  UIADD3 UR18, UR41, UR8, URZ ;  /* 0x0000000829127290 */ /* 0x010fe4000fffe03f */
[----:B------:R-:W-:-:S04]  /*1b80*/  UIMAD.WIDE.U32 UR8, UR56, UR4, URZ ;  /* 0x00000004380872a5 */ /* 0x000fc8000f8e003f */
[----:B------:R-:W-:Y:S01]  /*1b90*/  USEL UR20, UR40, UR8, !UP3 ;  /* 0x0000000828147287 */ /* 0x000fe2000d800000 */
[----:B------:R1:W2:Y:S02]  /*1ba0*/  R2UR UR40, R4 ;  /* 0x00000000042873c2 */ /* 0x0002a400000e0000 */
[----:B-1----:R-:W1:Y:S06]  /*1bb0*/  I2F.RP R4, R7 ;  /* 0x0000000700047306 */ /* 0x002e6c0000209400 */
[----:B------:R-:W3:Y:S02]  /*1bc0*/  S2UR UR14, SR_CTAID.X ;  /* 0x00000000000e79c3 */ /* 0x000ee40000002500 */
[----:B-1----:R-:W1:Y:S01]  /*1bd0*/  MUFU.RCP R4, R4 ;  /* 0x0000000400047308 */ /* 0x002e620000001000 */
[----:B------:R-:W-:Y:S01]  /*1be0*/  UIMAD UR10, UR57, UR4, URZ ;  /* 0x00000004390a72a4 */ /* 0x000fe2000f8e023f */
[----:B-1----:R-:W-:-:S06]  /*1bf0*/  IADD3 R4, R4, 0xffffffe, RZ ;  /* 0x0ffffffe04047810 */ /* 0x002fcc0007ffe0ff */
[----:B------:R1:W4:Y:S01]  /*1c00*/  F2I.FTZ.U32.TRUNC.NTZ R5, R4 ;  /* 0x0000000400057305 */ /* 0x000322000021f000 */
[----:B------:R-:W-:Y:S02]  /*1c10*/  @UP3 UIADD3 UR18, UR9, UR10, URZ ;  /* 0x0000000a09123290 */ /* 0x000fe4000fffe03f */
[----:B---3--:R-:W-:Y:S01]  /*1c20*/  UIMAD.WIDE.U32 UR8, UR14, UR16, URZ ;  /* 0x000000100e0872a5 */ /* 0x008fe2000f8e003f */
[----:B------:R3:W2:Y:S01]  /*1c30*/  R2UR UR41, R3 ;  /* 0x00000000032973c2 */ /* 0x0006a200000e0000 */
[----:B-1----:R-:W-:Y:S01]  /*1c40*/  IMAD.MOV.U32 R4, RZ, RZ, RZ ;  /* 0x000000ffff047224 */ /* 0x002fe200078e00ff */
[----:B---3--:R-:W-:Y:S01]  /*1c50*/  IABS R3, UR55 ;  /* 0x0000003700037c13 */ /* 0x008fe20008000000 */
[----:B------:R-:W-:Y:S02]  /*1c60*/  USEL UR19, UR8, URZ, UP6 ;  /* 0x0000003f08137287 */ /* 0x000fe4000b000000 */
[----:B------:R-:W-:Y:S02]  /*1c70*/  UIMAD UR17, UR14, UR17, UR9 ;  /* 0x000000110e1172a4 */ /* 0x000fe4000f8e0209 */
[----:B------:R-:W-:-:S02]  /*1c80*/  USHF.L.U64.HI UR8, UR51, 0x7, UR60 ;  /* 0x0000000733087899 */ /* 0x000fc4000801023c */
[----:B------:R-:W-:Y:S02]  /*1c90*/  USHF.L.U32 UR14, UR51, 0x7, URZ ;  /* 0x00000007330e7899 */ /* 0x000fe4000800063f */
[----:B------:R-:W-:Y:S02]  /*1ca0*/  USEL UR9, UR8, URZ, UP1 ;  /* 0x0000003f08097287 */ /* 0x000fe40008800000 */
[----:B------:R-:W-:-:S04]  /*1cb0*/  USEL UR8, UR14, URZ, UP1 ;  /* 0x0000003f0e087287 */ /* 0x000fc80008800000 */
[----:B------:R-:W-:-:S04]  /*1cc0*/  UIADD3 UR8, UP1, UR6, UR8, URZ ;  /* 0x0000000806087290 */ /* 0x000fc8000ff3e03f */
[----:B------:R-:W-:Y:S02]  /*1cd0*/  UIADD3.X UR10, UR48, UR9, URZ, UP1, !UPT ;  /* 0x00000009300a7290 */ /* 0x000fe40008ffe43f */
[----:B------:R-:W-:Y:S01]  /*1ce0*/  UIMAD UR9, UR57, UR8, URZ ;  /* 0x00000008390972a4 */ /* 0x000fe2000f8e023f */
[----:B------:R-:W-:-:S03]  /*1cf0*/  ISETP.NE.AND P2, PT, RZ, c[0x0][0x1c8], PT ;  /* 0x00007200ff007a0c */ /* 0x000fc60003f45270 */
[----:B------:R-:W-:Y:S02]  /*1d00*/  UIMAD UR14, UR56, UR10, UR9 ;  /* 0x0000000a380e72a4 */ /* 0x000fe4000f8e0209 */
[----:B--2---:R-:W-:Y:S02]  /*1d10*/  @UP5 USEL UR10, UR41, UR4, !UP3 ;  /* 0x00000004290a5287 */ /* 0x004fe4000d800000 */
[----:B------:R-:W-:Y:S02]  /*1d20*/  UIMAD.WIDE.U32 UR8, UR56, UR8, URZ ;  /* 0x00000008380872a5 */ /* 0x000fe4000f8e003f */
[----:B------:R-:W-:Y:S02]  /*1d30*/  USEL UR17, UR17, URZ, UP6 ;  /* 0x0000003f11117287 */ /* 0x000fe4000b000000 */
[----:B------:R-:W-:Y:S01]  /*1d40*/  USHF.R.S32.HI UR45, URZ, 0x1f, UR5 ;  /* 0x0000001f3f2d7899 */ /* 0x000fe20008011405 */
[----:B-----5:R4:W1:Y:S02]  /*1d50*/  R2UR UR16, R0 ;  /* 0x00000000001073c2 */ /* 0x02086400000e0000 */
        /* <DEDUP_REMOVED lines=17> */
[----:B------:R-:W-:-:S06]  /*1e70*/  @!P2 LOP3.LUT R6, RZ, c[0x0][0x1c8], RZ, 0x33, !PT ;  /* 0x00007200ff06aa12 */ /* 0x000fcc00078e33ff */
[----:B-1----:R-:W-:Y:S02]  /*1e80*/  @!UP5 UMOV UR10, UR16 ;  /* 0x00000010000adc82 */ /* 0x002fe40008000000 */
[----:B------:R-:W-:Y:S01]  /*1e90*/  UIADD3 UR16, UR9, UR14, URZ ;  /* 0x0000000e09107290 */ /* 0x000fe2000fffe03f */
        /* <DEDUP_REMOVED lines=9> */
.L_x_662:
[----:B------:R-:W2:Y:S02]  /*1f30*/  LDL R0, [R1+0x5c] ;  /* 0x00005c0001007983 */ /* 0x000ea40000100800 */
[----:B--2---:R1:W2:Y:S01]  /*1f40*/  R2UR UR14, R0 ;  /* 0x00000000000e73c2 */ /* 0x0042a200000e0000 */
[----:B------:R-:W-:-:S07]  /*1f50*/  DEPBAR.LE SB1, 0x0, {2} ;  /* 0x000090040000791a */ /* 0x000fce0000000000 */
.L_x_663:
[----:B------:R-:W2:Y:S04]  /*1f60*/  LDL R8, [R1+0x6c] ;  /* 0x00006c0001087983 */ /* 0x000ea80000100800 */
[----:B------:R-:W3:Y:S04]  /*1f70*/  LDL R7, [R1+0x4c] ;  /* 0x00004c0001077983 */ /* 0x000ee80000100800 */
[----:B------:R-:W4:Y:S04]  /*1f80*/  LDL R4, [R1+0x54] ;  /* 0x0000540001047983 */ /* 0x000f280000100800 */
[----:B------:R-:W5:Y:S04]  /*1f90*/  LDL R3, [R1+0x48] ;  /* 0x0000480001037983 */ /* 0x000f680000100800 */
[----:B------:R-:W4:Y:S01]  /*1fa0*/  LDL R0, [R1+0x64] ;  /* 0x0000640001007983 */ /* 0x000f220000100800 */
[----:B------:R-:W-:Y:S01]  /*1fb0*/  IMAD.U32 R12, RZ, RZ, UR6 ;  /* 0x00000006ff0c7e24 */ /* 0x000fe2000f8e00ff */
[----:B------:R-:W-:Y:S02]  /*1fc0*/  BSSY B1, `(.L_x_659) ;  /* 0x000086b000017945 */ /* 0x000fe40003800000 */
[----:B------:R-:W1:Y:S02]  /*1fd0*/  S2R R13, SR_TID.X ;  /* 0x00000000000d7919 */ /* 0x000e640000002100 */
[----:B-1----:R-:W-:Y:S01]  /*1fe0*/  SHF.R.S32.HI R14, RZ, 0x1f, R13 ;  /* 0x0000001fff0e7819 */ /* 0x002fe2000001140d */
[----:B--2---:R-:W1:Y:S08]  /*1ff0*/  R2UR UR42, R8 ;  /* 0x00000000082a73c2 */ /* 0x004e7000000e0000 */
[----:B---3--:R-:W1:Y:S08]  /*2000*/  R2UR UR40, R7 ;  /* 0x00000000072873c2 */ /* 0x008e7000000e0000 */
[----:B----4-:R2:W3:Y:S08]  /*2010*/  R2UR UR41, R4 ;  /* 0x00000000042973c2 */ /* 0x0104f000000e0000 */
[----:B-----5:R-:W3:Y:S01]  /*2020*/  R2UR UR4, R3 ;  /* 0x00000000030473c2 */ /* 0x020ee200000e0000 */
[----:B-1----:R-:W-:-:S02]  /*2030*/  UIADD3 UR8, UP4, UP3, UR8, UR40, UR42 ;  /* 0x0000002808087290 */ /* 0x002fc4000fb9e02a */
[----:B------:R-:W-:Y:S02]  /*2040*/  USHF.R.S32.HI UR40, URZ, 0x1f, UR55 ;  /* 0x0000001f3f287899 */ /* 0x000fe40008011437 */
[----:B------:R-:W-:-:S03]  /*2050*/  UIADD3 UR20, UP2, UP1, UR19, UR8, UR20 ;  /* 0x0000000813147290 */ /* 0x000fc6000f95e014 */
[----:B------:R-:W-:Y:S01]  /*2060*/  ULDC.64 UR8, c[0x0][0x1a8] ;  /* 0x00006a0000087ab9 */ /* 0x000fe20000000a00 */
[----:B--2---:R-:W-:Y:S01]  /*2070*/  LEA.HI R4, R14, R13, RZ, 0x2 ;  /* 0x0000000d0e047211 */ /* 0x004fe200078f10ff */
[----:B------:R-:W-:Y:S02]  /*2080*/  UMOV UR19, 0x4 ;  /* 0x0000000400137882 */ /* 0x000fe40000000000 */
[----:B---3--:R-:W-:-:S04]  /*2090*/  UIADD3.X UR4, UR16, UR4, UR41, UP4, UP3 ;  /* 0x0000000410047290 */ /* 0x008fc8000a7e6429 */
[----:B------:R-:W-:Y:S02]  /*20a0*/  UIADD3.X UR43, UR17, UR4, UR18, UP2, UP1 ;  /* 0x00000004112b7290 */ /* 0x000fe400097e2412 */
[----:B------:R-:W-:Y:S02]  /*20b0*/  UIMAD UR4, UR40, UR8, URZ ;  /* 0x00000008280472a4 */ /* 0x000fe4000f8e023f */
[----:B------:R-:W-:Y:S02]  /*20c0*/  ULDC.64 UR16, c[0x0][0x200] ;  /* 0x0000800000107ab9 */ /* 0x000fe40000000a00 */
        /* <DEDUP_REMOVED lines=10> */
[----:B------:R1:W2:Y:S04]  /*2170*/  R2UR UR4, R0 ;  /* 0x00000000000473c2 */ /* 0x0002a800000e0000 */
        /* <DEDUP_REMOVED lines=36> */
[C---:B------:R-:W-:Y:S01]  /*23c0*/  LEA R183, P2, R164.reuse, c[0x0][0x350], 0x2 ;  /* 0x0000d400a4b77a11 */ /* 0x040fe200078410ff */
[----:B------:R-:W-:Y:S02]  /*23d0*/  ULEA.HI UR20, UR20, UR4, URZ, 0x7 ;  /* 0x0000000414147291 */ /* 0x000fe4000f8f383f */
[C---:B------:R-:W-:Y:S01]  /*23e0*/  IMAD.WIDE.U32 R8, R3.reuse, c[0x0][0x378], R8 ;  /* 0x0000de0003087a25 */ /* 0x040fe200078e0008 */
        /* <DEDUP_REMOVED lines=36> */
.L_x_665:
        /* <DEDUP_REMOVED lines=18> */
.L_x_666:
        /* <DEDUP_REMOVED lines=28> */
.L_x_668:
[----:B------:R-:W-:Y:S05]  /*2910*/  BSYNC B0 ;  /* 0x0000000000007941 */ /* 0x000fea0003800000 */
.L_x_667:
        /* <DEDUP_REMOVED lines=14> */
.L_x_670:
[----:B------:R-:W-:Y:S05]  /*2a00*/  BSYNC B0 ;  /* 0x0000000000007941 */ /* 0x000fea0003800000 */
.L_x_669:
        /* <DEDUP_REMOVED lines=25> */
.L_x_672:
[----:B------:R-:W-:Y:S05]  /*2ba0*/  BSYNC B0 ;  /* 0x0000000000007941 */ /* 0x000fea0003800000 */
.L_x_671:
        /* <DEDUP_REMOVED lines=12> */
.L_x_664:
[----:B------:R-:W2:Y:S01]  /*2c70*/  LDL R22, [R1+0x18] ;  /* 0x0000180001167983 */ /* 0x000ea20000100800 */
[----:B------:R-:W-:-:S03]  /*2c80*/  ULDC.64 UR40, c[0x0][0x198] ;  /* 0x0000660000287ab9 */ /* 0x000fc60000000a00 */
[----:B------:R-:W3:Y:S01]  /*2c90*/  LDL R23, [R1+0x28] ;  /* 0x0000280001177983 */ /* 0x000ee20000100800 */
[----:B------:R-:W-:Y:S01]  /*2ca0*/  UIMAD UR4, UR45, UR40, URZ ;  /* 0x000000282d0472a4 */ /* 0x000fe2000f8e023f */
[----:B------:R-:W-:Y:S01]  /*2cb0*/  IMAD.U32 R3, RZ, RZ, UR5 ;  /* 0x00000005ff037e24 */ /* 0x000fe2000f8e00ff */
[----:B------:R-:W-:Y:S02]  /*2cc0*/  ULDC.64 UR42, c[0x0][0x1a0] ;  /* 0x00006800002a7ab9 */ /* 0x000fe40000000a00 */
[----:B------:R-:W-:Y:S01]  /*2cd0*/  UIMAD UR4, UR5, UR41, UR4 ;  /* 0x00000029050472a4 */ /* 0x000fe2000f8e0204 */
[----:B------:R-:W-:-:S04]  /*2ce0*/  IMAD.WIDE.U32 R8, R3, c[0x0][0x1a0], R4 ;  /* 0x0000680003087a25 */ /* 0x000fc800078e0004 */
[----:B------:R-:W-:-:S04]  /*2cf0*/  IMAD.WIDE.U32 R4, R3, c[0x0][0x198], R4 ;  /* 0x0000660003047a25 */ /* 0x000fc800078e0004 */
[----:B------:R-:W-:Y:S01]  /*2d00*/  IMAD.U32 R3, RZ, RZ, UR4 ;  /* 0x00000004ff037e24 */ /* 0x000fe2000f8e00ff */
[----:B------:R-:W-:-:S04]  /*2d10*/  ULEA.HI UR4, UR8, UR8, URZ, 0x1 ;  /* 0x0000000808047291 */ /* 0x000fc8000f8f083f */
[----:B------:R-:W-:Y:S01]  /*2d20*/  ULOP3.LUT UR4, UR4, 0xfffffffe, URZ, 0xc0, !UPT ;  /* 0xfffffffe04047892 */ /* 0x000fe2000f8ec03f */
[----:B------:R-:W-:-:S03]  /*2d30*/  IADD3 R14, P0, R4, UR53, RZ ;  /* 0x00000035040e7c10 */ /* 0x000fc6000ff1e0ff */
[----:B------:R-:W-:Y:S01]  /*2d40*/  UIADD3 UR4, UR8, -UR4, URZ ;  /* 0x8000000408047290 */ /* 0x000fe2000fffe03f */
[----:B------:R-:W-:-:S03]  /*2d50*/  IADD3.X R15, R5, UR54, R3, P0, !PT ;  /* 0x00000036050f7c10 */ /* 0x000fc600087fe403 */
[----:B------:R-:W-:Y:S02]  /*2d60*/  UISETP.NE.AND UP0, UPT, UR4, 0x1, UPT ;  /* 0x000000010400788c */ /* 0x000fe4000bf05270 */
[----:B------:R-:W-:Y:S01]  /*2d70*/  UIMAD UR4, UR15, -0x80, UR7 ;  /* 0xffffff800f0478a4 */ /* 0x000fe2000f8e0207 */
[----:B------:R-:W-:Y:S01]  /*2d80*/  IADD3 R3, R0, 0x40, RZ ;  /* 0x0000004000037810 */ /* 0x000fe20007ffe0ff */
[----:B------:R-:W-:-:S04]  /*2d90*/  UIMAD UR42, UR45, UR42, URZ ;  /* 0x0000002a2d2a72a4 */ /* 0x000fc8000f8e023f */
[----:B------:R-:W-:Y:S02]  /*2da0*/  ISETP.GE.AND P4, PT, R0, UR4, PT ;  /* 0x0000000400007c0c */ /* 0x000fe4000bf86270 */
[----:B------:R-:W-:Y:S01]  /*2db0*/  ISETP.GE.AND P3, PT, R3, UR4, PT ;  /* 0x0000000403007c0c */ /* 0x000fe2000bf66270 */
[----:B------:R-:W-:Y:S02]  /*2dc0*/  UIMAD UR4, UR8, -0x80, UR11 ;  /* 0xffffff80080478a4 */ /* 0x000fe4000f8e020b */
[----:B------:R-:W-:Y:S01]  /*2dd0*/  UIMAD UR43, UR5, UR43, UR42 ;  /* 0x0000002b052b72a4 */ /* 0x000fe2000f8e022a */
[----:B------:R-:W-:-:S03]  /*2de0*/  IMAD.MOV.U32 R18, RZ, RZ, 0x80 ;  /* 0x00000080ff127424 */ /* 0x000fc600078e00ff */
[----:B------:R-:W-:Y:S01]  /*2df0*/  ISETP.GE.AND P2, PT, R3, UR4, PT ;  /* 0x0000000403007c0c */ /* 0x000fe2000bf46270 */
[----:B------:R-:W-:Y:S01]  /*2e00*/  IMAD R17, R18, c[0x0][0x374], RZ ;  /* 0x0000dd0012117a24 */ /* 0x000fe200078e02ff */
[----:B------:R-:W-:Y:S01]  /*2e10*/  IADD3 R8, P1, R8, UR50, RZ ;  /* 0x0000003208087c10 */ /* 0x000fe2000ff3e0ff */
[----:B------:R-:W-:Y:S02]  /*2e20*/  IMAD.U32 R7, RZ, RZ, UR43 ;  /* 0x0000002bff077e24 */ /* 0x000fe4000f8e00ff */
[C---:B------:R-:W-:Y:S02]  /*2e30*/  IMAD R11, R18.reuse, c[0x0][0x194], RZ ;  /* 0x00006500120b7a24 */ /* 0x040fe400078e02ff */
[----:B------:R-:W-:-:S04]  /*2e40*/  IMAD.WIDE.U32 R12, R18, c[0x0][0x370], RZ ;  /* 0x0000dc00120c7a25 */ /* 0x000fc800078e00ff */
[----:B------:R-:W-:Y:S01]  /*2e50*/  IMAD.WIDE.U32 R18, R18, c[0x0][0x190], RZ ;  /* 0x0000640012127a25 */ /* 0x000fe200078e00ff */
[----:B------:R-:W-:-:S03]  /*2e60*/  IADD3.X R9, R9, UR52, R7, P1, !PT ;  /* 0x0000003409097c10 */ /* 0x000fc60008ffe407 */
[----:B------:R-:W-:Y:S01]  /*2e70*/  IMAD R3, R20, c[0x0][0x1b8], RZ ;  /* 0x00006e0014037a24 */ /* 0x000fe200078e02ff */
[----:B------:R-:W-:Y:S01]  /*2e80*/  @!P2 IADD3 R18, P1, R248, R18, RZ ;  /* 0x00000012f812a210 */ /* 0x000fe20007f3e0ff */
[----:B------:R-:W-:Y:S02]  /*2e90*/  @!P4 IMAD R7, R21, c[0x0][0x1a0], RZ ;  /* 0x000068001507ca24 */ /* 0x000fe400078e02ff */
[----:B------:R-:W-:Y:S01]  /*2ea0*/  IMAD R10, R6, c[0x0][0x1bc], R3 ;  /* 0x00006f00060a7a24 */ /* 0x000fe200078e0203 */
[C---:B------:R-:W-:Y:S02]  /*2eb0*/  @!P3 IADD3 R3, P0, R0.reuse, 0x40, RZ ;  /* 0x000000400003b810 */ /* 0x040fe40007f1e0ff */
[----:B------:R-:W-:Y:S01]  /*2ec0*/  @!P2 IADD3.X R19, R249, R19, R11, P1, !PT ;  /* 0x00000013f913a210 */ /* 0x000fe20000ffe40b */
[----:B------:R-:W-:Y:S02]  /*2ed0*/  @!P4 IMAD R11, R0, c[0x0][0x1a4], R7 ;  /* 0x00006900000bca24 */ /* 0x000fe400078e0207 */
[----:B------:R-:W-:Y:S01]  /*2ee0*/  @!P3 IMAD.X R7, RZ, RZ, R21, P0 ;  /* 0x000000ffff07b224 */ /* 0x000fe200000e0615 */
[----:B------:R-:W-:Y:S01]  /*2ef0*/  PLOP3.LUT P0, PT, PT, PT, UP6, 0x80, 0x0 ;  /* 0x000000000000781c */ /* 0x000fe20003f0f068 */
[----:B------:R-:W-:-:S04]  /*2f00*/  IMAD.WIDE.U32 R4, R6, c[0x0][0x1b8], R8 ;  /* 0x00006e0006047a25 */ /* 0x000fc800078e0008 */
[----:B------:R-:W-:Y:S02]  /*2f10*/  IMAD.IADD R5, R5, 0x1, R10 ;  /* 0x0000000105057824 */ /* 0x000fe400078e020a */
[----:B------:R-:W-:Y:S02]  /*2f20*/  @!P3 IMAD R7, R7, c[0x0][0x1a0], RZ ;  /* 0x000068000707ba24 */ /* 0x000fe400078e02ff */
[----:B------:R-:W-:-:S04]  /*2f30*/  @!P4 IMAD.WIDE.U32 R8, R0, c[0x0][0x1a0], R4 ;  /* 0x000068000008ca25 */ /* 0x000fc800078e0004 */
[----:B------:R-:W-:Y:S01]  /*2f40*/  @P0 BAR.SYNC.DEFER_BLOCKING 0x0 ;  /* 0x0000000000000b1d */ /* 0x000fe20000010000 */
[----:B------:R-:W-:Y:S01]  /*2f50*/  @!P2 IADD3 R16, P5, R246, R12, RZ ;  /* 0x0000000cf610a210 */ /* 0x000fe20007fbe0ff */
[----:B------:R-:W-:Y:S01]  /*2f60*/  @!P4 IMAD.IADD R9, R9, 0x1, R11 ;  /* 0x000000010909c824 */ /* 0x000fe200078e020b */
[C---:B------:R-:W-:Y:S01]  /*2f70*/  @!P4 LEA R12, P1, R8.reuse, c[0x0][0x170], 0x1 ;  /* 0x00005c00080cca11 */ /* 0x040fe200078208ff */
[C---:B------:R-:W-:Y:S02]  /*2f80*/  @!P3 IMAD R11, R3.reuse, c[0x0][0x1a4], R7 ;  /* 0x00006900030bba24 */ /* 0x040fe400078e0207 */
[----:B------:R-:W-:Y:S01]  /*2f90*/  @!P3 IMAD.WIDE.U32 R4, R3, c[0x0][0x1a0], R4 ;  /* 0x000068000304ba25 */ /* 0x000fe200078e0004 */
[----:B------:R-:W-:Y:S02]  /*2fa0*/  @!P2 IADD3.X R17, R247, R13, R17, P5, !PT ;  /* 0x0000000df711a210 */ /* 0x000fe40002ffe411 */
[----:B------:R-:W-:Y:S01]  /*2fb0*/  @!P4 LEA.HI.X R13, R8, c[0x0][0x174], R9, 0x1, P1 ;  /* 0x00005d00080dca11 */ /* 0x000fe200008f0c09 */
[----:B------:R-:W-:Y:S01]  /*2fc0*/  @!P3 IMAD.IADD R5, R5, 0x1, R11 ;  /* 0x000000010505b824 */ /* 0x000fe200078e020b */
[----:B------:R-:W-:Y:S01]  /*2fd0*/  PLOP3.LUT P0, PT, PT, PT, UP0, 0x80, 0x0 ;  /* 0x000000000000781c */ /* 0x000fe20003f0f008 */
[----:B------:R-:W-:-:S02]  /*2fe0*/  IMAD R7, R20, c[0x0][0x1b0], RZ ;  /* 0x00006c0014077a24 */ /* 0x000fc400078e02ff */
[----:B------:R-:W-:-:S04]  /*2ff0*/  IMAD.WIDE.U32 R8, R6, c[0x0][0x1b0], R14 ;  /* 0x00006c0006087a25 */ /* 0x000fc800078e000e */
[----:B------:R-:W-:Y:S02]  /*3000*/  IMAD R7, R6, c[0x0][0x1b4], R7 ;  /* 0x00006d0006077a24 */ /* 0x000fe400078e0207 */
[----:B------:R-:W-:Y:S02]  /*3010*/  @!P4 IMAD R6, R21, c[0x0][0x198], RZ ;  /* 0x000066001506ca24 */ /* 0x000fe400078e02ff */
[----:B------:R-:W-:Y:S01]  /*3020*/  IMAD.MOV.U32 R20, RZ, RZ, 0x7f800000 ;  /* 0x7f800000ff147424 */ /* 0x000fe200078e00ff */
[----:B------:R-:W-:Y:S01]  /*3030*/  MOV R14, 0x7f800000 ;  /* 0x7f800000000e7802 */ /* 0x000fe20000000f00 */
[----:B------:R-:W-:Y:S01]  /*3040*/  IMAD.MOV.U32 R15, RZ, RZ, 0x7f800000 ;  /* 0x7f800000ff0f7424 */ /* 0x000fe200078e00ff */
[----:B--2---:R-:W-:-:S04]  /*3050*/  IADD3 R10, R22, 0x8, RZ ;  /* 0x00000008160a7810 */ /* 0x004fc80007ffe0ff */
[----:B------:R-:W-:Y:S02]  /*3060*/  ISETP.GE.AND P6, PT, R10, UR4, PT ;  /* 0x000000040a007c0c */ /* 0x000fe4000bfc6270 */
[----:B------:R-:W-:-:S04]  /*3070*/  @!P3 LEA R10, P1, R4, c[0x0][0x170], 0x1 ;  /* 0x00005c00040aba11 */ /* 0x000fc800078208ff */
[----:B------:R-:W-:Y:S02]  /*3080*/  @!P3 LEA.HI.X R11, R4, c[0x0][0x174], R5, 0x1, P1 ;  /* 0x00005d00040bba11 */ /* 0x000fe400008f0c05 */
[C---:B---3--:R-:W-:Y:S02]  /*3090*/  IADD3 R4, R23.reuse, 0x1000, RZ ;  /* 0x0000100017047810 */ /* 0x048fe40007ffe0ff */
[----:B------:R-:W-:Y:S01]  /*30a0*/  ISETP.GE.AND P1, PT, R0, UR4, PT ;  /* 0x0000000400007c0c */ /* 0x000fe2000bf26270 */
[----:B------:R-:W-:Y:S01]  /*30b0*/  IMAD.SHL.U32 R3, R23, 0x2, RZ ;  /* 0x0000000217037824 */ /* 0x000fe200078e00ff */
[----:B------:R-:W-:Y:S01]  /*30c0*/  SEL R4, R4, R23, !P0 ;  /* 0x0000001704047207 */ /* 0x000fe20004000000 */
[----:B------:R-:W-:-:S03]  /*30d0*/  IMAD.IADD R5, R9, 0x1, R7 ;  /* 0x0000000109057824 */ /* 0x000fc600078e0207 */
[----:B------:R-:W-:Y:S01]  /*30e0*/  @P4 STS [R3+0x8000], RZ ;  /* 0x008000ff03004388 */ /* 0x000fe20000000800 */
[----:B------:R-:W-:-:S03]  /*30f0*/  IMAD.SHL.U32 R250, R4, 0x2, RZ ;  /* 0x0000000204fa7824 */ /* 0x000fc600078e00ff */
[----:B------:R-:W-:Y:S01]  /*3100*/  @P4 STS [R3+0x8004], RZ ;  /* 0x008004ff03004388 */ /* 0x000fe20000000800 */
[----:B------:R-:W-:-:S03]  /*3110*/  @!P4 IMAD.MOV.U32 R4, RZ, RZ, R8 ;  /* 0x000000ffff04c224 */ /* 0x000fc600078e0008 */
[----:B------:R-:W-:Y:S04]  /*3120*/  @P4 STS.64 [R3+0x8008], RZ ;  /* 0x008008ff03004388 */ /* 0x000fe80000000a00 */
[----:B------:R-:W-:Y:S01]  /*3130*/  @!PT LDS RZ, [RZ] ;  /* 0x00000000fffff984 */ /* 0x000fe20000000800 */
[----:B------:R-:W-:Y:S01]  /*3140*/  @!PT LDS RZ, [RZ] ;  /* 0x00000000fffff984 */ /* 0x000fe20000000800 */
[----:B------:R-:W-:Y:S01]  /*3150*/  @!PT LDS RZ, [RZ] ;  /* 0x00000000fffff984 */ /* 0x000fe20000000800 */
[----:B------:R1:W-:Y:S01]  /*3160*/  @!P4 LDGSTS.E.BYPASS.LTC128B.128 [R3+0x8000], [R12.64] ;  /* 0x080000000c03cfae */ /* 0x0003e2000b901d66 */
[----:B------:R-:W-:-:S03]  /*3170*/  @!P4 IMAD R9, R0, c[0x0][0x19c], R6 ;  /* 0x000067000009ca24 */ /* 0x000fc600078e0206 */
[----:B------:R-:W-:Y:S01]  /*3180*/  @P3 STS.128 [R3+0x9000], RZ ;  /* 0x009000ff03003388 */ /* 0x000fe20000000c00 */
[----:B------:R-:W-:-:S03]  /*3190*/  @!P4 IMAD.WIDE.U32 R6, R0, c[0x0][0x198], R4 ;  /* 0x000066000006ca25 */ /* 0x000fc600078e0004 */
[----:B------:R-:W-:Y:S01]  /*31a0*/  @!PT LDS RZ, [RZ] ;  /* 0x00000000fffff984 */ /* 0x000fe20000000800 */
[----:B------:R-:W-:Y:S01]  /*31b0*/  @!PT LDS RZ, [RZ] ;  /* 0x00000000fffff984 */ /* 0x000fe20000000800 */
[----:B------:R-:W-:Y:S01]  /*31c0*/  @!PT LDS RZ, [RZ] ;  /* 0x00000000fffff984 */ /* 0x000fe20000000800 */
[----:B------:R2:W-:Y:S04]  /*31d0*/  @!P3 LDGSTS.E.BYPASS.LTC128B.128 [R3+0x9000], [R10.64] ;  /* 0x090000000a03bfae */ /* 0x0005e8000b901d66 */
[----:B------:R-:W0:Y:S04]  /*31e0*/  LDGDEPBAR ;  /* 0x00000000000079af */ /* 0x000e280000000000 */
[----:B------:R-:W-:Y:S04]  /*31f0*/  @P1 STS [R3+0x4000], RZ ;  /* 0x004000ff03001388 */ /* 0x000fe80000000800 */
[----:B------:R-:W-:Y:S04]  /*3200*/  @P1 STS [R3+0x4004], RZ ;  /* 0x004004ff03001388 */ /* 0x000fe80000000800 */
[----:B------:R-:W-:Y:S04]  /*3210*/  @P1 STS.64 [R3+0x4008], RZ ;  /* 0x004008ff03001388 */ /* 0x000fe80000000a00 */
[----:B------:R-:W-:Y:S01]  /*3220*/  @!PT LDS RZ, [RZ] ;  /* 0x00000000fffff984 */ /* 0x000fe20000000800 */
[----:B------:R-:W-:Y:S01]  /*3230*/  @!PT LDS RZ, [RZ] ;  /* 0x00000000fffff984 */ /* 0x000fe20000000800 */
[----:B------:R-:W-:Y:S01]  /*3240*/  @!PT LDS RZ, [RZ] ;  /* 0x00000000fffff984 */ /* 0x000fe20000000800 */
[----:B------:R3:W-:Y:S04]  /*3250*/  @!P1 LDGSTS.E.BYPASS.LTC128B.128 [R3+0x4000], [R246.64] ;  /* 0x04000000f6039fae */ /* 0x0007e8000b901d66 */
[----:B------:R-:W-:Y:S01]  /*3260*/  @P2 STS.128 [R3+0x5000], RZ ;  /* 0x005000ff03002388 */ /* 0x000fe20000000c00 */
[----:B------:R-:W-:-:S03]  /*3270*/  @!P4 IADD3 R9, R7, R9, RZ ;  /* 0x000000090709c210 */ /* 0x000fc60007ffe0ff */
        /* <DEDUP_REMOVED lines=14> */
[----:B------:R-:W-:-:S03]  /*3360*/  @!P4 LEA.HI.X R11, R6, c[0x0][0x16c], R9, 0x1, P5 ;  /* 0x00005b00060bca11 */ /* 0x000fc600028f0c09 */
[----:B------:R-:W-:Y:S02]  /*3370*/  @!P3 IMAD.X R6, RZ, RZ, R21, P1 ;  /* 0x000000ffff06b224 */ /* 0x000fe400008e0615 */
[----:B------:R-:W-:Y:S02]  /*3380*/  @!P3 IMAD.MOV.U32 R9, RZ, RZ, R5 ;  /* 0x000000ffff09b224 */ /* 0x000fe400078e0005 */
        /* <DEDUP_REMOVED lines=50> */
[C---:B------:R-:W-:Y:S02]  /*36b0*/  IADD3 R0, R22.reuse, -0x80, RZ ;  /* 0xffffff8016007810 */ /* 0x040fe40007ffe0ff */
[----:B-1----:R-:W-:Y:S01]  /*36c0*/  SHF.L.U64.HI R5, R22, 0x2, R8 ;  /* 0x0000000216057819 */ /* 0x002fe20000010208 */
        /* <DEDUP_REMOVED lines=8> */
[----:B------:R-:W-:-:S02]  /*3750*/  IMAD.SHL.U32 R0, R0, 0x4, RZ ;  /* 0x0000000400007824 */ /* 0x000fc400078e00ff */
[----:B------:R-:W-:Y:S01]  /*3760*/  IMAD.SHL.U32 R4, R22, 0x4, RZ ;  /* 0x0000000416047824 */ /* 0x000fe200078e00ff */
[----:B------:R-:W-:-:S04]  /*3770*/  IADD3 R3, R156, 0x1000, RZ ;  /* 0x000010009c037810 */ /* 0x000fc80007ffe0ff */
        /* <DEDUP_REMOVED lines=18> */
[----:B------:R-:W-:Y:S01]  /*38a0*/  ULDC UR14, c[0x0][0x2e4] ;  /* 0x0000b900000e7ab9 */ /* 0x000fe20000000800 */
[----:B----4-:R4:W-:Y:S04]  /*38b0*/  STL [R1+0x10], R20 ;  /* 0x0000101401007387 */ /* 0x0109e80000100800 */
[----:B-----5:R4:W-:Y:S04]  /*38c0*/  STL [R1+0x14], R15 ;  /* 0x0000140f01007387 */ /* 0x0209e80000100800 */
[----:B--2---:R4:W-:Y:S04]  /*38d0*/  STL [R1+0x8], R14 ;  /* 0x0000080e01007387 */ /* 0x0049e80000100800 */
[----:B---3--:R4:W-:Y:S04]  /*38e0*/  STL [R1+0xc], R13 ;  /* 0x00000c0d01007387 */ /* 0x0089e80000100800 */
[----:B------:R4:W-:Y:S04]  /*38f0*/  STL [R1+0x24], R5 ;  /* 0x0000240501007387 */ /* 0x0009e80000100800 */
[----:B------:R4:W-:Y:S04]  /*3900*/  STL [R1+0x1c], R0 ;  /* 0x00001c0001007387 */ /* 0x0009e80000100800 */
[----:B-1----:R4:W-:Y:S02]  /*3910*/  STL [R1+0x20], R4 ;  /* 0x0000200401007387 */ /* 0x0029e40000100800 */
.L_x_678:
[----:B------:R-:W2:Y:S01]  /*3920*/  LDL R174, [R1+0x20] ;  /* 0x0000200001ae7983 */ /* 0x000ea20000100800 */
[----:B------:R-:W-:Y:S01]  /*3930*/  IADD3 R112, R158, R148, RZ ;  /* 0x000000949e707210 */ /* 0x000fe20007ffe0ff */
[----:B------:R-:W-:Y:S02]  /*3940*/  USHF.L.U32 UR10, UR15, 0x7, URZ ;  /* 0x000000070f0a7899 */ /* 0x000fe4000800063f */
[----:B----4-:R-:W3:Y:S01]  /*3950*/  LDL R0, [R1+0x24] ;  /* 0x0000240001007983 */ /* 0x010ee20000100800 */
        /* <DEDUP_REMOVED lines=12> */
[----:B------:R-:W4:Y:S08]  /*3a20*/  LDSM.16.M88.4 R60, [R148+0x1000] ;  /* 0x00100000943c783b */ /* 0x000f300000000200 */
[----:B------:R-:W4:Y:S08]  /*3a30*/  LDSM.16.M88.4 R32, [R150+0x6400] ;  /* 0x006400009620783b */ /* 0x000f300000000200 */
[----:B------:R-:W4:Y:S08]  /*3a40*/  LDSM.16.M88.4 R48, [R150+0x6800] ;  /* 0x006800009630783b */ /* 0x000f300000000200 */
[----:B------:R-:W4:Y:S08]  /*3a50*/  LDSM.16.M88.4 R100, [R150+0x6c00] ;  /* 0x006c00009664783b */ /* 0x000f300000000200 */
[----:B------:R-:W-:Y:S01]  /*3a60*/  LDSM.16.M88.4 R104, [R112] ;  /* 0x000000007068783b */ /* 0x000fe20000000200 */
[-C--:B-1----:R-:W-:Y:S07]  /*3a70*/  HMMA.16816.F32.BF16 R4, R64, R16.reuse, RZ ;  /* 0x000000104004723c */ /* 0x082fee00000418ff */
[----:B------:R-:W1:Y:S01]  /*3a80*/  LDSM.16.M88.4 R108, [R149+0x6000] ;  /* 0x00600000956c783b */ /* 0x000e620000000200 */
[C---:B----4-:R-:W-:Y:S07]  /*3a90*/  HMMA.16816.F32.BF16 R8, R60.reuse, R16, RZ ;  /* 0x000000103c08723c */ /* 0x050fee00000418ff */
[----:B------:R-:W4:Y:S01]  /*3aa0*/  LDSM.16.M88.4 R112, [R112+0x1000] ;  /* 0x001000007070783b */ /* 0x000f220000000200 */
        /* <DEDUP_REMOVED lines=15> */
[C---:B----4-:R-:W-:Y:S08]  /*3ba0*/  HMMA.16816.F32.BF16 R8, R112.reuse, R108, R8 ;  /* 0x0000006c7008723c */ /* 0x050ff00000041808 */
        /* <DEDUP_REMOVED lines=9> */
[----:B------:R-:W4:Y:S01]  /*3c40*/  MUFU.TANH R166, R5 ;  /* 0x0000000500a67308 */ /* 0x000f220000002400 */
        /* <DEDUP_REMOVED lines=13> */
[----:B--2---:R-:W-:Y:S09]  /*3d20*/  IADD3 R8, P0, R174, UR19, RZ ;  /* 0x00000013ae087c10 */ /* 0x004ff2000ff1e0ff */
[----:B------:R2:W1:Y:S10]  /*3d30*/  MUFU.TANH R163, R7 ;  /* 0x0000000700a37308 */ /* 0x0004740000002400 */
[----:B------:R-:W1:Y:S01]  /*3d40*/  MUFU.TANH R169, R10 ;  /* 0x0000000a00a97308 */ /* 0x000e620000002400 */
[----:B---3--:R-:W-:Y:S02]  /*3d50*/  IADD3.X R9, R0, UR18, RZ, P0, !PT ;  /* 0x0000001200097c10 */ /* 0x008fe400087fe4ff */
[----:B------:R-:W-:Y:S03]  /*3d60*/  PLOP3.LUT P0, PT, PT, PT, UP0, 0x80, 0x0 ;  /* 0x000000000000781c */ /* 0x000fe60003f0f008 */
[----:B------:R3:W5:Y:S04]  /*3d70*/  LDG.E R111, [R8.64] ;  /* 0x00000026086f7981 */ /* 0x000768000c1e1900 */
[----:B------:R3:W1:Y:S01]  /*3d80*/  MUFU.TANH R168, R11 ;  /* 0x0000000b00a87308 */ /* 0x0006620000002400 */
[----:B------:R3:W5:Y:S04]  /*3d90*/  LDG.E R110, [R8.64+0x20] ;  /* 0x00002026086e7981 */ /* 0x000768000c1e1900 */
[----:B--2---:R-:W2:Y:S05]  /*3da0*/  LDSM.16.M88.4 R4, [R149+0x6400] ;  /* 0x006400009504783b */ /* 0x004eaa0000000200 */
[----:B------:R1:W1:Y:S03]  /*3db0*/  MUFU.TANH R185, R12 ;  /* 0x0000000c00b97308 */ /* 0x0002660000002400 */
[----:B------:R3:W5:Y:S04]  /*3dc0*/  LDG.E R109, [R8.64+0x100] ;  /* 0x00010026086d7981 */ /* 0x000768000c1e1900 */
[----:B------:R3:W5:Y:S03]  /*3dd0*/  LDG.E R108, [R8.64+0x120] ;  /* 0x00012026086c7981 */ /* 0x000766000c1e1900 */
[----:B------:R1:W1:Y:S10]  /*3de0*/  MUFU.TANH R173, R13 ;  /* 0x0000000d00ad7308 */ /* 0x0002740000002400 */
[----:B------:R1:W1:Y:S10]  /*3df0*/  MUFU.TANH R172, R14 ;  /* 0x0000000e00ac7308 */ /* 0x0002740000002400 */
[----:B------:R1:W1:Y:S01]  /*3e00*/  MUFU.TANH R170, R15 ;  /* 0x0000000f00aa7308 */ /* 0x0002620000002400 */
[----:B---3--:R-:W3:Y:S01]  /*3e10*/  LDSM.16.M88.4 R8, [R149+0x6800] ;  /* 0x006800009508783b */ /* 0x008ee20000000200 */
[-C--:B--2---:R-:W-:Y:S08]  /*3e20*/  HMMA.16816.F32.BF16 R20, R104, R4.reuse, R20 ;  /* 0x000000046814723c */ /* 0x084ff00000041814 */
        /* <DEDUP_REMOVED lines=190> */
.L_x_674:
[----:B--234-:R-:W2:Y:S01]  /*4a10*/  LDL R0, [R1+0x18] ;  /* 0x0000180001007983 */ /* 0x01cea20000100800 */
[----:B------:R-:W-:Y:S02]  /*4a20*/  UIADD3 UR4, -UR5, UR7, -UR11 ;  /* 0x0000000705047290 */ /* 0x000fe4000fffe90b */
[----:B------:R-:W-:Y:S01]  /*4a30*/  ULDC UR9, c[0x0][0x2e8] ;  /* 0x0000ba0000097ab9 */ /* 0x000fe20000000800 */
[----:B------:R-:W3:Y:S01]  /*4a40*/  LDL R10, [R1+0x2c] ;  /* 0x00002c00010a7983 */ /* 0x000ee20000100800 */
[----:B------:R-:W-:Y:S01]  /*4a50*/  UMOV UR14, UR5 ;  /* 0x00000005000e7c82 */ /* 0x000fe20008000000 */
[----:B--2---:R-:W-:Y:S04]  /*4a60*/  IADD3 R0, R0, UR6, RZ ;  /* 0x0000000600007c10 */ /* 0x004fe8000fffe0ff */
[C---:B------:R-:W-:Y:S02]  /*4a70*/  IADD3 R6, R0.reuse, 0x8, RZ ;  /* 0x0000000800067810 */ /* 0x040fe40007ffe0ff */
[C---:B-1----:R-:W-:Y:S02]  /*4a80*/  IADD3 R5, R0.reuse, 0x40, RZ ;  /* 0x0000004000057810 */ /* 0x042fe40007ffe0ff */
        /* <DEDUP_REMOVED lines=228> */
.L_x_675:
        /* <DEDUP_REMOVED lines=298> */
[C---:B------:R-:W-:Y:S02]  /*6b70*/  FADD.FTZ R18, -R110.reuse, R18 ;  /* 0x000000126e127221 */ /* 0x040fe40000010100 */
        /* <DEDUP_REMOVED lines=303> */
[----:B------:R-:W-:Y:S02]  /*7e70*/  FMUL.FTZ R0, R0, c[0x0][0x2ec] ;  /* 0x0000bb0000007a20 */ /* 0x000fe40000410000 */
        /* <DEDUP_REMOVED lines=75> */
[----:B-----5:R-:W-:Y:S02]  /*8330*/  IADD3 R148, R148, UR4, RZ ;  /* 0x0000000494947c10 */ /* 0x020fe4000fffe0ff */
[----:B------:R-:W-:Y:S01]  /*8340*/  @!PT LDS RZ, [RZ] ;  /* 0x00000000fffff984 */ /* 0x000fe20000000800 */
[----:B------:R-:W-:Y:S01]  /*8350*/  @!PT LDS RZ, [RZ] ;  /* 0x00000000fffff984 */ /* 0x000fe20000000800 */
[----:B------:R-:W-:Y:S01]  /*8360*/  @!PT LDS RZ, [RZ] ;  /* 0x00000000fffff984 */ /* 0x000fe20000000800 */
[----:B------:R1:W-:Y:S01]  /*8370*/  LDGSTS.E.BYPASS.LTC128B.128 [R250], [R248.64] ;  /* 0x00000000f8fa7fae */ /* 0x0003e2000b901d4c */
[----:B------:R-:W-:Y:S05]  /*8380*/  LEA.HI.X R5, R5, R249, R24, 0x7, P0 ;  /* 0x000000f905057211 */ /* 0x000fea00000f3c18 */
[----:B------:R1:W-:Y:S04]  /*8390*/  LDGSTS.E.BYPASS.LTC128B.128 [R250+0x1000], [R4.64] ;  /* 0x0100000004fa7fae */ /* 0x0003e8000b901d4c */
[----:B------:R-:W0:Y:S02]  /*83a0*/  LDGDEPBAR ;  /* 0x00000000000079af */ /* 0x000e240000000000 */
.L_x_676:
        /* <DEDUP_REMOVED lines=141> */
.L_x_677:
        /* <DEDUP_REMOVED lines=299> */
.L_x_679:
        /* <DEDUP_REMOVED lines=19> */
.L_x_680:
        /* <DEDUP_REMOVED lines=44> */
.L_x_682:
[----:B-12---:R-:W-:Y:S05]  /*a320*/  BSYNC B0 ;  /* 0x0000000000007941 */ /* 0x006fea0003800000 */
.L_x_681:
        /* <DEDUP_REMOVED lines=14> */
.L_x_684:
[----:B------:R-:W-:Y:S05]  /*a410*/  BSYNC B0 ;  /* 0x0000000000007941 */ /* 0x000fea0003800000 */
.L_x_683:
        /* <DEDUP_REMOVED lines=25> */
.L_x_686:
[----:B------:R-:W-:Y:S05]  /*a5b0*/  BSYNC B0 ;  /* 0x0000000000007941 */ /* 0x000fea0003800000 */
.L_x_685:
        /* <DEDUP_REMOVED lines=11> */
.L_x_673:
[----:B------:R-:W-:Y:S05]  /*a670*/  BSYNC B1 ;  /* 0x0000000000017941 */ /* 0x000fea0003800000 */
.L_x_659:
        /* <DEDUP_REMOVED lines=11> */
.L_x_687:
[----:B------:R-:W-:Y:S05]  /*a730*/  EXIT ;  /* 0x000000000000794d */ /* 0x000fea0003800000 */
.L_x_689:
        /* <DEDUP_REMOVED lines=12> */
.L_x_1343:


//--------------------- .text._ZN5flash44flash_bwd_dq_dk_dv_loop_seqk_parallel_kernelI23Flash_bwd_kernel_traitsILi32ELi128ELi128ELi8ELi4ELi4ELi4ELb1ELb0EN7cutlass10bfloat16_tE19Flash_kernel_traitsILi32ELi128ELi128ELi8ES3_EELb1ELb0ELb1ELb1ELb0ELb0ELb0EEEvNS_16Flash_bwd_paramsE --------------------------
	.section	.text._ZN5flash44flash_bwd_dq_dk_dv_loop_seqk_parallel_kernelI23Flash_bwd_kernel_traitsILi32ELi128ELi128ELi8ELi4ELi4ELi4ELb1ELb0EN7cutlass10bfloat16_tE19Flash_kernel_traitsILi32ELi128ELi128ELi8ES3_EELb1ELb0ELb1ELb1ELb0ELb0ELb0EEEvNS_16Flash_bwd_paramsE,"ax",@progbits
	.sectioninfo	@"SHI_REGISTERS=255"
	.align	128
        .global         _ZN5flash44flash_bwd_dq_dk_dv_loop_seqk_parallel_kernelI23Flash_bwd_kernel_traitsILi32ELi128ELi128ELi8ELi4ELi4ELi4ELb1ELb0EN7cutlass10bfloat16_tE19Flash_kernel_traitsILi32ELi128ELi128ELi8ES3_EELb1ELb0ELb1ELb1ELb0ELb0ELb0EEEvNS_16Flash_bwd_paramsE
        .type           _ZN5flash44flash_bwd_dq_dk_dv_loop_seqk_parallel_kernelI23Flash_bwd_kernel_traitsILi32ELi128ELi128ELi8ELi4ELi4ELi4ELb1ELb0EN7cutlass10bfloat16_tE19Flash_kernel_traitsILi32ELi128ELi128ELi8ES3_EELb1ELb0ELb1ELb1ELb0ELb0ELb0EEEvNS_16Flash_bwd_paramsE,@function
        .size           _ZN5flash44flash_bwd_dq_dk_dv_loop_seqk_parallel_kernelI23Flash_bwd_kernel_traitsILi32ELi128ELi128ELi8ELi4ELi4ELi4ELb1ELb0EN7cutlass10bfloat16_tE19Flash_kernel_traitsILi32ELi128ELi128ELi8ES3_EELb1ELb0ELb1ELb1ELb0ELb0ELb0EEEvNS_16Flash_bwd_paramsE,(.L_x_1344 - _ZN5flash44flash_bwd_dq_dk_dv_loop_seqk_parallel_kernelI23Flash_bwd_kernel_traitsILi32ELi128ELi128ELi8ELi4ELi4ELi4ELb1ELb0EN7cutlass10bfloat16_tE19Flash_kernel_traitsILi32ELi128ELi128ELi8ES3_EELb1ELb0ELb1ELb1ELb0ELb0ELb0EEEvNS_16Flash_bwd_paramsE)
        .other          _ZN5flash44flash_bwd_dq_dk_dv_loop_seqk_parallel_kernelI23Flash_bwd_kernel_traitsILi32ELi128ELi128ELi8ELi4ELi4ELi4ELb1ELb0EN7cutlass10bfloat16_tE19Flash_kernel_traitsILi32ELi128ELi128ELi8ES3_EELb1ELb0ELb1ELb1ELb0ELb0ELb0EEEvNS_16Flash_bwd_paramsE,@"STO_CUDA_ENTRY STV_DEFAULT"
_ZN5flash44flash_bwd_dq_dk_dv_loop_seqk_parallel_kernelI23Flash_bwd_kernel_traitsILi32ELi128ELi128ELi8ELi4ELi4ELi4ELb1ELb0EN7cutlass10bfloat16_tE19Flash_kernel_traitsILi32ELi128ELi128ELi8ES3_EELb1ELb0ELb1ELb1ELb0ELb0ELb0EEEvNS_16Flash_bwd_paramsE:
.text._ZN5flash44flash_bwd_dq_dk_dv_loop_seqk_parallel_kernelI23Flash_bwd_kernel_traitsILi32ELi128ELi128ELi8ELi4ELi4ELi4ELb1ELb0EN7cutlass10bfloat16_tE19Flash_kernel_traitsILi32ELi128ELi128ELi8ES3_EELb1ELb0ELb1ELb1ELb0ELb0ELb0EEEvNS_16Flash_bwd_paramsE:
        /* <DEDUP_REMOVED lines=24> */
[----:B------:R-:W-:Y:S02]  /*0180*/  UIMAD UR12, UR4, UR12, URZ ;  /* 0x0000000c040c72a4 */ /* 0x000fe4000f8e023f */
[----:B------:R-:W-:Y:S02]  /*0190*/  ULDC UR58, c[0x0][0x1c0] ;  /* 0x00007000003a7ab9 */ /* 0x000fe40000000800 */
[----:B------:R4:W-:Y:S01]  /*01a0*/  STL [R1+0x38], R12 ;  /* 0x0000380c01007387 */ /* 0x0009e20000100800 */
[----:B------:R-:W-:Y:S02]  /*01b0*/  ULDC UR13, c[0x0][0x1c8] ;  /* 0x00007200000d7ab9 */ /* 0x000fe40000000800 */
[----:B------:R-:W-:Y:S01]  /*01c0*/  UIMAD.WIDE UR58, UR4, UR58, URZ ;  /* 0x0000003a043a72a5 */ /* 0x000fe2000f8e023f */
[----:B-1----:R-:W-:Y:S01]  /*01d0*/  SHF.R.S32.HI R6, RZ, 0x1f, R11 ;  /* 0x0000001fff067819 */ /* 0x002fe2000001140b */
[----:B--2---:R-:W-:-:S02]  /*01e0*/  UIMAD UR18, UR56, UR4, URZ ;  /* 0x00000004381272a4 */ /* 0x004fc4000f8e023f */
[----:B------:R-:W-:Y:S01]  /*01f0*/  ULOP3.LUT UR4, UR56, UR13, URZ, 0x3c, !UPT ;  /* 0x0000000d38047292 */ /* 0x000fe2000f8e3c3f */
[CC--:B------:R-:W-:Y:S01]  /*0200*/  LEA.HI R7, R6.reuse, R11.reuse, RZ, 0x2 ;  /* 0x0000000b06077211 */ /* 0x0c0fe200078f10ff */
[----:B------:R-:W-:Y:S01]  /*0210*/  USHF.R.S32.HI UR8, URZ, 0x1f, UR56 ;  /* 0x0000001f3f087899 */ /* 0x000fe20008011438 */
[CC--:B------:R-:W-:Y:S01]  /*0220*/  LEA.HI R5, R6.reuse, R11.reuse, RZ, 0x5 ;  /* 0x0000000b06057211 */ /* 0x0c0fe200078f28ff */
[----:B------:R-:W-:Y:S01]  /*0230*/  ULDC UR9, c[0x0][0x1c0] ;  /* 0x0000700000097ab9 */ /* 0x000fe20000000800 */
[--C-:B------:R-:W-:Y:S01]  /*0240*/  SHF.R.S32.HI R0, RZ, 0x2, R7.reuse ;  /* 0x00000002ff007819 */ /* 0x100fe20000011407 */
[----:B---3--:R-:W-:Y:S01]  /*0250*/  UIMAD UR5, UR55, UR9, UR56 ;  /* 0x00000009370572a4 */ /* 0x008fe2000f8e0238 */
[----:B------:R-:W-:Y:S01]  /*0260*/  SHF.R.S32.HI R2, RZ, 0x1f, R7 ;  /* 0x0000001fff027819 */ /* 0x000fe20000011407 */
[----:B------:R-:W-:Y:S01]  /*0270*/  USHF.L.U32 UR9, UR55, 0x7, URZ ;  /* 0x0000000737097899 */ /* 0x000fe2000800063f */
[CC--:B------:R-:W-:Y:S01]  /*0280*/  LEA.HI R245, R6.reuse, R11.reuse, RZ, 0x7 ;  /* 0x0000000b06f57211 */ /* 0x0c0fe200078f38ff */
[----:B------:R-:W-:Y:S01]  /*0290*/  ULDC.U8 UR11, c[0x0][0x3d0] ;  /* 0x0000f400000b7ab9 */ /* 0x000fe20000000000 */
[-C--:B------:R-:W-:Y:S01]  /*02a0*/  LEA.HI R149, R6, R11.reuse, RZ, 0x3 ;  /* 0x0000000b06957211 */ /* 0x080fe200078f18ff */
[----:B------:R-:W-:Y:S01]  /*02b0*/  ULDC.U8 UR10, c[0x0][0x328] ;  /* 0x0000ca00000a7ab9 */ /* 0x000fe20000000000 */
[-C--:B------:R-:W-:Y:S01]  /*02c0*/  LEA.HI R2, R2, R0.reuse, RZ, 0x3 ;  /* 0x0000000002027211 */ /* 0x080fe200078f18ff */
[----:B------:R-:W-:Y:S01]  /*02d0*/  ULDC UR19, c[0x0][0x224] ;  /* 0x0000890000137ab9 */ /* 0x000fe20000000800 */
[----:B------:R-:W-:Y:S01]  /*02e0*/  LEA.HI R6, R6, R11, RZ, 0x4 ;  /* 0x0000000b06067211 */ /* 0x000fe200078f20ff */
[----:B------:R-:W-:Y:S01]  /*02f0*/  UISETP.NE.AND UP6, UPT, UR11, URZ, UPT ;  /* 0x0000003f0b00728c */ /* 0x000fe2000bfc5270 */
[----:B------:R-:W-:Y:S01]  /*0300*/  LOP3.LUT R3, R7, 0xfffffffc, RZ, 0xc0, !PT ;  /* 0xfffffffc07037812 */ /* 0x000fe200078ec0ff */
[----:B------:R-:W-:Y:S01]  /*0310*/  UISETP.NE.AND UP5, UPT, UR10, URZ, UPT ;  /* 0x0000003f0a00728c */ /* 0x000fe2000bfa5270 */
[----:B------:R-:W-:Y:S01]  /*0320*/  LOP3.LUT R4, R5, 0xffffffe0, RZ, 0xc0, !PT ;  /* 0xffffffe005047812 */ /* 0x000fe200078ec0ff */
[----:B------:R-:W-:Y:S01]  /*0330*/  UIMAD.WIDE.U32 UR10, UR55, UR19, URZ ;  /* 0x00000013370a72a5 */ /* 0x000fe2000f8e003f */
[----:B------:R-:W-:Y:S01]  /*0340*/  LEA.HI R7, R7, R0, RZ, 0x1 ;  /* 0x0000000007077211 */ /* 0x000fe200078f08ff */
[C---:B------:R-:W-:Y:S01]  /*0350*/  IMAD.IADD R13, R11.reuse, 0x1, -R3 ;  /* 0x000000010b0d7824 */ /* 0x040fe200078e0a03 */
[----:B------:R-:W-:Y:S01]  /*0360*/  LOP3.LUT R2, R2, 0xfffffff8, RZ, 0xc0, !PT ;  /* 0xfffffff802027812 */ /* 0x000fe200078ec0ff */
[----:B------:R-:W-:Y:S01]  /*0370*/  IMAD.IADD R4, R11, 0x1, -R4 ;  /* 0x000000010b047824 */ /* 0x000fe200078e0a04 */
[----:B------:R-:W-:Y:S01]  /*0380*/  LOP3.LUT R8, R6, 0xfffffff0, RZ, 0xc0, !PT ;  /* 0xfffffff006087812 */ /* 0x000fe200078ec0ff */
[----:B------:R-:W-:Y:S01]  /*0390*/  IMAD.SHL.U32 R238, R13, 0x8, RZ ;  /* 0x000000080dee7824 */ /* 0x000fe200078e00ff */
[----:B------:R-:W-:Y:S01]  /*03a0*/  LOP3.LUT R9, R149, 0xfffffff8, RZ, 0xc0, !PT ;  /* 0xfffffff895097812 */ /* 0x000fe200078ec0ff */
[----:B------:R-:W-:Y:S01]  /*03b0*/  ULDC UR14, c[0x0][0x214] ;  /* 0x00008500000e7ab9 */ /* 0x000fe20000000800 */
[----:B------:R-:W-:Y:S01]  /*03c0*/  LOP3.LUT R3, R7, 0x7fffffe, RZ, 0xc0, !PT ;  /* 0x07fffffe07037812 */ /* 0x000fe200078ec0ff */
[C---:B------:R-:W-:Y:S01]  /*03d0*/  IMAD.IADD R7, R0.reuse, 0x1, -R2 ;  /* 0x0000000100077824 */ /* 0x040fe200078e0a02 */
[----:B------:R-:W-:Y:S01]  /*03e0*/  SHF.R.S32.HI R2, RZ, 0x4, R6 ;  /* 0x00000004ff027819 */ /* 0x000fe20000011406 */
[C---:B------:R-:W-:Y:S01]  /*03f0*/  IMAD.IADD R8, R11.reuse, 0x1, -R8 ;  /* 0x000000010b087824 */ /* 0x040fe200078e0a08 */
[----:B------:R-:W-:Y:S01]  /*0400*/  SHF.R.S32.HI R10, RZ, 0x1f, R4 ;  /* 0x0000001fff0a7819 */ /* 0x000fe20000011404 */
[----:B------:R-:W-:Y:S01]  /*0410*/  IMAD.IADD R11, R11, 0x1, -R9 ;  /* 0x000000010b0b7824 */ /* 0x000fe200078e0a09 */
[----:B------:R-:W-:Y:S01]  /*0420*/  SHF.R.S32.HI R245, RZ, 0x7, R245 ;  /* 0x00000007fff57819 */ /* 0x000fe200000114f5 */
[----:B------:R-:W-:Y:S01]  /*0430*/  IMAD.IADD R9, R0, 0x1, -R3 ;  /* 0x0000000100097824 */ /* 0x000fe200078e0a03 */
[--C-:B------:R-:W-:Y:S01]  /*0440*/  SHF.R.S32.HI R0, RZ, 0x5, R5.reuse ;  /* 0x00000005ff007819 */ /* 0x100fe20000011405 */
[----:B------:R-:W-:Y:S01]  /*0450*/  ULDC UR17, c[0x0][0x224] ;  /* 0x0000890000117ab9 */ /* 0x000fe20000000800 */
[----:B------:R-:W-:Y:S01]  /*0460*/  SHF.R.S32.HI R3, RZ, 0x1f, R5 ;  /* 0x0000001fff037819 */ /* 0x000fe20000011405 */
[----:B------:R-:W-:Y:S01]  /*0470*/  UIMAD UR5, UR5, UR17, URZ ;  /* 0x00000011050572a4 */ /* 0x000fe2000f8e023f */
[----:B------:R-:W-:Y:S01]  /*0480*/  LEA.HI R5, R6, R2, RZ, 0x1 ;  /* 0x0000000206057211 */ /* 0x000fe200078f08ff */
[----:B------:R-:W-:Y:S01]  /*0490*/  IMAD.U32 R6, RZ, RZ, UR8 ;  /* 0x00000008ff067e24 */ /* 0x000fe2000f8e00ff */
[----:B------:R-:W-:Y:S01]  /*04a0*/  LEA.HI R237, R10, R4, RZ, 0x2 ;  /* 0x000000040aed7211 */ /* 0x000fe200078f10ff */
[----:B------:R-:W-:Y:S01]  /*04b0*/  USHF.R.S32.HI UR8, URZ, 0x1f, UR55 ;  /* 0x0000001f3f087899 */ /* 0x000fe20008011437 */
[----:B------:R-:W-:Y:S01]  /*04c0*/  LEA.HI R4, R3, R0, RZ, 0x2 ;  /* 0x0000000003047211 */ /* 0x000fe200078f10ff */
[----:B------:R-:W-:Y:S01]  /*04d0*/  IMAD.SHL.U32 R6, R13, 0x2, RZ ;  /* 0x000000020d067824 */ /* 0x000fe200078e00ff */
[----:B------:R-:W-:Y:S01]  /*04e0*/  LOP3.LUT R3, R5, 0xfffffffe, RZ, 0xc0, !PT ;  /* 0xfffffffe05037812 */ /* 0x000fe200078ec0ff */
[----:B------:R-:W-:Y:S01]  /*04f0*/  ULDC UR15, c[0x0][0x1c0] ;  /* 0x00007000000f7ab9 */ /* 0x000fe20000000800 */
[----:B------:R-:W-:Y:S01]  /*0500*/  SHF.R.S32.HI R5, RZ, 0x3, R149 ;  /* 0x00000003ff057819 */ /* 0x000fe20000011495 */
[----:B------:R-:W-:Y:S01]  /*0510*/  USHF.R.S32.HI UR7, URZ, 0x1f, UR19 ;  /* 0x0000001f3f077899 */ /* 0x000fe20008011413 */
[----:B------:R-:W-:Y:S01]  /*0520*/  LOP3.LUT R4, R4, 0xfffffffc, RZ, 0xc0, !PT ;  /* 0xfffffffc04047812 */ /* 0x000fe200078ec0ff */
[----:B----4-:R-:W-:Y:S01]  /*0530*/  IMAD.IADD R12, R2, 0x1, -R3 ;  /* 0x00000001020c7824 */ /* 0x010fe200078e0a03 */
[----:B------:R-:W-:Y:S01]  /*0540*/  SHF.R.S32.HI R10, RZ, 0x1f, R8 ;  /* 0x0000001fff0a7819 */ /* 0x000fe20000011408 */
[----:B------:R-:W-:Y:S01]  /*0550*/  IMAD.SHL.U32 R2, R5, 0x40, RZ ;  /* 0x0000004005027824 */ /* 0x000fe200078e00ff */
[----:B------:R-:W-:Y:S01]  /*0560*/  UIMAD UR7, UR7, UR55, URZ ;  /* 0x00000037070772a4 */ /* 0x000fe2000f8e023f */
[----:B------:R-:W-:Y:S01]  /*0570*/  IMAD.IADD R249, R0, 0x1, -R4 ;  /* 0x0000000100f97824 */ /* 0x000fe200078e0a04 */
[----:B------:R-:W-:Y:S01]  /*0580*/  LEA.HI R10, R10, R8, RZ, 0x3 ;  /* 0x000000080a0a7211 */ /* 0x000fe200078f18ff */
[----:B------:R-:W-:Y:S01]  /*0590*/  IMAD R5, R0, 0x8, R9 ;  /* 0x0000000800057824 */ /* 0x000fe200078e0209 */
[----:B------:R-:W-:Y:S01]  /*05a0*/  LOP3.LUT R0, R2, 0xc0, RZ, 0xc0, !PT ;  /* 0x000000c002007812 */ /* 0x000fe200078ec0ff */
[----:B------:R-:W-:Y:S01]  /*05b0*/  IMAD R227, R245, 0x2000, R6 ;  /* 0x00002000f5e37824 */ /* 0x000fe200078e0206 */
[----:B------:R-:W-:Y:S01]  /*05c0*/  LEA.HI R9, R11, R11, RZ, 0x1 ;  /* 0x0000000b0b097211 */ /* 0x000fe200078f08ff */
[----:B------:R-:W-:Y:S01]  /*05d0*/  ULDC UR16, c[0x0][0x1c0] ;  /* 0x0000700000107ab9 */ /* 0x000fe20000000800 */
[----:B------:R-:W-:Y:S01]  /*05e0*/  SHF.R.U32.HI R4, RZ, 0x3, R0 ;  /* 0x00000003ff047819 */ /* 0x000fe20000011600 */
[----:B------:R-:W-:Y:S01]  /*05f0*/  ULDC UR61, c[0x0][0x2e8] ;  /* 0x0000ba00003d7ab9 */ /* 0x000fe20000000800 */
[----:B------:R-:W-:Y:S01]  /*0600*/  LOP3.LUT R3, R0, 0x18, R238, 0xf8, !PT ;  /* 0x0000001800037812 */ /* 0x000fe200078ef8ee */
[----:B------:R-:W-:Y:S01]  /*0610*/  IMAD R0, R245, 0x8, R12 ;  /* 0x00000008f5007824 */ /* 0x000fe200078e020c */
[----:B------:R-:W-:Y:S01]  /*0620*/  LOP3.LUT R2, R9, 0x7fffffe, RZ, 0xc0, !PT ;  /* 0x07fffffe09027812 */ /* 0x000fe200078ec0ff */
[----:B------:R-:W-:Y:S01]  /*0630*/  ULDC UR60, c[0x0][0x2e8] ;  /* 0x0000ba00003c7ab9 */ /* 0x000fe20000000800 */
[----:B------:R-:W-:Y:S01]  /*0640*/  LOP3.LUT R3, R3, R4, RZ, 0x3c, !PT ;  /* 0x0000000403037212 */ /* 0x000fe200078e3cff */
[----:B------:R-:W-:Y:S01]  /*0650*/  IMAD.U32 R4, RZ, RZ, UR18 ;  /* 0x00000012ff047e24 */ /* 0x000fe2000f8e00ff */
[----:B------:R-:W-:Y:S01]  /*0660*/  LOP3.LUT P5, RZ, R7, 0x2, RZ, 0xc0, !PT ;  /* 0x0000000207ff7812 */ /* 0x000fe200078ac0ff */
[----:B------:R-:W-:Y:S01]  /*0670*/  IMAD.IADD R2, R11, 0x1, -R2 ;  /* 0x000000010b027824 */ /* 0x000fe200078e0a02 */
[----:B------:R-:W-:Y:S01]  /*0680*/  LOP3.LUT P4, RZ, R7, 0x4, RZ, 0xc0, !PT ;  /* 0x0000000407ff7812 */ /* 0x000fe2000788c0ff */
[----:B------:R-:W-:Y:S01]  /*0690*/  IMAD.U32 R248, R5, 0x20, R3 ;  /* 0x0000002005f87824 */ /* 0x000fe200078e0003 */
[----:B------:R1:W-:Y:S01]  /*06a0*/  STL [R1+0x34], R4 ;  /* 0x0000340401007387 */ /* 0x0003e20000100800 */
[----:B------:R-:W-:Y:S01]  /*06b0*/  IMAD R17, R0, 0x8, R2 ;  /* 0x0000000800117824 */ /* 0x000fe200078e0202 */
[----:B------:R-:W-:Y:S01]  /*06c0*/  LEA.HI R0, R8, R8, RZ, 0x1 ;  /* 0x0000000808007211 */ /* 0x000fe200078f08ff */
[----:B------:R-:W-:Y:S01]  /*06d0*/  IMAD.U32 R2, RZ, RZ, UR4 ;  /* 0x00000004ff027e24 */ /* 0x000fe2000f8e00ff */
[----:B------:R-:W-:Y:S01]  /*06e0*/  UIMAD UR4, UR55, UR15, UR56 ;  /* 0x0000000f370472a4 */ /* 0x000fe2000f8e0238 */
[----:B------:R-:W-:Y:S01]  /*06f0*/  IMAD.U32 R5, RZ, RZ, UR11 ;  /* 0x0000000bff057e24 */ /* 0x000fe2000f8e00ff */
[----:B------:R-:W-:Y:S01]  /*0700*/  SHF.R.S32.HI R3, RZ, 0x1, R0 ;  /* 0x00000001ff037819 */ /* 0x000fe20000011400 */
[----:B------:R-:W-:Y:S01]  /*0710*/  ULDC.U8 UR6, c[0x0][0x2d8] ;  /* 0x0000b60000067ab9 */ /* 0x000fe20000000000 */
[----:B------:R-:W-:Y:S01]  /*0720*/  SEL R224, R154, 0xffffffe0, !P5 ;  /* 0xffffffe09ae07807 */ /* 0x000fe20006800000 */
[----:B------:R-:W-:-:S02]  /*0730*/  USHF.L.U32 UR49, UR12, 0x3, URZ ;  /* 0x000000030c317899 */ /* 0x000fc4000800063f */
[----:B------:R-:W-:Y:S02]  /*0740*/  USHF.L.U32 UR48, UR12, 0x4, URZ ;  /* 0x000000040c307899 */ /* 0x000fe4000800063f */
[----:B------:R-:W-:Y:S02]  /*0750*/  UIMAD UR47, UR12, 0x18, URZ ;  /* 0x000000180c2f78a4 */ /* 0x000fe4000f8e023f */
[----:B------:R-:W-:Y:S02]  /*0760*/  USHF.L.U32 UR46, UR12, 0x5, URZ ;  /* 0x000000050c2e7899 */ /* 0x000fe4000800063f */
[----:B------:R-:W-:Y:S02]  /*0770*/  UIMAD UR45, UR12, 0x28, URZ ;  /* 0x000000280c2d78a4 */ /* 0x000fe4000f8e023f */
[----:B------:R-:W-:Y:S02]  /*0780*/  UIMAD UR44, UR12, 0x30, URZ ;  /* 0x000000300c2c78a4 */ /* 0x000fe4000f8e023f */
[----:B------:R-:W-:-:S02]  /*0790*/  UIMAD UR43, UR12, 0x38, URZ ;  /* 0x000000380c2b78a4 */ /* 0x000fc4000f8e023f */
[----:B------:R-:W-:Y:S01]  /*07a0*/  USHF.L.U32 UR42, UR12, 0x6, URZ ;  /* 0x000000060c2a7899 */ /* 0x000fe2000800063f */
[----:B-1----:R-:W-:Y:S01]  /*07b0*/  IMAD.U32 R4, RZ, RZ, UR12 ;  /* 0x0000000cff047e24 */ /* 0x002fe2000f8e00ff */
[----:B------:R-:W-:Y:S02]  /*07c0*/  UIMAD UR41, UR12, 0x48, URZ ;  /* 0x000000480c2978a4 */ /* 0x000fe4000f8e023f */
[----:B------:R-:W-:Y:S02]  /*07d0*/  UIMAD UR40, UR12, 0x50, URZ ;  /* 0x000000500c2878a4 */ /* 0x000fe4000f8e023f */
[----:B------:R1:W-:Y:S01]  /*07e0*/  STL [R1+0x8], R4 ;  /* 0x0000080401007387 */ /* 0x0003e20000100800 */
[----:B------:R-:W-:Y:S02]  /*07f0*/  UIMAD UR39, UR12, 0x58, URZ ;  /* 0x000000580c2778a4 */ /* 0x000fe4000f8e023f */
[----:B------:R-:W-:Y:S01]  /*0800*/  UIMAD UR38, UR12, 0x60, URZ ;  /* 0x000000600c2678a4 */ /* 0x000fe2000f8e023f */
[----:B------:R2:W-:Y:S01]  /*0810*/  STL [R1+0x30], R2 ;  /* 0x0000300201007387 */ /* 0x0005e20000100800 */
[----:B------:R-:W-:-:S02]  /*0820*/  UIMAD UR37, UR12, 0x68, URZ ;  /* 0x000000680c2578a4 */ /* 0x000fc4000f8e023f */
[----:B------:R-:W-:Y:S02]  /*0830*/  UIMAD UR36, UR12, 0x70, URZ ;  /* 0x000000700c2478a4 */ /* 0x000fe4000f8e023f */
[----:B------:R-:W-:Y:S02]  /*0840*/  UIMAD UR35, UR12, 0x78, URZ ;  /* 0x000000780c2378a4 */ /* 0x000fe4000f8e023f */
[----:B------:R-:W-:Y:S01]  /*0850*/  UMOV UR57, 0xffffe000 ;  /* 0xffffe00000397882 */ /* 0x000fe20000000000 */
[----:B-1----:R-:W-:Y:S02]  /*0860*/  LOP3.LUT R4, R0, 0x7fffffe, RZ, 0xc0, !PT ;  /* 0x07fffffe00047812 */ /* 0x002fe400078ec0ff */
[----:B------:R-:W-:Y:S02]  /*0870*/  SHF.R.S32.HI R0, RZ, 0x1f, R0 ;  /* 0x0000001fff007819 */ /* 0x000fe40000011400 */
[----:B--2---:R-:W-:Y:S01]  /*0880*/  LOP3.LUT R2, R10, 0xfffffff8, RZ, 0xc0, !PT ;  /* 0xfffffff80a027812 */ /* 0x004fe200078ec0ff */
[----:B------:R-:W-:Y:S01]  /*0890*/  IMAD.IADD R16, R8, 0x1, -R4 ;  /* 0x0000000108107824 */ /* 0x000fe200078e0a04 */
[----:B------:R-:W-:Y:S01]  /*08a0*/  LEA.HI R0, R0, R3, RZ, 0x2 ;  /* 0x0000000300007211 */ /* 0x000fe200078f10ff */
[----:B------:R-:W-:-:S02]  /*08b0*/  IMAD.U32 R4, RZ, RZ, UR10 ;  /* 0x0000000aff047e24 */ /* 0x000fc4000f8e00ff */
[----:B------:R-:W-:Y:S01]  /*08c0*/  IMAD.IADD R15, R8, 0x1, -R2 ;  /* 0x00000001080f7824 */ /* 0x000fe200078e0a02 */
[----:B------:R-:W-:Y:S01]  /*08d0*/  LOP3.LUT R0, R0, 0xfffffffc, RZ, 0xc0, !PT ;  /* 0xfffffffc00007812 */ /* 0x000fe200078ec0ff */
[C---:B------:R-:W-:Y:S01]  /*08e0*/  IMAD.SHL.U32 R4, R7.reuse, 0x40, RZ ;  /* 0x0000004007047824 */ /* 0x040fe200078e00ff */
[----:B------:R-:W-:-:S03]  /*08f0*/  LOP3.LUT R2, R7, 0x1, RZ, 0xc0, !PT ;  /* 0x0000000107027812 */ /* 0x000fc600078ec0ff */
[----:B------:R-:W-:Y:S01]  /*0900*/  IMAD.IADD R14, R3, 0x1, -R0 ;  /* 0x00000001030e7824 */ /* 0x000fe200078e0a00 */
[----:B------:R-:W-:Y:S01]  /*0910*/  ISETP.NE.U32.AND P6, PT, R2, 0x1, PT ;  /* 0x000000010200780c */ /* 0x000fe20003fc5070 */
[----:B------:R-:W-:Y:S01]  /*0920*/  IMAD.U32 R0, RZ, RZ, UR8 ;  /* 0x00000008ff007e24 */ /* 0x000fe2000f8e00ff */
[----:B------:R-:W-:Y:S01]  /*0930*/  SHF.R.S32.HI R0, RZ, 0x1, R9 ;  /* 0x00000001ff007819 */ /* 0x000fe20000011409 */
[----:B------:R-:W-:Y:S01]  /*0940*/  IMAD.U32 R2, RZ, RZ, UR9 ;  /* 0x00000009ff027e24 */ /* 0x000fe2000f8e00ff */
[----:B------:R-:W-:Y:S01]  /*0950*/  USHF.R.S32.HI UR9, URZ, 0x1f, UR56 ;  /* 0x0000001f3f097899 */ /* 0x000fe20008011438 */
[----:B------:R-:W-:Y:S01]  /*0960*/  IMAD.SHL.U32 R2, R11, 0x40, RZ ;  /* 0x000000400b027824 */ /* 0x000fe200078e00ff */
[C---:B------:R-:W-:Y:S01]  /*0970*/  LOP3.LUT P0, RZ, R0.reuse, 0x2, RZ, 0xc0, !PT ;  /* 0x0000000200ff7812 */ /* 0x040fe2000780c0ff */
[----:B------:R-:W-:Y:S01]  /*0980*/  IMAD.SHL.U32 R11, R0, 0x40, RZ ;  /* 0x00000040000b7824 */ /* 0x000fe200078e00ff */
[----:B------:R-:W-:Y:S01]  /*0990*/  LEA.HI R9, R7, R7, RZ, 0x1 ;  /* 0x0000000707097211 */ /* 0x000fe200078f08ff */
[----:B------:R-:W-:Y:S01]  /*09a0*/  IMAD.SHL.U32 R0, R249, 0x10, RZ ;  /* 0x00000010f9007824 */ /* 0x000fe200078e00ff */
[----:B------:R-:W-:Y:S01]  /*09b0*/  LOP3.LUT R8, R2, 0x1c0, RZ, 0xc0, !PT ;  /* 0x000001c002087812 */ /* 0x000fe200078ec0ff */
[----:B------:R-:W-:Y:S01]  /*09c0*/  IMAD.U32 R3, RZ, RZ, UR9 ;  /* 0x00000009ff037e24 */ /* 0x000fe2000f8e00ff */
[----:B------:R-:W-:Y:S01]  /*09d0*/  LOP3.LUT R2, R9, 0x3fffffe, RZ, 0xc0, !PT ;  /* 0x03fffffe09027812 */ /* 0x000fe200078ec0ff */
[----:B------:R-:W-:Y:S01]  /*09e0*/  @UP5 UIMAD UR9, UR55, UR14, URZ ;  /* 0x0000000e370952a4 */ /* 0x000fe2000f8e023f */
[----:B------:R-:W-:Y:S01]  /*09f0*/  LEA.HI.SX32 R237, R237, R0, 0x1e ;  /* 0x00000000eded7211 */ /* 0x000fe200078ff2ff */
[----:B------:R-:W-:Y:S01]  /*0a00*/  @!UP5 UIMAD UR8, UR55, UR16, UR56 ;  /* 0x000000103708d2a4 */ /* 0x000fe2000f8e0238 */
[----:B------:R-:W-:Y:S01]  /*0a10*/  LOP3.LUT R5, R8, 0x30, R0, 0xf8, !PT ;  /* 0x0000003008057812 */ /* 0x000fe200078ef800 */
[----:B------:R-:W-:Y:S01]  /*0a20*/  IMAD.IADD R13, R7, 0x1, -R2 ;  /* 0x00000001070d7824 */ /* 0x000fe200078e0a02 */
[----:B------:R-:W-:Y:S01]  /*0a30*/  LOP3.LUT R0, R11, 0xc0, RZ, 0xc0, !PT ;  /* 0x000000c00b007812 */ /* 0x000fe200078ec0ff */
[----:B------:R-:W-:Y:S01]  /*0a40*/  IMAD.SHL.U32 R2, R249, 0x400, RZ ;  /* 0x00000400f9027824 */ /* 0x000fe200078e00ff */
[--C-:B------:R-:W-:Y:S01]  /*0a50*/  LOP3.LUT R5, R5, 0x8, R149.reuse, 0xf8, !PT ;  /* 0x0000000805057812 */ /* 0x100fe200078ef895 */
[----:B------:R-:W-:Y:S01]  /*0a60*/  @!UP5 UIMAD UR8, UR8, UR14, URZ ;  /* 0x0000000e0808d2a4 */ /* 0x000fe2000f8e023f */
[----:B------:R-:W-:-:S02]  /*0a70*/  LOP3.LUT R149, R0, 0x8, R149, 0xf8, !PT ;  /* 0x0000000800957812 */ /* 0x000fc400078ef895 */
[----:B------:R-:W-:Y:S01]  /*0a80*/  SHF.R.U32.HI R0, RZ, 0x3, R0 ;  /* 0x00000003ff007819 */ /* 0x000fe20000011600 */
[----:B------:R-:W-:Y:S01]  /*0a90*/  ULDC.64 UR14, c[0x0][0x118] ;  /* 0x00004600000e7ab9 */ /* 0x000fe20000000a00 */
[----:B------:R-:W-:Y:S01]  /*0aa0*/  SHF.R.S32.HI R3, RZ, 0x3, R10 ;  /* 0x00000003ff037819 */ /* 0x000fe2000001140a */
[----:B------:R-:W-:Y:S01]  /*0ab0*/  IMAD.U32 R252, RZ, RZ, UR8 ;  /* 0x00000008fffc7e24 */ /* 0x000fe2000f8e00ff */
[----:B------:R-:W-:Y:S02]  /*0ac0*/  LOP3.LUT R4, R4, 0x1c0, RZ, 0xc0, !PT ;  /* 0x000001c004047812 */ /* 0x000fe400078ec0ff */
[----:B------:R-:W-:Y:S01]  /*0ad0*/  LOP3.LUT R149, R149, R0, RZ, 0x3c, !PT ;  /* 0x0000000095957212 */ /* 0x000fe200078e3cff */
[----:B------:R-:W-:Y:S01]  /*0ae0*/  IMAD.U32 R0, RZ, RZ, UR9 ;  /* 0x00000009ff007e24 */ /* 0x000fe2000f8e00ff */
[----:B------:R-:W-:Y:S01]  /*0af0*/  LEA.HI R4, R4, R4, RZ, 0x1d ;  /* 0x0000000404047211 */ /* 0x000fe200078fe8ff */
[----:B------:R-:W-:Y:S01]  /*0b00*/  IMAD R16, R3, 0x8, R16 ;  /* 0x0000000803107824 */ /* 0x000fe200078e0210 */
[----:B------:R-:W-:Y:S01]  /*0b10*/  SEL R223, R223, 0x10, !P6 ;  /* 0x00000010dfdf7807 */ /* 0x000fe20007000000 */
[--C-:B------:R-:W-:Y:S01]  /*0b20*/  IMAD R151, R3, 0x200, R2.reuse ;  /* 0x0000020003977824 */ /* 0x100fe200078e0202 */
[----:B------:R1:W-:Y:S01]  /*0b30*/  STL [R1+0x2c], R0 ;  /* 0x00002c0001007387 */ /* 0x0003e20000100800 */
[----:B------:R-:W-:Y:S01]  /*0b40*/  IMAD.U32 R3, RZ, RZ, UR5 ;  /* 0x00000005ff037e24 */ /* 0x000fe2000f8e00ff */
[----:B------:R-:W-:Y:S01]  /*0b50*/  USHF.L.U32 UR5, UR4, 0x5, URZ ;  /* 0x0000000504057899 */ /* 0x000fe2000800063f */
[----:B------:R-:W-:Y:S01]  /*0b60*/  IADD3 R227, R4, R227, R2 ;  /* 0x000000e304e37210 */ /* 0x000fe20007ffe002 */
[----:B------:R-:W-:Y:S01]  /*0b70*/  UIMAD UR4, UR59, UR10, URZ ;  /* 0x0000000a3b0472a4 */ /* 0x000fe2000f8e023f */
[----:B------:R-:W-:Y:S01]  /*0b80*/  SHF.R.U32.HI R2, RZ, 0x3, R8 ;  /* 0x00000003ff027819 */ /* 0x000fe20000011608 */
[----:B------:R2:W-:Y:S01]  /*0b90*/  STL [R1+0x28], R3 ;  /* 0x0000280301007387 */ /* 0x0005e20000100800 */
[----:B------:R-:W-:Y:S01]  /*0ba0*/  UIMAD.WIDE.U32 UR10, UR58, UR10, URZ ;  /* 0x0000000a3a0a72a5 */ /* 0x000fe2000f8e003f */
[----:B------:R-:W-:Y:S01]  /*0bb0*/  IMAD.SHL.U32 R227, R227, 0x2, RZ ;  /* 0x00000002e3e37824 */ /* 0x000fe200078e00ff */
[----:B------:R-:W-:Y:S01]  /*0bc0*/  LOP3.LUT R5, R5, R2, RZ, 0x3c, !PT ;  /* 0x0000000205057212 */ /* 0x000fe200078e3cff */
[----:B------:R-:W-:Y:S01]  /*0bd0*/  IMAD.U32 R2, RZ, RZ, UR4 ;  /* 0x00000004ff027e24 */ /* 0x000fe2000f8e00ff */
[----:B------:R-:W-:Y:S01]  /*0be0*/  USHF.L.U32 UR4, UR12, 0x7, URZ ;  /* 0x000000070c047899 */ /* 0x000fe2000800063f */
[----:B------:R-:W-:Y:S01]  /*0bf0*/  IMAD.U32 R149, R17, 0x20, R149 ;  /* 0x0000002011957824 */ /* 0x000fe200078e0095 */
[C---:B------:R-:W-:Y:S01]  /*0c00*/  IADD3 R222, R227.reuse, 0x40, RZ ;  /* 0x00000040e3de7810 */ /* 0x040fe20007ffe0ff */
[C---:B------:R-:W-:Y:S01]  /*0c10*/  IMAD.IADD R228, R227.reuse, 0x1, R223 ;  /* 0x00000001e3e47824 */ /* 0x040fe200078e02df */
[----:B------:R-:W-:Y:S01]  /*0c20*/  @P4 IADD3 R222, R227, -0x40, RZ ;  /* 0xffffffc0e3de4810 */ /* 0x000fe20007ffe0ff */
[----:B------:R-:W-:Y:S01]  /*0c30*/  IMAD R5, R12, 0x200, R5 ;  /* 0x000002000c057824 */ /* 0x000fe200078e0205 */
[----:B------:R-:W-:Y:S01]  /*0c40*/  SEL R150, R154, 0xffffffe0, !P0 ;  /* 0xffffffe09a967807 */ /* 0x000fe20004000000 */
[----:B------:R-:W-:Y:S01]  /*0c50*/  IMAD.U32 R4, RZ, RZ, UR4 ;  /* 0x00000004ff047e24 */ /* 0x000fe2000f8e00ff */
[----:B------:R-:W-:Y:S01]  /*0c60*/  UIADD3 UR34, -UR4, URZ, URZ ;  /* 0x0000003f04227290 */ /* 0x000fe2000fffe13f */
[----:B------:R-:W-:-:S02]  /*0c70*/  IMAD.SHL.U32 R149, R149, 0x2, RZ ;  /* 0x0000000295957824 */ /* 0x000fc400078e00ff */
[----:B------:R-:W-:Y:S02]  /*0c80*/  IMAD.IADD R223, R223, 0x1, R222 ;  /* 0x00000001dfdf7824 */ /* 0x000fe400078e02de */
[----:B------:R-:W-:Y:S02]  /*0c90*/  IMAD.IADD R229, R227, 0x1, R224 ;  /* 0x00000001e3e57824 */ /* 0x000fe400078e02e0 */
[----:B-1----:R-:W-:Y:S02]  /*0ca0*/  IMAD R0, R249, 0x200, R6 ;  /* 0x00000200f9007824 */ /* 0x002fe400078e0206 */
[----:B------:R-:W-:Y:S02]  /*0cb0*/  IMAD.IADD R226, R228, 0x1, R224 ;  /* 0x00000001e4e27824 */ /* 0x000fe400078e02e0 */
[----:B------:R-:W-:Y:S02]  /*0cc0*/  IMAD R13, R13, 0x20, R0 ;  /* 0x000000200d0d7824 */ /* 0x000fe400078e0200 */
[----:B--2---:R-:W-:Y:S01]  /*0cd0*/  IMAD.U32 R3, RZ, RZ, UR7 ;  /* 0x00000007ff037e24 */ /* 0x004fe2000f8e00ff */
[----:B------:R-:W-:Y:S01]  /*0ce0*/  USHF.R.S32.HI UR7, URZ, 0x1f, UR18 ;  /* 0x0000001f3f077899 */ /* 0x000fe20008011412 */
[----:B------:R-:W-:Y:S01]  /*0cf0*/  IMAD.U32 R0, RZ, RZ, UR5 ;  /* 0x00000005ff007e24 */ /* 0x000fe2000f8e00ff */
[----:B------:R-:W-:Y:S01]  /*0d00*/  USHF.R.S32.HI UR5, URZ, 0x1f, UR5 ;  /* 0x0000001f3f057899 */ /* 0x000fe20008011405 */
[----:B------:R-:W-:Y:S01]  /*0d10*/  IMAD.IADD R225, R224, 0x1, R222 ;  /* 0x00000001e0e17824 */ /* 0x000fe200078e02de */
[----:B------:R1:W-:Y:S01]  /*0d20*/  STL [R1+0x24], R3 ;  /* 0x0000240301007387 */ /* 0x0003e20000100800 */
[----:B------:R-:W-:-:S02]  /*0d30*/  IMAD.IADD R150, R149, 0x1, R150 ;  /* 0x0000000195967824 */ /* 0x000fc400078e0296 */
[----:B------:R-:W-:Y:S01]  /*0d40*/  IMAD.IADD R224, R224, 0x1, R223 ;  /* 0x00000001e0e07824 */ /* 0x000fe200078e02df */
[----:B------:R2:W-:Y:S04]  /*0d50*/  STL [R1+0x20], R0 ;  /* 0x0000200001007387 */ /* 0x0005e80000100800 */
        /* <DEDUP_REMOVED lines=10> */
[----:B------:R2:W-:Y:S01]  /*0e00*/  STL [R1+0x14], R4 ;  /* 0x0000140401007387 */ /* 0x0005e20000100800 */
[----:B------:R-:W-:Y:S02]  /*0e10*/  LOP3.LUT P0, RZ, R14, 0x2, RZ, 0xc0, !PT ;  /* 0x000000020eff7812 */ /* 0x000fe4000780c0ff */
[----:B------:R-:W-:-:S02]  /*0e20*/  SEL R152, R152, 0xffffffc0, !P2 ;  /* 0xffffffc098987807 */ /* 0x000fc40005000000 */
[----:B------:R-:W-:Y:S01]  /*0e30*/  SEL R154, R154, 0xffffffe0, !P0 ;  /* 0xffffffe09a9a7807 */ /* 0x000fe20004000000 */
[----:B-1----:R-:W-:Y:S02]  /*0e40*/  IMAD.U32 R2, RZ, RZ, UR10 ;  /* 0x0000000aff027e24 */ /* 0x002fe4000f8e00ff */
[----:B--2---:R-:W-:-:S03]  /*0e50*/  IMAD.SHL.U32 R4, R12, 0x10, RZ ;  /* 0x000000100c047824 */ /* 0x004fc600078e00ff */
        /* <DEDUP_REMOVED lines=39> */
.L_x_736:
        /* <DEDUP_REMOVED lines=54> */
.L_x_690:
        /* <DEDUP_REMOVED lines=67> */
.L_x_692:
        /* <DEDUP_REMOVED lines=18> */
.L_x_693:
[----:B------:R-:W2:Y:S01]  /*1980*/  LDL R0, [R1+0x1c] ;  /* 0x00001c0001007983 */ /* 0x000ea20000100800 */
[----:B------:R-:W-:-:S03]  /*1990*/  ULDC.64 UR16, c[0x0][0x370] ;  /* 0x0000dc0000107ab9 */ /* 0x000fc60000000a00 */
[----:B------:R-:W3:Y:S04]  /*19a0*/  LDL R6, [R1+0x24] ;  /* 0x0000240001067983 */ /* 0x000ee80000100800 */
[----:B------:R-:W4:Y:S04]  /*19b0*/  LDL.64 R4, [R1] ;  /* 0x0000000001047983 */ /* 0x000f280000100a00 */
[----:B------:R-:W2:Y:S01]  /*19c0*/  LDL R3, [R1+0x30] ;  /* 0x0000300001037983 */ /* 0x000ea20000100800 */
[----:B------:R-:W-:-:S04]  /*19d0*/  @UP3 UIMAD.WIDE.U32 UR12, UR4, UR16, URZ ;  /* 0x00000010040c32a5 */ /* 0x000fc8000f8e003f */
[----:B------:R-:W-:-:S03]  /*19e0*/  @UP3 UIMAD UR25, UR4, UR17, UR13 ;  /* 0x00000011041932a4 */ /* 0x000fc6000f8e020d */
[----:B------:R-:W-:Y:S02]  /*19f0*/  @UP3 UMOV UR21, UR12 ;  /* 0x0000000c00153c82 */ /* 0x000fe40008000000 */
[----:B------:R-:W-:Y:S02]  /*1a00*/  ULDC.64 UR12, c[0x0][0x368] ;  /* 0x0000da00000c7ab9 */ /* 0x000fe40000000a00 */
[----:B------:R-:W-:-:S04]  /*1a10*/  @!UP3 UIMAD UR9, UR32, UR12, URZ ;  /* 0x0000000c2009b2a4 */ /* 0x000fc8000f8e023f */
[----:B------:R-:W-:Y:S02]  /*1a20*/  @!UP3 UIMAD UR9, UR55, UR13, UR9 ;  /* 0x0000000d3709b2a4 */ /* 0x000fe4000f8e0209 */
[----:B------:R-:W-:Y:S01]  /*1a30*/  @!UP3 UIMAD.WIDE.U32 UR12, UR55, UR12, URZ ;  /* 0x0000000c370cb2a5 */ /* 0x000fe2000f8e003f */
[----:B--2---:R1:W2:Y:S02]  /*1a40*/  R2UR UR10, R0 ;  /* 0x00000000000a73c2 */ /* 0x0042a400000e0000 */
[----:B-1----:R-:W5:Y:S06]  /*1a50*/  LDL R0, [R1+0x2c] ;  /* 0x00002c0001007983 */ /* 0x002f6c0000100800 */
[----:B---3--:R1:W3:Y:S08]  /*1a60*/  R2UR UR33, R6 ;  /* 0x00000000062173c2 */ /* 0x0082f000000e0000 */
[----:B----4-:R4:W2:Y:S01]  /*1a70*/  R2UR UR16, R4 ;  /* 0x00000000041073c2 */ /* 0x0108a200000e0000 */
[----:B-1----:R-:W-:-:S04]  /*1a80*/  IABS R6, c[0x0][0x1c8] ;  /* 0x0000720000067a13 */ /* 0x002fc80000000000 */
[----:B----4-:R-:W1:Y:S01]  /*1a90*/  I2F.RP R4, R6 ;  /* 0x0000000600047306 */ /* 0x010e620000209400 */
[----:B------:R-:W-:Y:S02]  /*1aa0*/  ULDC UR22, c[0x0][0x224] ;  /* 0x0000890000167ab9 */ /* 0x000fe40000000800 */
[----:B------:R-:W-:Y:S02]  /*1ab0*/  @!UP3 UIADD3 UR25, UR13, UR9, URZ ;  /* 0x000000090d19b290 */ /* 0x000fe4000fffe03f */
[----:B------:R-:W-:Y:S02]  /*1ac0*/  UIMAD.WIDE.U32 UR18, UR55, UR22, URZ ;  /* 0x00000016371272a5 */ /* 0x000fe4000f8e003f */
[----:B---3--:R-:W-:Y:S01]  /*1ad0*/  UIMAD UR9, UR32, UR22, UR33 ;  /* 0x00000016200972a4 */ /* 0x008fe2000f8e0221 */
[----:B-1----:R-:W1:Y:S01]  /*1ae0*/  MUFU.RCP R4, R4 ;  /* 0x0000000400047308 */ /* 0x002e620000001000 */
[----:B------:R3:W4:Y:S02]  /*1af0*/  R2UR UR17, R5 ;  /* 0x00000000051173c2 */ /* 0x00072400000e0000 */
[----:B------:R-:W-:-:S04]  /*1b00*/  UIADD3 UR9, UR19, UR9, URZ ;  /* 0x0000000913097290 */ /* 0x000fc8000fffe03f */
[----:B--2---:R-:W-:Y:S02]  /*1b10*/  UIMAD UR9, UR58, UR9, UR10 ;  /* 0x000000093a0972a4 */ /* 0x004fe4000f8e020a */
[----:B------:R-:W2:Y:S01]  /*1b20*/  S2UR UR10, SR_CTAID.X ;  /* 0x00000000000a79c3 */ /* 0x000ea20000002500 */
[----:B-1----:R-:W-:-:S04]  /*1b30*/  IADD3 R4, R4, 0xffffffe, RZ ;  /* 0x0ffffffe04047810 */ /* 0x002fc80007ffe0ff */
[----:B---3--:R1:W3:Y:S01]  /*1b40*/  F2I.FTZ.U32.TRUNC.NTZ R5, R4 ;  /* 0x0000000400057305 */ /* 0x0082e2000021f000 */
[----:B------:R-:W-:Y:S02]  /*1b50*/  @!UP3 UMOV UR21, UR12 ;  /* 0x0000000c0015bc82 */ /* 0x000fe40008000000 */
[----:B------:R-:W-:Y:S02]  /*1b60*/  UIMAD.WIDE.U32 UR12, UR58, UR4, URZ ;  /* 0x000000043a0c72a5 */ /* 0x000fe4000f8e003f */
[----:B----4-:R-:W-:Y:S02]  /*1b70*/  UIADD3 UR18, UR17, UR9, URZ ;  /* 0x0000000911127290 */ /* 0x010fe4000fffe03f */
[----:B------:R-:W-:Y:S02]  /*1b80*/  UIMAD UR9, UR59, UR4, URZ ;  /* 0x000000043b0972a4 */ /* 0x000fe4000f8e023f */
[----:B------:R-:W-:-:S03]  /*1b90*/  USEL UR22, UR16, UR12, !UP3 ;  /* 0x0000000c10167287 */ /* 0x000fc6000d800000 */
[----:B------:R-:W-:Y:S02]  /*1ba0*/  ULDC.64 UR16, c[0x0][0x3d8] ;  /* 0x0000f60000107ab9 */ /* 0x000fe40000000a00 */
[----:B------:R-:W-:Y:S02]  /*1bb0*/  @UP3 UIADD3 UR18, UR13, UR9, URZ ;  /* 0x000000090d123290 */ /* 0x000fe4000fffe03f */
[----:B--2---:R-:W-:Y:S01]  /*1bc0*/  UIMAD.WIDE.U32 UR12, UR10, UR16, URZ ;  /* 0x000000100a0c72a5 */ /* 0x004fe2000f8e003f */
[----:B------:R2:W4:Y:S01]  /*1bd0*/  R2UR UR16, R3 ;  /* 0x00000000031073c2 */ /* 0x00052200000e0000 */
[----:B-1----:R-:W-:Y:S01]  /*1be0*/  IMAD.MOV.U32 R4, RZ, RZ, RZ ;  /* 0x000000ffff047224 */ /* 0x002fe200078e00ff */
[----:B--2---:R-:W-:Y:S01]  /*1bf0*/  IABS R3, UR56 ;  /* 0x0000003800037c13 */ /* 0x004fe20008000000 */
[----:B------:R-:W-:Y:S02]  /*1c00*/  UIMAD UR17, UR10, UR17, UR13 ;  /* 0x000000110a1172a4 */ /* 0x000fe4000f8e020d */
[----:B------:R-:W-:-:S02]  /*1c10*/  USHF.L.U32 UR10, UR55, 0x7, URZ ;  /* 0x00000007370a7899 */ /* 0x000fc4000800063f */
[----:B------:R-:W-:Y:S02]  /*1c20*/  USEL UR19, UR12, URZ, UP6 ;  /* 0x0000003f0c137287 */ /* 0x000fe4000b000000 */
[----:B------:R-:W-:Y:S01]  /*1c30*/  USHF.L.U64.HI UR9, UR55, 0x7, UR32 ;  /* 0x0000000737097899 */ /* 0x000fe20008010220 */
[----:B------:R-:W1:Y:S01]  /*1c40*/  R2UR UR13, R252 ;  /* 0x00000000fc0d73c2 */ /* 0x000e6200000e0000 */
[----:B------:R-:W-:Y:S02]  /*1c50*/  USEL UR12, UR10, URZ, UP1 ;  /* 0x0000003f0a0c7287 */ /* 0x000fe40008800000 */
[----:B------:R-:W-:Y:S02]  /*1c60*/  USEL UR9, UR9, URZ, UP1 ;  /* 0x0000003f09097287 */ /* 0x000fe40008800000 */
[----:B------:R-:W-:-:S04]  /*1c70*/  UIADD3 UR12, UP1, UR7, UR12, URZ ;  /* 0x0000000c070c7290 */ /* 0x000fc8000ff3e03f */
[----:B------:R-:W-:Y:S02]  /*1c80*/  UIADD3.X UR10, UR24, UR9, URZ, UP1, !UPT ;  /* 0x00000009180a7290 */ /* 0x000fe40008ffe43f */
[----:B------:R-:W-:-:S04]  /*1c90*/  UIMAD UR9, UR59, UR12, URZ ;  /* 0x0000000c3b0972a4 */ /* 0x000fc8000f8e023f */
[----:B------:R-:W-:Y:S01]  /*1ca0*/  UIMAD UR9, UR58, UR10, UR9 ;  /* 0x0000000a3a0972a4 */ /* 0x000fe2000f8e0209 */
[----:B------:R-:W-:Y:S01]  /*1cb0*/  ISETP.NE.AND P2, PT, RZ, c[0x0][0x1c8], PT ;  /* 0x00007200ff007a0c */ /* 0x000fe20003f45270 */
[----:B------:R-:W-:Y:S01]  /*1cc0*/  USEL UR17, UR17, URZ, UP6 ;  /* 0x0000003f11117287 */ /* 0x000fe2000b000000 */
[----:B-----5:R3:W2:Y:S02]  /*1cd0*/  R2UR UR33, R0 ;  /* 0x00000000002173c2 */ /* 0x0206a400000e0000 */
        /* <DEDUP_REMOVED lines=11> */
[----:B----4-:R-:W-:Y:S01]  /*1d90*/  ISETP.LE.AND P1, PT, RZ, UR16, PT ;  /* 0x00000010ff007c0c */ /* 0x010fe2000bf23270 */
[----:B--2---:R-:W-:Y:S02]  /*1da0*/  @UP5 USEL UR10, UR33, UR4, !UP3 ;  /* 0x00000004210a5287 */ /* 0x004fe4000d800000 */
[----:B------:R-:W-:Y:S02]  /*1db0*/  ULDC UR16, c[0x0][0x234] ;  /* 0x00008d0000107ab9 */ /* 0x000fe40000000800 */
[----:B------:R-:W-:-:S06]  /*1dc0*/  @UP5 UIMAD UR10, UR56, UR16, UR10 ;  /* 0x00000010380a52a4 */ /* 0x000fcc000f8e020a */
[----:B------:R-:W-:-:S05]  /*1dd0*/  @P3 IADD3 R4, R4, 0x1, RZ ;  /* 0x0000000104043810 */ /* 0x000fca0007ffe0ff */
[----:B------:R-:W-:Y:S01]  /*1de0*/  @!P1 IMAD.MOV R4, RZ, RZ, -R4 ;  /* 0x000000ffff049224 */ /* 0x000fe200078e0a04 */
[----:B------:R-:W-:Y:S01]  /*1df0*/  PLOP3.LUT P1, PT, PT, PT, UP5, 0x80, 0x0 ;  /* 0x000000000000781c */ /* 0x000fe20003f2f058 */
[----:B-1----:R-:W-:Y:S02]  /*1e00*/  @!UP5 UMOV UR10, UR13 ;  /* 0x0000000d000adc82 */ /* 0x002fe40008000000 */
        /* <DEDUP_REMOVED lines=13> */
.L_x_694:
[----:B------:R-:W2:Y:S02]  /*1ee0*/  LDL R0, [R1+0x28] ;  /* 0x0000280001007983 */ /* 0x000ea40000100800 */
[----:B--2---:R1:W2:Y:S01]  /*1ef0*/  R2UR UR4, R0 ;  /* 0x00000000000473c2 */ /* 0x0042a200000e0000 */
[----:B------:R-:W-:-:S07]  /*1f00*/  DEPBAR.LE SB1, 0x0, {2} ;  /* 0x000090040000791a */ /* 0x000fce0000000000 */
.L_x_695:
[----:B------:R-:W2:Y:S04]  /*1f10*/  LDL R7, [R1+0x14] ;  /* 0x0000140001077983 */ /* 0x000ea80000100800 */
[----:B------:R-:W3:Y:S04]  /*1f20*/  LDL R0, [R1+0x34] ;  /* 0x0000340001007983 */ /* 0x000ee80000100800 */
[----:B------:R-:W4:Y:S04]  /*1f30*/  LDL R5, [R1+0x10] ;  /* 0x0000100001057983 */ /* 0x000f280000100800 */
[----:B------:R-:W5:Y:S04]  /*1f40*/  LDL R3, [R1+0x18] ;  /* 0x0000180001037983 */ /* 0x000f680000100800 */
[----:B------:R-:W4:Y:S01]  /*1f50*/  LDL R6, [R1+0x8] ;  /* 0x0000080001067983 */ /* 0x000f220000100800 */
[----:B------:R-:W-:-:S02]  /*1f60*/  IMAD.U32 R10, RZ, RZ, UR14 ;  /* 0x0000000eff0a7e24 */ /* 0x000fc4000f8e00ff */
[----:B------:R-:W-:Y:S01]  /*1f70*/  IMAD.U32 R11, RZ, RZ, UR15 ;  /* 0x0000000fff0b7e24 */ /* 0x000fe2000f8e00ff */
[----:B------:R-:W1:Y:S01]  /*1f80*/  S2R R14, SR_TID.X ;  /* 0x00000000000e7919 */ /* 0x000e620000002100 */
[----:B------:R-:W-:Y:S02]  /*1f90*/  SHF.R.S32.HI R239, RZ, 0x1f, R238 ;  /* 0x0000001fffef7819 */ /* 0x000fe400000114ee */
[----:B-1----:R-:W-:Y:S01]  /*1fa0*/  SHF.R.S32.HI R12, RZ, 0x1f, R14 ;  /* 0x0000001fff0c7819 */ /* 0x002fe2000001140e */
[----:B------:R-:W-:Y:S01]  /*1fb0*/  UIADD3 UR10, UR7, UR10, URZ ;  /* 0x0000000a070a7290 */ /* 0x000fe2000fffe03f */
[----:B------:R-:W-:Y:S01]  /*1fc0*/  BSSY B1, `(.L_x_691) ;  /* 0x0000995000017945 */ /* 0x000fe20003800000 */
[----:B--2---:R-:W1:Y:S08]  /*1fd0*/  R2UR UR33, R7 ;  /* 0x00000000072173c2 */ /* 0x004e7000000e0000 */
[----:B---3--:R-:W1:Y:S08]  /*1fe0*/  R2UR UR14, R0 ;  /* 0x00000000000e73c2 */ /* 0x008e7000000e0000 */
[----:B----4-:R-:W2:Y:S08]  /*1ff0*/  R2UR UR51, R5 ;  /* 0x00000000053373c2 */ /* 0x010eb000000e0000 */
[----:B-----5:R-:W2:Y:S01]  /*2000*/  R2UR UR15, R3 ;  /* 0x00000000030f73c2 */ /* 0x020ea200000e0000 */
[----:B-1----:R-:W-:-:S04]  /*2010*/  UIADD3 UR12, UP4, UP3, UR12, UR33, UR14 ;  /* 0x000000210c0c7290 */ /* 0x002fc8000fb9e00e */
[----:B------:R-:W-:Y:S02]  /*2020*/  UIADD3 UR22, UP2, UP1, UR19, UR12, UR22 ;  /* 0x0000000c13167290 */ /* 0x000fe4000f95e016 */
[----:B------:R-:W-:Y:S02]  /*2030*/  USHF.R.S32.HI UR33, URZ, 0x1f, UR56 ;  /* 0x0000001f3f217899 */ /* 0x000fe40008011438 */
[----:B--2---:R-:W-:-:S04]  /*2040*/  UIADD3.X UR12, UR16, UR51, UR15, UP4, UP3 ;  /* 0x00000033100c7290 */ /* 0x004fc8000a7e640f */
[----:B------:R-:W-:-:S03]  /*2050*/  UIADD3.X UR19, UR17, UR12, UR18, UP2, UP1 ;  /* 0x0000000c11137290 */ /* 0x000fc600097e2412 */
[----:B------:R-:W-:Y:S02]  /*2060*/  ULDC.64 UR12, c[0x0][0x1a8] ;  /* 0x00006a00000c7ab9 */ /* 0x000fe40000000a00 */
[----:B------:R-:W-:Y:S01]  /*2070*/  UIMAD UR12, UR33, UR12, URZ ;  /* 0x0000000c210c72a4 */ /* 0x000fe2000f8e023f */
[----:B------:R-:W-:-:S03]  /*2080*/  LEA.HI R3, R12, R14, RZ, 0x2 ;  /* 0x0000000e0c037211 */ /* 0x000fc600078f10ff */
[----:B------:R-:W-:Y:S01]  /*2090*/  UIMAD UR18, UR56, UR13, UR12 ;  /* 0x0000000d381272a4 */ /* 0x000fe2000f8e020c */
[----:B------:R-:W-:Y:S02]  /*20a0*/  SHF.R.S32.HI R3, RZ, 0x2, R3 ;  /* 0x00000002ff037819 */ /* 0x000fe40000011403 */
[----:B------:R-:W-:Y:S02]  /*20b0*/  ULDC.64 UR12, c[0x0][0x378] ;  /* 0x0000de00000c7ab9 */ /* 0x000fe40000000a00 */
[----:B------:R-:W-:Y:S01]  /*20c0*/  UIMAD UR12, UR33, UR12, URZ ;  /* 0x0000000c210c72a4 */ /* 0x000fe2000f8e023f */
[----:B------:R-:W-:Y:S02]  /*20d0*/  SHF.R.S32.HI R16, RZ, 0x1f, R3 ;  /* 0x0000001fff107819 */ /* 0x000fe40000011403 */
[----:B------:R-:W-:Y:S01]  /*20e0*/  IADD3 R0, P1, R3, UR7, RZ ;  /* 0x0000000703007c10 */ /* 0x000fe2000ff3e0ff */
[----:B------:R-:W-:-:S03]  /*20f0*/  UIMAD UR17, UR56, UR13, UR12 ;  /* 0x0000000d381172a4 */ /* 0x000fc6000f8e020c */
[----:B------:R-:W-:Y:S01]  /*2100*/  IADD3.X R5, R16, UR24, RZ, P1, !PT ;  /* 0x0000001810057c10 */ /* 0x000fe20008ffe4ff */
[----:B------:R-:W-:Y:S02]  /*2110*/  ULDC.64 UR12, c[0x0][0x370] ;  /* 0x0000dc00000c7ab9 */ /* 0x000fe40000000a00 */
[----:B------:R-:W-:Y:S01]  /*2120*/  UIMAD UR12, UR24, UR12, URZ ;  /* 0x0000000c180c72a4 */ /* 0x000fe2000f8e023f */
[----:B------:R1:W2:Y:S01]  /*2130*/  R2UR UR24, R6 ;  /* 0x00000000061873c2 */ /* 0x0002a200000e0000 */
[----:B------:R-:W-:Y:S02]  /*2140*/  IMAD R5, R5, c[0x0][0x190], RZ ;  /* 0x0000640005057a24 */ /* 0x000fe400078e02ff */
[----:B------:R-:W-:Y:S02]  /*2150*/  UIMAD UR16, UR7, UR13, UR12 ;  /* 0x0000000d071072a4 */ /* 0x000fe4000f8e020c */
[----:B------:R-:W-:Y:S02]  /*2160*/  UIADD3 UR12, UR7, UR4, URZ ;  /* 0x00000004070c7290 */ /* 0x000fe4000fffe03f */
[----:B------:R-:W-:-:S02]  /*2170*/  UIADD3 UR4, -UR5, UR11, UR8 ;  /* 0x0000000b05047290 */ /* 0x000fc4000fffe108 */
[----:B------:R-:W-:Y:S02]  /*2180*/  ULDC.64 UR14, c[0x0][0x3c8] ;  /* 0x0000f200000e7ab9 */ /* 0x000fe40000000a00 */
[----:B------:R-:W-:Y:S02]  /*2190*/  ULDC UR33, c[0x0][0x2e8] ;  /* 0x0000ba0000217ab9 */ /* 0x000fe40000000800 */
[----:B------:R-:W-:Y:S01]  /*21a0*/  UMOV UR51, 0x4 ;  /* 0x0000000400337882 */ /* 0x000fe20000000000 */
[----:B-1----:R-:W-:-:S04]  /*21b0*/  IMAD.WIDE.U32 R6, R0, c[0x0][0x190], R238 ;  /* 0x0000640000067a25 */ /* 0x002fc800078e00ee */
[----:B------:R-:W-:Y:S01]  /*21c0*/  IMAD R0, R0, c[0x0][0x194], R5 ;  /* 0x0000650000007a24 */ /* 0x000fe200078e0205 */
[----:B------:R-:W-:Y:S01]  /*21d0*/  IADD3 R8, P1, R6, UR30, RZ ;  /* 0x0000001e06087c10 */ /* 0x000fe2000ff3e0ff */
[----:B------:R-:W-:-:S03]  /*21e0*/  UIADD3 UR4, UR4, -UR33, URZ ;  /* 0x8000002104047290 */ /* 0x000fc6000fffe03f */
[----:B------:R-:W-:Y:S02]  /*21f0*/  IADD3.X R9, R7, UR29, R0, P1, !PT ;  /* 0x0000001d07097c10 */ /* 0x000fe40008ffe400 */
[----:B------:R-:W-:Y:S01]  /*2200*/  LEA.HI R0, R12, R14, RZ, 0x5 ;  /* 0x0000000e0c007211 */ /* 0x000fe200078f28ff */
[----:B------:R-:W-:Y:S01]  /*2210*/  UIMAD.WIDE UR12, UR12, UR51, UR14 ;  /* 0x000000330c0c72a5 */ /* 0x000fe2000f8e020e */
[----:B------:R1:W3:Y:S01]  /*2220*/  R2UR UR14, R10 ;  /* 0x000000000a0e73c2 */ /* 0x0002e200000e0000 */
[----:B------:R-:W-:Y:S01]  /*2230*/  USHF.R.S32.HI UR33, URZ, 0x1f, UR4 ;  /* 0x0000001f3f217899 */ /* 0x000fe20008011404 */
[----:B------:R-:W-:-:S03]  /*2240*/  IADD3 R6, P1, R238, UR21, RZ ;  /* 0x00000015ee067c10 */ /* 0x000fc6000ff3e0ff */
[----:B------:R-:W-:Y:S01]  /*2250*/  ULEA.HI UR33, UR33, UR4, URZ, 0x7 ;  /* 0x0000000421217291 */ /* 0x000fe2000f8f383f */
[----:B------:R-:W-:Y:S01]  /*2260*/  IADD3.X R7, R239, UR25, RZ, P1, !PT ;  /* 0x00000019ef077c10 */ /* 0x000fe20008ffe4ff */
[----:B------:R-:W-:Y:S02]  /*2270*/  IMAD.U32 R5, RZ, RZ, UR7 ;  /* 0x00000007ff057e24 */ /* 0x000fe4000f8e00ff */
[----:B------:R-:W-:Y:S01]  /*2280*/  USHF.R.S32.HI UR33, URZ, 0x7, UR33 ;  /* 0x000000073f217899 */ /* 0x000fe20008011421 */
[----:B-1----:R-:W-:Y:S02]  /*2290*/  LOP3.LUT R10, R0, 0xffffffe0, RZ, 0xc0, !PT ;  /* 0xffffffe0000a7812 */ /* 0x002fe400078ec0ff */
[----:B------:R-:W-:-:S03]  /*22a0*/  SHF.R.S32.HI R0, RZ, 0x5, R0 ;  /* 0x00000005ff007819 */ /* 0x000fc60000011400 */
[----:B------:R-:W-:-:S04]  /*22b0*/  IMAD.IADD R14, R14, 0x1, -R10 ;  /* 0x000000010e0e7824 */ /* 0x000fc800078e0a0a */
[----:B--2---:R-:W-:Y:S01]  /*22c0*/  IMAD R0, R0, UR24, R14 ;  /* 0x0000001800007c24 */ /* 0x004fe2000f8e020e */
[----:B------:R-:W-:Y:S01]  /*22d0*/  UISETP.LT.AND UP1, UPT, URZ, UR33, UPT ;  /* 0x000000213f00728c */ /* 0x000fe2000bf21270 */
[----:B------:R-:W-:-:S03]  /*22e0*/  IMAD.WIDE.U32 R6, R5, c[0x0][0x370], R6 ;  /* 0x0000dc0005067a25 */ /* 0x000fc600078e0006 */
[C---:B------:R-:W-:Y:S01]  /*22f0*/  IADD3 R198, P1, R0.reuse, UR22, RZ ;  /* 0x0000001600c67c10 */ /* 0x040fe2000ff3e0ff */
[----:B------:R-:W-:Y:S01]  /*2300*/  USEL UR33, URZ, UR33, !UP1 ;  /* 0x000000213f217287 */ /* 0x000fe2000c800000 */
[----:B------:R-:W-:Y:S02]  /*2310*/  IADD3 R7, R7, UR16, RZ ;  /* 0x0000001007077c10 */ /* 0x000fe4000fffe0ff */
[----:B------:R-:W-:Y:S01]  /*2320*/  LEA.HI.X.SX32 R10, R0, UR19, 0x1, P1 ;  /* 0x00000013000a7c11 */ /* 0x000fe200088f0eff */
[----:B------:R-:W-:Y:S01]  /*2330*/  IMAD.U32 R0, RZ, RZ, UR56 ;  /* 0x00000038ff007e24 */ /* 0x000fe2000f8e00ff */
[----:B------:R-:W-:Y:S01]  /*2340*/  UISETP.GT.AND UP1, UPT, UR26, UR33, UPT ;  /* 0x000000211a00728c */ /* 0x000fe2000bf24270 */
[----:B------:R-:W-:Y:S02]  /*2350*/  LEA R199, P1, R198, c[0x0][0x350], 0x2 ;  /* 0x0000d400c6c77a11 */ /* 0x000fe400078210ff */
[----:B------:R-:W-:Y:S02]  /*2360*/  IMAD.WIDE.U32 R6, R0, c[0x0][0x378], R6 ;  /* 0x0000de0000067a25 */ /* 0x000fe400078e0006 */
[----:B------:R-:W-:-:S02]  /*2370*/  LEA.HI.X R198, R198, c[0x0][0x354], R10, 0x2, P1 ;  /* 0x0000d500c6c67a11 */ /* 0x000fc400008f140a */
[----:B------:R-:W-:Y:S01]  /*2380*/  PLOP3.LUT P1, PT, PT, PT, UP1, 0x80, 0x0 ;  /* 0x000000000000781c */ /* 0x000fe20003f2f018 */
[----:B------:R-:W-:Y:S01]  /*2390*/  IMAD.WIDE.U32 R8, R0, c[0x0][0x1a8], R8 ;  /* 0x00006a0000087a25 */ /* 0x000fe200078e0008 */
[----:B------:R-:W-:-:S03]  /*23a0*/  IADD3 R7, R7, UR17, RZ ;  /* 0x0000001107077c10 */ /* 0x000fc6000fffe0ff */
[----:B------:R-:W-:Y:S02]  /*23b0*/  IMAD R0, R16, c[0x0][0x370], RZ ;  /* 0x0000dc0010007a24 */ /* 0x000fe400078e02ff */
[----:B------:R-:W-:Y:S01]  /*23c0*/  IMAD.WIDE.U32 R6, R3, c[0x0][0x370], R6 ;  /* 0x0000dc0003067a25 */ /* 0x000fe200078e0006 */
[----:B------:R-:W-:-:S03]  /*23d0*/  UMOV UR30, UR12 ;  /* 0x0000000c001e7c82 */ /* 0x000fc60008000000 */
[----:B------:R-:W-:Y:S01]  /*23e0*/  IMAD R0, R3, c[0x0][0x374], R0 ;  /* 0x0000dd0003007a24 */ /* 0x000fe200078e0200 */
[----:B------:R-:W-:Y:S01]  /*23f0*/  UMOV UR29, UR13 ;  /* 0x0000000d001d7c82 */ /* 0x000fe20008000000 */
[----:B------:R-:W-:Y:S01]  /*2400*/  IADD3 R5, R9, UR18, RZ ;  /* 0x0000001209057c10 */ /* 0x000fe2000fffe0ff */
[----:B------:R-:W-:Y:S01]  /*2410*/  ULDC.64 UR12, c[0x0][0x200] ;  /* 0x00008000000c7ab9 */ /* 0x000fe20000000a00 */
[----:B------:R-:W-:Y:S01]  /*2420*/  IMAD.IADD R0, R7, 0x1, R0 ;  /* 0x0000000107007824 */ /* 0x000fe200078e0200 */
[----:B------:R-:W-:Y:S01]  /*2430*/  LEA R230, P2, R6, c[0x0][0x330], 0x1 ;  /* 0x0000cc0006e67a11 */ /* 0x000fe200078408ff */
[----:B------:R1:W2:Y:S01]  /*2440*/  R2UR UR15, R11 ;  /* 0x000000000b0f73c2 */ /* 0x0002a200000e0000 */
[----:B------:R-:W-:Y:S01]  /*2450*/  LEA R232, P3, R8, c[0x0][0x160], 0x1 ;  /* 0x0000580008e87a11 */ /* 0x000fe200078608ff */
[----:B------:R-:W-:Y:S02]  /*2460*/  UIADD3 UR7, UR26, -0x1, URZ ;  /* 0xffffffff1a077890 */ /* 0x000fe4000fffe03f */
[----:B------:R-:W-:Y:S01]  /*2470*/  UIMAD.WIDE UR12, UR10, UR51, UR12 ;  /* 0x000000330a0c72a5 */ /* 0x000fe2000f8e020c */
[----:B------:R-:W-:-:S02]  /*2480*/  LEA.HI.X R231, R6, c[0x0][0x334], R0, 0x1, P2 ;  /* 0x0000cd0006e77a11 */ /* 0x000fc400010f0c00 */
[----:B------:R-:W-:Y:S01]  /*2490*/  LEA.HI.X R233, R8, c[0x0][0x164], R5, 0x1, P3 ;  /* 0x0000590008e97a11 */ /* 0x000fe200018f0c05 */
[----:B-123--:R-:W-:Y:S05]  /*24a0*/  @P1 BRA `(.L_x_696) ;  /* 0x0000077000001947 */ /* 0x00efea0003800000 */
        /* <DEDUP_REMOVED lines=18> */
.L_x_697:
        /* <DEDUP_REMOVED lines=18> */
.L_x_698:
        /* <DEDUP_REMOVED lines=9> */
[----:B------:R-:W-:-:S02]  /*2780*/  IADD3 R4, P0, R4, UR16, RZ ;  /* 0x0000001004047c10 */ /* 0x000fc4000ff1e0ff */
[----:B------:R-:W-:Y:S01]  /*2790*/  IMAD.U32 R0, RZ, RZ, UR10 ;  /* 0x0000000aff007e24 */ /* 0x000fe2000f8e00ff */
[----:B------:R-:W-:Y:S01]  /*27a0*/  ULDC.64 UR10, c[0x0][0x3b8] ;  /* 0x0000ee00000a7ab9 */ /* 0x000fe20000000a00 */
[----:B------:R-:W-:Y:S01]  /*27b0*/  ISETP.GE.OR P1, PT, R3, UR5, P2 ;  /* 0x0000000503007c0c */ /* 0x000fe20009726670 */
[----:B------:R-:W-:Y:S02]  /*27c0*/  UIMAD UR10, UR12, UR10, URZ ;  /* 0x0000000a0c0a72a4 */ /* 0x000fe4000f8e023f */
        /* <DEDUP_REMOVED lines=15> */
.L_x_700:
[----:B------:R-:W-:Y:S05]  /*28c0*/  BSYNC B0 ;  /* 0x0000000000007941 */ /* 0x000fea0003800000 */
.L_x_699:
        /* <DEDUP_REMOVED lines=14> */
.L_x_702:
[----:B------:R-:W-:Y:S05]  /*29b0*/  BSYNC B0 ;  /* 0x0000000000007941 */ /* 0x000fea0003800000 */
.L_x_701:
        /* <DEDUP_REMOVED lines=25> */
.L_x_704:
[----:B------:R-:W-:Y:S05]  /*2b50*/  BSYNC B0 ;  /* 0x0000000000007941 */ /* 0x000fea0003800000 */
.L_x_703:
        /* <DEDUP_REMOVED lines=12> */
.L_x_696:
        /* <DEDUP_REMOVED lines=43> */
.L_x_707:
[----:B------:R-:W-:Y:S05]  /*2ed0*/  BSYNC B0 ;  /* 0x0000000000007941 */ /* 0x000fea0003800000 */
.L_x_706:
        /* <DEDUP_REMOVED lines=21> */
.L_x_709:
[----:B------:R-:W-:Y:S05]  /*3030*/  BSYNC B0 ;  /* 0x0000000000007941 */ /* 0x000fea0003800000 */
.L_x_708:
        /* <DEDUP_REMOVED lines=17> */
.L_x_711:
[----:B------:R-:W-:Y:S05]  /*3150*/  BSYNC B0 ;  /* 0x0000000000007941 */ /* 0x000fea0003800000 */
.L_x_710:
        /* <DEDUP_REMOVED lines=15> */
.L_x_713:
[----:B------:R-:W-:Y:S05]  /*3250*/  BSYNC B0 ;  /* 0x0000000000007941 */ /* 0x000fea0003800000 */
.L_x_712:
        /* <DEDUP_REMOVED lines=20> */
.L_x_715:
[----:B------:R-:W-:Y:S05]  /*33a0*/  BSYNC B0 ;  /* 0x0000000000007941 */ /* 0x000fea0003800000 */
.L_x_714:
        /* <DEDUP_REMOVED lines=20> */
.L_x_717:
[----:B------:R-:W-:Y:S05]  /*34f0*/  BSYNC B0 ;  /* 0x0000000000007941 */ /* 0x000fea0003800000 */
.L_x_716:
        /* <DEDUP_REMOVED lines=52> */
.L_x_719:
[----:B---3--:R-:W-:Y:S05]  /*3840*/  BSYNC B0 ;  /* 0x0000000000007941 */ /* 0x008fea0003800000 */
.L_x_718:
        /* <DEDUP_REMOVED lines=19> */
.L_x_721:
[----:B------:R-:W-:Y:S05]  /*3980*/  BSYNC B0 ;  /* 0x0000000000007941 */ /* 0x000fea0003800000 */
.L_x_720:
[----:B-1234-:R-:W2:Y:S01]  /*3990*/  LDL R0, [R1+0xc] ;  /* 0x00000c0001007983 */ /* 0x01eea20000100800 */
[----:B------:R-:W-:Y:S02]  /*39a0*/  ULDC.64 UR18, c[0x0][0x318] ;  /* 0x0000c60000127ab9 */ /* 0x000fe40000000a00 */
[----:B------:R-:W-:Y:S01]  /*39b0*/  USHF.R.S32.HI UR16, URZ, 0x1f, UR56 ;  /* 0x0000001f3f107899 */ /* 0x000fe20008011438 */
[----:B------:R-:W0:Y:S01]  /*39c0*/  LDGDEPBAR ;  /* 0x00000000000079af */ /* 0x000e220000000000 */
[----:B------:R-:W-:Y:S02]  /*39d0*/  UISETP.NE.U32.AND UP1, UPT, URZ, UR18, UPT ;  /* 0x000000123f00728c */ /* 0x000fe4000bf25070 */
[----:B------:R-:W-:Y:S01]  /*39e0*/  ULDC.64 UR20, c[0x0][0x320] ;  /* 0x0000c80000147ab9 */ /* 0x000fe20000000a00 */
[----:B------:R-:W3:Y:S01]  /*39f0*/  LDL R3, [R1+0x20] ;  /* 0x0000200001037983 */ /* 0x000ee20000100800 */
[----:B------:R-:W-:-:S11]  /*3a00*/  UISETP.NE.AND.EX UP1, UPT, URZ, UR19, UPT, UP1 ;  /* 0x000000133f00728c */ /* 0x000fd6000bf25310 */
        /* <DEDUP_REMOVED lines=8> */
[----:B------:R-:W-:Y:S01]  /*3a90*/  @UP1 UIADD3 UR21, UR17, UR21, URZ ;  /* 0x0000001511151290 */ /* 0x000fe2000fffe03f */
[----:B------:R-:W-:-:S03]  /*3aa0*/  PLOP3.LUT P1, PT, PT, PT, UP1, 0x80, 0x0 ;  /* 0x000000000000781c */ /* 0x000fc60003f2f018 */
[----:B------:R-:W-:Y:S01]  /*3ab0*/  @UP1 ULEA.HI.X UR19, UR16, UR19, UR21, 0x2, UP0 ;  /* 0x0000001310131291 */ /* 0x000fe200080f1415 */
[----:B------:R-:W-:-:S05]  /*3ac0*/  IMAD.U32 R4, RZ, RZ, UR18 ;  /* 0x00000012ff047e24 */ /* 0x000fca000f8e00ff */
[----:B------:R-:W-:-:S05]  /*3ad0*/  IMAD.U32 R5, RZ, RZ, UR19 ;  /* 0x00000013ff057e24 */ /* 0x000fca000f8e00ff */
[----:B------:R-:W4:Y:S01]  /*3ae0*/  @P1 LDG.E R4, [R4.64] ;  /* 0x0000003404041981 */ /* 0x000f22000c1e1900 */
[----:B------:R-:W-:Y:S02]  /*3af0*/  IMAD.MOV.U32 R8, RZ, RZ, c[0x0][0x308] ;  /* 0x0000c200ff087624 */ /* 0x000fe400078e00ff */
[----:B------:R-:W-:Y:S01]  /*3b00*/  IMAD.MOV.U32 R9, RZ, RZ, c[0x0][0x30c] ;  /* 0x0000c300ff097624 */ /* 0x000fe200078e00ff */
        /* <DEDUP_REMOVED lines=8> */
[----:B--2---:R2:W1:Y:S03]  /*3b90*/  R2UR UR9, R0 ;  /* 0x00000000000973c2 */ /* 0x00446600000e0000 */
[----:B--2---:R-:W2:Y:S05]  /*3ba0*/  S2R R0, SR_TID.X ;  /* 0x0000000000007919 */ /* 0x004eaa0000002100 */
[----:B---3--:R3:W1:Y:S01]  /*3bb0*/  R2UR UR10, R3 ;  /* 0x00000000030a73c2 */ /* 0x00866200000e0000 */
[----:B--2---:R-:W-:-:S05]  /*3bc0*/  IMAD.SHL.U32 R0, R0, 0x2, RZ ;  /* 0x0000000200007824 */ /* 0x004fca00078e00ff */
[----:B------:R-:W-:-:S05]  /*3bd0*/  LOP3.LUT R0, R0, 0x6, RZ, 0xc0, !PT ;  /* 0x0000000600007812 */ /* 0x000fca00078ec0ff */
[----:B------:R-:W-:-:S05]  /*3be0*/  IMAD R0, R245, 0x40, R0 ;  /* 0x00000040f5007824 */ /* 0x000fca00078e0200 */
[----:B---3--:R-:W-:Y:S02]  /*3bf0*/  IADD3 R3, R237, -UR8, -R0 ;  /* 0x80000008ed037c10 */ /* 0x008fe4000fffe800 */
[----:B------:R-:W4:Y:S02]  /*3c00*/  @P1 MUFU.RCP R0, c[0x0][0x238] ;  /* 0x00008e0000001b08 */ /* 0x000f240000001000 */
[----:B----4-:R-:W-:-:S04]  /*3c10*/  @P1 FMUL.FTZ R4, R4, R0 ;  /* 0x0000000004041220 */ /* 0x010fc80000410000 */
[----:B------:R2:W3:Y:S02]  /*3c20*/  @P1 R2UR UR8, R4 ;  /* 0x00000000040813c2 */ /* 0x0004e400000e0000 */
[----:B--2---:R2:W1:Y:S04]  /*3c30*/  LDG.E.64 R4, [R8.64+0x8] ;  /* 0x0000083408047981 */ /* 0x004468000c1e1b00 */
[----:B--2---:R-:W2:Y:S01]  /*3c40*/  LDG.E.64 R8, [R8.64] ;  /* 0x0000003408087981 */ /* 0x004ea2000c1e1b00 */
[----:B------:R-:W-:Y:S01]  /*3c50*/  IMAD.U32 R0, RZ, RZ, UR5 ;  /* 0x00000005ff007e24 */ /* 0x000fe2000f8e00ff */
[----:B------:R-:W-:-:S04]  /*3c60*/  SHF.R.S32.HI R6, RZ, 0x1f, R14 ;  /* 0x0000001fff067819 */ /* 0x000fc8000001140e */
[----:B------:R-:W-:Y:S02]  /*3c70*/  IADD3 R246, R0, -UR11, R3 ;  /* 0x8000000b00f67c10 */ /* 0x000fe4000fffe003 */
[----:B------:R-:W-:Y:S02]  /*3c80*/  IADD3 R3, R155, 0x1000, RZ ;  /* 0x000010009b037810 */ /* 0x000fe40007ffe0ff */
[----:B------:R-:W-:Y:S02]  /*3c90*/  IADD3 R0, R156, 0x1000, RZ ;  /* 0x000010009c007810 */ /* 0x000fe40007ffe0ff */
[----:B------:R-:W-:Y:S02]  /*3ca0*/  SEL R3, R3, R155, !P0 ;  /* 0x0000009b03037207 */ /* 0x000fe40004000000 */
[----:B------:R-:W-:Y:S01]  /*3cb0*/  SEL R0, R0, R156, !P0 ;  /* 0x0000009c00007207 */ /* 0x000fe20004000000 */
        /* <DEDUP_REMOVED lines=18> */
[----:B------:R-:W-:Y:S01]  /*3de0*/  IMAD.SHL.U32 R148, R0, 0x2, RZ ;  /* 0x0000000200947824 */ /* 0x000fe200078e00ff */
[----:B------:R-:W-:Y:S02]  /*3df0*/  UMOV UR4, URZ ;  /* 0x0000003f00047c82 */ /* 0x000fe40008000000 */
[----:B---3--:R-:W-:Y:S02]  /*3e00*/  @UP1 UMOV UR4, UR8 ;  /* 0x0000000800041c82 */ /* 0x008fe40008000000 */
[----:B------:R-:W-:Y:S01]  /*3e10*/  ULDC UR28, c[0x0][0x2e4] ;  /* 0x0000b900001c7ab9 */ /* 0x000fe20000000800 */
[----:B-1----:R-:W-:-:S04]  /*3e20*/  IADD3 R247, P2, P1, R4, UR10, R14 ;  /* 0x0000000a04f77c10 */ /* 0x002fc8000f95e00e */
[----:B------:R-:W-:Y:S01]  /*3e30*/  IADD3.X R6, R5, UR9, R6, P2, P1 ;  /* 0x0000000905067c10 */ /* 0x000fe200097e2406 */
[----:B--2---:R-:W1:Y:S08]  /*3e40*/  R2UR UR17, R8 ;  /* 0x00000000081173c2 */ /* 0x004e7000000e0000 */
[----:B------:R-:W2:Y:S01]  /*3e50*/  R2UR UR32, R9 ;  /* 0x00000000092073c2 */ /* 0x000ea200000e0000 */
[----:B-1----:R-:W-:Y:S01]  /*3e60*/  LOP3.LUT R244, R6, UR17, RZ, 0x3c, !PT ;  /* 0x0000001106f47c12 */ /* 0x002fe2000f8e3cff */
[----:B------:R-:W-:-:S02]  /*3e70*/  UIADD3 UR26, UR17, -0x61c88647, URZ ;  /* 0x9e3779b9111a7890 */ /* 0x000fc4000fffe03f */
[----:B------:R-:W-:Y:S02]  /*3e80*/  UIADD3 UR25, UR17, 0x3c6ef372, URZ ;  /* 0x3c6ef37211197890 */ /* 0x000fe4000fffe03f */
[----:B------:R-:W-:Y:S02]  /*3e90*/  UIADD3 UR23, UR17, -0x255992d5, URZ ;  /* 0xdaa66d2b11177890 */ /* 0x000fe4000fffe03f */
[----:B------:R-:W-:Y:S02]  /*3ea0*/  UIADD3 UR21, UR17, 0x78dde6e4, URZ ;  /* 0x78dde6e411157890 */ /* 0x000fe4000fffe03f */
[----:B------:R-:W-:Y:S02]  /*3eb0*/  UIADD3 UR19, UR17, 0x1715609d, URZ ;  /* 0x1715609d11137890 */ /* 0x000fe4000fffe03f */
[----:B------:R-:W-:Y:S02]  /*3ec0*/  UIADD3 UR17, UR17, -0x4ab325aa, URZ ;  /* 0xb54cda5611117890 */ /* 0x000fe4000fffe03f */
[----:B--2---:R-:W-:-:S02]  /*3ed0*/  UIADD3 UR51, UR32, -0x4498517b, URZ ;  /* 0xbb67ae8520337890 */ /* 0x004fc4000fffe03f */
[----:B------:R-:W-:Y:S02]  /*3ee0*/  UIADD3 UR24, UR32, 0x76cf5d0a, URZ ;  /* 0x76cf5d0a20187890 */ /* 0x000fe4000fffe03f */
[----:B------:R-:W-:Y:S02]  /*3ef0*/  UIADD3 UR22, UR32, 0x32370b8f, URZ ;  /* 0x32370b8f20167890 */ /* 0x000fe4000fffe03f */
[----:B------:R-:W-:Y:S02]  /*3f00*/  UIADD3 UR20, UR32, -0x126145ec, URZ ;  /* 0xed9eba1420147890 */ /* 0x000fe4000fffe03f */
[----:B------:R-:W-:Y:S02]  /*3f10*/  UIADD3 UR18, UR32, -0x56f99767, URZ ;  /* 0xa906689920127890 */ /* 0x000fe4000fffe03f */
[----:B------:R-:W-:Y:S02]  /*3f20*/  UIADD3 UR16, UR32, 0x646e171e, URZ ;  /* 0x646e171e20107890 */ /* 0x000fe4000fffe03f */
.L_x_726:
[----:B------:R-:W-:Y:S01]  /*3f30*/  USHF.L.U32 UR9, UR31, 0x7, URZ ;  /* 0x000000071f097899 */ /* 0x000fe2000800063f */
[----:B------:R-:W0:Y:S01]  /*3f40*/  LDGDEPBAR ;  /* 0x00000000000079af */ /* 0x000e220000000000 */
[----:B------:R-:W-:Y:S02]  /*3f50*/  IMAD.IADD R112, R154, 0x1, R148 ;  /* 0x000000019a707824 */ /* 0x000fe400078e0294 */
[----:B------:R-:W-:Y:S01]  /*3f60*/  UIADD3 UR27, UR9, UR11, URZ ;  /* 0x0000000b091b7290 */ /* 0x000fe2000fffe03f */
[----:B------:R-:W-:Y:S02]  /*3f70*/  IMAD.MOV.U32 R234, RZ, RZ, R199 ;  /* 0x000000ffffea7224 */ /* 0x000fe400078e00c7 */
[----:B------:R-:W-:Y:S01]  /*3f80*/  IMAD.MOV.U32 R235, RZ, RZ, R198 ;  /* 0x000000ffffeb7224 */ /* 0x000fe200078e00c6 */
[----:B------:R-:W-:Y:S04]  /*3f90*/  UIADD3 UR8, -UR5, 0x80, UR27 ;  /* 0x0000008005087890 */ /* 0x000fe8000fffe11b */
[----:B------:R-:W-:Y:S02]  /*3fa0*/  UIADD3 UR10, UR8, -UR61, URZ ;  /* 0x8000003d080a7290 */ /* 0x000fe4000fffe03f */
[----:B------:R-:W-:Y:S04]  /*3fb0*/  USHF.L.U32 UR8, UR7, 0x7, URZ ;  /* 0x0000000707087899 */ /* 0x000fe8000800063f */
[----:B------:R-:W-:Y:S02]  /*3fc0*/  UISETP.GE.AND UP0, UPT, UR8, UR10, UPT ;  /* 0x0000000a0800728c */ /* 0x000fe4000bf06270 */
[----:B------:R-:W-:Y:S01]  /*3fd0*/  IADD3 R0, R246, UR8, RZ ;  /* 0x00000008f6007c10 */ /* 0x000fe2000fffe0ff */
[----:B------:R-:W-:Y:S03]  /*3fe0*/  ULDC UR10, c[0x0][0x2e4] ;  /* 0x0000b900000a7ab9 */ /* 0x000fe60000000800 */
[----:B------:R-:W-:Y:S01]  /*3ff0*/  IABS R5, R0 ;  /* 0x0000000000057213 */ /* 0x000fe20000000000 */
[----:B------:R-:W-:Y:S04]  /*4000*/  DEPBAR.LE SB0, 0x0 ;  /* 0x000080000000791a */ /* 0x000fe80000000000 */
[----:B------:R1:W-:Y:S01]  /*4010*/  I2F R200, R5 ;  /* 0x0000000500c87306 */ /* 0x0003e20000201400 */
[C---:B------:R-:W-:Y:S01]  /*4020*/  IADD3 R4, R0.reuse, -0x1, RZ ;  /* 0xffffffff00047810 */ /* 0x040fe20007ffe0ff */
[----:B------:R-:W-:Y:S01]  /*4030*/  BAR.SYNC.DEFER_BLOCKING 0x0 ;  /* 0x0000000000007b1d */ /* 0x000fe20000010000 */
[----:B------:R-:W-:Y:S02]  /*4040*/  IADD3 R6, R0, 0x7, RZ ;  /* 0x0000000700067810 */ /* 0x000fe40007ffe0ff */
[----:B------:R-:W-:Y:S02]  /*4050*/  ISETP.GE.AND P0, PT, R4, RZ, PT ;  /* 0x000000ff0400720c */ /* 0x000fe40003f06270 */
[C---:B------:R-:W-:Y:S02]  /*4060*/  IADD3 R7, R0.reuse, 0x47, RZ ;  /* 0x0000004700077810 */ /* 0x040fe40007ffe0ff */
[C---:B------:R-:W-:Y:S02]  /*4070*/  IADD3 R8, R0.reuse, 0x48, RZ ;  /* 0x0000004800087810 */ /* 0x040fe40007ffe0ff */
[----:B------:R-:W-:Y:S02]  /*4080*/  IADD3 R9, R0, 0x40, RZ ;  /* 0x0000004000097810 */ /* 0x000fe40007ffe0ff */
[----:B------:R-:W-:Y:S02]  /*4090*/  ISETP.GE.AND P2, PT, R8, RZ, PT ;  /* 0x000000ff0800720c */ /* 0x000fe40003f46270 */
[C---:B------:R-:W-:Y:S02]  /*40a0*/  IADD3 R12, R0.reuse, 0x3f, RZ ;  /* 0x0000003f000c7810 */ /* 0x040fe40007ffe0ff */
[C---:B------:R-:W-:Y:S02]  /*40b0*/  IADD3 R52, R0.reuse, 0x30, RZ ;  /* 0x0000003000347810 */ /* 0x040fe40007ffe0ff */
[----:B------:R-:W-:Y:S02]  /*40c0*/  @!P0 IADD3 R4, -R0, 0x1, RZ ;  /* 0x0000000100048810 */ /* 0x000fe40007ffe1ff */
[----:B------:R-:W-:Y:S02]  /*40d0*/  ISETP.GE.AND P0, PT, R6, RZ, PT ;  /* 0x000000ff0600720c */ /* 0x000fe40003f06270 */
[----:B------:R2:W3:Y:S01]  /*40e0*/  I2F R190, R4 ;  /* 0x0000000400be7306 */ /* 0x0004e20000201400 */
[C---:B-1----:R-:W-:Y:S01]  /*40f0*/  IADD3 R5, R0.reuse, 0x8, RZ ;  /* 0x0000000800057810 */ /* 0x042fe20007ffe0ff */
[----:B------:R-:W-:Y:S01]  /*4100*/  LDSM.16.M88.4 R64, [R148] ;  /* 0x000000009440783b */ /* 0x000fe20000000200 */
[C---:B------:R-:W-:Y:S02]  /*4110*/  @!P2 IADD3 R8, -R0.reuse, -0x48, RZ ;  /* 0xffffffb80008a810 */ /* 0x040fe40007ffe1ff */
[----:B------:R-:W-:Y:S02]  /*4120*/  ISETP.GE.AND P1, PT, R5, RZ, PT ;  /* 0x000000ff0500720c */ /* 0x000fe40003f26270 */
[C---:B------:R-:W-:Y:S03]  /*4130*/  IADD3 R56, R0.reuse, 0x2f, RZ ;  /* 0x0000002f00387810 */ /* 0x040fe60007ffe0ff */
[----:B------:R-:W-:Y:S01]  /*4140*/  I2F R196, R8 ;  /* 0x0000000800c47306 */ /* 0x000fe20000201400 */
[----:B------:R-:W1:Y:S01]  /*4150*/  LDSM.16.M88.4 R16, [R149+0x6000] ;  /* 0x006000009510783b */ /* 0x000e620000000200 */
[C---:B------:R-:W-:Y:S02]  /*4160*/  @!P0 IADD3 R6, -R0.reuse, -0x7, RZ ;  /* 0xfffffff900068810 */ /* 0x040fe40007ffe1ff */
[C---:B------:R-:W-:Y:S02]  /*4170*/  IADD3 R20, R0.reuse, 0x38, RZ ;  /* 0x0000003800147810 */ /* 0x040fe40007ffe0ff */
[C---:B------:R-:W-:Y:S02]  /*4180*/  IADD3 R24, R0.reuse, 0x37, RZ ;  /* 0x0000003700187810 */ /* 0x040fe40007ffe0ff */
[C---:B------:R-:W-:Y:S01]  /*4190*/  IADD3 R28, R0.reuse, -0x8, RZ ;  /* 0xfffffff8001c7810 */ /* 0x040fe20007ffe0ff */
[----:B------:R-:W4:Y:S01]  /*41a0*/  LDSM.16.M88.4 R60, [R148+0x1000] ;  /* 0x00100000943c783b */ /* 0x000f220000000200 */
[----:B------:R-:W-:Y:S01]  /*41b0*/  I2F R194, R6 ;  /* 0x0000000600c27306 */ /* 0x000fe20000201400 */
[C---:B------:R-:W-:Y:S02]  /*41c0*/  @!P1 IADD3 R5, -R0.reuse, -0x8, RZ ;  /* 0xfffffff800059810 */ /* 0x040fe40007ffe1ff */
[----:B------:R-:W-:Y:S01]  /*41d0*/  ISETP.GE.AND P1, PT, R7, RZ, PT ;  /* 0x000000ff0700720c */ /* 0x000fe20003f26270 */
[----:B--2---:R-:W-:Y:S01]  /*41e0*/  IMAD.U32 R4, RZ, RZ, UR30 ;  /* 0x0000001eff047e24 */ /* 0x004fe2000f8e00ff */
[C---:B------:R-:W-:Y:S02]  /*41f0*/  IADD3 R36, R0.reuse, -0x9, RZ ;  /* 0xfffffff700247810 */ /* 0x040fe40007ffe0ff */
[----:B------:R-:W2:Y:S01]  /*4200*/  LDSM.16.M88.4 R32, [R149+0x6400] ;  /* 0x006400009520783b */ /* 0x000ea20000000200 */
[C---:B------:R-:W-:Y:S02]  /*4210*/  IADD3 R40, R0.reuse, -0x10, RZ ;  /* 0xfffffff000287810 */ /* 0x040fe40007ffe0ff */
[----:B------:R1:W1:Y:S01]  /*4220*/  I2F R195, R5 ;  /* 0x0000000500c37306 */ /* 0x0002620000201400 */
[C---:B------:R-:W-:Y:S02]  /*4230*/  LEA R4, P0, R237.reuse, R4, 0x2 ;  /* 0x00000004ed047211 */ /* 0x040fe400078010ff */
[C---:B------:R-:W-:Y:S02]  /*4240*/  IADD3 R44, R0.reuse, -0x11, RZ ;  /* 0xffffffef002c7810 */ /* 0x040fe40007ffe0ff */
[----:B------:R-:W2:Y:S01]  /*4250*/  LDSM.16.M88.4 R48, [R149+0x6800] ;  /* 0x006800009530783b */ /* 0x000ea20000000200 */
[----:B------:R-:W-:Y:S02]  /*4260*/  @!P1 IADD3 R7, -R0, -0x47, RZ ;  /* 0xffffffb900079810 */ /* 0x000fe40007ffe1ff */
[----:B------:R-:W-:Y:S02]  /*4270*/  ISETP.GE.AND P1, PT, R12, RZ, PT ;  /* 0x000000ff0c00720c */ /* 0x000fe40003f26270 */
[----:B------:R2:W2:Y:S01]  /*4280*/  I2F R197, R7 ;  /* 0x0000000700c57306 */ /* 0x0004a20000201400 */
[C---:B------:R-:W-:Y:S02]  /*4290*/  IADD3 R167, R0.reuse, -0x19, RZ ;  /* 0xffffffe700a77810 */ /* 0x040fe40007ffe0ff */
[----:B------:R-:W2:Y:S01]  /*42a0*/  LDSM.16.M88.4 R100, [R149+0x6c00] ;  /* 0x006c00009564783b */ /* 0x000ea20000000200 */
[C---:B------:R-:W-:Y:S02]  /*42b0*/  IADD3 R168, R0.reuse, -0x18, RZ ;  /* 0xffffffe800a87810 */ /* 0x040fe40007ffe0ff */
[C---:B------:R-:W-:Y:S02]  /*42c0*/  IADD3 R166, R0.reuse, 0x27, RZ ;  /* 0x0000002700a67810 */ /* 0x040fe40007ffe0ff */
[C---:B------:R-:W-:Y:S02]  /*42d0*/  IADD3 R165, R0.reuse, 0x28, RZ ;  /* 0x0000002800a57810 */ /* 0x040fe40007ffe0ff */
[C---:B------:R-:W-:Y:S01]  /*42e0*/  IADD3 R169, R0.reuse, 0xf, RZ ;  /* 0x0000000f00a97810 */ /* 0x040fe20007ffe0ff */
[----:B------:R-:W-:Y:S01]  /*42f0*/  LDSM.16.M88.4 R104, [R112] ;  /* 0x000000007068783b */ /* 0x000fe20000000200 */
[----:B------:R-:W-:Y:S01]  /*4300*/  @!P1 IADD3 R12, -R0, -0x3f, RZ ;  /* 0xffffffc1000c9810 */ /* 0x000fe20007ffe1ff */
[----:B-1----:R-:W-:Y:S01]  /*4310*/  IMAD.U32 R5, RZ, RZ, UR29 ;  /* 0x0000001dff057e24 */ /* 0x002fe2000f8e00ff */
[----:B------:R-:W-:Y:S02]  /*4320*/  ISETP.GE.AND P1, PT, R24, RZ, PT ;  /* 0x000000ff1800720c */ /* 0x000fe40003f26270 */
[----:B------:R-:W-:Y:S01]  /*4330*/  I2F R178, R12 ;  /* 0x0000000c00b27306 */ /* 0x000fe20000201400 */
[C---:B------:R-:W-:Y:S02]  /*4340*/  IADD3 R170, R0.reuse, -0x38, RZ ;  /* 0xffffffc800aa7810 */ /* 0x040fe40007ffe0ff */
[----:B------:R-:W-:Y:S01]  /*4350*/  LEA.HI.X.SX32 R5, R237, R5, 0x2, P0 ;  /* 0x00000005ed057211 */ /* 0x000fe200000f16ff */
[----:B------:R-:W1:Y:S01]  /*4360*/  LDSM.16.M88.4 R108, [R150+0x6000] ;  /* 0x00600000966c783b */ /* 0x000e620000000200 */
[----:B------:R-:W-:Y:S02]  /*4370*/  ISETP.GE.AND P0, PT, R9, RZ, PT ;  /* 0x000000ff0900720c */ /* 0x000fe40003f06270 */
[----:B------:R-:W-:Y:S02]  /*4380*/  IADD3 R171, R0, -0x39, RZ ;  /* 0xffffffc700ab7810 */ /* 0x000fe40007ffe0ff */
[----:B------:R-:W-:Y:S02]  /*4390*/  ISETP.GE.AND P3, PT, R170, RZ, PT ;  /* 0x000000ffaa00720c */ /* 0x000fe40003f66270 */
[----:B------:R-:W-:Y:S01]  /*43a0*/  ISETP.GE.AND P2, PT, R171, RZ, PT ;  /* 0x000000ffab00720c */ /* 0x000fe20003f46270 */
[----:B-----5:R2:W5:Y:S01]  /*43b0*/  LDG.E R164, [R4.64] ;  /* 0x0000003404a47981 */ /* 0x020562000c1e1900 */
[----:B------:R-:W-:Y:S02]  /*43c0*/  @!P1 IADD3 R24, -R0, -0x37, RZ ;  /* 0xffffffc900189810 */ /* 0x000fe40007ffe1ff */
[----:B------:R-:W-:Y:S01]  /*43d0*/  ISETP.GE.AND P1, PT, R36, RZ, PT ;  /* 0x000000ff2400720c */ /* 0x000fe20003f26270 */
[----:B------:R2:W5:Y:S01]  /*43e0*/  LDG.E R163, [R4.64+0x20] ;  /* 0x0000203404a37981 */ /* 0x000562000c1e1900 */
[----:B------:R-:W-:Y:S01]  /*43f0*/  I2F R188, R24 ;  /* 0x0000001800bc7306 */ /* 0x000fe20000201400 */
[----:B------:R-:W-:Y:S02]  /*4400*/  @!P0 IADD3 R9, -R0, -0x40, RZ ;  /* 0xffffffc000098810 */ /* 0x000fe40007ffe1ff */
[----:B------:R2:W5:Y:S01]  /*4410*/  LDG.E R162, [R4.64+0x100] ;  /* 0x0001003404a27981 */ /* 0x000562000c1e1900 */
[----:B------:R-:W-:Y:S02]  /*4420*/  ISETP.GE.AND P0, PT, R20, RZ, PT ;  /* 0x000000ff1400720c */ /* 0x000fe40003f06270 */
[C---:B------:R-:W-:Y:S01]  /*4430*/  @!P3 IADD3 R170, -R0.reuse, 0x38, RZ ;  /* 0x0000003800aab810 */ /* 0x040fe20007ffe1ff */
[----:B------:R2:W5:Y:S01]  /*4440*/  LDG.E R161, [R4.64+0x120] ;  /* 0x0001203404a17981 */ /* 0x000562000c1e1900 */
[C---:B------:R-:W-:Y:S02]  /*4450*/  @!P2 IADD3 R171, -R0.reuse, 0x39, RZ ;  /* 0x0000003900aba810 */ /* 0x040fe40007ffe1ff */
[----:B------:R4:W1:Y:S01]  /*4460*/  I2F R179, R9 ;  /* 0x0000000900b37306 */ /* 0x0008620000201400 */
[----:B------:R-:W1:Y:S01]  /*4470*/  LDSM.16.M88.4 R112, [R112+0x1000] ;  /* 0x001000007070783b */ /* 0x000e620000000200 */
[----:B------:R-:W-:Y:S02]  /*4480*/  @!P1 IADD3 R36, -R0, 0x9, RZ ;  /* 0x0000000900249810 */ /* 0x000fe40007ffe1ff */
[----:B------:R-:W-:Y:S03]  /*4490*/  ISETP.GE.AND P1, PT, R44, RZ, PT ;  /* 0x000000ff2c00720c */ /* 0x000fe60003f26270 */
[----:B------:R-:W-:Y:S02]  /*44a0*/  @!P0 IADD3 R20, -R0, -0x38, RZ ;  /* 0xffffffc800148810 */ /* 0x000fe40007ffe1ff */
[----:B------:R-:W-:Y:S01]  /*44b0*/  ISETP.GE.AND P0, PT, R28, RZ, PT ;  /* 0x000000ff1c00720c */ /* 0x000fe20003f06270 */
[----:B------:R-:W-:Y:S07]  /*44c0*/  I2F R181, R36 ;  /* 0x0000002400b57306 */ /* 0x000fee0000201400 */
[----:B------:R-:W-:Y:S02]  /*44d0*/  @!P1 IADD3 R44, -R0, 0x11, RZ ;  /* 0x00000011002c9810 */ /* 0x000fe40007ffe1ff */
[----:B------:R-:W-:Y:S01]  /*44e0*/  ISETP.GE.AND P1, PT, R56, RZ, PT ;  /* 0x000000ff3800720c */ /* 0x000fe20003f26270 */
[----:B------:R1:W1:Y:S01]  /*44f0*/  I2F R189, R20 ;  /* 0x0000001400bd7306 */ /* 0x0002620000201400 */
[-C--:B--2---:R-:W-:Y:S03]  /*4500*/  HMMA.16816.F32.BF16 R4, R64, R16.reuse, RZ ;  /* 0x000000104004723c */ /* 0x084fe600000418ff */
[----:B------:R-:W-:Y:S02]  /*4510*/  @!P0 IADD3 R28, -R0, 0x8, RZ ;  /* 0x00000008001c8810 */ /* 0x000fe40007ffe1ff */
[----:B------:R-:W-:Y:S03]  /*4520*/  ISETP.GE.AND P0, PT, R40, RZ, PT ;  /* 0x000000ff2800720c */ /* 0x000fe60003f06270 */
[C---:B----4-:R-:W-:Y:S01]  /*4530*/  HMMA.16816.F32.BF16 R8, R60.reuse, R16, RZ ;  /* 0x000000103c08723c */ /* 0x050fe200000418ff */
[----:B------:R2:W4:Y:S03]  /*4540*/  I2F R183, R28 ;  /* 0x0000001c00b77306 */ /* 0x0005260000201400 */
[----:B------:R-:W-:Y:S02]  /*4550*/  @!P1 IADD3 R56, -R0, -0x2f, RZ ;  /* 0xffffffd100389810 */ /* 0x000fe40007ffe1ff */
[----:B------:R-:W-:Y:S02]  /*4560*/  ISETP.GE.AND P1, PT, R166, RZ, PT ;  /* 0x000000ffa600720c */ /* 0x000fe40003f26270 */
[-C--:B------:R-:W-:Y:S03]  /*4570*/  HMMA.16816.F32.BF16 R12, R60, R18.reuse, RZ ;  /* 0x000000123c0c723c */ /* 0x080fe600000418ff */
[----:B------:R-:W-:Y:S01]  /*4580*/  I2F R186, R56 ;  /* 0x0000003800ba7306 */ /* 0x000fe20000201400 */
[----:B------:R-:W-:Y:S02]  /*4590*/  @!P0 IADD3 R40, -R0, 0x10, RZ ;  /* 0x0000001000288810 */ /* 0x000fe40007ffe1ff */
[----:B------:R-:W-:Y:S02]  /*45a0*/  ISETP.GE.AND P0, PT, R52, RZ, PT ;  /* 0x000000ff3400720c */ /* 0x000fe40003f06270 */
[C---:B------:R-:W-:Y:S04]  /*45b0*/  HMMA.16816.F32.BF16 R16, R64.reuse, R18, RZ ;  /* 0x000000124010723c */ /* 0x040fe800000418ff */
[C---:B------:R-:W-:Y:S01]  /*45c0*/  @!P1 IADD3 R166, -R0.reuse, -0x27, RZ ;  /* 0xffffffd900a69810 */ /* 0x040fe20007ffe1ff */
[----:B------:R3:W3:Y:S01]  /*45d0*/  I2F R192, R40 ;  /* 0x0000002800c07306 */ /* 0x0006e20000201400 */
[----:B------:R-:W-:Y:S02]  /*45e0*/  ISETP.GE.AND P1, PT, R167, RZ, PT ;  /* 0x000000ffa700720c */ /* 0x000fe40003f26270 */
[-C--:B-1----:R-:W-:Y:S04]  /*45f0*/  HMMA.16816.F32.BF16 R20, R64, R32.reuse, RZ ;  /* 0x000000204014723c */ /* 0x082fe800000418ff */
[C---:B------:R-:W-:Y:S02]  /*4600*/  @!P0 IADD3 R52, -R0.reuse, -0x30, RZ ;  /* 0xffffffd000348810 */ /* 0x040fe40007ffe1ff */
[----:B------:R-:W-:Y:S01]  /*4610*/  ISETP.GE.AND P0, PT, R165, RZ, PT ;  /* 0x000000ffa500720c */ /* 0x000fe20003f06270 */
[----:B------:R1:W1:Y:S01]  /*4620*/  I2F R191, R44 ;  /* 0x0000002c00bf7306 */ /* 0x0002620000201400 */
[C---:B------:R-:W-:Y:S04]  /*4630*/  HMMA.16816.F32.BF16 R24, R60.reuse, R32, RZ ;  /* 0x000000203c18723c */ /* 0x040fe800000418ff */
[C---:B------:R-:W-:Y:S04]  /*4640*/  @!P1 IADD3 R167, -R0.reuse, 0x19, RZ ;  /* 0x0000001900a79810 */ /* 0x040fe80007ffe1ff */
[-C--:B--2---:R-:W-:Y:S01]  /*4650*/  HMMA.16816.F32.BF16 R28, R60, R34.reuse, RZ ;  /* 0x000000223c1c723c */ /* 0x084fe200000418ff */
[----:B------:R-:W2:Y:S03]  /*4660*/  I2F R184, R52 ;  /* 0x0000003400b87306 */ /* 0x000ea60000201400 */
[----:B------:R-:W-:Y:S02]  /*4670*/  @!P0 IADD3 R165, -R0, -0x28, RZ ;  /* 0xffffffd800a58810 */ /* 0x000fe40007ffe1ff */
[----:B------:R-:W-:Y:S02]  /*4680*/  ISETP.GE.AND P0, PT, R168, RZ, PT ;  /* 0x000000ffa800720c */ /* 0x000fe40003f06270 */
[C---:B------:R-:W-:Y:S03]  /*4690*/  HMMA.16816.F32.BF16 R32, R64.reuse, R34, RZ ;  /* 0x000000224020723c */ /* 0x040fe600000418ff */
[----:B------:R2:W2:Y:S05]  /*46a0*/  I2F R193, R165 ;  /* 0x000000a500c17306 */ /* 0x0004aa0000201400 */
[-C--:B------:R-:W-:Y:S04]  /*46b0*/  HMMA.16816.F32.BF16 R36, R64, R48.reuse, RZ ;  /* 0x000000304024723c */ /* 0x080fe800000418ff */
[C---:B------:R-:W-:Y:S01]  /*46c0*/  @!P0 IADD3 R168, -R0.reuse, 0x18, RZ ;  /* 0x0000001800a88810 */ /* 0x040fe20007ffe1ff */
[----:B------:R4:W4:Y:S03]  /*46d0*/  I2F R187, R166 ;  /* 0x000000a600bb7306 */ /* 0x0009260000201400 */
[C---:B---3--:R-:W-:Y:S07]  /*46e0*/  HMMA.16816.F32.BF16 R40, R60.reuse, R48, RZ ;  /* 0x000000303c28723c */ /* 0x048fee00000418ff */
[----:B------:R3:W3:Y:S01]  /*46f0*/  I2F R182, R168 ;  /* 0x000000a800b67306 */ /* 0x0006e20000201400 */
[-C--:B-1----:R-:W-:Y:S01]  /*4700*/  HMMA.16816.F32.BF16 R44, R60, R50.reuse, RZ ;  /* 0x000000323c2c723c */ /* 0x082fe200000418ff */
[C---:B--2---:R-:W-:Y:S07]  /*4710*/  IADD3 R165, R0.reuse, -0x20, RZ ;  /* 0xffffffe000a57810 */ /* 0x044fee0007ffe0ff */
[C---:B------:R-:W-:Y:S01]  /*4720*/  HMMA.16816.F32.BF16 R48, R64.reuse, R50, RZ ;  /* 0x000000324030723c */ /* 0x040fe200000418ff */
[----:B------:R1:W2:Y:S01]  /*4730*/  I2F R177, R167 ;  /* 0x000000a700b17306 */ /* 0x0002a20000201400 */
[----:B------:R-:W-:Y:S02]  /*4740*/  ISETP.GE.AND P0, PT, R165, RZ, PT ;  /* 0x000000ffa500720c */ /* 0x000fe40003f06270 */
[C---:B----4-:R-:W-:Y:S04]  /*4750*/  IADD3 R166, R0.reuse, 0x1f, RZ ;  /* 0x0000001f00a67810 */ /* 0x050fe80007ffe0ff */
[-C--:B------:R-:W-:Y:S03]  /*4760*/  HMMA.16816.F32.BF16 R52, R64, R100.reuse, RZ ;  /* 0x000000644034723c */ /* 0x080fe600000418ff */
[----:B------:R-:W-:Y:S04]  /*4770*/  I2F R170, R170 ;  /* 0x000000aa00aa7306 */ /* 0x000fe80000201400 */
[C---:B------:R-:W-:Y:S01]  /*4780*/  @!P0 IADD3 R165, -R0.reuse, 0x20, RZ ;  /* 0x0000002000a58810 */ /* 0x040fe20007ffe1ff */
[C---:B------:R-:W-:Y:S04]  /*4790*/  HMMA.16816.F32.BF16 R56, R60.reuse, R100, RZ ;  /* 0x000000643c38723c */ /* 0x040fe800000418ff */
[C---:B---3--:R-:W-:Y:S01]  /*47a0*/  IADD3 R168, R0.reuse, 0x10, RZ ;  /* 0x0000001000a87810 */ /* 0x048fe20007ffe0ff */
[----:B------:R3:W4:Y:S03]  /*47b0*/  I2F R185, R165 ;  /* 0x000000a500b97306 */ /* 0x0007260000201400 */
[-C--:B------:R-:W-:Y:S01]  /*47c0*/  HMMA.16816.F32.BF16 R60, R60, R102.reuse, RZ ;  /* 0x000000663c3c723c */ /* 0x080fe200000418ff */
[C---:B-1----:R-:W-:Y:S04]  /*47d0*/  IADD3 R167, R0.reuse, -0x31, RZ ;  /* 0xffffffcf00a77810 */ /* 0x042fe80007ffe0ff */
[----:B------:R-:W-:Y:S02]  /*47e0*/  ISETP.GE.AND P4, PT, R167, RZ, PT ;  /* 0x000000ffa700720c */ /* 0x000fe40003f86270 */
[----:B------:R-:W-:Y:S01]  /*47f0*/  I2F R171, R171 ;  /* 0x000000ab00ab7306 */ /* 0x000fe20000201400 */
[----:B------:R-:W-:Y:S01]  /*4800*/  HMMA.16816.F32.BF16 R64, R64, R102, RZ ;  /* 0x000000664040723c */ /* 0x000fe200000418ff */
[----:B------:R-:W1:Y:S07]  /*4810*/  LDSM.16.M88.4 R100, [R150+0x6400] ;  /* 0x006400009664783b */ /* 0x000e6e0000000200 */
[-C--:B------:R-:W-:Y:S05]  /*4820*/  HMMA.16816.F32.BF16 R4, R104, R108.reuse, R4 ;  /* 0x0000006c6804723c */ /* 0x080fea0000041804 */
[C---:B---3--:R-:W-:Y:S02]  /*4830*/  IADD3 R165, R0.reuse, 0x18, RZ ;  /* 0x0000001800a57810 */ /* 0x048fe40007ffe0ff */
[C---:B------:R-:W-:Y:S01]  /*4840*/  @!P4 IADD3 R167, -R0.reuse, 0x31, RZ ;  /* 0x0000003100a7c810 */ /* 0x040fe20007ffe1ff */
[C---:B------:R-:W-:Y:S05]  /*4850*/  HMMA.16816.F32.BF16 R8, R112.reuse, R108, R8 ;  /* 0x0000006c7008723c */ /* 0x040fea0000041808 */
[----:B------:R-:W-:Y:S02]  /*4860*/  I2F R167, R167 ;  /* 0x000000a700a77306 */ /* 0x000fe40000201400 */
[C---:B------:R-:W-:Y:S01]  /*4870*/  IADD3 R109, R0.reuse, -0x21, RZ ;  /* 0xffffffdf006d7810 */ /* 0x040fe20007ffe0ff */
[-C--:B------:R-:W-:Y:S03]  /*4880*/  HMMA.16816.F32.BF16 R12, R112, R110.reuse, R12 ;  /* 0x0000006e700c723c */ /* 0x080fe6000004180c */
[----:B------:R-:W-:Y:S02]  /*4890*/  ISETP.GE.AND P1, PT, R109, RZ, PT ;  /* 0x000000ff6d00720c */ /* 0x000fe40003f26270 */
[----:B------:R-:W-:Y:S03]  /*48a0*/  IADD3 R108, R0, 0x20, RZ ;  /* 0x00000020006c7810 */ /* 0x000fe60007ffe0ff */
[----:B------:R-:W-:Y:S01]  /*48b0*/  FFMA.FTZ R5, R190, -UR4, R5 ;  /* 0x80000004be057c23 */ /* 0x000fe20008010005 */
[----:B------:R-:W-:Y:S01]  /*48c0*/  ISETP.GE.AND P0, PT, R108, RZ, PT ;  /* 0x000000ff6c00720c */ /* 0x000fe20003f06270 */
[C---:B------:R-:W-:Y:S04]  /*48d0*/  HMMA.16816.F32.BF16 R16, R104.reuse, R110, R16 ;  /* 0x0000006e6810723c */ /* 0x040fe80000041810 */
[----:B------:R-:W-:Y:S02]  /*48e0*/  FFMA.FTZ R6, R195, -UR4, R6 ;  /* 0x80000004c3067c23 */ /* 0x000fe40008010006 */
[----:B------:R-:W-:Y:S01]  /*48f0*/  FFMA.FTZ R7, R194, -UR4, R7 ;  /* 0x80000004c2077c23 */ /* 0x000fe20008010007 */
[----:B------:R-:W-:Y:S01]  /*4900*/  @!P1 IADD3 R109, -R0, 0x21, RZ ;  /* 0x00000021006d9810 */ /* 0x000fe20007ffe1ff */
[----:B------:R-:W-:Y:S01]  /*4910*/  FFMA.FTZ R4, R200, -UR4, R4 ;  /* 0x80000004c8047c23 */ /* 0x000fe20008010004 */
[-C--:B-1----:R-:W-:Y:S02]  /*4920*/  HMMA.16816.F32.BF16 R20, R104, R100.reuse, R20 ;  /* 0x000000646814723c */ /* 0x082fe40000041814 */
[----:B------:R-:W1:Y:S01]  /*4930*/  I2F R180, R109 ;  /* 0x0000006d00b47306 */ /* 0x000e620000201400 */
[----:B------:R-:W-:Y:S01]  /*4940*/  FFMA.FTZ R11, R197, -UR4, R11 ;  /* 0x80000004c50b7c23 */ /* 0x000fe2000801000b */
[----:B------:R-:W-:Y:S01]  /*4950*/  @!P0 IADD3 R108, -R0, -0x20, RZ ;  /* 0xffffffe0006c8810 */ /* 0x000fe20007ffe1ff */
[----:B------:R-:W-:Y:S01]  /*4960*/  FFMA.FTZ R10, R196, -UR4, R10 ;  /* 0x80000004c40a7c23 */ /* 0x000fe2000801000a */
[----:B------:R-:W-:Y:S01]  /*4970*/  ISETP.GE.AND P1, PT, R166, RZ, PT ;  /* 0x000000ffa600720c */ /* 0x000fe20003f26270 */
[----:B------:R-:W-:Y:S01]  /*4980*/  FFMA.FTZ R8, R179, -UR4, R8 ;  /* 0x80000004b3087c23 */ /* 0x000fe20008010008 */
[----:B------:R-:W-:Y:S01]  /*4990*/  ISETP.GE.AND P0, PT, R165, RZ, PT ;  /* 0x000000ffa500720c */ /* 0x000fe20003f06270 */
[C---:B------:R-:W-:Y:S01]  /*49a0*/  FFMA.FTZ R9, R178.reuse, -UR4, R9 ;  /* 0x80000004b2097c23 */ /* 0x040fe20008010009 */
[C---:B------:R-:W-:Y:S02]  /*49b0*/  HMMA.16816.F32.BF16 R24, R112.reuse, R100, R24 ;  /* 0x000000647018723c */ /* 0x040fe40000041818 */
[----:B------:R3:W1:Y:S02]  /*49c0*/  I2F R175, R108 ;  /* 0x0000006c00af7306 */ /* 0x0006640000201400 */
[----:B------:R-:W-:Y:S02]  /*49d0*/  FFMA.FTZ R14, R179, -UR4, R14 ;  /* 0x80000004b30e7c23 */ /* 0x000fe4000801000e */
[----:B------:R-:W-:Y:S01]  /*49e0*/  FFMA.FTZ R15, R178, -UR4, R15 ;  /* 0x80000004b20f7c23 */ /* 0x000fe2000801000f */
[C---:B------:R-:W-:Y:S01]  /*49f0*/  IADD3 R101, R0.reuse, 0x17, RZ ;  /* 0x0000001700657810 */ /* 0x040fe20007ffe0ff */
[----:B------:R-:W-:Y:S01]  /*4a00*/  FFMA.FTZ R12, R189, -UR4, R12 ;  /* 0x80000004bd0c7c23 */ /* 0x000fe2000801000c */
[----:B------:R-:W-:Y:S01]  /*4a10*/  IADD3 R100, R0, -0x28, RZ ;  /* 0xffffffd800647810 */ /* 0x000fe20007ffe0ff */
[-C--:B------:R-:W-:Y:S03]  /*4a20*/  HMMA.16816.F32.BF16 R28, R112, R102.reuse, R28 ;  /* 0x00000066701c723c */ /* 0x080fe6000004181c */
[----:B------:R-:W-:Y:S01]  /*4a30*/  FFMA.FTZ R13, R188, -UR4, R13 ;  /* 0x80000004bc0d7c23 */ /* 0x000fe2000801000d */
[----:B------:R-:W-:Y:S01]  /*4a40*/  @!P1 IADD3 R166, -R0, -0x1f, RZ ;  /* 0xffffffe100a69810 */ /* 0x000fe20007ffe1ff */
[----:B------:R-:W-:Y:S01]  /*4a50*/  FFMA.FTZ R19, R190, -UR4, R19 ;  /* 0x80000004be137c23 */ /* 0x000fe20008010013 */
[----:B------:R-:W-:Y:S01]  /*4a60*/  ISETP.GE.AND P1, PT, R101, RZ, PT ;  /* 0x000000ff6500720c */ /* 0x000fe20003f26270 */
[----:B------:R-:W-:Y:S01]  /*4a70*/  FFMA.FTZ R18, R200, -UR4, R18 ;  /* 0x80000004c8127c23 */ /* 0x000fe20008010012 */
[----:B------:R-:W-:Y:S01]  /*4a80*/  @!P0 IADD3 R165, -R0, -0x18, RZ ;  /* 0xffffffe800a58810 */ /* 0x000fe20007ffe1ff */
[----:B------:R-:W-:Y:S01]  /*4a90*/  FFMA.FTZ R16, R183, -UR4, R16 ;  /* 0x80000004b7107c23 */ /* 0x000fe20008010010 */
[----:B------:R-:W-:Y:S01]  /*4aa0*/  ISETP.GE.AND P0, PT, R100, RZ, PT ;  /* 0x000000ff6400720c */ /* 0x000fe20003f06270 */
[C---:B------:R-:W-:Y:S01]  /*4ab0*/  HMMA.16816.F32.BF16 R32, R104.reuse, R102, R32 ;  /* 0x000000666820723c */ /* 0x040fe20000041820 */
[----:B------:R1:W1:Y:S03]  /*4ac0*/  I2F R174, R166 ;  /* 0x000000a600ae7306 */ /* 0x0002660000201400 */
[----:B------:R-:W-:Y:S01]  /*4ad0*/  FFMA.FTZ R17, R181, -UR4, R17 ;  /* 0x80000004b5117c23 */ /* 0x000fe20008010011 */
[----:B---3--:R-:W3:Y:S01]  /*4ae0*/  LDSM.16.M88.4 R108, [R150+0x6800] ;  /* 0x00680000966c783b */ /* 0x008ee20000000200 */
[----:B------:R-:W-:Y:S02]  /*4af0*/  FFMA.FTZ R22, R183, -UR4, R22 ;  /* 0x80000004b7167c23 */ /* 0x000fe40008010016 */
[----:B------:R-:W-:Y:S01]  /*4b00*/  FFMA.FTZ R23, R181, -UR4, R23 ;  /* 0x80000004b5177c23 */ /* 0x000fe20008010017 */
[----:B------:R-:W-:Y:S02]  /*4b10*/  @!P1 IADD3 R101, -R0, -0x17, RZ ;  /* 0xffffffe900659810 */ /* 0x000fe40007ffe1ff */
[----:B------:R-:W-:Y:S01]  /*4b20*/  ISETP.GE.AND P1, PT, R168, RZ, PT ;  /* 0x000000ffa800720c */ /* 0x000fe20003f26270 */
[----:B------:R-:W-:Y:S01]  /*4b30*/  FFMA.FTZ R20, R192, -UR4, R20 ;  /* 0x80000004c0147c23 */ /* 0x000fe20008010014 */
[----:B------:R-:W-:Y:S01]  /*4b40*/  @!P0 IADD3 R100, -R0, 0x28, RZ ;  /* 0x0000002800648810 */ /* 0x000fe20007ffe1ff */
[----:B------:R-:W-:Y:S01]  /*4b50*/  FFMA.FTZ R21, R191, -UR4, R21 ;  /* 0x80000004bf157c23 */ /* 0x000fe20008010015 */
[----:B------:R-:W-:Y:S01]  /*4b60*/  I2F R173, R101 ;  /* 0x0000006500ad7306 */ /* 0x000fe20000201400 */
[----:B------:R-:W-:Y:S01]  /*4b70*/  FFMA.FTZ R26, R189, -UR4, R26 ;  /* 0x80000004bd1a7c23 */ /* 0x000fe2000801001a */
[----:B------:R-:W-:Y:S01]  /*4b80*/  ISETP.GE.AND P0, PT, R169, RZ, PT ;  /* 0x000000ffa900720c */ /* 0x000fe20003f06270 */
[----:B------:R-:W-:Y:S02]  /*4b90*/  FFMA.FTZ R27, R188, -UR4, R27 ;  /* 0x80000004bc1b7c23 */ /* 0x000fe4000801001b */
[----:B------:R-:W-:Y:S02]  /*4ba0*/  FFMA.FTZ R24, R184, -UR4, R24 ;  /* 0x80000004b8187c23 */ /* 0x000fe40008010018 */
[----:B------:R-:W-:Y:S02]  /*4bb0*/  FFMA.FTZ R25, R186, -UR4, R25 ;  /* 0x80000004ba197c23 */ /* 0x000fe40008010019 */
[----:B------:R-:W-:Y:S01]  /*4bc0*/  FFMA.FTZ R30, R184, -UR4, R30 ;  /* 0x80000004b81e7c23 */ /* 0x000fe2000801001e */
[----:B------:R4:W-:Y:S01]  /*4bd0*/  I2F R172, R100 ;  /* 0x0000006400ac7306 */ /* 0x0009e20000201400 */
[----:B------:R-:W-:Y:S01]  /*4be0*/  FFMA.FTZ R31, R186, -UR4, R31 ;  /* 0x80000004ba1f7c23 */ /* 0x000fe2000801001f */
[C---:B-1----:R-:W-:Y:S01]  /*4bf0*/  IADD3 R166, R0.reuse, -0x30, RZ ;  /* 0xffffffd000a67810 */ /* 0x042fe20007ffe0ff */
[----:B------:R-:W-:Y:S01]  /*4c00*/  FFMA.FTZ R28, R193, -UR4, R28 ;  /* 0x80000004c11c7c23 */ /* 0x000fe2000801001c */
[----:B------:R-:W-:Y:S01]  /*4c10*/  @!P1 IADD3 R168, -R0, -0x10, RZ ;  /* 0xfffffff000a89810 */ /* 0x000fe20007ffe1ff */
[----:B------:R-:W-:Y:S01]  /*4c20*/  FFMA.FTZ R29, R187, -UR4, R29 ;  /* 0x80000004bb1d7c23 */ /* 0x000fe2000801001d */
[----:B------:R-:W-:Y:S01]  /*4c30*/  ISETP.GE.AND P5, PT, R166, RZ, PT ;  /* 0x000000ffa600720c */ /* 0x000fe20003fa6270 */
[----:B------:R-:W-:Y:S01]  /*4c40*/  FFMA.FTZ R34, R192, -UR4, R34 ;  /* 0x80000004c0227c23 */ /* 0x000fe20008010022 */
[----:B------:R-:W-:Y:S01]  /*4c50*/  @!P0 IADD3 R169, -R0, -0xf, RZ ;  /* 0xfffffff100a98810 */ /* 0x000fe20007ffe1ff */
[----:B------:R-:W-:Y:S01]  /*4c60*/  FFMA.FTZ R35, R191, -UR4, R35 ;  /* 0x80000004bf237c23 */ /* 0x000fe20008010023 */
[----:B------:R1:W1:Y:S01]  /*4c70*/  I2F R176, R165 ;  /* 0x000000a500b07306 */ /* 0x0002620000201400 */
[----:B------:R-:W-:Y:S01]  /*4c80*/  FFMA.FTZ R32, R182, -UR4, R32 ;  /* 0x80000004b6207c23 */ /* 0x000fe20008010020 */
[----:B------:R-:W-:Y:S01]  /*4c90*/  PLOP3.LUT P0, PT, PT, PT, UP0, 0x80, 0x0 ;  /* 0x000000000000781c */ /* 0x000fe20003f0f008 */
[----:B--2---:R-:W-:Y:S06]  /*4ca0*/  FFMA.FTZ R33, R177, -UR4, R33 ;  /* 0x80000004b1217c23 */ /* 0x004fec0008010021 */
[C---:B------:R-:W-:Y:S01]  /*4cb0*/  @!P5 IADD3 R166, -R0.reuse, 0x30, RZ ;  /* 0x0000003000a6d810 */ /* 0x040fe20007ffe1ff */
[-C--:B---3--:R-:W-:Y:S01]  /*4cc0*/  HMMA.16816.F32.BF16 R36, R104, R108.reuse, R36 ;  /* 0x0000006c6824723c */ /* 0x088fe20000041824 */
[----:B------:R-:W-:Y:S01]  /*4cd0*/  I2F R168, R168 ;  /* 0x000000a800a87306 */ /* 0x000fe20000201400 */
[----:B----4-:R-:W2:Y:S06]  /*4ce0*/  LDSM.16.M88.4 R100, [R150+0x6c00] ;  /* 0x006c00009664783b */ /* 0x010eac0000000200 */
[C---:B------:R-:W-:Y:S03]  /*4cf0*/  HMMA.16816.F32.BF16 R40, R112.reuse, R108, R40 ;  /* 0x0000006c7028723c */ /* 0x040fe60000041828 */
[----:B------:R-:W-:Y:S01]  /*4d00*/  I2F R166, R166 ;  /* 0x000000a600a67306 */ /* 0x000fe20000201400 */
[----:B-1----:R-:W-:Y:S04]  /*4d10*/  IADD3 R165, R0, -0x29, RZ ;  /* 0xffffffd700a57810 */ /* 0x002fe80007ffe0ff */
[-C--:B------:R-:W-:Y:S03]  /*4d20*/  HMMA.16816.F32.BF16 R44, R112, R110.reuse, R44 ;  /* 0x0000006e702c723c */ /* 0x080fe6000004182c */
[----:B------:R-:W-:Y:S02]  /*4d30*/  ISETP.GE.AND P6, PT, R165, RZ, PT ;  /* 0x000000ffa500720c */ /* 0x000fe40003fc6270 */
[----:B------:R-:W-:Y:S03]  /*4d40*/  I2F R169, R169 ;  /* 0x000000a900a97306 */ /* 0x000fe60000201400 */
[----:B------:R-:W-:Y:S01]  /*4d50*/  FFMA.FTZ R38, R182, -UR4, R38 ;  /* 0x80000004b6267c23 */ /* 0x000fe20008010026 */
[C---:B------:R-:W-:Y:S04]  /*4d60*/  HMMA.16816.F32.BF16 R48, R104.reuse, R110, R48 ;  /* 0x0000006e6830723c */ /* 0x040fe80000041830 */
[----:B------:R-:W-:Y:S02]  /*4d70*/  FFMA.FTZ R39, R177, -UR4, R39 ;  /* 0x80000004b1277c23 */ /* 0x000fe40008010027 */
[----:B------:R-:W-:Y:S01]  /*4d80*/  FFMA.FTZ R36, R185, -UR4, R36 ;  /* 0x80000004b9247c23 */ /* 0x000fe20008010024 */
[----:B------:R-:W-:Y:S01]  /*4d90*/  @!P6 IADD3 R165, -R0, 0x29, RZ ;  /* 0x0000002900a5e810 */ /* 0x000fe20007ffe1ff */
[----:B------:R-:W-:Y:S04]  /*4da0*/  FFMA.FTZ R37, R180, -UR4, R37 ;  /* 0x80000004b4257c23 */ /* 0x000fe80008010025 */
[----:B------:R-:W-:Y:S01]  /*4db0*/  FFMA.FTZ R42, R193, -UR4, R42 ;  /* 0x80000004c12a7c23 */ /* 0x000fe2000801002a */
[----:B------:R-:W1:Y:S01]  /*4dc0*/  I2F R165, R165 ;  /* 0x000000a500a57306 */ /* 0x000e620000201400 */
[----:B------:R-:W-:Y:S02]  /*4dd0*/  FFMA.FTZ R43, R187, -UR4, R43 ;  /* 0x80000004bb2b7c23 */ /* 0x000fe4000801002b */
[C---:B------:R-:W-:Y:S02]  /*4de0*/  FFMA.FTZ R40, R175.reuse, -UR4, R40 ;  /* 0x80000004af287c23 */ /* 0x040fe40008010028 */
[C---:B------:R-:W-:Y:S01]  /*4df0*/  FFMA.FTZ R41, R174.reuse, -UR4, R41 ;  /* 0x80000004ae297c23 */ /* 0x040fe20008010029 */
[-C--:B--2---:R-:W-:Y:S03]  /*4e00*/  HMMA.16816.F32.BF16 R52, R104, R100.reuse, R52 ;  /* 0x000000646834723c */ /* 0x084fe60000041834 */
[----:B------:R-:W-:Y:S02]  /*4e10*/  FFMA.FTZ R46, R175, -UR4, R46 ;  /* 0x80000004af2e7c23 */ /* 0x000fe4000801002e */
[----:B------:R-:W-:Y:S02]  /*4e20*/  FFMA.FTZ R47, R174, -UR4, R47 ;  /* 0x80000004ae2f7c23 */ /* 0x000fe4000801002f */
[----:B------:R-:W-:Y:S01]  /*4e30*/  FFMA.FTZ R44, R176, -UR4, R44 ;  /* 0x80000004b02c7c23 */ /* 0x000fe2000801002c */
[C---:B------:R-:W-:Y:S04]  /*4e40*/  HMMA.16816.F32.BF16 R56, R112.reuse, R100, R56 ;  /* 0x000000647038723c */ /* 0x040fe80000041838 */
[----:B------:R-:W-:Y:S02]  /*4e50*/  FFMA.FTZ R45, R173, -UR4, R45 ;  /* 0x80000004ad2d7c23 */ /* 0x000fe4000801002d */
[----:B------:R-:W-:Y:S02]  /*4e60*/  FFMA.FTZ R50, R185, -UR4, R50 ;  /* 0x80000004b9327c23 */ /* 0x000fe40008010032 */
[----:B------:R-:W-:Y:S01]  /*4e70*/  FFMA.FTZ R51, R180, -UR4, R51 ;  /* 0x80000004b4337c23 */ /* 0x000fe20008010033 */
[-C--:B------:R-:W-:Y:S03]  /*4e80*/  HMMA.16816.F32.BF16 R60, R112, R102.reuse, R60 ;  /* 0x00000066703c723c */ /* 0x080fe6000004183c */
[C---:B------:R-:W-:Y:S02]  /*4e90*/  FFMA.FTZ R48, R172.reuse, -UR4, R48 ;  /* 0x80000004ac307c23 */ /* 0x040fe40008010030 */
[C---:B-1----:R-:W-:Y:S02]  /*4ea0*/  FFMA.FTZ R49, R165.reuse, -UR4, R49 ;  /* 0x80000004a5317c23 */ /* 0x042fe40008010031 */
[----:B------:R-:W-:Y:S01]  /*4eb0*/  FFMA.FTZ R54, R172, -UR4, R54 ;  /* 0x80000004ac367c23 */ /* 0x000fe20008010036 */
[----:B------:R-:W-:Y:S04]  /*4ec0*/  HMMA.16816.F32.BF16 R64, R104, R102, R64 ;  /* 0x000000666840723c */ /* 0x000fe80000041840 */
[----:B------:R-:W-:Y:S02]  /*4ed0*/  FFMA.FTZ R55, R165, -UR4, R55 ;  /* 0x80000004a5377c23 */ /* 0x000fe40008010037 */
[----:B------:R-:W-:Y:S02]  /*4ee0*/  FFMA.FTZ R52, R166, -UR4, R52 ;  /* 0x80000004a6347c23 */ /* 0x000fe40008010034 */
[----:B------:R-:W-:Y:S04]  /*4ef0*/  FFMA.FTZ R53, R167, -UR4, R53 ;  /* 0x80000004a7357c23 */ /* 0x000fe80008010035 */
        /* <DEDUP_REMOVED lines=23> */
.L_x_722:
[----:B------:R-:W-:Y:S01]  /*5070*/  IADD3 R0, R237, UR8, RZ ;  /* 0x00000008ed007c10 */ /* 0x000fe2000fffe0ff */
[----:B------:R-:W1:Y:S01]  /*5080*/  S2R R109, SR_TID.X ;  /* 0x00000000006d7919 */ /* 0x000e620000002100 */
[----:B------:R-:W-:Y:S02]  /*5090*/  UIADD3 UR8, -UR10, UR5, -UR11 ;  /* 0x000000050a087290 */ /* 0x000fe4000fffe90b */
        /* <DEDUP_REMOVED lines=8> */
[----:B------:R-:W-:Y:S01]  /*5120*/  UIADD3 UR8, UR5, 0x1, -UR11 ;  /* 0x0000000105087890 */ /* 0x000fe2000fffe80b */
[----:B------:R-:W-:Y:S02]  /*5130*/  IMNMX R107, RZ, R107, !PT ;  /* 0x0000006bff6b7217 */ /* 0x000fe40007800200 */
[----:B------:R-:W-:Y:S01]  /*5140*/  IMNMX R105, RZ, R105, !PT ;  /* 0x00000069ff697217 */ /* 0x000fe20007800200 */
[----:B------:R-:W-:Y:S01]  /*5150*/  UIADD3 UR8, UR8, UR60, URZ ;  /* 0x0000003c08087290 */ /* 0x000fe2000fffe03f */
[----:B------:R-:W-:Y:S05]  /*5160*/  IMNMX R103, RZ, R103, !PT ;  /* 0x00000067ff677217 */ /* 0x000fea0007800200 */
[----:B------:R-:W-:Y:S01]  /*5170*/  IADD3 R106, R0, UR8, RZ ;  /* 0x00000008006a7c10 */ /* 0x000fe2000fffe0ff */
[----:B-1----:R-:W-:Y:S01]  /*5180*/  IMAD.SHL.U32 R0, R109, 0x2, RZ ;  /* 0x000000026d007824 */ /* 0x002fe200078e00ff */
[----:B------:R-:W-:Y:S02]  /*5190*/  IADD3 R108, R102, UR8, RZ ;  /* 0x00000008666c7c10 */ /* 0x000fe4000fffe0ff */
[----:B------:R-:W-:Y:S02]  /*51a0*/  IMNMX R106, R106, UR5, PT ;  /* 0x000000056a6a7c17 */ /* 0x000fe4000b800200 */
[----:B------:R-:W-:Y:S02]  /*51b0*/  LOP3.LUT R0, R0, 0x6, RZ, 0xc0, !PT ;  /* 0x0000000600007812 */ /* 0x000fe400078ec0ff */
[----:B------:R-:W-:Y:S02]  /*51c0*/  IADD3 R102, R101, UR8, RZ ;  /* 0x0000000865667c10 */ /* 0x000fe4000fffe0ff */
[----:B------:R-:W-:Y:S01]  /*51d0*/  IADD3 R100, R100, UR8, RZ ;  /* 0x0000000864647c10 */ /* 0x000fe2000fffe0ff */
[----:B------:R-:W-:Y:S01]  /*51e0*/  IMAD R0, R245, 0x40, R0 ;  /* 0x00000040f5007824 */ /* 0x000fe200078e0200 */
[----:B------:R-:W-:Y:S02]  /*51f0*/  IMNMX R101, RZ, R104, !PT ;  /* 0x00000068ff657217 */ /* 0x000fe40007800200 */
[----:B------:R-:W-:Y:S02]  /*5200*/  IMNMX R104, R108, UR5, PT ;  /* 0x000000056c687c17 */ /* 0x000fe4000b800200 */
[----:B------:R-:W-:Y:S02]  /*5210*/  IADD3 R0, R0, UR9, RZ ;  /* 0x0000000900007c10 */ /* 0x000fe4000fffe0ff */
[----:B------:R-:W-:Y:S02]  /*5220*/  IMNMX R102, R102, UR5, PT ;  /* 0x0000000566667c17 */ /* 0x000fe4000b800200 */
[C---:B------:R-:W-:Y:S02]  /*5230*/  ISETP.GE.AND P0, PT, R0.reuse, R107, PT ;  /* 0x0000006b0000720c */ /* 0x040fe40003f06270 */
[C---:B------:R-:W-:Y:S02]  /*5240*/  IADD3 R170, R0.reuse, 0x1, RZ ;  /* 0x0000000100aa7810 */ /* 0x040fe40007ffe0ff */
[C---:B------:R-:W-:Y:S02]  /*5250*/  IADD3 R169, R0.reuse, 0x8, RZ ;  /* 0x0000000800a97810 */ /* 0x040fe40007ffe0ff */
[C---:B------:R-:W-:Y:S02]  /*5260*/  IADD3 R168, R0.reuse, 0x9, RZ ;  /* 0x0000000900a87810 */ /* 0x040fe40007ffe0ff */
[C---:B------:R-:W-:Y:S02]  /*5270*/  IADD3 R167, R0.reuse, 0x10, RZ ;  /* 0x0000001000a77810 */ /* 0x040fe40007ffe0ff */
[----:B------:R-:W-:Y:S02]  /*5280*/  ISETP.GE.OR P0, PT, R0, R106, !P0 ;  /* 0x0000006a0000720c */ /* 0x000fe40004706670 */
[----:B------:R-:W-:Y:S02]  /*5290*/  IMNMX R100, R100, UR5, PT ;  /* 0x0000000564647c17 */ /* 0x000fe4000b800200 */
        /* <DEDUP_REMOVED lines=201> */
.L_x_723:
        /* <DEDUP_REMOVED lines=35> */
[----:B------:R-:W-:Y:S02]  /*6160*/  FFMA.FTZ R12, R12, c[0x0][0x23c], -R16 ;  /* 0x00008f000c0c7a23 */ /* 0x000fe40000010810 */
[----:B--2---:R-:W-:Y:S02]  /*6170*/  IMAD.U32 R4, RZ, RZ, UR31 ;  /* 0x0000001fff047e24 */ /* 0x004fe4000f8e00ff */
[----:B------:R-:W-:Y:S01]  /*6180*/  FFMA.FTZ R15, R15, c[0x0][0x23c], -R0 ;  /* 0x00008f000f0f7a23 */ /* 0x000fe20000010800 */
[----:B------:R1:W-:Y:S01]  /*6190*/  MUFU.EX2 R197, R12 ;  /* 0x0000000c00c57308 */ /* 0x0003e20000000800 */
[----:B------:R-:W-:Y:S02]  /*61a0*/  FFMA.FTZ R28, R28, c[0x0][0x23c], -R16 ;  /* 0x00008f001c1c7a23 */ /* 0x000fe40000010810 */
[----:B---3--:R-:W-:Y:S02]  /*61b0*/  IMAD.U32 R7, RZ, RZ, UR7 ;  /* 0x00000007ff077e24 */ /* 0x008fe4000f8e00ff */
[--C-:B------:R-:W-:Y:S02]  /*61c0*/  FFMA.FTZ R30, R30, c[0x0][0x23c], -R0.reuse ;  /* 0x00008f001e1e7a23 */ /* 0x100fe40000010800 */
[----:B------:R-:W-:Y:S02]  /*61d0*/  FFMA.FTZ R31, R31, c[0x0][0x23c], -R0 ;  /* 0x00008f001f1f7a23 */ /* 0x000fe40000010800 */
[----:B------:R-:W-:Y:S01]  /*61e0*/  FFMA.FTZ R24, R24, c[0x0][0x23c], -R16 ;  /* 0x00008f0018187a23 */ /* 0x000fe20000010810 */
[----:B------:R2:W-:Y:S01]  /*61f0*/  MUFU.EX2 R196, R15 ;  /* 0x0000000f00c47308 */ /* 0x0005e20000000800 */
[----:B------:R-:W-:Y:S02]  /*6200*/  FFMA.FTZ R27, R27, c[0x0][0x23c], -R0 ;  /* 0x00008f001b1b7a23 */ /* 0x000fe40000010800 */
[----:B------:R-:W-:Y:S02]  /*6210*/  FFMA.FTZ R174, R13, c[0x0][0x23c], -R16 ;  /* 0x00008f000dae7a23 */ /* 0x000fe40000010810 */
[----:B------:R-:W-:Y:S02]  /*6220*/  FFMA.FTZ R175, R10, c[0x0][0x23c], -R0 ;  /* 0x00008f000aaf7a23 */ /* 0x000fe40000010800 */
[----:B------:R-:W-:Y:S02]  /*6230*/  FFMA.FTZ R166, R9, c[0x0][0x23c], -R16 ;  /* 0x00008f0009a67a23 */ /* 0x000fe40000010810 */
[----:B------:R-:W-:Y:S01]  /*6240*/  FFMA.FTZ R185, R26, c[0x0][0x23c], -R0 ;  /* 0x00008f001ab97a23 */ /* 0x000fe20000010800 */
[----:B------:R3:W-:Y:S01]  /*6250*/  MUFU.EX2 R198, R23 ;  /* 0x0000001700c67308 */ /* 0x0007e20000000800 */
[----:B------:R-:W-:Y:S02]  /*6260*/  FFMA.FTZ R183, R29, c[0x0][0x23c], -R16 ;  /* 0x00008f001db77a23 */ /* 0x000fe40000010810 */
[----:B------:R-:W-:Y:S02]  /*6270*/  FFMA.FTZ R63, R63, c[0x0][0x23c], -R0 ;  /* 0x00008f003f3f7a23 */ /* 0x000fe40000010800 */
[--C-:B-1----:R-:W-:Y:S02]  /*6280*/  FFMA.FTZ R12, R17, c[0x0][0x23c], -R101.reuse ;  /* 0x00008f00110c7a23 */ /* 0x102fe40000010865 */
[--C-:B------:R-:W-:Y:S02]  /*6290*/  FFMA.FTZ R17, R8, c[0x0][0x23c], -R16.reuse ;  /* 0x00008f0008117a23 */ /* 0x100fe40000010810 */
[----:B------:R-:W-:Y:S01]  /*62a0*/  FFMA.FTZ R172, R25, c[0x0][0x23c], -R16 ;  /* 0x00008f0019ac7a23 */ /* 0x000fe20000010810 */
[----:B------:R1:W-:Y:S01]  /*62b0*/  MUFU.EX2 R199, R18 ;  /* 0x0000001200c77308 */ /* 0x0003e20000000800 */
[----:B------:R-:W-:Y:S02]  /*62c0*/  FFMA.FTZ R36, R36, c[0x0][0x23c], -R101 ;  /* 0x00008f0024247a23 */ /* 0x000fe40000010865 */
[--C-:B------:R-:W-:Y:S02]  /*62d0*/  FFMA.FTZ R38, R38, c[0x0][0x23c], -R100.reuse ;  /* 0x00008f0026267a23 */ /* 0x100fe40000010864 */
[--C-:B--2---:R-:W-:Y:S02]  /*62e0*/  FFMA.FTZ R15, R6, c[0x0][0x23c], -R100.reuse ;  /* 0x00008f00060f7a23 */ /* 0x104fe40000010864 */
[----:B------:R-:W-:Y:S02]  /*62f0*/  IMAD R6, R4, 0x2, R245 ;  /* 0x0000000204067824 */ /* 0x000fe400078e02f5 */
[----:B------:R-:W-:Y:S01]  /*6300*/  IMAD.WIDE.U32 R4, R247, -0x2daee0ad, RZ ;  /* 0xd2511f53f7047825 */ /* 0x000fe200078e00ff */
[----:B------:R2:W-:Y:S03]  /*6310*/  MUFU.EX2 R192, R15 ;  /* 0x0000000f00c07308 */ /* 0x0005e60000000800 */
[----:B------:R-:W-:Y:S01]  /*6320*/  FFMA.FTZ R35, R35, c[0x0][0x23c], -R100 ;  /* 0x00008f0023237a23 */ /* 0x000fe20000010864 */
[----:B------:R-:W-:Y:S01]  /*6330*/  LOP3.LUT R21, R4, UR51, RZ, 0x3c, !PT ;  /* 0x0000003304157c12 */ /* 0x000fe2000f8e3cff */
[----:B------:R-:W-:Y:S02]  /*6340*/  IMAD R4, R7, 0x8, R249 ;  /* 0x0000000807047824 */ /* 0x000fe400078e02f9 */
[----:B------:R-:W-:Y:S02]  /*6350*/  IMAD.SHL.U32 R6, R6, 0x2, RZ ;  /* 0x0000000206067824 */ /* 0x000fe400078e00ff */
[--C-:B------:R-:W-:Y:S01]  /*6360*/  FFMA.FTZ R7, R11, c[0x0][0x23c], -R0.reuse ;  /* 0x00008f000b077a23 */ /* 0x100fe20000010800 */
[----:B------:R4:W-:Y:S01]  /*6370*/  MUFU.EX2 R193, R12 ;  /* 0x0000000c00c17308 */ /* 0x0009e20000000800 */
[----:B---3--:R-:W-:Y:S01]  /*6380*/  FFMA.FTZ R23, R14, c[0x0][0x23c], -R0 ;  /* 0x00008f000e177a23 */ /* 0x008fe20000010800 */
[----:B------:R-:W-:Y:S01]  /*6390*/  IADD3 R14, R4, 0x4, RZ ;  /* 0x00000004040e7810 */ /* 0x000fe20007ffe0ff */
[--C-:B------:R-:W-:Y:S01]  /*63a0*/  FFMA.FTZ R48, R48, c[0x0][0x23c], -R101.reuse ;  /* 0x00008f0030307a23 */ /* 0x100fe20000010865 */
[----:B------:R-:W-:Y:S01]  /*63b0*/  IADD3 R8, R6, 0x1, RZ ;  /* 0x0000000106087810 */ /* 0x000fe20007ffe0ff */
[----:B------:R-:W-:Y:S01]  /*63c0*/  FFMA.FTZ R51, R51, c[0x0][0x23c], -R100 ;  /* 0x00008f0033337a23 */ /* 0x000fe20000010864 */
[C---:B------:R-:W-:Y:S01]  /*63d0*/  LOP3.LUT R6, R5.reuse, UR32, R6, 0x96, !PT ;  /* 0x0000002005067c12 */ /* 0x040fe2000f8e9606 */
[----:B------:R-:W-:Y:S01]  /*63e0*/  FFMA.FTZ R50, R50, c[0x0][0x23c], -R100 ;  /* 0x00008f0032327a23 */ /* 0x000fe20000010864 */
[----:B------:R-:W-:Y:S01]  /*63f0*/  LOP3.LUT R8, R5, UR32, R8, 0x96, !PT ;  /* 0x0000002005087c12 */ /* 0x000fe2000f8e9608 */
[----:B------:R-:W-:Y:S01]  /*6400*/  IMAD.WIDE.U32 R4, R4, -0x326172a9, RZ ;  /* 0xcd9e8d5704047825 */ /* 0x000fe200078e00ff */
[----:B------:R3:W3:Y:S03]  /*6410*/  MUFU.EX2 R205, R19 ;  /* 0x0000001300cd7308 */ /* 0x0006e60000000800 */
[----:B------:R-:W-:Y:S01]  /*6420*/  FFMA.FTZ R44, R44, c[0x0][0x23c], -R16 ;  /* 0x00008f002c2c7a23 */ /* 0x000fe20000010810 */
[-C--:B-1----:R-:W-:Y:S01]  /*6430*/  LOP3.LUT R18, R5, R244.reuse, RZ, 0x3c, !PT ;  /* 0x000000f405127212 */ /* 0x082fe200078e3cff */
[----:B--2---:R-:W-:Y:S04]  /*6440*/  IMAD.WIDE.U32 R14, R14, -0x326172a9, RZ ;  /* 0xcd9e8d570e0e7825 */ /* 0x004fe800078e00ff */
[----:B------:R-:W-:Y:S01]  /*6450*/  FFMA.FTZ R47, R47, c[0x0][0x23c], -R0 ;  /* 0x00008f002f2f7a23 */ /* 0x000fe20000010800 */
[----:B------:R1:W-:Y:S01]  /*6460*/  MUFU.EX2 R201, R20 ;  /* 0x0000001400c97308 */ /* 0x0003e20000000800 */
[----:B------:R-:W-:Y:S02]  /*6470*/  FFMA.FTZ R39, R39, c[0x0][0x23c], -R100 ;  /* 0x00008f0027277a23 */ /* 0x000fe40000010864 */
[--C-:B------:R-:W-:Y:S01]  /*6480*/  FFMA.FTZ R171, R37, c[0x0][0x23c], -R101.reuse ;  /* 0x00008f0025ab7a23 */ /* 0x100fe20000010865 */
[----:B----4-:R-:W-:Y:S01]  /*6490*/  LOP3.LUT R12, R15, R244, RZ, 0x3c, !PT ;  /* 0x000000f40f0c7212 */ /* 0x010fe200078e3cff */
[----:B------:R-:W-:Y:S04]  /*64a0*/  IMAD.WIDE.U32 R10, R6, -0x326172a9, RZ ;  /* 0xcd9e8d57060a7825 */ /* 0x000fe800078e00ff */
[----:B------:R-:W-:Y:S01]  /*64b0*/  IMAD.WIDE.U32 R12, R12, -0x2daee0ad, RZ ;  /* 0xd2511f530c0c7825 */ /* 0x000fe200078e00ff */
[----:B------:R2:W-:Y:S03]  /*64c0*/  MUFU.EX2 R189, R7 ;  /* 0x0000000700bd7308 */ /* 0x0005e60000000800 */
[--C-:B------:R-:W-:Y:S01]  /*64d0*/  FFMA.FTZ R49, R49, c[0x0][0x23c], -R101.reuse ;  /* 0x00008f0031317a23 */ /* 0x100fe20000010865 */
[C---:B------:R-:W-:Y:S01]  /*64e0*/  LOP3.LUT R5, R21.reuse, R13, RZ, 0x3c, !PT ;  /* 0x0000000d15057212 */ /* 0x040fe200078e3cff */
[----:B---3--:R-:W-:Y:S04]  /*64f0*/  IMAD.WIDE.U32 R18, R18, -0x2daee0ad, RZ ;  /* 0xd2511f5312127825 */ /* 0x008fe800078e00ff */
[----:B------:R-:W-:Y:S01]  /*6500*/  FFMA.FTZ R40, R40, c[0x0][0x23c], -R16 ;  /* 0x00008f0028287a23 */ /* 0x000fe20000010810 */
[----:B------:R-:W-:Y:S01]  /*6510*/  LOP3.LUT R6, R21, R19, RZ, 0x3c, !PT ;  /* 0x0000001315067212 */ /* 0x000fe200078e3cff */
[----:B------:R3:W-:Y:S01]  /*6520*/  MUFU.EX2 R210, R28 ;  /* 0x0000001c00d27308 */ /* 0x0007e20000000800 */
[----:B------:R-:W-:Y:S01]  /*6530*/  IMAD.WIDE.U32 R8, R8, -0x326172a9, RZ ;  /* 0xcd9e8d5708087825 */ /* 0x000fe200078e00ff */
[C---:B-1----:R-:W-:Y:S02]  /*6540*/  LOP3.LUT R20, R11.reuse, UR26, R4, 0x96, !PT ;  /* 0x0000001a0b147c12 */ /* 0x042fe4000f8e9604 */
[----:B------:R-:W-:Y:S01]  /*6550*/  LOP3.LUT R11, R11, UR26, R14, 0x96, !PT ;  /* 0x0000001a0b0b7c12 */ /* 0x000fe2000f8e960e */
[----:B------:R-:W-:Y:S01]  /*6560*/  FFMA.FTZ R43, R43, c[0x0][0x23c], -R0 ;  /* 0x00008f002b2b7a23 */ /* 0x000fe20000010800 */
[----:B------:R-:W-:Y:S01]  /*6570*/  LOP3.LUT R15, R9, UR26, R4, 0x96, !PT ;  /* 0x0000001a090f7c12 */ /* 0x000fe2000f8e9604 */
[----:B------:R-:W-:Y:S01]  /*6580*/  IMAD.WIDE.U32 R4, R5, -0x326172a9, RZ ;  /* 0xcd9e8d5705047825 */ /* 0x000fe200078e00ff */
[----:B------:R-:W-:Y:S02]  /*6590*/  LOP3.LUT R9, R9, UR26, R14, 0x96, !PT ;  /* 0x0000001a09097c12 */ /* 0x000fe4000f8e960e */
[----:B------:R1:W-:Y:S01]  /*65a0*/  MUFU.EX2 R203, R30 ;  /* 0x0000001e00cb7308 */ /* 0x0003e20000000800 */
[----:B------:R-:W-:Y:S01]  /*65b0*/  IMAD.WIDE.U32 R20, R20, -0x2daee0ad, RZ ;  /* 0xd2511f5314147825 */ /* 0x000fe200078e00ff */
[----:B------:R-:W-:Y:S03]  /*65c0*/  LOP3.LUT R26, R5, UR25, R8, 0x96, !PT ;  /* 0x00000019051a7c12 */ /* 0x000fe6000f8e9608 */
[----:B--2---:R-:W-:Y:S01]  /*65d0*/  IMAD.WIDE.U32 R6, R6, -0x326172a9, RZ ;  /* 0xcd9e8d5706067825 */ /* 0x004fe200078e00ff */
[----:B------:R-:W-:Y:S04]  /*65e0*/  LOP3.LUT R22, R21, UR24, R18, 0x96, !PT ;  /* 0x0000001815167c12 */ /* 0x000fe8000f8e9612 */
[----:B------:R2:W4:Y:S01]  /*65f0*/  MUFU.EX2 R214, R32 ;  /* 0x0000002000d67308 */ /* 0x0005220000000800 */
[--C-:B------:R-:W-:Y:S02]  /*6600*/  FFMA.FTZ R52, R52, c[0x0][0x23c], -R101.reuse ;  /* 0x00008f0034347a23 */ /* 0x100fe40000010865 */
[----:B------:R-:W-:Y:S01]  /*6610*/  FFMA.FTZ R101, R53, c[0x0][0x23c], -R101 ;  /* 0x00008f0035657a23 */ /* 0x000fe20000010865 */
[----:B---3--:R-:W-:Y:S01]  /*6620*/  LOP3.LUT R28, R5, UR25, R10, 0x96, !PT ;  /* 0x00000019051c7c12 */ /* 0x008fe2000f8e960a */
[----:B------:R-:W-:Y:S02]  /*6630*/  FFMA.FTZ R46, R46, c[0x0][0x23c], -R0 ;  /* 0x00008f002e2e7a23 */ /* 0x000fe40000010800 */
[--C-:B------:R-:W-:Y:S02]  /*6640*/  FFMA.FTZ R55, R55, c[0x0][0x23c], -R100.reuse ;  /* 0x00008f0037377a23 */ /* 0x100fe40000010864 */
[----:B------:R-:W-:Y:S01]  /*6650*/  FFMA.FTZ R100, R54, c[0x0][0x23c], -R100 ;  /* 0x00008f0036647a23 */ /* 0x000fe20000010864 */
[----:B------:R3:W-:Y:S01]  /*6660*/  MUFU.EX2 R209, R31 ;  /* 0x0000001f00d17308 */ /* 0x0007e20000000800 */
[----:B------:R-:W-:Y:S02]  /*6670*/  FFMA.FTZ R45, R45, c[0x0][0x23c], -R16 ;  /* 0x00008f002d2d7a23 */ /* 0x000fe40000010810 */
[----:B------:R-:W-:Y:S01]  /*6680*/  FFMA.FTZ R42, R42, c[0x0][0x23c], -R0 ;  /* 0x00008f002a2a7a23 */ /* 0x000fe20000010800 */
[----:B-1----:R-:W-:Y:S01]  /*6690*/  LOP3.LUT R30, R7, UR25, R10, 0x96, !PT ;  /* 0x00000019071e7c12 */ /* 0x002fe2000f8e960a */
[----:B------:R-:W-:Y:S04]  /*66a0*/  IMAD.WIDE.U32 R10, R11, -0x2daee0ad, RZ ;  /* 0xd2511f530b0a7825 */ /* 0x000fe800078e00ff */
[----:B------:R-:W-:Y:S01]  /*66b0*/  FFMA.FTZ R41, R41, c[0x0][0x23c], -R16 ;  /* 0x00008f0029297a23 */ /* 0x000fe20000010810 */
[----:B------:R-:W-:Y:S01]  /*66c0*/  LOP3.LUT R13, R11, UR24, R12, 0x96, !PT ;  /* 0x000000180b0d7c12 */ /* 0x000fe2000f8e960c */
[----:B------:R1:W-:Y:S01]  /*66d0*/  MUFU.EX2 R187, R23 ;  /* 0x0000001700bb7308 */ /* 0x0003e20000000800 */
[----:B------:R-:W-:Y:S01]  /*66e0*/  FFMA.FTZ R59, R59, c[0x0][0x23c], -R0 ;  /* 0x00008f003b3b7a23 */ /* 0x000fe20000010800 */
[----:B--2---:R-:W-:Y:S01]  /*66f0*/  LOP3.LUT R32, R7, UR25, R8, 0x96, !PT ;  /* 0x0000001907207c12 */ /* 0x004fe2000f8e9608 */
[----:B------:R-:W-:Y:S04]  /*6700*/  IMAD.WIDE.U32 R14, R15, -0x2daee0ad, RZ ;  /* 0xd2511f530f0e7825 */ /* 0x000fe800078e00ff */
[----:B------:R-:W-:Y:S01]  /*6710*/  IMAD.WIDE.U32 R8, R9, -0x2daee0ad, RZ ;  /* 0xd2511f5309087825 */ /* 0x000fe200078e00ff */
[----:B------:R-:W-:Y:S02]  /*6720*/  LOP3.LUT R21, R15, UR24, R18, 0x96, !PT ;  /* 0x000000180f157c12 */ /* 0x000fe4000f8e9612 */
[----:B------:R2:W-:Y:S01]  /*6730*/  MUFU.EX2 R202, R24 ;  /* 0x0000001800ca7308 */ /* 0x0005e20000000800 */
[--C-:B------:R-:W-:Y:S02]  /*6740*/  FFMA.FTZ R58, R58, c[0x0][0x23c], -R0.reuse ;  /* 0x00008f003a3a7a23 */ /* 0x100fe40000010800 */
[----:B---3--:R-:W-:Y:S04]  /*6750*/  IMAD.WIDE.U32 R30, R30, -0x2daee0ad, RZ ;  /* 0xd2511f531e1e7825 */ /* 0x008fe800078e00ff */
[----:B------:R-:W-:Y:S01]  /*6760*/  FFMA.FTZ R0, R62, c[0x0][0x23c], -R0 ;  /* 0x00008f003e007a23 */ /* 0x000fe20000010800 */
[----:B------:R-:W-:Y:S02]  /*6770*/  LOP3.LUT R15, R31, UR22, R20, 0x96, !PT ;  /* 0x000000161f0f7c12 */ /* 0x000fe4000f8e9614 */
[----:B------:R3:W-:Y:S01]  /*6780*/  MUFU.EX2 R200, R27 ;  /* 0x0000001b00c87308 */ /* 0x0007e20000000800 */
[--C-:B------:R-:W-:Y:S02]  /*6790*/  FFMA.FTZ R56, R56, c[0x0][0x23c], -R16.reuse ;  /* 0x00008f0038387a23 */ /* 0x100fe40000010810 */
[--C-:B------:R-:W-:Y:S02]  /*67a0*/  FFMA.FTZ R57, R57, c[0x0][0x23c], -R16.reuse ;  /* 0x00008f0039397a23 */ /* 0x100fe40000010810 */
[----:B-1----:R-:W-:Y:S04]  /*67b0*/  IMAD.WIDE.U32 R22, R22, -0x326172a9, RZ ;  /* 0xcd9e8d5716167825 */ /* 0x002fe800078e00ff */
[----:B------:R-:W-:Y:S01]  /*67c0*/  FFMA.FTZ R16, R61, c[0x0][0x23c], -R16 ;  /* 0x00008f003d107a23 */ /* 0x000fe20000010810 */
[----:B------:R-:W-:Y:S01]  /*67d0*/  LOP3.LUT R18, R23, UR23, R6, 0x96, !PT ;  /* 0x0000001717127c12 */ /* 0x000fe2000f8e9606 */
[----:B------:R1:W-:Y:S01]  /*67e0*/  MUFU.EX2 R190, R17 ;  /* 0x0000001100be7308 */ /* 0x0003e20000000800 */
[----:B------:R-:W-:Y:S01]  /*67f0*/  IMAD.WIDE.U32 R32, R32, -0x2daee0ad, RZ ;  /* 0xd2511f5320207825 */ /* 0x000fe200078e00ff */
[----:B--2---:R-:W-:Y:S03]  /*6800*/  LOP3.LUT R24, R9, UR24, R12, 0x96, !PT ;  /* 0x0000001809187c12 */ /* 0x004fe6000f8e960c */
[----:B------:R-:W-:Y:S01]  /*6810*/  IMAD.WIDE.U32 R12, R13, -0x326172a9, RZ ;  /* 0xcd9e8d570d0c7825 */ /* 0x000fe200078e00ff */
[----:B------:R-:W-:Y:S03]  /*6820*/  LOP3.LUT R11, R33, UR22, R14, 0x96, !PT ;  /* 0x00000016210b7c12 */ /* 0x000fe6000f8e960e */
[----:B------:R-:W-:Y:S01]  /*6830*/  IMAD.WIDE.U32 R28, R28, -0x2daee0ad, RZ ;  /* 0xd2511f531c1c7825 */ /* 0x000fe200078e00ff */
[----:B------:R-:W-:Y:S03]  /*6840*/  MUFU.EX2 R217, R67 ;  /* 0x0000004300d97308 */ /* 0x000fe60000000800 */
[----:B---3--:R-:W-:Y:S01]  /*6850*/  IMAD.WIDE.U32 R26, R26, -0x2daee0ad, RZ ;  /* 0xd2511f531a1a7825 */ /* 0x008fe200078e00ff */
[----:B------:R-:W-:Y:S03]  /*6860*/  LOP3.LUT R7, R29, UR22, R10, 0x96, !PT ;  /* 0x000000161d077c12 */ /* 0x000fe6000f8e960a */
[----:B------:R-:W-:Y:S01]  /*6870*/  IMAD.WIDE.U32 R20, R21, -0x326172a9, RZ ;  /* 0xcd9e8d5715147825 */ /* 0x000fe200078e00ff */
[----:B------:R-:W-:Y:S02]  /*6880*/  LOP3.LUT R5, R27, UR22, R8, 0x96, !PT ;  /* 0x000000161b057c12 */ /* 0x000fe4000f8e9608 */
[----:B------:R-:W-:Y:S01]  /*6890*/  LOP3.LUT R8, R13, UR23, R4, 0x96, !PT ;  /* 0x000000170d087c12 */ /* 0x000fe2000f8e9604 */
[----:B------:R-:W-:Y:S01]  /*68a0*/  IMAD.WIDE.U32 R24, R24, -0x326172a9, RZ ;  /* 0xcd9e8d5718187825 */ /* 0x000fe200078e00ff */
[----:B------:R-:W-:Y:S01]  /*68b0*/  MUFU.EX2 R215, R60 ;  /* 0x0000003c00d77308 */ /* 0x000fe20000000800 */
[----:B-1----:R-:W-:Y:S02]  /*68c0*/  LOP3.LUT R17, R21, UR23, R6, 0x96, !PT ;  /* 0x0000001715117c12 */ /* 0x002fe4000f8e9606 */
[----:B------:R-:W-:Y:S01]  /*68d0*/  IMAD.WIDE.U32 R14, R15, -0x326172a9, RZ ;  /* 0xcd9e8d570f0e7825 */ /* 0x000fe200078e00ff */
[----:B------:R-:W-:Y:S03]  /*68e0*/  LOP3.LUT R4, R25, UR23, R4, 0x96, !PT ;  /* 0x0000001719047c12 */ /* 0x000fe6000f8e9604 */
[----:B------:R-:W-:Y:S01]  /*68f0*/  IMAD.WIDE.U32 R18, R18, -0x2daee0ad, RZ ;  /* 0xd2511f5312127825 */ /* 0x000fe200078e00ff */
[----:B------:R-:W-:Y:S02]  /*6900*/  LOP3.LUT R29, R15, UR21, R22, 0x96, !PT ;  /* 0x000000150f1d7c12 */ /* 0x000fe4000f8e9616 */
[----:B------:R-:W-:Y:S01]  /*6910*/  MUFU.EX2 R182, R66 ;  /* 0x0000004200b67308 */ /* 0x000fe20000000800 */
        /* <DEDUP_REMOVED lines=11> */
[----:B------:R2:W-:Y:S01]  /*69d0*/  MUFU.EX2 R207, R36 ;  /* 0x0000002400cf7308 */ /* 0x0005e20000000800 */
[----:B------:R-:W-:Y:S01]  /*69e0*/  LOP3.LUT R30, R21, UR21, R24, 0x96, !PT ;  /* 0x00000015151e7c12 */ /* 0x000fe2000f8e9618 */
[----:B------:R-:W-:Y:S04]  /*69f0*/  IMAD.WIDE.U32 R12, R17, -0x2daee0ad, RZ ;  /* 0xd2511f53110c7825 */ /* 0x000fe800078e00ff */
[----:B------:R-:W-:Y:S01]  /*6a00*/  IMAD.WIDE.U32 R4, R4, -0x2daee0ad, RZ ;  /* 0xd2511f5304047825 */ /* 0x000fe200078e00ff */
[----:B------:R-:W-:Y:S03]  /*6a10*/  LOP3.LUT R19, R13, UR20, R32, 0x96, !PT ;  /* 0x000000140d137c12 */ /* 0x000fe6000f8e9620 */
[----:B------:R-:W-:Y:S01]  /*6a20*/  IMAD.WIDE.U32 R28, R29, -0x2daee0ad, RZ ;  /* 0xd2511f531d1c7825 */ /* 0x000fe200078e00ff */
[----:B------:R-:W-:Y:S01]  /*6a30*/  LOP3.LUT R13, R5, UR20, R26, 0x96, !PT ;  /* 0x00000014050d7c12 */ /* 0x000fe2000f8e961a */
[----:B------:R3:W-:Y:S02]  /*6a40*/  MUFU.EX2 R184, R38 ;  /* 0x0000002600b87308 */ /* 0x0007e40000000800 */
[----:B------:R-:W-:Y:S01]  /*6a50*/  IMAD.WIDE.U32 R26, R27, -0x2daee0ad, RZ ;  /* 0xd2511f531b1a7825 */ /* 0x000fe200078e00ff */
[----:B------:R-:W-:Y:S03]  /*6a60*/  LOP3.LUT R9, R29, UR18, R18, 0x96, !PT ;  /* 0x000000121d097c12 */ /* 0x000fe6000f8e9612 */
[----:B------:R-:W-:Y:S04]  /*6a70*/  IMAD.WIDE.U32 R24, R25, -0x326172a9, RZ ;  /* 0xcd9e8d5719187825 */ /* 0x000fe800078e00ff */
[----:B------:R-:W-:Y:S01]  /*6a80*/  IMAD.WIDE.U32 R14, R15, -0x2daee0ad, RZ ;  /* 0xd2511f530f0e7825 */ /* 0x000fe200078e00ff */
[----:B------:R-:W-:Y:S01]  /*6a90*/  LOP3.LUT R5, R25, UR19, R6, 0x96, !PT ;  /* 0x0000001319057c12 */ /* 0x000fe2000f8e9606 */
[----:B------:R-:W-:Y:S01]  /*6aa0*/  MUFU.EX2 R168, R100 ;  /* 0x0000006400a87308 */ /* 0x000fe20000000800 */
[----:B------:R-:W-:Y:S01]  /*6ab0*/  LOP3.LUT R6, R27, UR18, R12, 0x96, !PT ;  /* 0x000000121b067c12 */ /* 0x000fe2000f8e960c */
[----:B------:R-:W-:Y:S01]  /*6ac0*/  IMAD.WIDE.U32 R30, R30, -0x2daee0ad, RZ ;  /* 0xd2511f531e1e7825 */ /* 0x000fe200078e00ff */
[----:B------:R-:W-:Y:S03]  /*6ad0*/  LOP3.LUT R27, R15, UR18, R8, 0x96, !PT ;  /* 0x000000120f1b7c12 */ /* 0x000fe6000f8e9608 */
[----:B------:R-:W-:Y:S01]  /*6ae0*/  IMAD.WIDE.U32 R18, R19, -0x326172a9, RZ ;  /* 0xcd9e8d5713127825 */ /* 0x000fe200078e00ff */
[----:B------:R-:W-:Y:S03]  /*6af0*/  LOP3.LUT R25, R31, UR18, R4, 0x96, !PT ;  /* 0x000000121f197c12 */ /* 0x000fe6000f8e9604 */
[----:B------:R-:W-:Y:S01]  /*6b00*/  IMAD.WIDE.U32 R8, R9, -0x326172a9, RZ ;  /* 0xcd9e8d5709087825 */ /* 0x000fe200078e00ff */
[----:B------:R-:W-:Y:S01]  /*6b10*/  LOP3.LUT R29, R19, UR19, R10, 0x96, !PT ;  /* 0x00000013131d7c12 */ /* 0x000fe2000f8e960a */
[----:B------:R2:W2:Y:S02]  /*6b20*/  MUFU.EX2 R213, R35 ;  /* 0x0000002300d57308 */ /* 0x0004a40000000800 */
[----:B------:R-:W-:Y:S01]  /*6b30*/  IMAD.WIDE.U32 R6, R6, -0x326172a9, RZ ;  /* 0xcd9e8d5706067825 */ /* 0x000fe200078e00ff */
[----:B------:R-:W-:Y:S02]  /*6b40*/  SHF.R.U32.HI R21, RZ, 0x18, R8 ;  /* 0x00000018ff157819 */ /* 0x000fe40000011608 */
[C---:B------:R-:W-:Y:S01]  /*6b50*/  LOP3.LUT R15, R8.reuse, 0xff, RZ, 0xc0, !PT ;  /* 0x000000ff080f7812 */ /* 0x040fe200078ec0ff */
[----:B------:R-:W-:Y:S01]  /*6b60*/  IMAD.WIDE.U32 R12, R13, -0x326172a9, RZ ;  /* 0xcd9e8d570d0c7825 */ /* 0x000fe200078e00ff */
[----:B-1----:R-:W-:Y:S02]  /*6b70*/  LOP3.LUT R34, R8, 0xffff, RZ, 0xc0, !PT ;  /* 0x0000ffff08227812 */ /* 0x002fe400078ec0ff */
[----:B------:R-:W-:Y:S01]  /*6b80*/  ISETP.LE.U32.AND P4, PT, R21, UR6, PT ;  /* 0x0000000615007c0c */ /* 0x000fe2000bf83070 */
[----:B------:R-:W-:Y:S01]  /*6b90*/  IMAD.WIDE.U32 R10, R11, -0x2daee0ad, RZ ;  /* 0xd2511f530b0a7825 */ /* 0x000fe200078e00ff */
[----:B------:R-:W-:Y:S01]  /*6ba0*/  LOP3.LUT R23, R13, UR19, R20, 0x96, !PT ;  /* 0x000000130d177c12 */ /* 0x000fe2000f8e9614 */
[----:B------:R-:W1:Y:S01]  /*6bb0*/  MUFU.EX2 R219, R48 ;  /* 0x0000003000db7308 */ /* 0x000e620000000800 */
[----:B------:R-:W-:Y:S01]  /*6bc0*/  LOP3.LUT R20, R9, UR17, R22, 0x96, !PT ;  /* 0x0000001109147c12 */ /* 0x000fe2000f8e9616 */
[----:B------:R-:W-:Y:S01]  /*6bd0*/  IMAD.WIDE.U32 R4, R5, -0x2daee0ad, RZ ;  /* 0xd2511f5305047825 */ /* 0x000fe200078e00ff */
[----:B------:R-:W-:Y:S02]  /*6be0*/  LOP3.LUT R19, R11, UR16, R28, 0x96, !PT ;  /* 0x000000100b137c12 */ /* 0x000fe4000f8e961c */
[----:B------:R-:W-:Y:S02]  /*6bf0*/  SHF.R.U32.HI R28, RZ, 0x10, R8 ;  /* 0x00000010ff1c7819 */ /* 0x000fe40000011608 */
[----:B------:R-:W-:Y:S02]  /*6c00*/  LOP3.LUT R17, R5, UR16, R14, 0x96, !PT ;  /* 0x0000001005117c12 */ /* 0x000fe4000f8e960e */
[----:B------:R-:W-:Y:S01]  /*6c10*/  LOP3.LUT R14, R10, 0xff, RZ, 0xc0, !PT ;  /* 0x000000ff0a0e7812 */ /* 0x000fe200078ec0ff */
[----:B------:R-:W-:Y:S01]  /*6c20*/  MUFU.EX2 R170, R65 ;  /* 0x0000004100aa7308 */ /* 0x000fe20000000800 */
[C---:B------:R-:W-:Y:S02]  /*6c30*/  LOP3.LUT R9, R4.reuse, 0xff, RZ, 0xc0, !PT ;  /* 0x000000ff04097812 */ /* 0x040fe400078ec0ff */
[--C-:B------:R-:W-:Y:S02]  /*6c40*/  SHF.R.U32.HI R8, RZ, 0x18, R4.reuse ;  /* 0x00000018ff087819 */ /* 0x100fe40000011604 */
[----:B------:R-:W-:Y:S02]  /*6c50*/  SHF.R.U32.HI R32, RZ, 0x10, R4 ;  /* 0x00000010ff207819 */ /* 0x000fe40000011604 */
[----:B--2---:R-:W-:Y:S02]  /*6c60*/  LOP3.LUT R36, R4, 0xffff, RZ, 0xc0, !PT ;  /* 0x0000ffff04247812 */ /* 0x004fe400078ec0ff */
[----:B------:R-:W-:Y:S01]  /*6c70*/  LOP3.LUT R4, R6, 0xff, RZ, 0xc0, !PT ;  /* 0x000000ff06047812 */ /* 0x000fe200078ec0ff */
[----:B------:R-:W-:Y:S01]  /*6c80*/  MUFU.EX2 R165, R101 ;  /* 0x0000006500a57308 */ /* 0x000fe20000000800 */
[----:B------:R-:W-:Y:S02]  /*6c90*/  SHF.R.U32.HI R13, RZ, 0x18, R10 ;  /* 0x00000018ff0d7819 */ /* 0x000fe4000001160a */
[----:B------:R-:W-:Y:S02]  /*6ca0*/  ISETP.LE.U32.AND P3, PT, R15, UR6, PT ;  /* 0x000000060f007c0c */ /* 0x000fe4000bf63070 */
[----:B------:R-:W-:Y:S02]  /*6cb0*/  ISETP.LE.U32.AND P2, PT, R14, UR6, PT ;  /* 0x000000060e007c0c */ /* 0x000fe4000bf43070 */
[----:B------:R-:W-:Y:S02]  /*6cc0*/  ISETP.LE.U32.AND P6, PT, R9, UR6, PT ;  /* 0x0000000609007c0c */ /* 0x000fe4000bfc3070 */
[----:B------:R-:W-:Y:S01]  /*6cd0*/  ISETP.LE.U32.AND P5, PT, R8, UR6, PT ;  /* 0x0000000608007c0c */ /* 0x000fe2000bfa3070 */
[----:B------:R-:W-:Y:S01]  /*6ce0*/  MUFU.EX2 R114, R63 ;  /* 0x0000003f00727308 */ /* 0x000fe20000000800 */
[----:B------:R-:W-:Y:S01]  /*6cf0*/  ISETP.LE.U32.AND P0, PT, R4, UR6, PT ;  /* 0x0000000604007c0c */ /* 0x000fe2000bf03070 */
[----:B------:R-:W-:Y:S01]  /*6d00*/  IMAD.WIDE.U32 R8, R27, -0x326172a9, RZ ;  /* 0xcd9e8d571b087825 */ /* 0x000fe200078e00ff */
[----:B------:R-:W-:Y:S02]  /*6d10*/  ISETP.LE.U32.AND P1, PT, R13, UR6, PT ;  /* 0x000000060d007c0c */ /* 0x000fe4000bf23070 */
[----:B------:R-:W-:Y:S01]  /*6d20*/  SHF.R.U32.HI R15, RZ, 0x18, R6 ;  /* 0x00000018ff0f7819 */ /* 0x000fe20000011606 */
[----:B------:R-:W-:Y:S01]  /*6d30*/  IMAD.WIDE.U32 R4, R25, -0x326172a9, RZ ;  /* 0xcd9e8d5719047825 */ /* 0x000fe200078e00ff */
[----:B------:R-:W-:Y:S02]  /*6d40*/  LOP3.LUT R14, R9, UR17, R24, 0x96, !PT ;  /* 0x00000011090e7c12 */ /* 0x000fe4000f8e9618 */
[----:B------:R-:W-:Y:S01]  /*6d50*/  LOP3.LUT R22, R8, 0xff, RZ, 0xc0, !PT ;  /* 0x000000ff08167812 */ /* 0x000fe200078ec0ff */
[----:B------:R-:W2:Y:S01]  /*6d60*/  MUFU.EX2 R220, R51 ;  /* 0x0000003300dc7308 */ /* 0x000ea20000000800 */
[C---:B------:R-:W-:Y:S02]  /*6d70*/  LOP3.LUT R24, R4.reuse, 0xff, RZ, 0xc0, !PT ;  /* 0x000000ff04187812 */ /* 0x040fe400078ec0ff */
[--C-:B------:R-:W-:Y:S02]  /*6d80*/  SHF.R.U32.HI R25, RZ, 0x18, R4.reuse ;  /* 0x00000018ff197819 */ /* 0x100fe40000011604 */
[----:B------:R-:W-:Y:S02]  /*6d90*/  SHF.R.U32.HI R27, RZ, 0x10, R4 ;  /* 0x00000010ff1b7819 */ /* 0x000fe40000011604 */
[----:B---3--:R-:W-:Y:S02]  /*6da0*/  LOP3.LUT R38, R4, 0xffff, RZ, 0xc0, !PT ;  /* 0x0000ffff04267812 */ /* 0x008fe400078ec0ff */
[----:B------:R-:W-:Y:S01]  /*6db0*/  SHF.R.U32.HI R4, RZ, 0x18, R20 ;  /* 0x00000018ff047819 */ /* 0x000fe20000011614 */
[----:B------:R-:W-:Y:S01]  /*6dc0*/  MUFU.EX2 R108, R0 ;  /* 0x00000000006c7308 */ /* 0x000fe20000000800 */
[----:B------:R-:W-:Y:S02]  /*6dd0*/  LOP3.LUT R13, R5, UR17, R12, 0x96, !PT ;  /* 0x00000011050d7c12 */ /* 0x000fe4000f8e960c */
[----:B------:R-:W-:Y:S02]  /*6de0*/  LOP3.LUT R5, R20, 0xff, RZ, 0xc0, !PT ;  /* 0x000000ff14057812 */ /* 0x000fe400078ec0ff */
[----:B------:R-:W-:Y:S02]  /*6df0*/  SHF.R.U32.HI R31, RZ, 0x10, R10 ;  /* 0x00000010ff1f7819 */ /* 0x000fe4000001160a */
[----:B------:R-:W-:Y:S02]  /*6e00*/  SHF.R.U32.HI R21, RZ, 0x18, R8 ;  /* 0x00000018ff157819 */ /* 0x000fe40000011608 */
[----:B------:R-:W-:Y:S01]  /*6e10*/  LOP3.LUT R18, R7, UR17, R18, 0x96, !PT ;  /* 0x0000001107127c12 */ /* 0x000fe2000f8e9612 */
[----:B------:R-:W3:Y:S01]  /*6e20*/  MUFU.EX2 R216, R50 ;  /* 0x0000003200d87308 */ /* 0x000ee20000000800 */
[----:B------:R-:W-:Y:S02]  /*6e30*/  SHF.R.U32.HI R33, RZ, 0x10, R6 ;  /* 0x00000010ff217819 */ /* 0x000fe40000011606 */
[----:B------:R-:W-:Y:S01]  /*6e40*/  LOP3.LUT R35, R10, 0xffff, RZ, 0xc0, !PT ;  /* 0x0000ffff0a237812 */ /* 0x000fe200078ec0ff */
[----:B------:R-:W-:Y:S01]  /*6e50*/  IMAD.WIDE.U32 R10, R29, -0x2daee0ad, RZ ;  /* 0xd2511f531d0a7825 */ /* 0x000fe200078e00ff */
[----:B------:R-:W-:Y:S03]  /*6e60*/  LOP3.LUT R37, R6, 0xffff, RZ, 0xc0, !PT ;  /* 0x0000ffff06257812 */ /* 0x000fe600078ec0ff */
[----:B------:R-:W-:Y:S01]  /*6e70*/  IMAD.WIDE.U32 R6, R23, -0x2daee0ad, RZ ;  /* 0xd2511f5317067825 */ /* 0x000fe200078e00ff */
[----:B------:R-:W-:Y:S01]  /*6e80*/  LOP3.LUT R23, R10, 0xff, RZ, 0xc0, !PT ;  /* 0x000000ff0a177812 */ /* 0x000fe200078ec0ff */
[----:B------:R-:W1:Y:S01]  /*6e90*/  MUFU.EX2 R211, R44 ;  /* 0x0000002c00d37308 */ /* 0x000e620000000800 */
[----:B------:R-:W-:Y:S02]  /*6ea0*/  SHF.R.U32.HI R29, RZ, 0x10, R10 ;  /* 0x00000010ff1d7819 */ /* 0x000fe4000001160a */
[----:B------:R-:W-:Y:S02]  /*6eb0*/  LOP3.LUT R12, R7, UR16, R30, 0x96, !PT ;  /* 0x00000010070c7c12 */ /* 0x000fe4000f8e961e */
[----:B------:R-:W-:Y:S02]  /*6ec0*/  LOP3.LUT R30, R8, 0xffff, RZ, 0xc0, !PT ;  /* 0x0000ffff081e7812 */ /* 0x000fe400078ec0ff */
[----:B------:R-:W-:Y:S02]  /*6ed0*/  SHF.R.U32.HI R9, RZ, 0x18, R10 ;  /* 0x00000018ff097819 */ /* 0x000fe4000001160a */
[----:B------:R-:W-:Y:S01]  /*6ee0*/  LOP3.LUT R7, R6, 0xffff, RZ, 0xc0, !PT ;  /* 0x0000ffff06077812 */ /* 0x000fe200078ec0ff */
[----:B------:R-:W1:Y:S10]  /*6ef0*/  MUFU.EX2 R212, R47 ;  /* 0x0000002f00d47308 */ /* 0x000e740000000800 */
        /* <DEDUP_REMOVED lines=28> */
[----:B------:R-:W-:Y:S01]  /*70c0*/  @!P4 FADD.FTZ R205, -R205, -RZ ;  /* 0x800000ffcdcdc221 */ /* 0x000fe20000010100 */
[----:B------:R-:W-:Y:S01]  /*70d0*/  ISETP.LE.U32.AND P4, PT, R4, UR6, PT ;  /* 0x0000000604007c0c */ /* 0x000fe2000bf83070 */
[----:B------:R-:W-:Y:S01]  /*70e0*/  @!P3 FADD.FTZ R208, -R208, -RZ ;  /* 0x800000ffd0d0b221 */ /* 0x000fe20000010100 */
[----:B------:R-:W-:Y:S01]  /*70f0*/  LOP3.LUT R4, R28, 0xff, RZ, 0xc0, !PT ;  /* 0x000000ff1c047812 */ /* 0x000fe200078ec0ff */
[----:B----4-:R-:W-:Y:S01]  /*7100*/  @!P2 FADD.FTZ R214, -R214, -RZ ;  /* 0x800000ffd6d6a221 */ /* 0x010fe20000010100 */
        /* <DEDUP_REMOVED lines=12> */
[----:B--2---:R-:W-:Y:S01]  /*71d0*/  @!P3 FADD.FTZ R220, -R220, -RZ ;  /* 0x800000ffdcdcb221 */ /* 0x004fe20000010100 */
        /* <DEDUP_REMOVED lines=32> */
[----:B---3--:R-:W-:Y:S01]  /*73e0*/  @!P3 FADD.FTZ R216, -R216, -RZ ;  /* 0x800000ffd8d8b221 */ /* 0x008fe20000010100 */
[----:B------:R-:W-:Y:S01]  /*73f0*/  LOP3.LUT R8, R6, 0xff, RZ, 0xc0, !PT ;  /* 0x000000ff06087812 */ /* 0x000fe200078ec0ff */
[----:B------:R-:W-:Y:S01]  /*7400*/  @!P4 FADD.FTZ R211, -R211, -RZ ;  /* 0x800000ffd3d3c221 */ /* 0x000fe20000010100 */
        /* <DEDUP_REMOVED lines=247> */
[C---:B------:R-:W-:Y:S01]  /*8380*/  FADD.FTZ R5, -R164.reuse, R5 ;  /* 0x00000005a4057221 */ /* 0x040fe20000010100 */
[----:B------:R-:W-:Y:S01]  /*8390*/  FSETP.GE.FTZ.AND P0, PT, R189, RZ, PT ;  /* 0x000000ffbd00720b */ /* 0x000fe20003f16000 */
[C---:B------:R-:W-:Y:S01]  /*83a0*/  FADD.FTZ R11, -R161.reuse, R11 ;  /* 0x0000000ba10b7221 */ /* 0x040fe20000010100 */
[-C--:B------:R-:W-:Y:S01]  /*83b0*/  HMMA.16816.F32.BF16 R20, R100, R136.reuse, R20 ;  /* 0x000000886414723c */ /* 0x080fe20000041814 */
[----:B------:R-:W-:Y:S03]  /*83c0*/  FADD.FTZ R10, -R161, R10 ;  /* 0x0000000aa10a7221 */ /* 0x000fe60000010100 */
[----:B------:R-:W-:Y:S01]  /*83d0*/  FADD.FTZ R4, -R164, R4 ;  /* 0x00000004a4047221 */ /* 0x000fe20000010100 */
[----:B------:R-:W-:Y:S01]  /*83e0*/  FSEL R6, R6, R163, P1 ;  /* 0x000000a306067208 */ /* 0x000fe20000800000 */
[C---:B------:R-:W-:Y:S01]  /*83f0*/  FADD.FTZ R9, -R162.reuse, R9 ;  /* 0x00000009a2097221 */ /* 0x040fe20000010100 */
[----:B------:R-:W-:Y:S01]  /*8400*/  FSETP.GE.FTZ.AND P1, PT, R175, RZ, PT ;  /* 0x000000ffaf00720b */ /* 0x000fe20003f36000 */
[C---:B------:R-:W-:Y:S01]  /*8410*/  FADD.FTZ R15, -R161.reuse, R15 ;  /* 0x0000000fa10f7221 */ /* 0x040fe20000010100 */
[C---:B------:R-:W-:Y:S03]  /*8420*/  HMMA.16816.F32.BF16 R24, R104.reuse, R136, R24 ;  /* 0x000000886818723c */ /* 0x040fe60000041818 */
[----:B------:R-:W-:Y:S01]  /*8430*/  FADD.FTZ R14, -R161, R14 ;  /* 0x0000000ea10e7221 */ /* 0x000fe20000010100 */
[-C--:B------:R-:W-:Y:S01]  /*8440*/  FSEL R5, R5, R164.reuse, P2 ;  /* 0x000000a405057208 */ /* 0x080fe20001000000 */
[----:B------:R-:W-:Y:S01]  /*8450*/  FADD.FTZ R8, -R162, R8 ;  /* 0x00000008a2087221 */ /* 0x000fe20000010100 */
[----:B------:R-:W-:Y:S01]  /*8460*/  FSETP.GE.FTZ.AND P2, PT, R166, RZ, PT ;  /* 0x000000ffa600720b */ /* 0x000fe20003f56000 */
[C---:B------:R-:W-:Y:S01]  /*8470*/  FADD.FTZ R13, -R162.reuse, R13 ;  /* 0x0000000da20d7221 */ /* 0x040fe20000010100 */
[-C--:B------:R-:W-:Y:S01]  /*8480*/  HMMA.16816.F32.BF16 R28, R104, R138.reuse, R28 ;  /* 0x0000008a681c723c */ /* 0x080fe2000004181c */
[C---:B------:R-:W-:Y:S03]  /*8490*/  FADD.FTZ R19, -R163.reuse, R19 ;  /* 0x00000013a3137221 */ /* 0x040fe60000010100 */
[----:B------:R-:W-:Y:S01]  /*84a0*/  FADD.FTZ R18, -R163, R18 ;  /* 0x00000012a3127221 */ /* 0x000fe20000010100 */
[-C--:B------:R-:W-:Y:S01]  /*84b0*/  FSEL R11, R11, R161.reuse, P0 ;  /* 0x000000a10b0b7208 */ /* 0x080fe20000000000 */
[----:B------:R-:W-:Y:S01]  /*84c0*/  FADD.FTZ R0, -R162, R12 ;  /* 0x0000000ca2007221 */ /* 0x000fe20000010100 */
[----:B------:R-:W-:Y:S01]  /*84d0*/  FSETP.GE.FTZ.AND P0, PT, R196, RZ, PT ;  /* 0x000000ffc400720b */ /* 0x000fe20003f16000 */
[----:B------:R-:W-:Y:S01]  /*84e0*/  FADD.FTZ R17, -R164, R17 ;  /* 0x00000011a4117221 */ /* 0x000fe20000010100 */
[-C--:B------:R-:W-:Y:S01]  /*84f0*/  FSEL R10, R10, R161.reuse, P1 ;  /* 0x000000a10a0a7208 */ /* 0x080fe20000800000 */
[C---:B------:R-:W-:Y:S01]  /*8500*/  HMMA.16816.F32.BF16 R32, R100.reuse, R138, R32 ;  /* 0x0000008a6420723c */ /* 0x040fe20000041820 */
[----:B------:R-:W-:Y:S01]  /*8510*/  FSETP.GE.FTZ.AND P1, PT, R187, RZ, PT ;  /* 0x000000ffbb00720b */ /* 0x000fe20003f36000 */
[C---:B------:R-:W-:Y:S01]  /*8520*/  FADD.FTZ R23, -R163.reuse, R23 ;  /* 0x00000017a3177221 */ /* 0x040fe20000010100 */
[----:B------:R-:W-:Y:S01]  /*8530*/  FSEL R4, R4, R164, P3 ;  /* 0x000000a404047208 */ /* 0x000fe20001800000 */
[----:B------:R-:W-:Y:S01]  /*8540*/  FADD.FTZ R22, -R163, R22 ;  /* 0x00000016a3167221 */ /* 0x000fe20000010100 */
[----:B------:R-:W-:Y:S01]  /*8550*/  FSETP.GE.FTZ.AND P3, PT, R190, RZ, PT ;  /* 0x000000ffbe00720b */ /* 0x000fe20003f76000 */
[C---:B------:R-:W-:Y:S01]  /*8560*/  FADD.FTZ R16, -R164.reuse, R16 ;  /* 0x00000010a4107221 */ /* 0x040fe20000010100 */
[-C--:B------:R-:W-:Y:S01]  /*8570*/  FSEL R9, R9, R162.reuse, P2 ;  /* 0x000000a209097208 */ /* 0x080fe20001000000 */
[----:B------:R-:W-:Y:S01]  /*8580*/  FADD.FTZ R21, -R164, R21 ;  /* 0x00000015a4157221 */ /* 0x000fe20000010100 */
[-C--:B------:R-:W-:Y:S01]  /*8590*/  HMMA.16816.F32.BF16 R36, R100, R140.reuse, R36 ;  /* 0x0000008c6424723c */ /* 0x080fe20000041824 */
[----:B------:R-:W-:Y:S02]  /*85a0*/  FSETP.GE.FTZ.AND P2, PT, R174, RZ, PT ;  /* 0x000000ffae00720b */ /* 0x000fe40003f56000 */
[----:B------:R-:W-:Y:S01]  /*85b0*/  FADD.FTZ R27, -R161, R27 ;  /* 0x0000001ba11b7221 */ /* 0x000fe20000010100 */
[-C--:B------:R-:W-:Y:S01]  /*85c0*/  FSEL R15, R15, R161.reuse, P0 ;  /* 0x000000a10f0f7208 */ /* 0x080fe20000000000 */
[----:B------:R-:W-:Y:S01]  /*85d0*/  FADD.FTZ R26, -R161, R26 ;  /* 0x0000001aa11a7221 */ /* 0x000fe20000010100 */
[----:B------:R-:W-:Y:S01]  /*85e0*/  FSETP.GE.FTZ.AND P0, PT, R205, RZ, PT ;  /* 0x000000ffcd00720b */ /* 0x000fe20003f16000 */
[----:B------:R-:W-:Y:S01]  /*85f0*/  FADD.FTZ R20, -R164, R20 ;  /* 0x00000014a4147221 */ /* 0x000fe20000010100 */
[C---:B------:R-:W-:Y:S01]  /*8600*/  HMMA.16816.F32.BF16 R40, R104.reuse, R140, R40 ;  /* 0x0000008c6828723c */ /* 0x040fe20000041828 */
[----:B------:R-:W-:Y:S03]  /*8610*/  FADD.FTZ R25, -R162, R25 ;  /* 0x00000019a2197221 */ /* 0x000fe60000010100 */
[----:B------:R-:W-:Y:S01]  /*8620*/  FSEL R14, R14, R161, P1 ;  /* 0x000000a10e0e7208 */ /* 0x000fe20000800000 */
[----:B------:R-:W-:Y:S01]  /*8630*/  FADD.FTZ R31, -R161, R31 ;  /* 0x0000001fa11f7221 */ /* 0x000fe20000010100 */
[----:B------:R-:W-:Y:S01]  /*8640*/  FSETP.GE.FTZ.AND P1, PT, R199, RZ, PT ;  /* 0x000000ffc700720b */ /* 0x000fe20003f36000 */
[----:B------:R-:W-:Y:S01]  /*8650*/  FADD.FTZ R30, -R161, R30 ;  /* 0x0000001ea11e7221 */ /* 0x000fe20000010100 */
[-C--:B------:R-:W-:Y:S01]  /*8660*/  FSEL R8, R8, R162.reuse, P3 ;  /* 0x000000a208087208 */ /* 0x080fe20001800000 */
[C---:B------:R-:W-:Y:S01]  /*8670*/  FADD.FTZ R24, -R162.reuse, R24 ;  /* 0x00000018a2187221 */ /* 0x040fe20000010100 */
[----:B------:R-:W-:Y:S01]  /*8680*/  FSETP.GE.FTZ.AND P3, PT, R197, RZ, PT ;  /* 0x000000ffc500720b */ /* 0x000fe20003f76000 */
[-C--:B------:R-:W-:Y:S01]  /*8690*/  HMMA.16816.F32.BF16 R44, R104, R142.reuse, R44 ;  /* 0x0000008e682c723c */ /* 0x080fe2000004182c */
[C---:B------:R-:W-:Y:S01]  /*86a0*/  FADD.FTZ R29, -R162.reuse, R29 ;  /* 0x0000001da21d7221 */ /* 0x040fe20000010100 */
[-C--:B------:R-:W-:Y:S01]  /*86b0*/  FSEL R13, R13, R162.reuse, P2 ;  /* 0x000000a20d0d7208 */ /* 0x080fe20001000000 */
[----:B------:R-:W-:Y:S01]  /*86c0*/  FADD.FTZ R35, -R163, R35 ;  /* 0x00000023a3237221 */ /* 0x000fe20000010100 */
[----:B------:R-:W-:Y:S01]  /*86d0*/  FSETP.GE.FTZ.AND P2, PT, R193, RZ, PT ;  /* 0x000000ffc100720b */ /* 0x000fe20003f56000 */
[----:B------:R-:W-:Y:S01]  /*86e0*/  FADD.FTZ R34, -R163, R34 ;  /* 0x00000022a3227221 */ /* 0x000fe20000010100 */
[-C--:B------:R-:W-:Y:S01]  /*86f0*/  FSEL R19, R19, R163.reuse, P0 ;  /* 0x000000a313137208 */ /* 0x080fe20000000000 */
[----:B------:R-:W-:Y:S01]  /*8700*/  FADD.FTZ R28, -R162, R28 ;  /* 0x0000001ca21c7221 */ /* 0x000fe20000010100 */
[----:B------:R-:W-:Y:S01]  /*8710*/  FSETP.GE.FTZ.AND P0, PT, R198, RZ, PT ;  /* 0x000000ffc600720b */ /* 0x000fe20003f16000 */
[----:B------:R-:W-:Y:S01]  /*8720*/  FADD.FTZ R33, -R164, R33 ;  /* 0x00000021a4217221 */ /* 0x000fe20000010100 */
[C---:B------:R-:W-:Y:S02]  /*8730*/  HMMA.16816.F32.BF16 R48, R100.reuse, R142, R48 ;  /* 0x0000008e6430723c */ /* 0x040fe40000041830 */
[-C--:B------:R-:W-:Y:S01]  /*8740*/  FSEL R18, R18, R163.reuse, P1 ;  /* 0x000000a312127208 */ /* 0x080fe20000800000 */
[C---:B------:R-:W-:Y:S01]  /*8750*/  FADD.FTZ R39, -R163.reuse, R39 ;  /* 0x00000027a3277221 */ /* 0x040fe20000010100 */
[----:B------:R-:W-:Y:S01]  /*8760*/  FSETP.GE.FTZ.AND P1, PT, R188, RZ, PT ;  /* 0x000000ffbc00720b */ /* 0x000fe20003f36000 */
[----:B------:R-:W-:Y:S01]  /*8770*/  FADD.FTZ R38, -R163, R38 ;  /* 0x00000026a3267221 */ /* 0x000fe20000010100 */
[----:B------:R-:W-:Y:S01]  /*8780*/  FSEL R0, R0, R162, P3 ;  /* 0x000000a200007208 */ /* 0x000fe20001800000 */
[----:B------:R-:W-:Y:S01]  /*8790*/  FADD.FTZ R32, -R164, R32 ;  /* 0x00000020a4207221 */ /* 0x000fe20000010100 */
[----:B------:R-:W-:Y:S01]  /*87a0*/  FSETP.GE.FTZ.AND P3, PT, R208, RZ, PT ;  /* 0x000000ffd000720b */ /* 0x000fe20003f76000 */
[C---:B------:R-:W-:Y:S01]  /*87b0*/  FADD.FTZ R37, -R164.reuse, R37 ;  /* 0x00000025a4257221 */ /* 0x040fe20000010100 */
[-C--:B------:R-:W-:Y:S02]  /*87c0*/  HMMA.16816.F32.BF16 R52, R100, R144.reuse, R52 ;  /* 0x000000906434723c */ /* 0x080fe40000041834 */
        /* <DEDUP_REMOVED lines=9> */
[----:B------:R-:W-:Y:S01]  /*8860*/  FSEL R22, R22, R163, P1 ;  /* 0x000000a316167208 */ /* 0x000fe20000800000 */
[----:B------:R-:W-:Y:S01]  /*8870*/  FADD.FTZ R47, -R161, R47 ;  /* 0x0000002fa12f7221 */ /* 0x000fe20000010100 */
[----:B------:R-:W-:Y:S01]  /*8880*/  FSETP.GE.FTZ.AND P1, PT, R185, RZ, PT ;  /* 0x000000ffb900720b */ /* 0x000fe20003f36000 */
[----:B------:R-:W-:Y:S01]  /*8890*/  FADD.FTZ R46, -R161, R46 ;  /* 0x0000002ea12e7221 */ /* 0x000fe20000010100 */
[-C--:B------:R-:W-:Y:S01]  /*88a0*/  FSEL R16, R16, R164.reuse, P3 ;  /* 0x000000a410107208 */ /* 0x080fe20001800000 */
[C---:B------:R-:W-:Y:S01]  /*88b0*/  FADD.FTZ R40, -R162.reuse, R40 ;  /* 0x00000028a2287221 */ /* 0x040fe20000010100 */
[----:B------:R-:W-:Y:S01]  /*88c0*/  FSETP.GE.FTZ.AND P3, PT, R201, RZ, PT ;  /* 0x000000ffc900720b */ /* 0x000fe20003f76000 */
[----:B------:R-:W-:Y:S01]  /*88d0*/  FADD.FTZ R45, -R162, R45 ;  /* 0x0000002da22d7221 */ /* 0x000fe20000010100 */
[-C--:B------:R-:W-:Y:S02]  /*88e0*/  HMMA.16816.F32.BF16 R60, R104, R146.reuse, R60 ;  /* 0x00000092683c723c */ /* 0x080fe4000004183c */
[----:B------:R-:W-:Y:S01]  /*88f0*/  FSEL R21, R21, R164, P2 ;  /* 0x000000a415157208 */ /* 0x000fe20001000000 */
[C---:B------:R-:W-:Y:S01]  /*8900*/  FADD.FTZ R51, -R163.reuse, R51 ;  /* 0x00000033a3337221 */ /* 0x040fe20000010100 */
[----:B------:R-:W-:Y:S01]  /*8910*/  FSETP.GE.FTZ.AND P2, PT, R172, RZ, PT ;  /* 0x000000ffac00720b */ /* 0x000fe20003f56000 */
[----:B------:R-:W-:Y:S01]  /*8920*/  FADD.FTZ R50, -R163, R50 ;  /* 0x00000032a3327221 */ /* 0x000fe20000010100 */
[-C--:B------:R-:W-:Y:S01]  /*8930*/  FSEL R27, R27, R161.reuse, P0 ;  /* 0x000000a11b1b7208 */ /* 0x080fe20000000000 */
[----:B------:R-:W-:Y:S01]  /*8940*/  FMUL.FTZ R197, R197, R0 ;  /* 0x00000000c5c57220 */ /* 0x000fe20000410000 */
[----:B------:R-:W-:Y:S01]  /*8950*/  FSETP.GE.FTZ.AND P0, PT, R209, RZ, PT ;  /* 0x000000ffd100720b */ /* 0x000fe20003f16000 */
[----:B------:R-:W-:Y:S01]  /*8960*/  FADD.FTZ R44, -R162, R44 ;  /* 0x0000002ca22c7221 */ /* 0x000fe20000010100 */
[----:B------:R-:W-:Y:S02]  /*8970*/  HMMA.16816.F32.BF16 R64, R100, R146, R64 ;  /* 0x000000926440723c */ /* 0x000fe40000041840 */
[----:B------:R-:W-:Y:S01]  /*8980*/  FSEL R26, R26, R161, P1 ;  /* 0x000000a11a1a7208 */ /* 0x000fe20000800000 */
[----:B------:R-:W-:Y:S01]  /*8990*/  FADD.FTZ R49, -R164, R49 ;  /* 0x00000031a4317221 */ /* 0x000fe20000010100 */
[----:B------:R-:W-:Y:S01]  /*89a0*/  FSETP.GE.FTZ.AND P1, PT, R203, RZ, PT ;  /* 0x000000ffcb00720b */ /* 0x000fe20003f36000 */
[C---:B------:R-:W-:Y:S01]  /*89b0*/  FADD.FTZ R0, -R163.reuse, R55 ;  /* 0x00000037a3007221 */ /* 0x040fe20000010100 */
[----:B------:R-:W-:Y:S01]  /*89c0*/  FSEL R20, R20, R164, P3 ;  /* 0x000000a414147208 */ /* 0x000fe20001800000 */
[----:B------:R-:W-:Y:S01]  /*89d0*/  FMUL.FTZ R194, R194, R4 ;  /* 0x00000004c2c27220 */ /* 0x000fe20000410000 */
[----:B------:R-:W-:Y:S01]  /*89e0*/  FSETP.GE.FTZ.AND P3, PT, R202, RZ, PT ;  /* 0x000000ffca00720b */ /* 0x000fe20003f76000 */
[----:B------:R-:W-:Y:S03]  /*89f0*/  FADD.FTZ R4, -R163, R54 ;  /* 0x00000036a3047221 */ /* 0x000fe60000010100 */
[----:B------:R-:W-:Y:S01]  /*8a00*/  FSEL R25, R25, R162, P2 ;  /* 0x000000a219197208 */ /* 0x000fe20001000000 */
[----:B------:R-:W-:Y:S01]  /*8a10*/  FMUL.FTZ R176, R176, R5 ;  /* 0x00000005b0b07220 */ /* 0x000fe20000410000 */
[----:B------:R-:W-:Y:S01]  /*8a20*/  FSETP.GE.FTZ.AND P2, PT, R183, RZ, PT ;  /* 0x000000ffb700720b */ /* 0x000fe20003f56000 */
[C---:B------:R-:W-:Y:S01]  /*8a30*/  FADD.FTZ R48, -R164.reuse, R48 ;  /* 0x00000030a4307221 */ /* 0x040fe20000010100 */
        /* <DEDUP_REMOVED lines=10> */
[----:B------:R-:W-:Y:S01]  /*8ae0*/  FSETP.GE.FTZ.AND P3, PT, R210, RZ, PT ;  /* 0x000000ffd200720b */ /* 0x000fe20003f76000 */
[----:B------:R-:W-:Y:S01]  /*8af0*/  FMUL.FTZ R195, R195, R7 ;  /* 0x00000007c3c37220 */ /* 0x000fe20000410000 */
[----:B------:R-:W-:Y:S01]  /*8b00*/  FSEL R29, R29, R162, P2 ;  /* 0x000000a21d1d7208 */ /* 0x000fe20001000000 */
[----:B------:R-:W-:Y:S01]  /*8b10*/  FADD.FTZ R58, -R161, R58 ;  /* 0x0000003aa13a7221 */ /* 0x000fe20000010100 */
[----:B------:R-:W-:Y:S01]  /*8b20*/  FSETP.GE.FTZ.AND P2, PT, R191, RZ, PT ;  /* 0x000000ffbf00720b */ /* 0x000fe20003f56000 */
[----:B------:R-:W-:Y:S01]  /*8b30*/  FADD.FTZ R57, -R162, R57 ;  /* 0x00000039a2397221 */ /* 0x000fe20000010100 */
[-C--:B------:R-:W-:Y:S01]  /*8b40*/  FSEL R35, R35, R163.reuse, P0 ;  /* 0x000000a323237208 */ /* 0x080fe20000000000 */
        /* <DEDUP_REMOVED lines=93> */
[----:B------:R-:W-:Y:S01]  /*9120*/  FMUL.FTZ R8, R165, R5 ;  /* 0x00000005a5087220 */ /* 0x000fe20000410000 */
[----:B------:R-:W-:Y:S02]  /*9130*/  FSETP.GE.FTZ.AND P1, PT, R112, RZ, PT ;  /* 0x000000ff7000720b */ /* 0x000fe40003f36000 */
[----:B------:R-:W-:Y:S01]  /*9140*/  FSEL R6, R6, R164, P3 ;  /* 0x000000a406067208 */ /* 0x000fe20001800000 */
[----:B------:R-:W-:Y:S01]  /*9150*/  FMUL.FTZ R113, R113, R0 ;  /* 0x0000000071717220 */ /* 0x000fe20000410000 */
[----:B------:R-:W-:Y:S01]  /*9160*/  FSETP.GE.FTZ.AND P0, PT, R110, RZ, PT ;  /* 0x000000ff6e00720b */ /* 0x000fe20003f16000 */
[----:B------:R-:W-:Y:S01]  /*9170*/  FADD.FTZ R0, -R162, R60 ;  /* 0x0000003ca2007221 */ /* 0x000fe20000010100 */
[----:B------:R-:W-:Y:S01]  /*9180*/  FSETP.GE.FTZ.AND P3, PT, R111, RZ, PT ;  /* 0x000000ff6f00720b */ /* 0x000fe20003f76000 */
[----:B------:R-:W-:Y:S01]  /*9190*/  FMUL.FTZ R181, R181, R6 ;  /* 0x00000006b5b57220 */ /* 0x000fe20000410000 */
[-C--:B------:R-:W-:Y:S02]  /*91a0*/  FSEL R4, R59, R161.reuse, P1 ;  /* 0x000000a13b047208 */ /* 0x080fe40000800000 */
[----:B------:R-:W-:Y:S02]  /*91b0*/  FSETP.GE.FTZ.AND P1, PT, R108, RZ, PT ;  /* 0x000000ff6c00720b */ /* 0x000fe40003f36000 */
[----:B------:R-:W-:Y:S01]  /*91c0*/  FSEL R5, R58, R161, P0 ;  /* 0x000000a13a057208 */ /* 0x000fe20000000000 */
[----:B------:R-:W-:Y:S01]  /*91d0*/  FMUL.FTZ R112, R112, R4 ;  /* 0x0000000470707220 */ /* 0x000fe20000410000 */
[----:B------:R-:W-:Y:S01]  /*91e0*/  FSETP.GE.FTZ.AND P0, PT, R114, RZ, PT ;  /* 0x000000ff7200720b */ /* 0x000fe20003f16000 */
[----:B------:R-:W-:Y:S01]  /*91f0*/  FADD.FTZ R4, -R164, R64 ;  /* 0x00000040a4047221 */ /* 0x000fe20000010100 */
[----:B------:R-:W-:Y:S01]  /*9200*/  FSEL R6, R57, R162, P3 ;  /* 0x000000a239067208 */ /* 0x000fe20001800000 */
[----:B------:R-:W-:Y:S01]  /*9210*/  FMUL.FTZ R110, R110, R5 ;  /* 0x000000056e6e7220 */ /* 0x000fe20000410000 */
[----:B------:R-:W-:Y:S02]  /*9220*/  FSETP.GE.FTZ.AND P3, PT, R215, RZ, PT ;  /* 0x000000ffd700720b */ /* 0x000fe40003f76000 */
        /* <DEDUP_REMOVED lines=57> */
.L_x_724:
        /* <DEDUP_REMOVED lines=148> */
.L_x_725:
        /* <DEDUP_REMOVED lines=304> */
.L_x_727:
        /* <DEDUP_REMOVED lines=17> */
.L_x_728:
        /* <DEDUP_REMOVED lines=43> */
.L_x_730:
[----:B--2---:R-:W-:Y:S05]  /*b5c0*/  BSYNC B0 ;  /* 0x0000000000007941 */ /* 0x004fea0003800000 */
.L_x_729:
        /* <DEDUP_REMOVED lines=14> */
.L_x_732:
[----:B------:R-:W-:Y:S05]  /*b6b0*/  BSYNC B0 ;  /* 0x0000000000007941 */ /* 0x000fea0003800000 */
.L_x_731:
        /* <DEDUP_REMOVED lines=25> */
.L_x_734:
[----:B------:R-:W-:Y:S05]  /*b850*/  BSYNC B0 ;  /* 0x0000000000007941 */ /* 0x000fea0003800000 */
.L_x_733:
        /* <DEDUP_REMOVED lines=11> */
.L_x_705:
[----:B------:R-:W-:Y:S05]  /*b910*/  BSYNC B1 ;  /* 0x0000000000017941 */ /* 0x000fea0003800000 */
.L_x_691:
        /* <DEDUP_REMOVED lines=11> */
.L_x_735:
[----:B------:R-:W-:Y:S05]  /*b9d0*/  EXIT ;  /* 0x000000000000794d */ /* 0x000fea0003800000 */
.L_x_737:
        /* <DEDUP_REMOVED lines=10> */
.L_x_1344:


//--------------------- .text._ZN5flash44flash_bwd_dq_dk_dv_loop_seqk_parallel_kernelI23Flash_bwd_kernel_traitsILi32ELi128ELi128ELi8ELi4ELi4ELi4ELb1ELb0EN7cutlass10bfloat16_tE19Flash_kernel_traitsILi32ELi128ELi128ELi8ES3_EELb0ELb0ELb1ELb1ELb0ELb0ELb1EEEvNS_16Flash_bwd_paramsE --------------------------
	.section	.text._ZN5flash44flash_bwd_dq_dk_dv_loop_seqk_parallel_kernelI23Flash_bwd_kernel_traitsILi32ELi128ELi128ELi8ELi4ELi4ELi4ELb1ELb0EN7cutlass10bfloat16_tE19Flash_kernel_traitsILi32ELi128ELi128ELi8ES3_EELb0ELb0ELb1ELb1ELb0ELb0ELb1EEEvNS_16Flash_bwd_paramsE,"ax",@progbits
	.sectioninfo	@"SHI_REGISTERS=255"
	.align	128
        .global         _ZN5flash44flash_bwd_dq_dk_dv_loop_seqk_parallel_kernelI23Flash_bwd_kernel_traitsILi32ELi128ELi128ELi8ELi4ELi4ELi4ELb1ELb0EN7cutlass10bfloat16_tE19Flash_kernel_traitsILi32ELi128ELi128ELi8ES3_EELb0ELb0ELb1ELb1ELb0ELb0ELb1EEEvNS_16Flash_bwd_paramsE
        .type           _ZN5flash44flash_bwd_dq_dk_dv_loop_seqk_parallel_kernelI23Flash_bwd_kernel_traitsILi32ELi128ELi128ELi8ELi4ELi4ELi4ELb1ELb0EN7cutlass10bfloat16_tE19Flash_kernel_traitsILi32ELi128ELi128ELi8ES3_EELb0ELb0ELb1ELb1ELb0ELb0ELb1EEEvNS_16Flash_bwd_paramsE,@function
        .size           _ZN5flash44flash_bwd_dq_dk_dv_loop_seqk_parallel_kernelI23Flash_bwd_kernel_traitsILi32ELi128ELi128ELi8ELi4ELi4ELi4ELb1ELb0EN7cutlass10bfloat16_tE19Flash_kernel_traitsILi32ELi128ELi128ELi8ES3_EELb0ELb0ELb1ELb1ELb0ELb0ELb1EEEvNS_16Flash_bwd_paramsE,(.L_x_1345 - _ZN5flash44flash_bwd_dq_dk_dv_loop_seqk_parallel_kernelI23Flash_bwd_kernel_traitsILi32ELi128ELi128ELi8ELi4ELi4ELi4ELb1ELb0EN7cutlass10bfloat16_tE19Flash_kernel_traitsILi32ELi128ELi128ELi8ES3_EELb0ELb0ELb1ELb1ELb0ELb0ELb1EEEvNS_16Flash_bwd_paramsE)
        .other          _ZN5flash44flash_bwd_dq_dk_dv_loop_seqk_parallel_kernelI23Flash_bwd_kernel_traitsILi32ELi128ELi128ELi8ELi4ELi4ELi4ELb1ELb0EN7cutlass10bfloat16_tE19Flash_kernel_traitsILi32ELi128ELi128ELi8ES3_EELb0ELb0ELb1ELb1ELb0ELb0ELb1EEEvNS_16Flash_bwd_paramsE,@"STO_CUDA_ENTRY STV_DEFAULT"
_ZN5flash44flash_bwd_dq_dk_dv_loop_seqk_parallel_kernelI23Flash_bwd_kernel_traitsILi32ELi128ELi128ELi8ELi4ELi4ELi4ELb1ELb0EN7cutlass10bfloat16_tE19Flash_kernel_traitsILi32ELi128ELi128ELi8ES3_EELb0ELb0ELb1ELb1ELb0ELb0ELb1EEEvNS_16Flash_bwd_paramsE:
.text._ZN5flash44flash_bwd_dq_dk_dv_loop_seqk_parallel_kernelI23Flash_bwd_kernel_traitsILi32ELi128ELi128ELi8ELi4ELi4ELi4ELb1ELb0EN7cutlass10bfloat16_tE19Flash_kernel_traitsILi32ELi128ELi128ELi8ES3_EELb0ELb0ELb1ELb1ELb0ELb0ELb1EEEvNS_16Flash_bwd_paramsE:
        /* <DEDUP_REMOVED lines=33> */
[CC--:B------:R-:W-:Y:S01]  /*0210*/  LEA.HI R4, R8.reuse, R7.reuse, RZ, 0x5 ;  /* 0x0000000708047211 */ /* 0x0c0fe200078f28ff */
[----:B------:R-:W-:Y:S01]  /*0220*/  UISETP.NE.AND UP5, UPT, UR9, URZ, UPT ;  /* 0x0000003f0900728c */ /* 0x000fe2000bfa5270 */
[----:B------:R-:W-:Y:S01]  /*0230*/  LOP3.LUT R3, R5, 0xfffffffc, RZ, 0xc0, !PT ;  /* 0xfffffffc05037812 */ /* 0x000fe200078ec0ff */
[----:B---3--:R-:W-:Y:S01]  /*0240*/  USHF.L.U32 UR7, UR51, 0x7, URZ ;  /* 0x0000000733077899 */ /* 0x008fe2000800063f */
[CC--:B------:R-:W-:Y:S01]  /*0250*/  LEA.HI R11, R8.reuse, R7.reuse, RZ, 0x7 ;  /* 0x00000007080b7211 */ /* 0x0c0fe200078f38ff */
[----:B------:R-:W-:Y:S01]  /*0260*/  ULDC UR14, c[0x0][0x214] ;  /* 0x00008500000e7ab9 */ /* 0x000fe20000000800 */
[CC--:B------:R-:W-:Y:S01]  /*0270*/  LEA.HI R150, R8.reuse, R7.reuse, RZ, 0x3 ;  /* 0x0000000708967211 */ /* 0x0c0fe200078f18ff */
[----:B------:R-:W-:Y:S01]  /*0280*/  IMAD.IADD R13, R7, 0x1, -R3 ;  /* 0x00000001070d7824 */ /* 0x000fe200078e0a03 */
[--C-:B------:R-:W-:Y:S01]  /*0290*/  SHF.R.S32.HI R0, RZ, 0x2, R5.reuse ;  /* 0x00000002ff007819 */ /* 0x100fe20000011405 */
[----:B------:R-:W-:Y:S01]  /*02a0*/  ULDC UR8, c[0x0][0x1c0] ;  /* 0x0000700000087ab9 */ /* 0x000fe20000000800 */
[----:B------:R-:W-:Y:S01]  /*02b0*/  LEA.HI R8, R8, R7, RZ, 0x4 ;  /* 0x0000000708087211 */ /* 0x000fe200078f20ff */
[----:B------:R-:W-:Y:S01]  /*02c0*/  IMAD.SHL.U32 R14, R13, 0x8, RZ ;  /* 0x000000080d0e7824 */ /* 0x000fe200078e00ff */
[----:B------:R-:W-:Y:S01]  /*02d0*/  SHF.R.S32.HI R2, RZ, 0x1f, R5 ;  /* 0x0000001fff027819 */ /* 0x000fe20000011405 */
[----:B------:R-:W-:Y:S01]  /*02e0*/  ULDC UR19, c[0x0][0x224] ;  /* 0x0000890000137ab9 */ /* 0x000fe20000000800 */
[----:B------:R-:W-:Y:S01]  /*02f0*/  LOP3.LUT R6, R4, 0xffffffe0, RZ, 0xc0, !PT ;  /* 0xffffffe004067812 */ /* 0x000fe200078ec0ff */
[----:B------:R-:W-:Y:S01]  /*0300*/  ULDC UR17, c[0x0][0x224] ;  /* 0x0000890000117ab9 */ /* 0x000fe20000000800 */
[-C--:B------:R-:W-:Y:S01]  /*0310*/  LEA.HI R5, R5, R0.reuse, RZ, 0x1 ;  /* 0x0000000005057211 */ /* 0x080fe200078f08ff */
[----:B------:R-:W-:Y:S01]  /*0320*/  STL [R1+0x30], R14 ;  /* 0x0000300e01007387 */ /* 0x000fe20000100800 */
[----:B------:R-:W-:Y:S01]  /*0330*/  LOP3.LUT R9, R8, 0xfffffff0, RZ, 0xc0, !PT ;  /* 0xfffffff008097812 */ /* 0x000fe200078ec0ff */
[----:B------:R-:W-:Y:S01]  /*0340*/  ULDC UR16, c[0x0][0x1c0] ;  /* 0x0000700000107ab9 */ /* 0x000fe20000000800 */
[----:B------:R-:W-:Y:S01]  /*0350*/  LEA.HI R3, R2, R0, RZ, 0x3 ;  /* 0x0000000002037211 */ /* 0x000fe200078f18ff */
[C---:B------:R-:W-:Y:S01]  /*0360*/  IMAD.IADD R2, R7.reuse, 0x1, -R6 ;  /* 0x0000000107027824 */ /* 0x040fe200078e0a06 */
[----:B------:R-:W-:Y:S01]  /*0370*/  LOP3.LUT R10, R150, 0xfffffff8, RZ, 0xc0, !PT ;  /* 0xfffffff8960a7812 */ /* 0x000fe200078ec0ff */
[----:B------:R-:W-:Y:S01]  /*0380*/  IMAD.IADD R6, R7, 0x1, -R9 ;  /* 0x0000000107067824 */ /* 0x000fe200078e0a09 */
[----:B------:R-:W-:Y:S01]  /*0390*/  LOP3.LUT R5, R5, 0x7fffffe, RZ, 0xc0, !PT ;  /* 0x07fffffe05057812 */ /* 0x000fe200078ec0ff */
[----:B------:R-:W-:Y:S01]  /*03a0*/  ULDC.U8 UR10, c[0x0][0x3d0] ;  /* 0x0000f400000a7ab9 */ /* 0x000fe20000000000 */
[----:B------:R-:W-:Y:S01]  /*03b0*/  LOP3.LUT R3, R3, 0xfffffff8, RZ, 0xc0, !PT ;  /* 0xfffffff803037812 */ /* 0x000fe200078ec0ff */
[----:B------:R-:W-:Y:S01]  /*03c0*/  IMAD.IADD R10, R7, 0x1, -R10 ;  /* 0x00000001070a7824 */ /* 0x000fe200078e0a0a */
[----:B------:R-:W-:Y:S01]  /*03d0*/  SHF.R.S32.HI R9, RZ, 0x1f, R2 ;  /* 0x0000001fff097819 */ /* 0x000fe20000011402 */
[C---:B------:R-:W-:Y:S01]  /*03e0*/  IMAD.IADD R7, R0.reuse, 0x1, -R5 ;  /* 0x0000000100077824 */ /* 0x040fe200078e0a05 */
[----:B------:R-:W-:Y:S01]  /*03f0*/  SHF.R.S32.HI R11, RZ, 0x7, R11 ;  /* 0x00000007ff0b7819 */ /* 0x000fe2000001140b */
[----:B------:R-:W-:Y:S01]  /*0400*/  IMAD.IADD R5, R0, 0x1, -R3 ;  /* 0x0000000100057824 */ /* 0x000fe200078e0a03 */
[----:B------:R-:W-:Y:S01]  /*0410*/  LEA.HI R18, R9, R2, RZ, 0x2 ;  /* 0x0000000209127211 */ /* 0x000fe200078f10ff */
[----:B------:R-:W-:Y:S01]  /*0420*/  ULDC.64 UR12, c[0x0][0x118] ;  /* 0x00004600000c7ab9 */ /* 0x000fe20000000a00 */
[----:B------:R-:W-:Y:S01]  /*0430*/  SHF.R.S32.HI R3, RZ, 0x3, R150 ;  /* 0x00000003ff037819 */ /* 0x000fe20000011496 */
[----:B------:R-:W-:Y:S01]  /*0440*/  UISETP.NE.AND UP6, UPT, UR10, URZ, UPT ;  /* 0x0000003f0a00728c */ /* 0x000fe2000bfc5270 */
[--C-:B------:R-:W-:Y:S01]  /*0450*/  SHF.R.S32.HI R2, RZ, 0x5, R4.reuse ;  /* 0x00000005ff027819 */ /* 0x100fe20000011404 */
[----:B------:R-:W-:Y:S01]  /*0460*/  USHF.L.U32 UR35, UR11, 0x3, URZ ;  /* 0x000000030b237899 */ /* 0x000fe2000800063f */
[----:B------:R-:W-:Y:S01]  /*0470*/  SHF.R.S32.HI R0, RZ, 0x1f, R4 ;  /* 0x0000001fff007819 */ /* 0x000fe20000011404 */
[----:B------:R-:W-:Y:S01]  /*0480*/  IMAD.SHL.U32 R3, R3, 0x40, RZ ;  /* 0x0000004003037824 */ /* 0x000fe200078e00ff */
[----:B------:R-:W-:Y:S01]  /*0490*/  SHF.R.S32.HI R9, RZ, 0x1f, R6 ;  /* 0x0000001fff097819 */ /* 0x000fe20000011406 */
        /* <DEDUP_REMOVED lines=9> */
[----:B------:R-:W-:Y:S01]  /*0530*/  LOP3.LUT P5, RZ, R5, 0x2, RZ, 0xc0, !PT ;  /* 0x0000000205ff7812 */ /* 0x000fe200078ac0ff */
[C---:B------:R-:W-:Y:S01]  /*0540*/  IMAD.IADD R162, R2.reuse, 0x1, -R4 ;  /* 0x0000000102a27824 */ /* 0x040fe200078e0a04 */
[----:B------:R-:W-:Y:S01]  /*0550*/  SHF.R.U32.HI R3, RZ, 0x3, R0 ;  /* 0x00000003ff037819 */ /* 0x000fe20000011600 */
[----:B------:R-:W-:Y:S01]  /*0560*/  IMAD R4, R2, 0x8, R7 ;  /* 0x0000000802047824 */ /* 0x000fe200078e0207 */
[----:B------:R-:W-:Y:S01]  /*0570*/  LOP3.LUT R0, R0, 0x18, R14, 0xf8, !PT ;  /* 0x0000001800007812 */ /* 0x000fe200078ef80e */
[----:B------:R-:W-:Y:S01]  /*0580*/  UIMAD UR29, UR11, 0x38, URZ ;  /* 0x000000380b1d78a4 */ /* 0x000fe2000f8e023f */
[----:B------:R-:W-:Y:S01]  /*0590*/  SHF.R.S32.HI R2, RZ, 0x4, R8 ;  /* 0x00000004ff027819 */ /* 0x000fe20000011408 */
[----:B------:R-:W-:Y:S01]  /*05a0*/  USHF.L.U32 UR28, UR11, 0x6, URZ ;  /* 0x000000060b1c7899 */ /* 0x000fe2000800063f */
[----:B------:R-:W-:Y:S01]  /*05b0*/  LOP3.LUT R3, R0, R3, RZ, 0x3c, !PT ;  /* 0x0000000300037212 */ /* 0x000fe200078e3cff */
[----:B------:R-:W-:Y:S01]  /*05c0*/  UIMAD UR27, UR11, 0x48, URZ ;  /* 0x000000480b1b78a4 */ /* 0x000fe2000f8e023f */
[----:B------:R-:W-:Y:S01]  /*05d0*/  LEA.HI R0, R8, R2, RZ, 0x1 ;  /* 0x0000000208007211 */ /* 0x000fe200078f08ff */
[----:B------:R-:W-:Y:S01]  /*05e0*/  IMAD.SHL.U32 R8, R13, 0x2, RZ ;  /* 0x000000020d087824 */ /* 0x000fe200078e00ff */
[----:B------:R-:W-:Y:S01]  /*05f0*/  LEA.HI R7, R10, R10, RZ, 0x1 ;  /* 0x0000000a0a077211 */ /* 0x000fe200078f08ff */
[----:B------:R-:W-:Y:S01]  /*0600*/  UIMAD UR26, UR11, 0x50, URZ ;  /* 0x000000500b1a78a4 */ /* 0x000fe2000f8e023f */
[----:B------:R-:W-:Y:S01]  /*0610*/  LOP3.LUT R0, R0, 0xfffffffe, RZ, 0xc0, !PT ;  /* 0xfffffffe00007812 */ /* 0x000fe200078ec0ff */
[----:B------:R-:W-:Y:S01]  /*0620*/  IMAD R220, R11, 0x2000, R8 ;  /* 0x000020000bdc7824 */ /* 0x000fe200078e0208 */
[----:B------:R-:W-:Y:S01]  /*0630*/  LOP3.LUT P4, RZ, R5, 0x4, RZ, 0xc0, !PT ;  /* 0x0000000405ff7812 */ /* 0x000fe2000788c0ff */
[----:B------:R-:W-:Y:S01]  /*0640*/  UIMAD UR25, UR11, 0x58, URZ ;  /* 0x000000580b1978a4 */ /* 0x000fe2000f8e023f */
[----:B------:R-:W-:Y:S01]  /*0650*/  SEL R214, R158, 0xffffffe0, !P5 ;  /* 0xffffffe09ed67807 */ /* 0x000fe20006800000 */
[----:B------:R-:W-:Y:S01]  /*0660*/  IMAD.IADD R12, R2, 0x1, -R0 ;  /* 0x00000001020c7824 */ /* 0x000fe200078e0a00 */
[----:B------:R-:W-:Y:S01]  /*0670*/  LEA.HI R0, R6, R6, RZ, 0x1 ;  /* 0x0000000606007211 */ /* 0x000fe200078f08ff */
[----:B------:R-:W-:Y:S01]  /*0680*/  IMAD.U32 R2, R4, 0x20, R3 ;  /* 0x0000002004027824 */ /* 0x000fe200078e0003 */
[----:B------:R-:W-:Y:S01]  /*0690*/  UIMAD UR24, UR11, 0x60, URZ ;  /* 0x000000600b1878a4 */ /* 0x000fe2000f8e023f */
[----:B------:R-:W-:Y:S01]  /*06a0*/  IMAD.U32 R3, RZ, RZ, UR4 ;  /* 0x00000004ff037e24 */ /* 0x000fe2000f8e00ff */
[----:B------:R-:W-:Y:S01]  /*06b0*/  LOP3.LUT R4, R0, 0x7fffffe, RZ, 0xc0, !PT ;  /* 0x07fffffe00047812 */ /* 0x000fe200078ec0ff */
[----:B------:R-:W-:Y:S01]  /*06c0*/  UIMAD UR4, UR51, UR8, UR55 ;  /* 0x00000008330472a4 */ /* 0x000fe2000f8e0237 */
[----:B------:R1:W-:Y:S01]  /*06d0*/  STL [R1+0x54], R2 ;  /* 0x0000540201007387 */ /* 0x0003e20000100800 */
[----:B------:R-:W-:-:S02]  /*06e0*/  UIMAD.WIDE.U32 UR8, UR51, UR19, URZ ;  /* 0x00000013330872a5 */ /* 0x000fc4000f8e003f */
[----:B------:R-:W-:Y:S01]  /*06f0*/  IMAD.IADD R16, R6, 0x1, -R4 ;  /* 0x0000000106107824 */ /* 0x000fe200078e0a04 */
[----:B------:R2:W-:Y:S01]  /*0700*/  STL [R1+0x98], R3 ;  /* 0x0000980301007387 */ /* 0x0005e20000100800 */
[----:B------:R-:W-:Y:S02]  /*0710*/  UIMAD UR4, UR4, UR17, URZ ;  /* 0x00000011040472a4 */ /* 0x000fe4000f8e023f */
[----:B------:R-:W-:Y:S01]  /*0720*/  IMAD.U32 R20, RZ, RZ, UR8 ;  /* 0x00000008ff147e24 */ /* 0x000fe2000f8e00ff */
[----:B------:R-:W-:Y:S01]  /*0730*/  UIMAD UR23, UR11, 0x68, URZ ;  /* 0x000000680b1778a4 */ /* 0x000fe2000f8e023f */
[----:B------:R-:W-:Y:S01]  /*0740*/  IMAD.U32 R21, RZ, RZ, UR9 ;  /* 0x00000009ff157e24 */ /* 0x000fe2000f8e00ff */
[----:B------:R-:W-:Y:S02]  /*0750*/  UIMAD UR22, UR11, 0x70, URZ ;  /* 0x000000700b1678a4 */ /* 0x000fe4000f8e023f */
[----:B------:R-:W-:Y:S02]  /*0760*/  UIMAD UR21, UR11, 0x78, URZ ;  /* 0x000000780b1578a4 */ /* 0x000fe4000f8e023f */
[----:B------:R-:W-:Y:S01]  /*0770*/  UMOV UR61, 0xffffe000 ;  /* 0xffffe000003d7882 */ /* 0x000fe20000000000 */
[----:B-1----:R-:W-:-:S02]  /*0780*/  LOP3.LUT R2, R9, 0xfffffff8, RZ, 0xc0, !PT ;  /* 0xfffffff809027812 */ /* 0x002fc400078ec0ff */
[----:B--2---:R-:W-:-:S03]  /*0790*/  LOP3.LUT R3, R7, 0x3fffffe, RZ, 0xc0, !PT ;  /* 0x03fffffe07037812 */ /* 0x004fc600078ec0ff */
[----:B------:R-:W-:Y:S02]  /*07a0*/  IMAD.IADD R15, R6, 0x1, -R2 ;  /* 0x00000001060f7824 */ /* 0x000fe400078e0a02 */
[----:B------:R-:W-:Y:S02]  /*07b0*/  IMAD R2, R11, 0x8, R12 ;  /* 0x000000080b027824 */ /* 0x000fe400078e020c */
[----:B------:R-:W-:Y:S01]  /*07c0*/  IMAD.IADD R4, R10, 0x1, -R3 ;  /* 0x000000010a047824 */ /* 0x000fe200078e0a03 */
[--C-:B------:R-:W-:Y:S02]  /*07d0*/  SHF.R.S32.HI R3, RZ, 0x1, R0.reuse ;  /* 0x00000001ff037819 */ /* 0x100fe40000011400 */
[----:B------:R-:W-:Y:S01]  /*07e0*/  SHF.R.S32.HI R0, RZ, 0x1f, R0 ;  /* 0x0000001fff007819 */ /* 0x000fe20000011400 */
[----:B------:R-:W-:Y:S01]  /*07f0*/  IMAD R17, R2, 0x8, R4 ;  /* 0x0000000802117824 */ /* 0x000fe200078e0204 */
[C---:B------:R-:W-:Y:S01]  /*0800*/  LOP3.LUT R2, R5.reuse, 0x1, RZ, 0xc0, !PT ;  /* 0x0000000105027812 */ /* 0x040fe200078ec0ff */
[----:B------:R-:W-:Y:S01]  /*0810*/  IMAD.SHL.U32 R4, R5, 0x40, RZ ;  /* 0x0000004005047824 */ /* 0x000fe200078e00ff */
[----:B------:R-:W-:-:S02]  /*0820*/  LEA.HI R0, R0, R3, RZ, 0x2 ;  /* 0x0000000300007211 */ /* 0x000fc400078f10ff */
[----:B------:R-:W-:Y:S01]  /*0830*/  ISETP.NE.U32.AND P6, PT, R2, 0x1, PT ;  /* 0x000000010200780c */ /* 0x000fe20003fc5070 */
[----:B------:R-:W-:Y:S01]  /*0840*/  IMAD.U32 R2, RZ, RZ, UR18 ;  /* 0x00000012ff027e24 */ /* 0x000fe2000f8e00ff */
[----:B------:R-:W-:Y:S02]  /*0850*/  LOP3.LUT R0, R0, 0xfffffffc, RZ, 0xc0, !PT ;  /* 0xfffffffc00007812 */ /* 0x000fe400078ec0ff */
[----:B------:R-:W-:Y:S02]  /*0860*/  LOP3.LUT R4, R4, 0x1c0, RZ, 0xc0, !PT ;  /* 0x000001c004047812 */ /* 0x000fe400078ec0ff */
[----:B------:R1:W-:Y:S01]  /*0870*/  STL [R1+0x64], R2 ;  /* 0x0000640201007387 */ /* 0x0003e20000100800 */
[----:B------:R-:W-:Y:S01]  /*0880*/  IMAD.IADD R14, R3, 0x1, -R0 ;  /* 0x00000001030e7824 */ /* 0x000fe200078e0a00 */
[----:B------:R-:W-:Y:S01]  /*0890*/  LEA.HI R4, R4, R4, RZ, 0x1d ;  /* 0x0000000404047211 */ /* 0x000fe200078fe8ff */
[----:B------:R-:W-:Y:S01]  /*08a0*/  IMAD.U32 R0, RZ, RZ, UR5 ;  /* 0x00000005ff007e24 */ /* 0x000fe2000f8e00ff */
[----:B------:R-:W-:Y:S01]  /*08b0*/  USHF.R.S32.HI UR5, URZ, 0x1f, UR19 ;  /* 0x0000001f3f057899 */ /* 0x000fe20008011413 */
[----:B------:R-:W-:Y:S01]  /*08c0*/  IMAD.U32 R3, RZ, RZ, UR6 ;  /* 0x00000006ff037e24 */ /* 0x000fe2000f8e00ff */
[----:B------:R-:W-:Y:S01]  /*08d0*/  SHF.R.S32.HI R3, RZ, 0x3, R9 ;  /* 0x00000003ff037819 */ /* 0x000fe20000011409 */
[----:B------:R-:W-:Y:S01]  /*08e0*/  USHF.R.S32.HI UR6, URZ, 0x1f, UR51 ;  /* 0x0000001f3f067899 */ /* 0x000fe20008011433 */
[----:B------:R-:W-:Y:S01]  /*08f0*/  SEL R213, R213, 0x10, !P6 ;  /* 0x00000010d5d57807 */ /* 0x000fe20007000000 */
[----:B------:R-:W-:-:S02]  /*0900*/  UIMAD UR5, UR5, UR51, URZ ;  /* 0x00000033050572a4 */ /* 0x000fc4000f8e023f */
[----:B------:R-:W-:Y:S02]  /*0910*/  IMAD R16, R3, 0x8, R16 ;  /* 0x0000000803107824 */ /* 0x000fe400078e0210 */
[----:B-1----:R-:W-:-:S05]  /*0920*/  IMAD.U32 R2, RZ, RZ, UR11 ;  /* 0x0000000bff027e24 */ /* 0x002fca000f8e00ff */
[----:B------:R1:W-:Y:S04]  /*0930*/  STL [R1+0x90], R2 ;  /* 0x0000900201007387 */ /* 0x0003e80000100800 */
[----:B------:R2:W-:Y:S01]  /*0940*/  STL [R1+0x94], R0 ;  /* 0x0000940001007387 */ /* 0x0005e20000100800 */
[----:B-1----:R-:W-:Y:S01]  /*0950*/  IMAD.SHL.U32 R2, R10, 0x40, RZ ;  /* 0x000000400a027824 */ /* 0x002fe200078e00ff */
[----:B------:R-:W-:Y:S02]  /*0960*/  LEA.HI R10, R5, R5, RZ, 0x1 ;  /* 0x00000005050a7211 */ /* 0x000fe400078f08ff */
[----:B--2---:R-:W-:Y:S02]  /*0970*/  SHF.R.S32.HI R0, RZ, 0x1, R7 ;  /* 0x00000001ff007819 */ /* 0x004fe40000011407 */
[----:B------:R-:W-:-:S02]  /*0980*/  LOP3.LUT R6, R2, 0x1c0, RZ, 0xc0, !PT ;  /* 0x000001c002067812 */ /* 0x000fc400078ec0ff */
[----:B------:R-:W-:Y:S01]  /*0990*/  LOP3.LUT R2, R10, 0x3fffffe, RZ, 0xc0, !PT ;  /* 0x03fffffe0a027812 */ /* 0x000fe200078ec0ff */
[C---:B------:R-:W-:Y:S01]  /*09a0*/  IMAD.SHL.U32 R7, R0.reuse, 0x40, RZ ;  /* 0x0000004000077824 */ /* 0x040fe200078e00ff */
[----:B------:R-:W-:Y:S01]  /*09b0*/  LOP3.LUT P0, RZ, R0, 0x2, RZ, 0xc0, !PT ;  /* 0x0000000200ff7812 */ /* 0x000fe2000780c0ff */
[----:B------:R-:W-:Y:S02]  /*09c0*/  IMAD.SHL.U32 R0, R162, 0x10, RZ ;  /* 0x00000010a2007824 */ /* 0x000fe400078e00ff */
        /* <DEDUP_REMOVED lines=11> */
[----:B------:R-:W-:Y:S01]  /*0a80*/  STL [R1+0x44], R18 ;  /* 0x0000441201007387 */ /* 0x000fe20000100800 */
[----:B------:R-:W-:Y:S01]  /*0a90*/  SHF.R.U32.HI R2, RZ, 0x3, R6 ;  /* 0x00000003ff027819 */ /* 0x000fe20000011606 */
[----:B------:R-:W-:Y:S01]  /*0aa0*/  IMAD.U32 R3, RZ, RZ, UR6 ;  /* 0x00000006ff037e24 */ /* 0x000fe2000f8e00ff */
[----:B------:R-:W-:Y:S01]  /*0ab0*/  LOP3.LUT R150, R0, 0x8, R150, 0xf8, !PT ;  /* 0x0000000800967812 */ /* 0x000fe200078ef896 */
[----:B------:R-:W-:Y:S01]  /*0ac0*/  @!UP5 UIMAD UR6, UR51, UR16, UR55 ;  /* 0x000000103306d2a4 */ /* 0x000fe2000f8e0237 */
[----:B------:R-:W-:Y:S01]  /*0ad0*/  SHF.R.U32.HI R0, RZ, 0x3, R0 ;  /* 0x00000003ff007819 */ /* 0x000fe20000011600 */
[----:B------:R-:W-:Y:S01]  /*0ae0*/  IMAD.U32 R4, RZ, RZ, UR5 ;  /* 0x00000005ff047e24 */ /* 0x000fe2000f8e00ff */
[----:B------:R-:W-:Y:S01]  /*0af0*/  LOP3.LUT R5, R5, R2, RZ, 0x3c, !PT ;  /* 0x0000000205057212 */ /* 0x000fe200078e3cff */
[----:B------:R-:W-:Y:S01]  /*0b00*/  IMAD.U32 R2, RZ, RZ, UR7 ;  /* 0x00000007ff027e24 */ /* 0x000fe2000f8e00ff */
[----:B------:R-:W-:Y:S01]  /*0b10*/  LOP3.LUT R150, R150, R0, RZ, 0x3c, !PT ;  /* 0x0000000096967212 */ /* 0x000fe200078e3cff */
[----:B------:R-:W-:Y:S01]  /*0b20*/  @UP5 UIMAD UR7, UR51, UR14, URZ ;  /* 0x0000000e330752a4 */ /* 0x000fe2000f8e023f */
[----:B------:R-:W-:Y:S01]  /*0b30*/  IMAD R0, R162, 0x200, R8 ;  /* 0x00000200a2007824 */ /* 0x000fe200078e0208 */
[----:B------:R-:W-:Y:S01]  /*0b40*/  IADD3 R2, R18, -0x80, RZ ;  /* 0xffffff8012027810 */ /* 0x000fe20007ffe0ff */
[----:B------:R-:W-:Y:S01]  /*0b50*/  UIMAD.WIDE.U32 UR16, UR58, UR8, URZ ;  /* 0x000000083a1072a5 */ /* 0x000fe2000f8e003f */
[----:B------:R-:W-:Y:S01]  /*0b60*/  IMAD.SHL.U32 R220, R220, 0x2, RZ ;  /* 0x00000002dcdc7824 */ /* 0x000fe200078e00ff */
[----:B------:R-:W-:Y:S01]  /*0b70*/  @!UP5 UIMAD UR6, UR6, UR14, URZ ;  /* 0x0000000e0606d2a4 */ /* 0x000fe2000f8e023f */
[----:B------:R-:W-:Y:S01]  /*0b80*/  IMAD R13, R13, 0x20, R0 ;  /* 0x000000200d0d7824 */ /* 0x000fe200078e0200 */
[----:B------:R-:W-:Y:S01]  /*0b90*/  SHF.R.S32.HI R3, RZ, 0x1f, R2 ;  /* 0x0000001fff037819 */ /* 0x000fe20000011402 */
[----:B------:R-:W-:Y:S01]  /*0ba0*/  IMAD.U32 R0, RZ, RZ, UR7 ;  /* 0x00000007ff007e24 */ /* 0x000fe2000f8e00ff */
[C---:B------:R-:W-:Y:S01]  /*0bb0*/  IADD3 R216, R220.reuse, 0x40, RZ ;  /* 0x00000040dcd87810 */ /* 0x040fe20007ffe0ff */
[----:B------:R-:W-:Y:S01]  /*0bc0*/  IMAD.U32 R150, R17, 0x20, R150 ;  /* 0x0000002011967824 */ /* 0x000fe200078e0096 */
[C---:B------:R-:W-:Y:S01]  /*0bd0*/  @P4 IADD3 R216, R220.reuse, -0x40, RZ ;  /* 0xffffffc0dcd84810 */ /* 0x040fe20007ffe0ff */
[----:B------:R-:W-:Y:S01]  /*0be0*/  IMAD.IADD R219, R220, 0x1, R213 ;  /* 0x00000001dcdb7824 */ /* 0x000fe200078e02d5 */
[----:B------:R1:W-:Y:S01]  /*0bf0*/  STL [R1+0x8c], R0 ;  /* 0x00008c0001007387 */ /* 0x0003e20000100800 */
[----:B------:R-:W-:-:S02]  /*0c00*/  IMAD R149, R150, 0x2, R149 ;  /* 0x0000000296957824 */ /* 0x000fc400078e0295 */
[----:B------:R-:W-:Y:S02]  /*0c10*/  IMAD.IADD R213, R213, 0x1, R216 ;  /* 0x00000001d5d57824 */ /* 0x000fe400078e02d8 */
[--C-:B------:R-:W-:Y:S02]  /*0c20*/  IMAD.IADD R218, R220, 0x1, R214.reuse ;  /* 0x00000001dcda7824 */ /* 0x100fe400078e02d6 */
[----:B------:R-:W-:Y:S02]  /*0c30*/  IMAD.IADD R217, R219, 0x1, R214 ;  /* 0x00000001dbd97824 */ /* 0x000fe400078e02d6 */
[----:B------:R-:W-:Y:S02]  /*0c40*/  IMAD.IADD R215, R214, 0x1, R216 ;  /* 0x00000001d6d77824 */ /* 0x000fe400078e02d8 */
[----:B------:R-:W-:Y:S02]  /*0c50*/  IMAD.SHL.U32 R150, R150, 0x2, RZ ;  /* 0x0000000296967824 */ /* 0x000fe400078e00ff */
[----:B------:R-:W-:-:S02]  /*0c60*/  IMAD.IADD R214, R214, 0x1, R213 ;  /* 0x00000001d6d67824 */ /* 0x000fc400078e02d5 */
[----:B-1----:R-:W-:Y:S01]  /*0c70*/  IMAD.U32 R0, RZ, RZ, UR4 ;  /* 0x00000004ff007e24 */ /* 0x002fe2000f8e00ff */
[----:B------:R-:W-:-:S04]  /*0c80*/  USHF.R.S32.HI UR4, URZ, 0x1f, UR18 ;  /* 0x0000001f3f047899 */ /* 0x000fc80008011412 */
[----:B------:R1:W-:Y:S02]  /*0c90*/  STL [R1+0x88], R0 ;  /* 0x0000880001007387 */ /* 0x0003e40000100800 */
[----:B------:R-:W-:Y:S01]  /*0ca0*/  IMAD.U32 R6, RZ, RZ, UR4 ;  /* 0x00000004ff067e24 */ /* 0x000fe2000f8e00ff */
[----:B------:R-:W-:Y:S01]  /*0cb0*/  UIMAD UR4, UR59, UR8, URZ ;  /* 0x000000083b0472a4 */ /* 0x000fe2000f8e023f */
[----:B------:R2:W-:Y:S04]  /*0cc0*/  STL [R1+0x84], R4 ;  /* 0x0000840401007387 */ /* 0x0005e80000100800 */
[----:B------:R-:W-:Y:S01]  /*0cd0*/  STL [R1+0x80], R6 ;  /* 0x0000800601007387 */ /* 0x000fe20000100800 */
[----:B-1----:R-:W-:Y:S02]  /*0ce0*/  SHF.R.S32.HI R0, RZ, 0x1, R10 ;  /* 0x00000001ff007819 */ /* 0x002fe4000001140a */
[----:B--2---:R-:W-:Y:S01]  /*0cf0*/  SHF.L.U64.HI R4, R2, 0x2, R3 ;  /* 0x0000000202047819 */ /* 0x004fe20000010203 */
[----:B------:R-:W-:Y:S01]  /*0d00*/  IMAD.U32 R2, RZ, RZ, UR16 ;  /* 0x00000010ff027e24 */ /* 0x000fe2000f8e00ff */
[----:B------:R-:W-:Y:S01]  /*0d10*/  LOP3.LUT P3, RZ, R0, 0x2, RZ, 0xc0, !PT ;  /* 0x0000000200ff7812 */ /* 0x000fe2000786c0ff */
[----:B------:R-:W-:-:S02]  /*0d20*/  IMAD.U32 R3, RZ, RZ, UR17 ;  /* 0x00000011ff037e24 */ /* 0x000fc4000f8e00ff */
[----:B------:R1:W-:Y:S01]  /*0d30*/  STL [R1+0x58], R4 ;  /* 0x0000580401007387 */ /* 0x0003e20000100800 */
[----:B------:R-:W-:Y:S01]  /*0d40*/  IMAD.SHL.U32 R0, R0, 0x40, RZ ;  /* 0x0000004000007824 */ /* 0x000fe200078e00ff */
[----:B------:R-:W-:Y:S02]  /*0d50*/  R2P PR, R15, 0x6 ;  /* 0x000000060f007804 */ /* 0x000fe40000000000 */
[----:B------:R2:W-:Y:S01]  /*0d60*/  STL.64 [R1+0x68], R2 ;  /* 0x0000680201007387 */ /* 0x0005e20000100a00 */
[----:B------:R-:W-:Y:S02]  /*0d70*/  LOP3.LUT P0, RZ, R14, 0x2, RZ, 0xc0, !PT ;  /* 0x000000020eff7812 */ /* 0x000fe4000780c0ff */
[----:B------:R-:W-:Y:S02]  /*0d80*/  LOP3.LUT R0, R0, 0xc0, RZ, 0xc0, !PT ;  /* 0x000000c000007812 */ /* 0x000fe400078ec0ff */
[----:B------:R-:W-:Y:S02]  /*0d90*/  SEL R152, R152, 0xffffffc0, !P2 ;  /* 0xffffffc098987807 */ /* 0x000fe40005000000 */
[----:B------:R-:W-:Y:S01]  /*0da0*/  SEL R158, R158, 0xffffffe0, !P0 ;  /* 0xffffffe09e9e7807 */ /* 0x000fe20004000000 */
[----:B-1----:R-:W-:-:S02]  /*0db0*/  IMAD.SHL.U32 R4, R12, 0x10, RZ ;  /* 0x000000100c047824 */ /* 0x002fc400078e00ff */
        /* <DEDUP_REMOVED lines=50> */
.L_x_784:
        /* <DEDUP_REMOVED lines=54> */
.L_x_738:
        /* <DEDUP_REMOVED lines=37> */
[----:B------:R-:W-:-:S03]  /*1690*/  USHF.R.S32.HI UR7, URZ, 0x1f, UR6 ;  /* 0x0000001f3f077899 */ /* 0x000fc60008011406 */
[----:B------:R-:W-:Y:S02]  /*16a0*/  @UP0 UIADD3 UR8, UR36, UR44, URZ ;  /* 0x0000002c24080290 */ /* 0x000fe4000fffe03f */
[----:B------:R-:W-:Y:S02]  /*16b0*/  ULEA.HI UR11, UR7, UR6, URZ, 0x7 ;  /* 0x00000006070b7291 */ /* 0x000fe4000f8f383f */
[----:B------:R-:W-:-:S04]  /*16c0*/  UIADD3 UR6, UR10, 0x80, UR37 ;  /* 0x000000800a067890 */ /* 0x000fc8000fffe025 */
[----:B------:R-:W-:-:S04]  /*16d0*/  UIADD3 UR6, UR6, UR16, -UR5 ;  /* 0x0000001006067290 */ /* 0x000fc8000fffe805 */
        /* <DEDUP_REMOVED lines=25> */
.L_x_740:
        /* <DEDUP_REMOVED lines=18> */
.L_x_741:
[----:B------:R-:W2:Y:S04]  /*1990*/  LDL R0, [R1+0x7c] ;  /* 0x00007c0001007983 */ /* 0x000ea80000100800 */
[----:B------:R-:W3:Y:S04]  /*19a0*/  LDL R5, [R1+0x84] ;  /* 0x0000840001057983 */ /* 0x000ee80000100800 */
[----:B------:R-:W4:Y:S04]  /*19b0*/  LDL.64 R6, [R1+0x68] ;  /* 0x0000680001067983 */ /* 0x000f280000100a00 */
[----:B------:R-:W5:Y:S04]  /*19c0*/  LDL R4, [R1+0x94] ;  /* 0x0000940001047983 */ /* 0x000f680000100800 */
[----:B------:R-:W3:Y:S01]  /*19d0*/  LDL R3, [R1+0x8c] ;  /* 0x00008c0001037983 */ /* 0x000ee20000100800 */
[----:B------:R-:W-:-:S02]  /*19e0*/  ULDC UR38, c[0x0][0x224] ;  /* 0x0000890000267ab9 */ /* 0x000fc40000000800 */
[----:B------:R-:W-:Y:S02]  /*19f0*/  UIMAD.WIDE.U32 UR16, UR51, UR38, URZ ;  /* 0x00000026331072a5 */ /* 0x000fe4000f8e003f */
[----:B------:R-:W-:Y:S02]  /*1a00*/  ULDC.64 UR14, c[0x0][0x370] ;  /* 0x0000dc00000e7ab9 */ /* 0x000fe40000000a00 */
[----:B------:R-:W-:-:S04]  /*1a10*/  @UP3 UIMAD.WIDE.U32 UR8, UR4, UR14, URZ ;  /* 0x0000000e040832a5 */ /* 0x000fc8000f8e003f */
[----:B------:R-:W-:-:S03]  /*1a20*/  @UP3 UIMAD UR48, UR4, UR15, UR9 ;  /* 0x0000000f043032a4 */ /* 0x000fc6000f8e0209 */
[----:B------:R-:W-:Y:S02]  /*1a30*/  @UP3 UMOV UR43, UR8 ;  /* 0x00000008002b3c82 */ /* 0x000fe40008000000 */
[----:B------:R-:W-:Y:S02]  /*1a40*/  ULDC.64 UR8, c[0x0][0x368] ;  /* 0x0000da0000087ab9 */ /* 0x000fe40000000a00 */
[----:B------:R-:W-:Y:S02]  /*1a50*/  @!UP3 UIMAD UR7, UR60, UR8, URZ ;  /* 0x000000083c07b2a4 */ /* 0x000fe4000f8e023f */
[----:B------:R-:W-:Y:S02]  /*1a60*/  ULDC.64 UR14, c[0x0][0x3d8] ;  /* 0x0000f600000e7ab9 */ /* 0x000fe40000000a00 */
[----:B------:R-:W-:Y:S01]  /*1a70*/  @!UP3 UIMAD UR7, UR51, UR9, UR7 ;  /* 0x000000093307b2a4 */ /* 0x000fe2000f8e0207 */
[----:B--2---:R1:W3:Y:S02]  /*1a80*/  R2UR UR11, R0 ;  /* 0x00000000000b73c2 */ /* 0x0042e400000e0000 */
[----:B-1----:R-:W2:Y:S06]  /*1a90*/  LDL R0, [R1+0x70] ;  /* 0x0000700001007983 */ /* 0x002eac0000100800 */
[----:B---3--:R-:W1:Y:S08]  /*1aa0*/  R2UR UR39, R5 ;  /* 0x00000000052773c2 */ /* 0x008e7000000e0000 */
[----:B----4-:R3:W4:Y:S08]  /*1ab0*/  R2UR UR18, R6 ;  /* 0x00000000061273c2 */ /* 0x01073000000e0000 */
[----:B-----5:R5:W1:Y:S01]  /*1ac0*/  R2UR UR16, R4 ;  /* 0x00000000041073c2 */ /* 0x020a6200000e0000 */
[----:B---3--:R-:W-:-:S04]  /*1ad0*/  IABS R6, c[0x0][0x1c8] ;  /* 0x0000720000067a13 */ /* 0x008fc80000000000 */
[----:B-----5:R-:W3:Y:S01]  /*1ae0*/  I2F.RP R4, R6 ;  /* 0x0000000600047306 */ /* 0x020ee20000209400 */
[----:B------:R-:W-:-:S04]  /*1af0*/  @!UP3 UIMAD.WIDE.U32 UR8, UR51, UR8, URZ ;  /* 0x000000083308b2a5 */ /* 0x000fc8000f8e003f */
[----:B------:R-:W-:Y:S02]  /*1b00*/  @!UP3 UIADD3 UR48, UR9, UR7, URZ ;  /* 0x000000070930b290 */ /* 0x000fe4000fffe03f */
[----:B-1----:R-:W-:Y:S01]  /*1b10*/  UIMAD UR7, UR60, UR38, UR39 ;  /* 0x000000263c0772a4 */ /* 0x002fe2000f8e0227 */
[----:B------:R-:W1:Y:S03]  /*1b20*/  R2UR UR19, R7 ;  /* 0x00000000071373c2 */ /* 0x000e6600000e0000 */
[----:B------:R-:W-:Y:S01]  /*1b30*/  UIADD3 UR7, UR17, UR7, URZ ;  /* 0x0000000711077290 */ /* 0x000fe2000fffe03f */
[----:B---3--:R-:W3:Y:S03]  /*1b40*/  MUFU.RCP R4, R4 ;  /* 0x0000000400047308 */ /* 0x008ee60000001000 */
[----:B------:R-:W-:Y:S01]  /*1b50*/  UIMAD UR7, UR58, UR7, UR11 ;  /* 0x000000073a0772a4 */ /* 0x000fe2000f8e020b */
[----:B------:R-:W5:Y:S01]  /*1b60*/  S2UR UR11, SR_CTAID.X ;  /* 0x00000000000b79c3 */ /* 0x000f620000002500 */
[----:B------:R-:W-:Y:S01]  /*1b70*/  @!UP3 UMOV UR43, UR8 ;  /* 0x00000008002bbc82 */ /* 0x000fe20008000000 */
[----:B---3--:R-:W-:-:S04]  /*1b80*/  IADD3 R4, R4, 0xffffffe, RZ ;  /* 0x0ffffffe04047810 */ /* 0x008fc80007ffe0ff */
[----:B------:R3:W2:Y:S01]  /*1b90*/  F2I.FTZ.U32.TRUNC.NTZ R5, R4 ;  /* 0x0000000400057305 */ /* 0x0006a2000021f000 */
[----:B-1----:R-:W-:Y:S02]  /*1ba0*/  UIADD3 UR17, UR19, UR7, URZ ;  /* 0x0000000713117290 */ /* 0x002fe4000fffe03f */
[----:B------:R-:W-:Y:S02]  /*1bb0*/  UIMAD UR7, UR59, UR4, URZ ;  /* 0x000000043b0772a4 */ /* 0x000fe4000f8e023f */
[----:B------:R-:W-:-:S04]  /*1bc0*/  UIMAD.WIDE.U32 UR8, UR58, UR4, URZ ;  /* 0x000000043a0872a5 */ /* 0x000fc8000f8e003f */
[----:B------:R-:W-:Y:S02]  /*1bd0*/  @UP3 UIADD3 UR17, UR9, UR7, URZ ;  /* 0x0000000709113290 */ /* 0x000fe4000fffe03f */
[----:B----4-:R-:W-:Y:S02]  /*1be0*/  USEL UR19, UR18, UR8, !UP3 ;  /* 0x0000000812137287 */ /* 0x010fe4000d800000 */
[----:B-----5:R-:W-:Y:S01]  /*1bf0*/  UIMAD.WIDE.U32 UR8, UR11, UR14, URZ ;  /* 0x0000000e0b0872a5 */ /* 0x020fe2000f8e003f */
[----:B---3--:R-:W-:-:S03]  /*1c00*/  IMAD.MOV.U32 R4, RZ, RZ, RZ ;  /* 0x000000ffff047224 */ /* 0x008fc600078e00ff */
[----:B------:R-:W-:Y:S01]  /*1c10*/  UIMAD UR15, UR11, UR15, UR9 ;  /* 0x0000000f0b0f72a4 */ /* 0x000fe2000f8e0209 */
[----:B------:R1:W3:Y:S02]  /*1c20*/  R2UR UR11, R3 ;  /* 0x00000000030b73c2 */ /* 0x0002e400000e0000 */
[----:B-1----:R-:W-:Y:S01]  /*1c30*/  IABS R3, UR55 ;  /* 0x0000003700037c13 */ /* 0x002fe20008000000 */
[----:B------:R-:W-:Y:S02]  /*1c40*/  USHF.L.U32 UR38, UR51, 0x7, URZ ;  /* 0x0000000733267899 */ /* 0x000fe4000800063f */
[----:B------:R-:W-:Y:S02]  /*1c50*/  USEL UR18, UR8, URZ, UP6 ;  /* 0x0000003f08127287 */ /* 0x000fe4000b000000 */
[----:B------:R-:W-:Y:S02]  /*1c60*/  USHF.L.U64.HI UR7, UR51, 0x7, UR60 ;  /* 0x0000000733077899 */ /* 0x000fe4000801023c */
[----:B------:R-:W-:-:S02]  /*1c70*/  USEL UR8, UR38, URZ, UP1 ;  /* 0x0000003f26087287 */ /* 0x000fc40008800000 */
[----:B------:R-:W-:Y:S01]  /*1c80*/  USEL UR7, UR7, URZ, UP1 ;  /* 0x0000003f07077287 */ /* 0x000fe20008800000 */
[----:B------:R-:W-:Y:S01]  /*1c90*/  ISETP.NE.AND P2, PT, RZ, c[0x0][0x1c8], PT ;  /* 0x00007200ff007a0c */ /* 0x000fe20003f45270 */
[----:B------:R-:W-:Y:S02]  /*1ca0*/  UIADD3 UR8, UP1, UR6, UR8, URZ ;  /* 0x0000000806087290 */ /* 0x000fe4000ff3e03f */
[----:B---3--:R-:W-:Y:S02]  /*1cb0*/  @UP5 USEL UR11, UR11, UR4, !UP3 ;  /* 0x000000040b0b5287 */ /* 0x008fe4000d800000 */
[----:B------:R-:W-:Y:S02]  /*1cc0*/  UIADD3.X UR9, UR47, UR7, URZ, UP1, !UPT ;  /* 0x000000072f097290 */ /* 0x000fe40008ffe43f */
[----:B------:R-:W-:-:S04]  /*1cd0*/  UIMAD UR7, UR59, UR8, URZ ;  /* 0x000000083b0772a4 */ /* 0x000fc8000f8e023f */
[----:B------:R-:W-:Y:S02]  /*1ce0*/  UIMAD UR7, UR58, UR9, UR7 ;  /* 0x000000093a0772a4 */ /* 0x000fe4000f8e0207 */
[----:B------:R-:W-:Y:S02]  /*1cf0*/  UIMAD.WIDE.U32 UR8, UR58, UR8, URZ ;  /* 0x000000083a0872a5 */ /* 0x000fe4000f8e003f */
[----:B------:R-:W-:Y:S01]  /*1d00*/  USEL UR15, UR15, URZ, UP6 ;  /* 0x0000003f0f0f7287 */ /* 0x000fe2000b000000 */
[----:B--2---:R1:W2:Y:S02]  /*1d10*/  R2UR UR14, R0 ;  /* 0x00000000000e73c2 */ /* 0x0042a400000e0000 */
[----:B-1----:R-:W-:-:S04]  /*1d20*/  IMAD.MOV R0, RZ, RZ, -R5 ;  /* 0x000000ffff007224 */ /* 0x002fc800078e0a05 */
        /* <DEDUP_REMOVED lines=12> */
[----:B------:R-:W-:Y:S01]  /*1df0*/  @P3 IADD3 R4, R4, 0x1, RZ ;  /* 0x0000000104043810 */ /* 0x000fe20007ffe0ff */
[----:B------:R-:W-:-:S04]  /*1e00*/  @UP5 UIMAD UR11, UR55, UR16, UR11 ;  /* 0x00000010370b52a4 */ /* 0x000fc8000f8e020b */
[----:B------:R-:W-:Y:S01]  /*1e10*/  @!P0 IMAD.MOV R4, RZ, RZ, -R4 ;  /* 0x000000ffff048224 */ /* 0x000fe200078e0a04 */
[----:B------:R-:W-:Y:S02]  /*1e20*/  PLOP3.LUT P0, PT, PT, PT, UP5, 0x80, 0x0 ;  /* 0x000000000000781c */ /* 0x000fe40003f0f058 */
[----:B--2---:R-:W-:Y:S01]  /*1e30*/  @!UP5 UMOV UR11, UR14 ;  /* 0x0000000e000bdc82 */ /* 0x004fe20008000000 */
[----:B------:R-:W-:Y:S01]  /*1e40*/  @!P2 LOP3.LUT R4, RZ, c[0x0][0x1c8], RZ, 0x33, !PT ;  /* 0x00007200ff04aa12 */ /* 0x000fe200078e33ff */
[----:B------:R-:W-:Y:S02]  /*1e50*/  UIADD3 UR14, UR9, UR7, URZ ;  /* 0x00000007090e7290 */ /* 0x000fe4000fffe03f */
[----:B------:R-:W-:Y:S01]  /*1e60*/  USHF.R.S32.HI UR7, URZ, 0x1f, UR37 ;  /* 0x0000001f3f077899 */ /* 0x000fe20008011425 */
[----:B------:R-:W-:-:S06]  /*1e70*/  SHF.R.S32.HI R13, RZ, 0x1f, R4 ;  /* 0x0000001fff0d7819 */ /* 0x000fcc0000011404 */
        /* <DEDUP_REMOVED lines=8> */
.L_x_742:
[----:B------:R-:W2:Y:S02]  /*1f00*/  LDL R0, [R1+0x88] ;  /* 0x0000880001007983 */ /* 0x000ea40000100800 */
[----:B--2---:R1:W2:Y:S01]  /*1f10*/  R2UR UR16, R0 ;  /* 0x00000000001073c2 */ /* 0x0042a200000e0000 */
[----:B------:R-:W-:-:S07]  /*1f20*/  DEPBAR.LE SB1, 0x0, {2} ;  /* 0x000090040000791a */ /* 0x000fce0000000000 */
.L_x_743:
[----:B------:R-:W2:Y:S04]  /*1f30*/  LDL R8, [R1+0x64] ;  /* 0x0000640001087983 */ /* 0x000ea80000100800 */
[----:B------:R-:W3:Y:S04]  /*1f40*/  LDL R5, [R1+0x78] ;  /* 0x0000780001057983 */ /* 0x000ee80000100800 */
[----:B------:R-:W4:Y:S04]  /*1f50*/  LDL R3, [R1+0x80] ;  /* 0x0000800001037983 */ /* 0x000f280000100800 */
[----:B------:R-:W5:Y:S04]  /*1f60*/  LDL R0, [R1+0x74] ;  /* 0x0000740001007983 */ /* 0x000f680000100800 */
[----:B------:R-:W4:Y:S04]  /*1f70*/  LDL.64 R6, [R1+0x30] ;  /* 0x0000300001067983 */ /* 0x000f280000100a00 */
[----:B------:R1:W5:Y:S04]  /*1f80*/  LDL.64 R18, [R1+0x30] ;  /* 0x0000300001127983 */ /* 0x0003680000100a00 */
[----:B------:R-:W5:Y:S04]  /*1f90*/  LDL R10, [R1+0x90] ;  /* 0x00009000010a7983 */ /* 0x000f680000100800 */
[----:B------:R-:W1:Y:S02]  /*1fa0*/  S2R R16, SR_TID.X ;  /* 0x0000000000107919 */ /* 0x000e640000002100 */
[----:B-1----:R-:W-:Y:S01]  /*1fb0*/  SHF.R.S32.HI R166, RZ, 0x1f, R16 ;  /* 0x0000001fffa67819 */ /* 0x002fe20000011410 */
[----:B------:R-:W-:Y:S01]  /*1fc0*/  BSSY B1, `(.L_x_739) ;  /* 0x000096a000017945 */ /* 0x000fe20003800000 */
[----:B--2---:R-:W1:Y:S08]  /*1fd0*/  R2UR UR46, R8 ;  /* 0x00000000082e73c2 */ /* 0x004e7000000e0000 */
[----:B---3--:R-:W1:Y:S08]  /*1fe0*/  R2UR UR38, R5 ;  /* 0x00000000052673c2 */ /* 0x008e7000000e0000 */
[----:B----4-:R-:W2:Y:S08]  /*1ff0*/  R2UR UR39, R3 ;  /* 0x00000000032773c2 */ /* 0x010eb000000e0000 */
[----:B-----5:R-:W2:Y:S01]  /*2000*/  R2UR UR4, R0 ;  /* 0x00000000000473c2 */ /* 0x020ea200000e0000 */
        /* <DEDUP_REMOVED lines=11> */
[----:B------:R-:W-:Y:S01]  /*20c0*/  UIMAD UR4, UR38, UR8, URZ ;  /* 0x00000008260472a4 */ /* 0x000fe2000f8e023f */
[----:B------:R-:W-:Y:S02]  /*20d0*/  IMAD.MOV.U32 R18, RZ, RZ, R6 ;  /* 0x000000ffff127224 */ /* 0x000fe400078e0006 */
[----:B------:R-:W-:Y:S01]  /*20e0*/  SHF.R.S32.HI R15, RZ, 0x1f, R3 ;  /* 0x0000001fff0f7819 */ /* 0x000fe20000011403 */
[----:B------:R-:W-:Y:S01]  /*20f0*/  UIMAD UR38, UR55, UR9, UR4 ;  /* 0x00000009372672a4 */ /* 0x000fe2000f8e0204 */
[----:B------:R-:W-:Y:S02]  /*2100*/  IADD3 R0, P0, R3, UR6, RZ ;  /* 0x0000000603007c10 */ /* 0x000fe4000ff1e0ff */
[----:B------:R-:W-:Y:S02]  /*2110*/  ULDC.64 UR8, c[0x0][0x370] ;  /* 0x0000dc0000087ab9 */ /* 0x000fe40000000a00 */
[----:B------:R-:W-:Y:S01]  /*2120*/  UIMAD UR4, UR47, UR8, URZ ;  /* 0x000000082f0472a4 */ /* 0x000fe2000f8e023f */
[----:B------:R-:W-:Y:S01]  /*2130*/  IADD3.X R5, R15, UR47, RZ, P0, !PT ;  /* 0x0000002f0f057c10 */ /* 0x000fe200087fe4ff */
[----:B------:R-:W-:Y:S01]  /*2140*/  UIADD3 UR8, UR6, UR11, URZ ;  /* 0x0000000b06087290 */ /* 0x000fe2000fffe03f */
[----:B------:R-:W-:Y:S01]  /*2150*/  SHF.R.S32.HI R19, RZ, 0x1f, R18 ;  /* 0x0000001fff137819 */ /* 0x000fe20000011412 */
[----:B------:R1:W2:Y:S02]  /*2160*/  R2UR UR11, R10 ;  /* 0x000000000a0b73c2 */ /* 0x0002a400000e0000 */
[----:B------:R-:W-:-:S02]  /*2170*/  IMAD R5, R5, c[0x0][0x190], RZ ;  /* 0x0000640005057a24 */ /* 0x000fc400078e02ff */
[C---:B------:R-:W-:Y:S01]  /*2180*/  IMAD.WIDE.U32 R6, R0.reuse, c[0x0][0x190], R18 ;  /* 0x0000640000067a25 */ /* 0x040fe200078e0012 */
[----:B------:R-:W-:Y:S02]  /*2190*/  UIMAD UR18, UR6, UR9, UR4 ;  /* 0x00000009061272a4 */ /* 0x000fe4000f8e0204 */
[----:B------:R-:W-:Y:S01]  /*21a0*/  UIADD3 UR4, -UR5, UR10, UR37 ;  /* 0x0000000a05047290 */ /* 0x000fe2000fffe125 */
[----:B------:R-:W-:Y:S01]  /*21b0*/  IMAD R0, R0, c[0x0][0x194], R5 ;  /* 0x0000650000007a24 */ /* 0x000fe200078e0205 */
[----:B------:R-:W-:Y:S01]  /*21c0*/  IADD3 R8, P0, R6, UR57, RZ ;  /* 0x0000003906087c10 */ /* 0x000fe2000ff1e0ff */
[----:B------:R-:W-:Y:S01]  /*21d0*/  ULDC UR19, c[0x0][0x2e8] ;  /* 0x0000ba0000137ab9 */ /* 0x000fe20000000800 */
[----:B------:R-:W-:Y:S01]  /*21e0*/  LEA.HI R5, R166, R16, RZ, 0x5 ;  /* 0x00000010a6057211 */ /* 0x000fe200078f28ff */
[----:B------:R-:W-:Y:S01]  /*21f0*/  UIADD3 UR4, UR4, -UR19, URZ ;  /* 0x8000001304047290 */ /* 0x000fe2000fffe03f */
[----:B------:R-:W-:Y:S02]  /*2200*/  IADD3.X R9, R7, UR56, R0, P0, !PT ;  /* 0x0000003807097c10 */ /* 0x000fe400087fe400 */
[----:B------:R-:W-:Y:S01]  /*2210*/  LOP3.LUT R0, R5, 0xffffffe0, RZ, 0xc0, !PT ;  /* 0xffffffe005007812 */ /* 0x000fe200078ec0ff */
[----:B------:R-:W-:Y:S01]  /*2220*/  USHF.R.S32.HI UR19, URZ, 0x1f, UR4 ;  /* 0x0000001f3f137899 */ /* 0x000fe20008011404 */
[----:B------:R-:W-:-:S02]  /*2230*/  IADD3 R6, P0, R18, UR43, RZ ;  /* 0x0000002b12067c10 */ /* 0x000fc4000ff1e0ff */
[----:B------:R-:W-:Y:S01]  /*2240*/  SHF.R.S32.HI R5, RZ, 0x5, R5 ;  /* 0x00000005ff057819 */ /* 0x000fe20000011405 */
[----:B------:R-:W-:Y:S01]  /*2250*/  ULEA.HI UR19, UR19, UR4, URZ, 0x7 ;  /* 0x0000000413137291 */ /* 0x000fe2000f8f383f */
[----:B------:R-:W-:Y:S01]  /*2260*/  IMAD.IADD R0, R16, 0x1, -R0 ;  /* 0x0000000110007824 */ /* 0x000fe200078e0a00 */
[----:B------:R-:W-:Y:S01]  /*2270*/  IADD3.X R7, R19, UR48, RZ, P0, !PT ;  /* 0x0000003013077c10 */ /* 0x000fe200087fe4ff */
[----:B-1----:R-:W-:Y:S01]  /*2280*/  IMAD.U32 R10, RZ, RZ, UR6 ;  /* 0x00000006ff0a7e24 */ /* 0x002fe2000f8e00ff */
[----:B------:R-:W-:Y:S01]  /*2290*/  USHF.R.S32.HI UR19, URZ, 0x7, UR19 ;  /* 0x000000073f137899 */ /* 0x000fe20008011413 */
[----:B--2---:R-:W-:Y:S02]  /*22a0*/  IMAD R0, R5, UR11, R0 ;  /* 0x0000000b05007c24 */ /* 0x004fe4000f8e0200 */
        /* <DEDUP_REMOVED lines=9> */
[----:B------:R-:W-:Y:S01]  /*2340*/  UIMAD.WIDE UR8, UR8, UR17, UR14 ;  /* 0x00000011080872a5 */ /* 0x000fe2000f8e020e */
[----:B------:R1:W-:Y:S01]  /*2350*/  STL [R1+0x34], R19 ;  /* 0x0000341301007387 */ /* 0x0003e20000100800 */
        /* <DEDUP_REMOVED lines=43> */
.L_x_745:
        /* <DEDUP_REMOVED lines=18> */
.L_x_746:
        /* <DEDUP_REMOVED lines=29> */
.L_x_748:
[----:B------:R-:W-:Y:S05]  /*2900*/  BSYNC B0 ;  /* 0x0000000000007941 */ /* 0x000fea0003800000 */
.L_x_747:
        /* <DEDUP_REMOVED lines=14> */
.L_x_750:
[----:B------:R-:W-:Y:S05]  /*29f0*/  BSYNC B0 ;  /* 0x0000000000007941 */ /* 0x000fea0003800000 */
.L_x_749:
[----:B------:R-:W-:Y:S01]  /*2a00*/  ULDC.64 UR8, c[0x0][0x3a8] ;  /* 0x0000ea0000087ab9 */ /* 0x000fe20000000a00 */
[----:B-1----:R-:W-:Y:S01]  /*2a10*/  IMAD.U32 R4, RZ, RZ, UR37 ;  /* 0x00000025ff047e24 */ /* 0x002fe2000f8e00ff */
[----:B------:R-:W-:Y:S01]  /*2a20*/  UIMAD UR5, UR7, UR8, URZ ;  /* 0x00000008070572a4 */ /* 0x000fe2000f8e023f */
[----:B------:R-:W-:Y:S01]  /*2a30*/  BSSY B0, `(.L_x_751) ;  /* 0x0000017000007945 */ /* 0x000fe20003800000 */
[----:B------:R-:W-:Y:S01]  /*2a40*/  USHF.R.S32.HI UR10, URZ, 0x1f, UR55 ;  /* 0x0000001f3f0a7899 */ /* 0x000fe20008011437 */
[----:B------:R-:W-:Y:S01]  /*2a50*/  IMAD.WIDE.U32 R4, R4, c[0x0][0x3a8], R18 ;  /* 0x0000ea0004047a25 */ /* 0x000fe200078e0012 */
[----:B------:R-:W-:-:S04]  /*2a60*/  UIMAD UR5, UR37, UR9, UR5 ;  /* 0x00000009250572a4 */ /* 0x000fc8000f8e0205 */
[----:B------:R-:W-:Y:S01]  /*2a70*/  IADD3 R4, P2, R4, UR6, RZ ;  /* 0x0000000604047c10 */ /* 0x000fe2000ff5e0ff */
[----:B------:R-:W-:Y:S01]  /*2a80*/  ULDC.64 UR6, c[0x0][0x3c0] ;  /* 0x0000f00000067ab9 */ /* 0x000fe20000000a00 */
[----:B------:R-:W-:Y:S01]  /*2a90*/  MOV R0, UR5 ;  /* 0x0000000500007c02 */ /* 0x000fe20008000f00 */
        /* <DEDUP_REMOVED lines=16> */
.L_x_752:
[----:B------:R-:W-:Y:S05]  /*2ba0*/  BSYNC B0 ;  /* 0x0000000000007941 */ /* 0x000fea0003800000 */
.L_x_751:
        /* <DEDUP_REMOVED lines=12> */
.L_x_744:
        /* <DEDUP_REMOVED lines=44> */
.L_x_755:
[----:B------:R-:W-:Y:S05]  /*2f30*/  BSYNC B0 ;  /* 0x0000000000007941 */ /* 0x000fea0003800000 */
.L_x_754:
        /* <DEDUP_REMOVED lines=21> */
.L_x_757:
[----:B------:R-:W-:Y:S05]  /*3090*/  BSYNC B0 ;  /* 0x0000000000007941 */ /* 0x000fea0003800000 */
.L_x_756:
        /* <DEDUP_REMOVED lines=17> */
.L_x_759:
[----:B------:R-:W-:Y:S05]  /*31b0*/  BSYNC B0 ;  /* 0x0000000000007941 */ /* 0x000fea0003800000 */
.L_x_758:
        /* <DEDUP_REMOVED lines=15> */
.L_x_761:
[----:B------:R-:W-:Y:S05]  /*32b0*/  BSYNC B0 ;  /* 0x0000000000007941 */ /* 0x000fea0003800000 */
.L_x_760:
        /* <DEDUP_REMOVED lines=20> */
.L_x_763:
[----:B------:R-:W-:Y:S05]  /*3400*/  BSYNC B0 ;  /* 0x0000000000007941 */ /* 0x000fea0003800000 */
.L_x_762:
        /* <DEDUP_REMOVED lines=20> */
.L_x_765:
[----:B------:R-:W-:Y:S05]  /*3550*/  BSYNC B0 ;  /* 0x0000000000007941 */ /* 0x000fea0003800000 */
.L_x_764:
[----:B------:R-:W5:Y:S01]  /*3560*/  LDL R17, [R1+0x44] ;  /* 0x0000440001117983 */ /* 0x000f620000100800 */
[----:B------:R-:W-:Y:S01]  /*3570*/  ULDC.64 UR8, c[0x0][0x198] ;  /* 0x0000660000087ab9 */ /* 0x000fe20000000a00 */
[----:B---3--:R-:W-:Y:S01]  /*3580*/  IMAD.U32 R6, RZ, RZ, UR37 ;  /* 0x00000025ff067e24 */ /* 0x008fe2000f8e00ff */
[----:B------:R-:W-:Y:S01]  /*3590*/  UIMAD UR7, UR7, UR8, URZ ;  /* 0x00000008070772a4 */ /* 0x000fe2000f8e023f */
[----:B------:R-:W-:Y:S02]  /*35a0*/  IMAD.MOV.U32 R20, RZ, RZ, 0x7f800000 ;  /* 0x7f800000ff147424 */ /* 0x000fe400078e00ff */
[----:B------:R-:W-:Y:S01]  /*35b0*/  IMAD.WIDE.U32 R6, R6, c[0x0][0x198], R18 ;  /* 0x0000660006067a25 */ /* 0x000fe200078e0012 */
[----:B------:R-:W-:-:S03]  /*35c0*/  UIMAD UR7, UR37, UR9, UR7 ;  /* 0x00000009250772a4 */ /* 0x000fc6000f8e0207 */
[----:B------:R-:W-:Y:S01]  /*35d0*/  IMAD.MOV.U32 R21, RZ, RZ, 0x7f800000 ;  /* 0x7f800000ff157424 */ /* 0x000fe200078e00ff */
[----:B------:R-:W-:Y:S01]  /*35e0*/  IADD3 R8, P3, R6, UR42, RZ ;  /* 0x0000002a06087c10 */ /* 0x000fe2000ff7e0ff */
        /* <DEDUP_REMOVED lines=53> */
.L_x_767:
[----:B------:R-:W-:Y:S05]  /*3940*/  BSYNC B0 ;  /* 0x0000000000007941 */ /* 0x000fea0003800000 */
.L_x_766:
        /* <DEDUP_REMOVED lines=19> */
.L_x_769:
[----:B------:R-:W-:Y:S05]  /*3a80*/  BSYNC B0 ;  /* 0x0000000000007941 */ /* 0x000fea0003800000 */
.L_x_768:
        /* <DEDUP_REMOVED lines=17> */
[----:B---3--:R-:W-:-:S05]  /*3ba0*/  IMAD.U32 R4, RZ, RZ, UR38 ;  /* 0x00000026ff047e24 */ /* 0x008fca000f8e00ff */
[----:B------:R-:W-:-:S05]  /*3bb0*/  IMAD.U32 R5, RZ, RZ, UR39 ;  /* 0x00000027ff057e24 */ /* 0x000fca000f8e00ff */
[----:B------:R3:W5:Y:S01]  /*3bc0*/  @P1 LDG.E R4, [R4.64] ;  /* 0x0000002804041981 */ /* 0x000762000c1e1900 */
[----:B-12-4-:R-:W5:Y:S01]  /*3bd0*/  @P1 MUFU.RCP R0, c[0x0][0x238] ;  /* 0x00008e0000001b08 */ /* 0x016f620000001000 */
[----:B------:R-:W-:Y:S01]  /*3be0*/  IMAD.SHL.U32 R3, R16, 0x2, RZ ;  /* 0x0000000210037824 */ /* 0x000fe200078e00ff */
[----:B------:R-:W-:Y:S01]  /*3bf0*/  LEA.HI R166, R166, R16, RZ, 0x7 ;  /* 0x00000010a6a67211 */ /* 0x000fe200078f38ff */
[----:B------:R1:W2:Y:S01]  /*3c00*/  LDSM.16.M88.4 R116, [R150+0x8000] ;  /* 0x008000009674783b */ /* 0x0002a20000000200 */
[----:B------:R-:W-:Y:S01]  /*3c10*/  CS2R R94, SRZ ;  /* 0x00000000005e7805 */ /* 0x000fe2000001ff00 */
        /* <DEDUP_REMOVED lines=19> */
[----:B---3--:R-:W-:Y:S01]  /*3d50*/  SHF.L.U64.HI R5, R17, 0x2, R14 ;  /* 0x0000000211057819 */ /* 0x008fe2000001020e */
        /* <DEDUP_REMOVED lines=9> */
[----:B------:R-:W-:Y:S01]  /*3df0*/  UMOV UR4, URZ ;  /* 0x0000003f00047c82 */ /* 0x000fe20008000000 */
[----:B------:R3:W-:Y:S01]  /*3e00*/  STL [R1+0x28], R192 ;  /* 0x000028c001007387 */ /* 0x0007e20000100800 */
[----:B------:R-:W-:-:S02]  /*3e10*/  UIADD3 UR18, UR37, UR10, URZ ;  /* 0x0000000a25127290 */ /* 0x000fc4000fffe03f */
[----:B------:R-:W-:Y:S01]  /*3e20*/  UIADD3 UR38, UR37, 0x80, URZ ;  /* 0x0000008025267890 */ /* 0x000fe2000fffe03f */
[----:B------:R3:W-:Y:S01]  /*3e30*/  STL [R1+0x4c], R5 ;  /* 0x00004c0501007387 */ /* 0x0007e20000100800 */
[----:B------:R-:W-:Y:S01]  /*3e40*/  ULDC UR11, c[0x0][0x2e4] ;  /* 0x0000b900000b7ab9 */ /* 0x000fe20000000800 */
[----:B-----5:R-:W-:Y:S02]  /*3e50*/  @P1 FMUL.FTZ R4, R4, R0 ;  /* 0x0000000004041220 */ /* 0x020fe40000410000 */
[----:B------:R-:W-:Y:S02]  /*3e60*/  IMAD.U32 R0, RZ, RZ, UR54 ;  /* 0x00000036ff007e24 */ /* 0x000fe4000f8e00ff */
[----:B------:R5:W1:Y:S03]  /*3e70*/  @P1 R2UR UR7, R4 ;  /* 0x00000000040713c2 */ /* 0x000a6600000e0000 */
[----:B------:R-:W-:-:S02]  /*3e80*/  LEA R166, R0, R166, 0x7 ;  /* 0x000000a600a67211 */ /* 0x000fc400078e38ff */
[----:B------:R-:W-:-:S04]  /*3e90*/  IADD3 R0, R162, 0x1000, RZ ;  /* 0x00001000a2007810 */ /* 0x000fc80007ffe0ff */
[----:B------:R-:W-:-:S05]  /*3ea0*/  SEL R0, R0, R162, !P0 ;  /* 0x000000a200007207 */ /* 0x000fca0004000000 */
[----:B------:R-:W-:Y:S01]  /*3eb0*/  IMAD.SHL.U32 R148, R0, 0x2, RZ ;  /* 0x0000000200947824 */ /* 0x000fe200078e00ff */
[----:B------:R-:W-:-:S05]  /*3ec0*/  IADD3 R0, R17, -0x80, RZ ;  /* 0xffffff8011007810 */ /* 0x000fca0007ffe0ff */
[----:B------:R-:W-:Y:S01]  /*3ed0*/  IMAD.SHL.U32 R0, R0, 0x4, RZ ;  /* 0x0000000400007824 */ /* 0x000fe200078e00ff */
[----:B-----5:R-:W-:Y:S01]  /*3ee0*/  SHF.L.U32 R4, R17, 0x2, RZ ;  /* 0x0000000211047819 */ /* 0x020fe200000006ff */
[----:B-1----:R-:W-:-:S03]  /*3ef0*/  @UP1 UMOV UR4, UR7 ;  /* 0x0000000700041c82 */ /* 0x002fc60008000000 */
[----:B------:R3:W-:Y:S04]  /*3f00*/  STL [R1+0x48], R0 ;  /* 0x0000480001007387 */ /* 0x0007e80000100800 */
[----:B--2-4-:R3:W-:Y:S02]  /*3f10*/  STL [R1+0x50], R4 ;  /* 0x0000500401007387 */ /* 0x0147e40000100800 */
.L_x_774:
[----:B---3--:R-:W2:Y:S01]  /*3f20*/  LDL R0, [R1+0x44] ;  /* 0x0000440001007983 */ /* 0x008ea20000100800 */
[----:B------:R-:W-:Y:S01]  /*3f30*/  IADD3 R112, R158, R148, RZ ;  /* 0x000000949e707210 */ /* 0x000fe20007ffe0ff */
[----:B------:R-:W-:Y:S02]  /*3f40*/  UIADD3 UR7, -UR5, 0x80, UR18 ;  /* 0x0000008005077890 */ /* 0x000fe4000fffe112 */
[----:B------:R-:W3:Y:S01]  /*3f50*/  LDL R237, [R1+0x50] ;  /* 0x0000500001ed7983 */ /* 0x000ee20000100800 */
[----:B------:R-:W-:Y:S02]  /*3f60*/  ULDC UR8, c[0x0][0x2e8] ;  /* 0x0000ba0000087ab9 */ /* 0x000fe40000000800 */
[----:B------:R-:W-:Y:S01]  /*3f70*/  UIADD3 UR8, UR7, -UR8, URZ ;  /* 0x8000000807087290 */ /* 0x000fe2000fffe03f */
[----:B------:R-:W4:Y:S01]  /*3f80*/  LDL R200, [R1+0x4c] ;  /* 0x00004c0001c87983 */ /* 0x000f220000100800 */
[----:B------:R-:W-:Y:S02]  /*3f90*/  USHF.L.U32 UR7, UR6, 0x7, URZ ;  /* 0x0000000706077899 */ /* 0x000fe4000800063f */
[----:B------:R-:W-:Y:S01]  /*3fa0*/  ULDC UR9, c[0x0][0x2e4] ;  /* 0x0000b90000097ab9 */ /* 0x000fe20000000800 */
[----:B------:R-:W0:Y:S01]  /*3fb0*/  LDGDEPBAR ;  /* 0x00000000000079af */ /* 0x000e220000000000 */
[----:B------:R-:W-:Y:S01]  /*3fc0*/  UISETP.GE.AND UP0, UPT, UR7, UR8, UPT ;  /* 0x000000080700728c */ /* 0x000fe2000bf06270 */
[----:B------:R-:W-:Y:S06]  /*3fd0*/  DEPBAR.LE SB0, 0x0 ;  /* 0x000080000000791a */ /* 0x000fec0000000000 */
[----:B------:R-:W-:Y:S08]  /*3fe0*/  BAR.SYNC.DEFER_BLOCKING 0x0 ;  /* 0x0000000000007b1d */ /* 0x000ff00000010000 */
[----:B------:R-:W-:Y:S08]  /*3ff0*/  LDSM.16.M88.4 R64, [R148] ;  /* 0x000000009440783b */ /* 0x000ff00000000200 */
[----:B------:R-:W1:Y:S08]  /*4000*/  LDSM.16.M88.4 R16, [R150+0x6000] ;  /* 0x006000009610783b */ /* 0x000e700000000200 */
[----:B------:R-:W1:Y:S08]  /*4010*/  LDSM.16.M88.4 R60, [R148+0x1000] ;  /* 0x00100000943c783b */ /* 0x000e700000000200 */
[----:B------:R-:W1:Y:S08]  /*4020*/  LDSM.16.M88.4 R32, [R150+0x6400] ;  /* 0x006400009620783b */ /* 0x000e700000000200 */
[----:B------:R-:W1:Y:S08]  /*4030*/  LDSM.16.M88.4 R48, [R150+0x6800] ;  /* 0x006800009630783b */ /* 0x000e700000000200 */
[----:B------:R-:W1:Y:S08]  /*4040*/  LDSM.16.M88.4 R100, [R150+0x6c00] ;  /* 0x006c00009664783b */ /* 0x000e700000000200 */
[----:B------:R-:W-:Y:S08]  /*4050*/  LDSM.16.M88.4 R104, [R112] ;  /* 0x000000007068783b */ /* 0x000ff00000000200 */
[----:B------:R-:W1:Y:S08]  /*4060*/  LDSM.16.M88.4 R108, [R149+0x6000] ;  /* 0x00600000956c783b */ /* 0x000e700000000200 */
[----:B------:R-:W1:Y:S01]  /*4070*/  LDSM.16.M88.4 R112, [R112+0x1000] ;  /* 0x001000007070783b */ /* 0x000e620000000200 */
[----:B--2---:R-:W-:Y:S04]  /*4080*/  IADD3 R0, R0, -UR10, -R166 ;  /* 0x8000000a00007c10 */ /* 0x004fe8000fffe8a6 */
[----:B------:R-:W-:Y:S04]  /*4090*/  IADD3 R0, R0, UR5, RZ ;  /* 0x0000000500007c10 */ /* 0x000fe8000fffe0ff */
[----:B------:R-:W-:Y:S04]  /*40a0*/  IADD3 R0, R0, UR7, RZ ;  /* 0x0000000700007c10 */ /* 0x000fe8000fffe0ff */
[C---:B------:R-:W-:Y:S02]  /*40b0*/  IADD3 R20, R0.reuse, -0x20, RZ ;  /* 0xffffffe000147810 */ /* 0x040fe40007ffe0ff */
[C---:B------:R-:W-:Y:S02]  /*40c0*/  IADD3 R8, R0.reuse, -0x18, RZ ;  /* 0xffffffe800087810 */ /* 0x040fe40007ffe0ff */
[----:B------:R-:W-:Y:S02]  /*40d0*/  IADD3 R24, R0, -0x21, RZ ;  /* 0xffffffdf00187810 */ /* 0x000fe40007ffe0ff */
[----:B------:R-:W-:Y:S02]  /*40e0*/  ISETP.GE.AND P2, PT, R8, RZ, PT ;  /* 0x000000ff0800720c */ /* 0x000fe40003f46270 */
[C---:B------:R-:W-:Y:S02]  /*40f0*/  IADD3 R28, R0.reuse, 0x20, RZ ;  /* 0x00000020001c7810 */ /* 0x040fe40007ffe0ff */
[C---:B------:R-:W-:Y:S02]  /*4100*/  IADD3 R12, R0.reuse, -0x19, RZ ;  /* 0xffffffe7000c7810 */ /* 0x040fe40007ffe0ff */
[C---:B------:R-:W-:Y:S02]  /*4110*/  IADD3 R164, R0.reuse, -0x31, RZ ;  /* 0xffffffcf00a47810 */ /* 0x040fe40007ffe0ff */
[C---:B------:R-:W-:Y:S02]  /*4120*/  IADD3 R36, R0.reuse, 0x1f, RZ ;  /* 0x0000001f00247810 */ /* 0x040fe40007ffe0ff */
[C---:B------:R-:W-:Y:S02]  /*4130*/  IADD3 R52, R0.reuse, -0x28, RZ ;  /* 0xffffffd800347810 */ /* 0x040fe40007ffe0ff */
[C---:B------:R-:W-:Y:S02]  /*4140*/  IADD3 R56, R0.reuse, -0x29, RZ ;  /* 0xffffffd700387810 */ /* 0x040fe40007ffe0ff */
[C---:B------:R-:W-:Y:S02]  /*4150*/  @!P2 IADD3 R8, -R0.reuse, 0x18, RZ ;  /* 0x000000180008a810 */ /* 0x040fe40007ffe1ff */
[C---:B------:R-:W-:Y:S02]  /*4160*/  IADD3 R163, R0.reuse, -0x30, RZ ;  /* 0xffffffd000a37810 */ /* 0x040fe40007ffe0ff */
[----:B------:R-:W-:Y:S01]  /*4170*/  I2F R180, R8 ;  /* 0x0000000800b47306 */ /* 0x000fe20000201400 */
[C---:B------:R-:W-:Y:S02]  /*4180*/  IADD3 R40, R0.reuse, 0x18, RZ ;  /* 0x0000001800287810 */ /* 0x040fe40007ffe0ff */
[C---:B------:R-:W-:Y:S02]  /*4190*/  IADD3 R44, R0.reuse, 0x17, RZ ;  /* 0x00000017002c7810 */ /* 0x040fe40007ffe0ff */
[----:B------:R-:W-:Y:S02]  /*41a0*/  IABS R5, R0 ;  /* 0x0000000000057213 */ /* 0x000fe40000000000 */
[C---:B------:R-:W-:Y:S02]  /*41b0*/  IADD3 R4, R0.reuse, -0x1, RZ ;  /* 0xffffffff00047810 */ /* 0x040fe40007ffe0ff */
[----:B------:R-:W-:Y:S01]  /*41c0*/  IADD3 R6, R0, 0x8, RZ ;  /* 0x0000000800067810 */ /* 0x000fe20007ffe0ff */
[----:B------:R2:W-:Y:S01]  /*41d0*/  I2F R172, R5 ;  /* 0x0000000500ac7306 */ /* 0x0005e20000201400 */
[----:B------:R-:W-:Y:S02]  /*41e0*/  ISETP.GE.AND P1, PT, R4, RZ, PT ;  /* 0x000000ff0400720c */ /* 0x000fe40003f26270 */
[----:B------:R-:W-:Y:S02]  /*41f0*/  IADD3 R7, R0, 0x7, RZ ;  /* 0x0000000700077810 */ /* 0x000fe40007ffe0ff */
[----:B------:R-:W-:Y:S02]  /*4200*/  ISETP.GE.AND P0, PT, R6, RZ, PT ;  /* 0x000000ff0600720c */ /* 0x000fe40003f06270 */
[C---:B------:R-:W-:Y:S07]  /*4210*/  IADD3 R165, R0.reuse, 0x10, RZ ;  /* 0x0000001000a57810 */ /* 0x040fee0007ffe0ff */
[C---:B------:R-:W-:Y:S02]  /*4220*/  @!P1 IADD3 R4, -R0.reuse, 0x1, RZ ;  /* 0x0000000100049810 */ /* 0x040fe40007ffe1ff */
[----:B------:R-:W-:Y:S02]  /*4230*/  ISETP.GE.AND P1, PT, R7, RZ, PT ;  /* 0x000000ff0700720c */ /* 0x000fe40003f26270 */
[----:B------:R1:W-:Y:S01]  /*4240*/  I2F R171, R4 ;  /* 0x0000000400ab7306 */ /* 0x0003e20000201400 */
[C---:B------:R-:W-:Y:S02]  /*4250*/  @!P0 IADD3 R6, -R0.reuse, -0x8, RZ ;  /* 0xfffffff800068810 */ /* 0x040fe40007ffe1ff */
[C---:B--2---:R-:W-:Y:S07]  /*4260*/  IADD3 R5, R0.reuse, 0x48, RZ ;  /* 0x0000004800057810 */ /* 0x044fee0007ffe0ff */
[----:B------:R2:W-:Y:S01]  /*4270*/  I2F R193, R6 ;  /* 0x0000000600c17306 */ /* 0x0005e20000201400 */
[----:B------:R-:W-:Y:S02]  /*4280*/  ISETP.GE.AND P0, PT, R5, RZ, PT ;  /* 0x000000ff0500720c */ /* 0x000fe40003f06270 */
[C---:B------:R-:W-:Y:S07]  /*4290*/  @!P1 IADD3 R7, -R0.reuse, -0x7, RZ ;  /* 0xfffffff900079810 */ /* 0x040fee0007ffe1ff */
[----:B------:R3:W-:Y:S04]  /*42a0*/  I2F R194, R7 ;  /* 0x0000000700c27306 */ /* 0x0007e80000201400 */
[C---:B------:R-:W-:Y:S02]  /*42b0*/  @!P0 IADD3 R5, -R0.reuse, -0x48, RZ ;  /* 0xffffffb800058810 */ /* 0x040fe40007ffe1ff */
[----:B-1----:R-:W-:Y:S04]  /*42c0*/  IADD3 R4, R0, 0x47, RZ ;  /* 0x0000004700047810 */ /* 0x002fe80007ffe0ff */
[----:B------:R1:W-:Y:S01]  /*42d0*/  I2F R195, R5 ;  /* 0x0000000500c37306 */ /* 0x0003e20000201400 */
[----:B------:R-:W-:Y:S02]  /*42e0*/  ISETP.GE.AND P1, PT, R4, RZ, PT ;  /* 0x000000ff0400720c */ /* 0x000fe40003f26270 */
[C---:B--2---:R-:W-:Y:S02]  /*42f0*/  IADD3 R6, R0.reuse, 0x3f, RZ ;  /* 0x0000003f00067810 */ /* 0x044fe40007ffe0ff */
[C---:B---3--:R-:W-:Y:S09]  /*4300*/  IADD3 R7, R0.reuse, 0x40, RZ ;  /* 0x0000004000077810 */ /* 0x048ff20007ffe0ff */
[----:B------:R-:W-:Y:S02]  /*4310*/  @!P1 IADD3 R4, -R0, -0x47, RZ ;  /* 0xffffffb900049810 */ /* 0x000fe40007ffe1ff */
[----:B------:R-:W-:Y:S02]  /*4320*/  ISETP.GE.AND P0, PT, R7, RZ, PT ;  /* 0x000000ff0700720c */ /* 0x000fe40003f06270 */
[----:B------:R2:W-:Y:S01]  /*4330*/  I2F R196, R4 ;  /* 0x0000000400c47306 */ /* 0x0005e20000201400 */
[----:B------:R-:W-:Y:S02]  /*4340*/  ISETP.GE.AND P1, PT, R6, RZ, PT ;  /* 0x000000ff0600720c */ /* 0x000fe40003f26270 */
[C---:B-1----:R-:W-:Y:S08]  /*4350*/  IADD3 R5, R0.reuse, 0x38, RZ ;  /* 0x0000003800057810 */ /* 0x042ff00007ffe0ff */
[C---:B------:R-:W-:Y:S02]  /*4360*/  @!P0 IADD3 R7, -R0.reuse, -0x40, RZ ;  /* 0xffffffc000078810 */ /* 0x040fe40007ffe1ff */
[----:B------:R-:W-:Y:S02]  /*4370*/  ISETP.GE.AND P0, PT, R5, RZ, PT ;  /* 0x000000ff0500720c */ /* 0x000fe40003f06270 */
[----:B------:R1:W-:Y:S01]  /*4380*/  I2F R167, R7 ;  /* 0x0000000700a77306 */ /* 0x0003e20000201400 */
[C---:B------:R-:W-:Y:S02]  /*4390*/  @!P1 IADD3 R6, -R0.reuse, -0x3f, RZ ;  /* 0xffffffc100069810 */ /* 0x040fe40007ffe1ff */
[C---:B--2---:R-:W-:Y:S07]  /*43a0*/  IADD3 R4, R0.reuse, 0x37, RZ ;  /* 0x0000003700047810 */ /* 0x044fee0007ffe0ff */
[----:B------:R2:W-:Y:S01]  /*43b0*/  I2F R168, R6 ;  /* 0x0000000600a87306 */ /* 0x0005e20000201400 */
[----:B------:R-:W-:Y:S02]  /*43c0*/  @!P0 IADD3 R5, -R0, -0x38, RZ ;  /* 0xffffffc800058810 */ /* 0x000fe40007ffe1ff */
[----:B------:R-:W-:Y:S07]  /*43d0*/  ISETP.GE.AND P1, PT, R4, RZ, PT ;  /* 0x000000ff0400720c */ /* 0x000fee0003f26270 */
[----:B------:R3:W-:Y:S01]  /*43e0*/  I2F R173, R5 ;  /* 0x0000000500ad7306 */ /* 0x0007e20000201400 */
[C---:B-1----:R-:W-:Y:S05]  /*43f0*/  IADD3 R7, R0.reuse, 0x28, RZ ;  /* 0x0000002800077810 */ /* 0x042fea0007ffe0ff */
[C---:B------:R-:W-:Y:S04]  /*4400*/  @!P1 IADD3 R4, -R0.reuse, -0x37, RZ ;  /* 0xffffffc900049810 */ /* 0x040fe80007ffe1ff */
[----:B------:R1:W-:Y:S01]  /*4410*/  I2F R174, R4 ;  /* 0x0000000400ae7306 */ /* 0x0003e20000201400 */
[----:B--2---:R-:W-:Y:S04]  /*4420*/  IADD3 R6, R0, -0x8, RZ ;  /* 0xfffffff800067810 */ /* 0x004fe80007ffe0ff */
[----:B------:R-:W-:Y:S02]  /*4430*/  ISETP.GE.AND P0, PT, R6, RZ, PT ;  /* 0x000000ff0600720c */ /* 0x000fe40003f06270 */
[C---:B---3--:R-:W-:Y:S04]  /*4440*/  IADD3 R5, R0.reuse, -0x9, RZ ;  /* 0xfffffff700057810 */ /* 0x048fe80007ffe0ff */
[----:B------:R-:W-:Y:S07]  /*4450*/  ISETP.GE.AND P1, PT, R5, RZ, PT ;  /* 0x000000ff0500720c */ /* 0x000fee0003f26270 */
[C---:B------:R-:W-:Y:S02]  /*4460*/  @!P0 IADD3 R6, -R0.reuse, 0x8, RZ ;  /* 0x0000000800068810 */ /* 0x040fe40007ffe1ff */
[----:B-1----:R-:W-:Y:S02]  /*4470*/  IADD3 R4, R0, -0x10, RZ ;  /* 0xfffffff000047810 */ /* 0x002fe40007ffe0ff */
[----:B------:R1:W-:Y:S02]  /*4480*/  I2F R169, R6 ;  /* 0x0000000600a97306 */ /* 0x0003e40000201400 */
[----:B------:R-:W-:Y:S02]  /*4490*/  ISETP.GE.AND P0, PT, R4, RZ, PT ;  /* 0x000000ff0400720c */ /* 0x000fe40003f06270 */
[C---:B------:R-:W-:Y:S06]  /*44a0*/  @!P1 IADD3 R5, -R0.reuse, 0x9, RZ ;  /* 0x0000000900059810 */ /* 0x040fec0007ffe1ff */
[----:B------:R2:W-:Y:S05]  /*44b0*/  I2F R170, R5 ;  /* 0x0000000500aa7306 */ /* 0x0005ea0000201400 */
[C---:B------:R-:W-:Y:S05]  /*44c0*/  @!P0 IADD3 R4, -R0.reuse, 0x10, RZ ;  /* 0x0000001000048810 */ /* 0x040fea0007ffe1ff */
[----:B------:R3:W-:Y:S01]  /*44d0*/  I2F R177, R4 ;  /* 0x0000000400b17306 */ /* 0x0007e20000201400 */
[----:B-1----:R-:W-:Y:S04]  /*44e0*/  IADD3 R6, R0, 0x30, RZ ;  /* 0x0000003000067810 */ /* 0x002fe80007ffe0ff */
[----:B------:R-:W-:Y:S02]  /*44f0*/  ISETP.GE.AND P0, PT, R6, RZ, PT ;  /* 0x000000ff0600720c */ /* 0x000fe40003f06270 */
[C---:B--2---:R-:W-:Y:S04]  /*4500*/  IADD3 R5, R0.reuse, -0x11, RZ ;  /* 0xffffffef00057810 */ /* 0x044fe80007ffe0ff */
[----:B------:R-:W-:Y:S07]  /*4510*/  ISETP.GE.AND P1, PT, R5, RZ, PT ;  /* 0x000000ff0500720c */ /* 0x000fee0003f26270 */
[C---:B------:R-:W-:Y:S02]  /*4520*/  @!P0 IADD3 R6, -R0.reuse, -0x30, RZ ;  /* 0xffffffd000068810 */ /* 0x040fe40007ffe1ff */
[----:B------:R-:W-:Y:S02]  /*4530*/  ISETP.GE.AND P0, PT, R7, RZ, PT ;  /* 0x000000ff0700720c */ /* 0x000fe40003f06270 */
[----:B------:R-:W-:Y:S01]  /*4540*/  I2F R175, R6 ;  /* 0x0000000600af7306 */ /* 0x000fe20000201400 */
[C---:B---3--:R-:W-:Y:S02]  /*4550*/  IADD3 R4, R0.reuse, 0x2f, RZ ;  /* 0x0000002f00047810 */ /* 0x048fe40007ffe0ff */
[----:B------:R-:W-:Y:S02]  /*4560*/  @!P1 IADD3 R5, -R0, 0x11, RZ ;  /* 0x0000001100059810 */ /* 0x000fe40007ffe1ff */
[----:B------:R-:W-:Y:S05]  /*4570*/  ISETP.GE.AND P1, PT, R4, RZ, PT ;  /* 0x000000ff0400720c */ /* 0x000fea0003f26270 */
[----:B------:R1:W-:Y:S01]  /*4580*/  I2F R179, R5 ;  /* 0x0000000500b37306 */ /* 0x0003e20000201400 */
[----:B------:R-:W-:Y:S02]  /*4590*/  @!P0 IADD3 R7, -R0, -0x28, RZ ;  /* 0xffffffd800078810 */ /* 0x000fe40007ffe1ff */
[----:B------:R-:W-:Y:S07]  /*45a0*/  ISETP.GE.AND P0, PT, R12, RZ, PT ;  /* 0x000000ff0c00720c */ /* 0x000fee0003f06270 */
[----:B------:R-:W-:Y:S01]  /*45b0*/  I2F R183, R7 ;  /* 0x0000000700b77306 */ /* 0x000fe20000201400 */
[C---:B------:R-:W-:Y:S05]  /*45c0*/  @!P1 IADD3 R4, -R0.reuse, -0x2f, RZ ;  /* 0xffffffd100049810 */ /* 0x040fea0007ffe1ff */
[----:B------:R-:W-:Y:S02]  /*45d0*/  @!P0 IADD3 R12, -R0, 0x19, RZ ;  /* 0x00000019000c8810 */ /* 0x000fe40007ffe1ff */
[----:B------:R-:W-:Y:S02]  /*45e0*/  ISETP.GE.AND P0, PT, R24, RZ, PT ;  /* 0x000000ff1800720c */ /* 0x000fe40003f06270 */
[----:B------:R-:W-:Y:S01]  /*45f0*/  I2F R176, R4 ;  /* 0x0000000400b07306 */ /* 0x000fe20000201400 */
[C---:B-1----:R-:W-:Y:S04]  /*4600*/  IADD3 R5, R0.reuse, 0x27, RZ ;  /* 0x0000002700057810 */ /* 0x042fe80007ffe0ff */
[----:B------:R-:W-:Y:S05]  /*4610*/  ISETP.GE.AND P1, PT, R5, RZ, PT ;  /* 0x000000ff0500720c */ /* 0x000fea0003f26270 */
[----:B------:R-:W-:Y:S01]  /*4620*/  I2F R178, R12 ;  /* 0x0000000c00b27306 */ /* 0x000fe20000201400 */
[----:B------:R-:W-:Y:S02]  /*4630*/  @!P0 IADD3 R24, -R0, 0x21, RZ ;  /* 0x0000002100188810 */ /* 0x000fe40007ffe1ff */
[----:B------:R-:W-:Y:S07]  /*4640*/  ISETP.GE.AND P0, PT, R36, RZ, PT ;  /* 0x000000ff2400720c */ /* 0x000fee0003f06270 */
[----:B------:R-:W-:Y:S01]  /*4650*/  I2F R188, R24 ;  /* 0x0000001800bc7306 */ /* 0x000fe20000201400 */
[----:B------:R-:W-:Y:S02]  /*4660*/  @!P1 IADD3 R5, -R0, -0x27, RZ ;  /* 0xffffffd900059810 */ /* 0x000fe40007ffe1ff */
[----:B------:R-:W-:Y:S03]  /*4670*/  ISETP.GE.AND P1, PT, R20, RZ, PT ;  /* 0x000000ff1400720c */ /* 0x000fe60003f26270 */
[----:B------:R-:W-:Y:S02]  /*4680*/  @!P0 IADD3 R36, -R0, -0x1f, RZ ;  /* 0xffffffe100248810 */ /* 0x000fe40007ffe1ff */
[----:B------:R-:W-:Y:S02]  /*4690*/  ISETP.GE.AND P0, PT, R44, RZ, PT ;  /* 0x000000ff2c00720c */ /* 0x000fe40003f06270 */
[----:B------:R1:W-:Y:S06]  /*46a0*/  I2F R184, R5 ;  /* 0x0000000500b87306 */ /* 0x0003ec0000201400 */
[----:B------:R-:W-:Y:S02]  /*46b0*/  @!P1 IADD3 R20, -R0, 0x20, RZ ;  /* 0x0000002000149810 */ /* 0x000fe40007ffe1ff */
[----:B------:R-:W-:Y:S02]  /*46c0*/  ISETP.GE.AND P1, PT, R28, RZ, PT ;  /* 0x000000ff1c00720c */ /* 0x000fe40003f26270 */
[----:B------:R2:W-:Y:S01]  /*46d0*/  I2F R187, R20 ;  /* 0x0000001400bb7306 */ /* 0x0005e20000201400 */
[----:B------:R-:W-:Y:S02]  /*46e0*/  @!P0 IADD3 R44, -R0, -0x17, RZ ;  /* 0xffffffe9002c8810 */ /* 0x000fe40007ffe1ff */
[----:B------:R-:W-:Y:S07]  /*46f0*/  ISETP.GE.AND P0, PT, R56, RZ, PT ;  /* 0x000000ff3800720c */ /* 0x000fee0003f06270 */
[----:B------:R-:W-:Y:S01]  /*4700*/  I2F R182, R36 ;  /* 0x0000002400b67306 */ /* 0x000fe20000201400 */
[----:B------:R-:W-:Y:S02]  /*4710*/  @!P1 IADD3 R28, -R0, -0x20, RZ ;  /* 0xffffffe0001c9810 */ /* 0x000fe40007ffe1ff */
[----:B------:R-:W-:Y:S01]  /*4720*/  ISETP.GE.AND P1, PT, R40, RZ, PT ;  /* 0x000000ff2800720c */ /* 0x000fe20003f26270 */
[-C--:B-1----:R-:W-:Y:S03]  /*4730*/  HMMA.16816.F32.BF16 R4, R64, R16.reuse, RZ ;  /* 0x000000104004723c */ /* 0x082fe600000418ff */
[----:B------:R-:W-:Y:S02]  /*4740*/  @!P0 IADD3 R56, -R0, 0x29, RZ ;  /* 0x0000002900388810 */ /* 0x000fe40007ffe1ff */
[----:B------:R-:W-:Y:S01]  /*4750*/  ISETP.GE.AND P0, PT, R164, RZ, PT ;  /* 0x000000ffa400720c */ /* 0x000fe20003f06270 */
[----:B------:R1:W-:Y:S02]  /*4760*/  I2F R181, R28 ;  /* 0x0000001c00b57306 */ /* 0x0003e40000201400 */
[C---:B------:R-:W-:Y:S04]  /*4770*/  HMMA.16816.F32.BF16 R8, R60.reuse, R16, RZ ;  /* 0x000000103c08723c */ /* 0x040fe800000418ff */
[----:B------:R-:W-:Y:S02]  /*4780*/  @!P1 IADD3 R40, -R0, -0x18, RZ ;  /* 0xffffffe800289810 */ /* 0x000fe40007ffe1ff */
[----:B------:R-:W-:Y:S02]  /*4790*/  ISETP.GE.AND P1, PT, R52, RZ, PT ;  /* 0x000000ff3400720c */ /* 0x000fe40003f26270 */
[----:B------:R3:W-:Y:S01]  /*47a0*/  I2F R190, R40 ;  /* 0x0000002800be7306 */ /* 0x0007e20000201400 */
[-C--:B------:R-:W-:Y:S03]  /*47b0*/  HMMA.16816.F32.BF16 R12, R60, R18.reuse, RZ ;  /* 0x000000123c0c723c */ /* 0x080fe600000418ff */
[C---:B------:R-:W-:Y:S05]  /*47c0*/  @!P0 IADD3 R164, -R0.reuse, 0x31, RZ ;  /* 0x0000003100a48810 */ /* 0x040fea0007ffe1ff */
[C---:B------:R-:W-:Y:S01]  /*47d0*/  HMMA.16816.F32.BF16 R16, R64.reuse, R18, RZ ;  /* 0x000000124010723c */ /* 0x040fe200000418ff */
[----:B------:R-:W-:Y:S03]  /*47e0*/  I2F R189, R44 ;  /* 0x0000002c00bd7306 */ /* 0x000fe60000201400 */
[C---:B------:R-:W-:Y:S02]  /*47f0*/  @!P1 IADD3 R52, -R0.reuse, 0x28, RZ ;  /* 0x0000002800349810 */ /* 0x040fe40007ffe1ff */
[----:B------:R-:W-:Y:S02]  /*4800*/  ISETP.GE.AND P1, PT, R163, RZ, PT ;  /* 0x000000ffa300720c */ /* 0x000fe40003f26270 */
[-C--:B--2---:R-:W-:Y:S03]  /*4810*/  HMMA.16816.F32.BF16 R20, R64, R32.reuse, RZ ;  /* 0x000000204014723c */ /* 0x084fe600000418ff */
[----:B------:R-:W-:Y:S05]  /*4820*/  I2F R186, R52 ;  /* 0x0000003400ba7306 */ /* 0x000fea0000201400 */
[C---:B------:R-:W-:Y:S04]  /*4830*/  HMMA.16816.F32.BF16 R24, R60.reuse, R32, RZ ;  /* 0x000000203c18723c */ /* 0x040fe800000418ff */
[C---:B------:R-:W-:Y:S01]  /*4840*/  @!P1 IADD3 R163, -R0.reuse, 0x30, RZ ;  /* 0x0000003000a39810 */ /* 0x040fe20007ffe1ff */
[----:B------:R-:W-:Y:S01]  /*4850*/  I2F R185, R56 ;  /* 0x0000003800b97306 */ /* 0x000fe20000201400 */
[----:B------:R-:W-:Y:S02]  /*4860*/  ISETP.GE.AND P1, PT, R165, RZ, PT ;  /* 0x000000ffa500720c */ /* 0x000fe40003f26270 */
[-C--:B-1----:R-:W-:Y:S07]  /*4870*/  HMMA.16816.F32.BF16 R28, R60, R34.reuse, RZ ;  /* 0x000000223c1c723c */ /* 0x082fee00000418ff */
[----:B------:R1:W-:Y:S01]  /*4880*/  I2F R191, R163 ;  /* 0x000000a300bf7306 */ /* 0x0003e20000201400 */
[C---:B------:R-:W-:Y:S04]  /*4890*/  HMMA.16816.F32.BF16 R32, R64.reuse, R34, RZ ;  /* 0x000000224020723c */ /* 0x040fe800000418ff */
[C---:B------:R-:W-:Y:S04]  /*48a0*/  @!P1 IADD3 R165, -R0.reuse, -0x10, RZ ;  /* 0xfffffff000a59810 */ /* 0x040fe80007ffe1ff */
[-C--:B------:R-:W-:Y:S01]  /*48b0*/  HMMA.16816.F32.BF16 R36, R64, R48.reuse, RZ ;  /* 0x000000304024723c */ /* 0x080fe200000418ff */
[----:B------:R-:W-:Y:S07]  /*48c0*/  I2F R164, R164 ;  /* 0x000000a400a47306 */ /* 0x000fee0000201400 */
[C---:B---3--:R-:W-:Y:S03]  /*48d0*/  HMMA.16816.F32.BF16 R40, R60.reuse, R48, RZ ;  /* 0x000000303c28723c */ /* 0x048fe600000418ff */
[----:B------:R-:W-:Y:S01]  /*48e0*/  I2F R165, R165 ;  /* 0x000000a500a57306 */ /* 0x000fe20000201400 */
[C---:B-1----:R-:W-:Y:S04]  /*48f0*/  IADD3 R163, R0.reuse, 0xf, RZ ;  /* 0x0000000f00a37810 */ /* 0x042fe80007ffe0ff */
[-C--:B------:R-:W-:Y:S01]  /*4900*/  HMMA.16816.F32.BF16 R44, R60, R50.reuse, RZ ;  /* 0x000000323c2c723c */ /* 0x080fe200000418ff */
[----:B------:R-:W-:Y:S07]  /*4910*/  ISETP.GE.AND P0, PT, R163, RZ, PT ;  /* 0x000000ffa300720c */ /* 0x000fee0003f06270 */
[C---:B------:R-:W-:Y:S06]  /*4920*/  HMMA.16816.F32.BF16 R48, R64.reuse, R50, RZ ;  /* 0x000000324030723c */ /* 0x040fec00000418ff */
[C---:B------:R-:W-:Y:S02]  /*4930*/  @!P0 IADD3 R163, -R0.reuse, -0xf, RZ ;  /* 0xfffffff100a38810 */ /* 0x040fe40007ffe1ff */
[-C--:B------:R-:W-:Y:S04]  /*4940*/  HMMA.16816.F32.BF16 R52, R64, R100.reuse, RZ ;  /* 0x000000644034723c */ /* 0x080fe800000418ff */
[----:B------:R-:W-:Y:S04]  /*4950*/  I2F R163, R163 ;  /* 0x000000a300a37306 */ /* 0x000fe80000201400 */
[C---:B------:R-:W-:Y:S07]  /*4960*/  HMMA.16816.F32.BF16 R56, R60.reuse, R100, RZ ;  /* 0x000000643c38723c */ /* 0x040fee00000418ff */
[C---:B------:R-:W-:Y:S01]  /*4970*/  IADD3 R101, R0.reuse, -0x38, RZ ;  /* 0xffffffc800657810 */ /* 0x040fe20007ffe0ff */
[-C--:B------:R-:W-:Y:S01]  /*4980*/  HMMA.16816.F32.BF16 R60, R60, R102.reuse, RZ ;  /* 0x000000663c3c723c */ /* 0x080fe200000418ff */
[----:B------:R-:W-:Y:S02]  /*4990*/  IADD3 R100, R0, -0x39, RZ ;  /* 0xffffffc700647810 */ /* 0x000fe40007ffe0ff */
[----:B------:R-:W-:Y:S02]  /*49a0*/  ISETP.GE.AND P2, PT, R101, RZ, PT ;  /* 0x000000ff6500720c */ /* 0x000fe40003f46270 */
[----:B------:R-:W-:Y:S03]  /*49b0*/  ISETP.GE.AND P1, PT, R100, RZ, PT ;  /* 0x000000ff6400720c */ /* 0x000fe60003f26270 */
[----:B------:R-:W-:Y:S08]  /*49c0*/  HMMA.16816.F32.BF16 R64, R64, R102, RZ ;  /* 0x000000664040723c */ /* 0x000ff000000418ff */
[-C--:B------:R-:W-:Y:S05]  /*49d0*/  HMMA.16816.F32.BF16 R4, R104, R108.reuse, R4 ;  /* 0x0000006c6804723c */ /* 0x080fea0000041804 */
[C---:B------:R-:W-:Y:S02]  /*49e0*/  @!P2 IADD3 R101, -R0.reuse, 0x38, RZ ;  /* 0x000000380065a810 */ /* 0x040fe40007ffe1ff */
[----:B------:R-:W-:Y:S01]  /*49f0*/  @!P1 IADD3 R100, -R0, 0x39, RZ ;  /* 0x0000003900649810 */ /* 0x000fe20007ffe1ff */
[C---:B------:R-:W-:Y:S01]  /*4a00*/  HMMA.16816.F32.BF16 R8, R112.reuse, R108, R8 ;  /* 0x0000006c7008723c */ /* 0x040fe20000041808 */
[----:B------:R-:W-:Y:S07]  /*4a10*/  I2F R224, R101 ;  /* 0x0000006500e07306 */ /* 0x000fee0000201400 */
[-C--:B------:R-:W-:Y:S03]  /*4a20*/  HMMA.16816.F32.BF16 R12, R112, R110.reuse, R12 ;  /* 0x0000006e700c723c */ /* 0x080fe6000004180c */
[----:B------:R-:W-:Y:S05]  /*4a30*/  I2F R225, R100 ;  /* 0x0000006400e17306 */ /* 0x000fea0000201400 */
[----:B------:R-:W-:Y:S01]  /*4a40*/  FMUL.FTZ R5, R5, c[0x0][0x2ec] ;  /* 0x0000bb0005057a20 */ /* 0x000fe20000410000 */
[C---:B------:R-:W-:Y:S04]  /*4a50*/  HMMA.16816.F32.BF16 R16, R104.reuse, R110, R16 ;  /* 0x0000006e6810723c */ /* 0x040fe80000041810 */
[----:B------:R-:W1:Y:S01]  /*4a60*/  MUFU.TANH R234, R5 ;  /* 0x0000000500ea7308 */ /* 0x000e620000002400 */
[----:B------:R-:W-:Y:S02]  /*4a70*/  FMUL.FTZ R6, R6, c[0x0][0x2ec] ;  /* 0x0000bb0006067a20 */ /* 0x000fe40000410000 */
[----:B------:R-:W-:Y:S02]  /*4a80*/  FMUL.FTZ R7, R7, c[0x0][0x2ec] ;  /* 0x0000bb0007077a20 */ /* 0x000fe40000410000 */
[----:B------:R-:W-:Y:S03]  /*4a90*/  FMUL.FTZ R4, R4, c[0x0][0x2ec] ;  /* 0x0000bb0004047a20 */ /* 0x000fe60000410000 */
[----:B------:R-:W-:Y:S02]  /*4aa0*/  FMUL.FTZ R10, R10, c[0x0][0x2ec] ;  /* 0x0000bb000a0a7a20 */ /* 0x000fe40000410000 */
[----:B------:R-:W-:Y:S01]  /*4ab0*/  MUFU.TANH R233, R6 ;  /* 0x0000000600e97308 */ /* 0x000fe20000002400 */
[----:B------:R-:W-:Y:S02]  /*4ac0*/  FMUL.FTZ R11, R11, c[0x0][0x2ec] ;  /* 0x0000bb000b0b7a20 */ /* 0x000fe40000410000 */
[----:B------:R-:W-:Y:S02]  /*4ad0*/  FMUL.FTZ R8, R8, c[0x0][0x2ec] ;  /* 0x0000bb0008087a20 */ /* 0x000fe40000410000 */
[----:B------:R-:W-:Y:S02]  /*4ae0*/  FMUL.FTZ R9, R9, c[0x0][0x2ec] ;  /* 0x0000bb0009097a20 */ /* 0x000fe40000410000 */
[----:B------:R-:W-:Y:S02]  /*4af0*/  FMUL.FTZ R12, R12, c[0x0][0x2ec] ;  /* 0x0000bb000c0c7a20 */ /* 0x000fe40000410000 */
[----:B------:R-:W-:Y:S01]  /*4b00*/  FMUL.FTZ R13, R13, c[0x0][0x2ec] ;  /* 0x0000bb000d0d7a20 */ /* 0x000fe20000410000 */
[----:B------:R-:W2:Y:S01]  /*4b10*/  MUFU.TANH R232, R7 ;  /* 0x0000000700e87308 */ /* 0x000ea20000002400 */
[----:B------:R-:W-:Y:S02]  /*4b20*/  FMUL.FTZ R18, R18, c[0x0][0x2ec] ;  /* 0x0000bb0012127a20 */ /* 0x000fe40000410000 */
[----:B------:R-:W-:Y:S02]  /*4b30*/  FMUL.FTZ R19, R19, c[0x0][0x2ec] ;  /* 0x0000bb0013137a20 */ /* 0x000fe40000410000 */
[----:B------:R-:W-:Y:S02]  /*4b40*/  FMUL.FTZ R17, R17, c[0x0][0x2ec] ;  /* 0x0000bb0011117a20 */ /* 0x000fe40000410000 */
[----:B-1----:R-:W-:Y:S02]  /*4b50*/  FFMA.FTZ R0, -R234, R234, 1 ;  /* 0x3f800000ea007423 */ /* 0x002fe400000101ea */
[----:B------:R-:W-:Y:S01]  /*4b60*/  FMUL.FTZ R14, R14, c[0x0][0x2ec] ;  /* 0x0000bb000e0e7a20 */ /* 0x000fe20000410000 */
[----:B------:R1:W-:Y:S01]  /*4b70*/  MUFU.TANH R236, R4 ;  /* 0x0000000400ec7308 */ /* 0x0003e20000002400 */
[----:B------:R-:W-:Y:S09]  /*4b80*/  FMUL.FTZ R15, R15, c[0x0][0x2ec] ;  /* 0x0000bb000f0f7a20 */ /* 0x000ff20000410000 */
[----:B------:R-:W-:Y:S10]  /*4b90*/  MUFU.TANH R235, R10 ;  /* 0x0000000a00eb7308 */ /* 0x000ff40000002400 */
[----:B------:R-:W-:Y:S01]  /*4ba0*/  MUFU.TANH R229, R11 ;  /* 0x0000000b00e57308 */ /* 0x000fe20000002400 */
[----:B-1----:R-:W1:Y:S09]  /*4bb0*/  LDSM.16.M88.4 R4, [R149+0x6400] ;  /* 0x006400009504783b */ /* 0x002e720000000200 */
[----:B------:R-:W-:Y:S10]  /*4bc0*/  MUFU.TANH R230, R8 ;  /* 0x0000000800e67308 */ /* 0x000ff40000002400 */
[----:B------:R3:W1:Y:S10]  /*4bd0*/  MUFU.TANH R231, R9 ;  /* 0x0000000900e77308 */ /* 0x0006740000002400 */
[----:B------:R2:W2:Y:S10]  /*4be0*/  MUFU.TANH R227, R12 ;  /* 0x0000000c00e37308 */ /* 0x0004b40000002400 */
[----:B------:R4:W-:Y:S01]  /*4bf0*/  MUFU.TANH R226, R13 ;  /* 0x0000000d00e27308 */ /* 0x0009e20000002400 */
[----:B---3--:R-:W3:Y:S01]  /*4c00*/  LDSM.16.M88.4 R8, [R149+0x6800] ;  /* 0x006800009508783b */ /* 0x008ee20000000200 */
[-C--:B-1----:R-:W-:Y:S08]  /*4c10*/  HMMA.16816.F32.BF16 R20, R104, R4.reuse, R20 ;  /* 0x000000046814723c */ /* 0x082ff00000041814 */
[----:B------:R-:W-:Y:S01]  /*4c20*/  MUFU.TANH R223, R14 ;  /* 0x0000000e00df7308 */ /* 0x000fe20000002400 */
[C---:B------:R-:W-:Y:S04]  /*4c30*/  HMMA.16816.F32.BF16 R24, R112.reuse, R4, R24 ;  /* 0x000000047018723c */ /* 0x040fe80000041818 */
[----:B--2---:R-:W-:Y:S05]  /*4c40*/  IADD3 R12, P0, R237, UR17, RZ ;  /* 0x00000011ed0c7c10 */ /* 0x004fea000ff1e0ff */
[----:B------:R-:W1:Y:S01]  /*4c50*/  MUFU.TANH R222, R15 ;  /* 0x0000000f00de7308 */ /* 0x000e620000002400 */
[-C--:B------:R-:W-:Y:S03]  /*4c60*/  HMMA.16816.F32.BF16 R28, R112, R6.reuse, R28 ;  /* 0x00000006701c723c */ /* 0x080fe6000004181c */
[----:B----4-:R-:W-:Y:S02]  /*4c70*/  IADD3.X R13, R200, UR16, RZ, P0, !PT ;  /* 0x00000010c80d7c10 */ /* 0x010fe400087fe4ff */
[----:B------:R-:W-:Y:S03]  /*4c80*/  PLOP3.LUT P0, PT, PT, PT, UP0, 0x80, 0x0 ;  /* 0x000000000000781c */ /* 0x000fe60003f0f008 */
[C---:B------:R-:W-:Y:S01]  /*4c90*/  HMMA.16816.F32.BF16 R32, R104.reuse, R6, R32 ;  /* 0x000000066820723c */ /* 0x040fe20000041820 */
[----:B------:R-:W-:Y:S01]  /*4ca0*/  MUFU.TANH R228, R19 ;  /* 0x0000001300e47308 */ /* 0x000fe20000002400 */
[----:B------:R-:W2:Y:S02]  /*4cb0*/  LDSM.16.M88.4 R4, [R149+0x6c00] ;  /* 0x006c00009504783b */ /* 0x000ea40000000200 */
[----:B------:R-:W-:Y:S02]  /*4cc0*/  FMUL.FTZ R20, R20, c[0x0][0x2ec] ;  /* 0x0000bb0014147a20 */ /* 0x000fe40000410000 */
[----:B------:R-:W-:Y:S02]  /*4cd0*/  FMUL.FTZ R22, R22, c[0x0][0x2ec] ;  /* 0x0000bb0016167a20 */ /* 0x000fe40000410000 */
[----:B------:R-:W-:Y:S02]  /*4ce0*/  FMUL.FTZ R21, R21, c[0x0][0x2ec] ;  /* 0x0000bb0015157a20 */ /* 0x000fe40000410000 */
[----:B------:R4:W5:Y:S01]  /*4cf0*/  LDG.E R111, [R12.64] ;  /* 0x000000280c6f7981 */ /* 0x000962000c1e1900 */
[----:B------:R-:W-:Y:S01]  /*4d00*/  MUFU.TANH R212, R20 ;  /* 0x0000001400d47308 */ /* 0x000fe20000002400 */
[----:B------:R-:W-:Y:S02]  /*4d10*/  FMUL.FTZ R23, R23, c[0x0][0x2ec] ;  /* 0x0000bb0017177a20 */ /* 0x000fe40000410000 */
[----:B------:R4:W5:Y:S01]  /*4d20*/  LDG.E R110, [R12.64+0x20] ;  /* 0x000020280c6e7981 */ /* 0x000962000c1e1900 */
[-C--:B---3--:R-:W-:Y:S03]  /*4d30*/  HMMA.16816.F32.BF16 R36, R104, R8.reuse, R36 ;  /* 0x000000086824723c */ /* 0x088fe60000041824 */
[----:B------:R4:W5:Y:S01]  /*4d40*/  LDG.E R109, [R12.64+0x100] ;  /* 0x000100280c6d7981 */ /* 0x000962000c1e1900 */
[----:B------:R-:W-:Y:S02]  /*4d50*/  FMUL.FTZ R31, R31, c[0x0][0x2ec] ;  /* 0x0000bb001f1f7a20 */ /* 0x000fe40000410000 */
[----:B------:R-:W3:Y:S01]  /*4d60*/  MUFU.TANH R19, R18 ;  /* 0x0000001200137308 */ /* 0x000ee20000002400 */
[----:B------:R4:W5:Y:S01]  /*4d70*/  LDG.E R108, [R12.64+0x120] ;  /* 0x000120280c6c7981 */ /* 0x000962000c1e1900 */
[C---:B------:R-:W-:Y:S04]  /*4d80*/  HMMA.16816.F32.BF16 R40, R112.reuse, R8, R40 ;  /* 0x000000087028723c */ /* 0x040fe80000041828 */
[----:B------:R-:W-:Y:S02]  /*4d90*/  FMUL.FTZ R32, R32, c[0x0][0x2ec] ;  /* 0x0000bb0020207a20 */ /* 0x000fe40000410000 */
[----:B------:R-:W-:Y:S02]  /*4da0*/  FMUL.FTZ R35, R35, c[0x0][0x2ec] ;  /* 0x0000bb0023237a20 */ /* 0x000fe40000410000 */
[----:B------:R-:W-:Y:S01]  /*4db0*/  MUFU.TANH R202, R32 ;  /* 0x0000002000ca7308 */ /* 0x000fe20000002400 */
[-C--:B------:R-:W-:Y:S03]  /*4dc0*/  HMMA.16816.F32.BF16 R44, R112, R10.reuse, R44 ;  /* 0x0000000a702c723c */ /* 0x080fe6000004182c */
[----:B------:R-:W-:Y:S02]  /*4dd0*/  FMUL.FTZ R34, R34, c[0x0][0x2ec] ;  /* 0x0000bb0022227a20 */ /* 0x000fe40000410000 */
[----:B------:R-:W-:Y:S02]  /*4de0*/  FMUL.FTZ R33, R33, c[0x0][0x2ec] ;  /* 0x0000bb0021217a20 */ /* 0x000fe40000410000 */
[----:B------:R-:W-:Y:S01]  /*4df0*/  FMUL.FTZ R37, R37, c[0x0][0x2ec] ;  /* 0x0000bb0025257a20 */ /* 0x000fe20000410000 */
[C---:B------:R-:W-:Y:S01]  /*4e00*/  HMMA.16816.F32.BF16 R48, R104.reuse, R10, R48 ;  /* 0x0000000a6830723c */ /* 0x040fe20000041830 */
[----:B------:R1:W-:Y:S03]  /*4e10*/  MUFU.TANH R197, R35 ;  /* 0x0000002300c57308 */ /* 0x0003e60000002400 */
[----:B------:R-:W-:Y:S02]  /*4e20*/  FMUL.FTZ R36, R36, c[0x0][0x2ec] ;  /* 0x0000bb0024247a20 */ /* 0x000fe40000410000 */
[----:B------:R-:W-:Y:S02]  /*4e30*/  FMUL.FTZ R38, R38, c[0x0][0x2ec] ;  /* 0x0000bb0026267a20 */ /* 0x000fe40000410000 */
[-C--:B--2---:R-:W-:Y:S03]  /*4e40*/  HMMA.16816.F32.BF16 R52, R104, R4.reuse, R52 ;  /* 0x000000046834723c */ /* 0x084fe60000041834 */
[----:B------:R-:W-:Y:S01]  /*4e50*/  MUFU.TANH R199, R34 ;  /* 0x0000002200c77308 */ /* 0x000fe20000002400 */
[----:B------:R-:W-:Y:S02]  /*4e60*/  FMUL.FTZ R42, R42, c[0x0][0x2ec] ;  /* 0x0000bb002a2a7a20 */ /* 0x000fe40000410000 */
[----:B------:R-:W-:Y:S02]  /*4e70*/  FMUL.FTZ R43, R43, c[0x0][0x2ec] ;  /* 0x0000bb002b2b7a20 */ /* 0x000fe40000410000 */
[C---:B------:R-:W-:Y:S04]  /*4e80*/  HMMA.16816.F32.BF16 R56, R112.reuse, R4, R56 ;  /* 0x000000047038723c */ /* 0x040fe80000041838 */
[----:B------:R-:W-:Y:S01]  /*4e90*/  FMUL.FTZ R47, R47, c[0x0][0x2ec] ;  /* 0x0000bb002f2f7a20 */ /* 0x000fe20000410000 */
[----:B------:R-:W2:Y:S01]  /*4ea0*/  MUFU.TANH R221, R17 ;  /* 0x0000001100dd7308 */ /* 0x000ea20000002400 */
[----:B------:R-:W-:Y:S02]  /*4eb0*/  FMUL.FTZ R46, R46, c[0x0][0x2ec] ;  /* 0x0000bb002e2e7a20 */ /* 0x000fe40000410000 */
[-C--:B------:R-:W-:Y:S04]  /*4ec0*/  HMMA.16816.F32.BF16 R60, R112, R6.reuse, R60 ;  /* 0x00000006703c723c */ /* 0x080fe8000004183c */
[----:B-1----:R-:W-:Y:S02]  /*4ed0*/  FMUL.FTZ R35, R44, c[0x0][0x2ec] ;  /* 0x0000bb002c237a20 */ /* 0x002fe40000410000 */
[----:B------:R-:W-:Y:S01]  /*4ee0*/  FMUL.FTZ R50, R50, c[0x0][0x2ec] ;  /* 0x0000bb0032327a20 */ /* 0x000fe20000410000 */
[----:B------:R-:W-:Y:S01]  /*4ef0*/  MUFU.TANH R18, R22 ;  /* 0x0000001600127308 */ /* 0x000fe20000002400 */
[----:B------:R-:W-:Y:S01]  /*4f00*/  FMUL.FTZ R29, R29, c[0x0][0x2ec] ;  /* 0x0000bb001d1d7a20 */ /* 0x000fe20000410000 */
[----:B------:R-:W-:Y:S04]  /*4f10*/  HMMA.16816.F32.BF16 R64, R104, R6, R64 ;  /* 0x000000066840723c */ /* 0x000fe80000041840 */
[----:B------:R-:W-:Y:S02]  /*4f20*/  FMUL.FTZ R14, R16, c[0x0][0x2ec] ;  /* 0x0000bb00100e7a20 */ /* 0x000fe40000410000 */
[----:B------:R-:W-:Y:S02]  /*4f30*/  FMUL.FTZ R55, R55, c[0x0][0x2ec] ;  /* 0x0000bb0037377a20 */ /* 0x000fe40000410000 */
[----:B------:R1:W-:Y:S01]  /*4f40*/  MUFU.TANH R206, R29 ;  /* 0x0000001d00ce7308 */ /* 0x0003e20000002400 */
[----:B------:R-:W-:Y:S03]  /*4f50*/  FMUL.FTZ R30, R30, c[0x0][0x2ec] ;  /* 0x0000bb001e1e7a20 */ /* 0x000fe60000410000 */
[----:B------:R-:W-:Y:S02]  /*4f60*/  FMUL.FTZ R24, R24, c[0x0][0x2ec] ;  /* 0x0000bb0018187a20 */ /* 0x000fe40000410000 */
[----:B------:R-:W-:Y:S02]  /*4f70*/  FMUL.FTZ R32, R57, c[0x0][0x2ec] ;  /* 0x0000bb0039207a20 */ /* 0x000fe40000410000 */
[----:B------:R-:W-:Y:S02]  /*4f80*/  FMUL.FTZ R26, R26, c[0x0][0x2ec] ;  /* 0x0000bb001a1a7a20 */ /* 0x000fe40000410000 */
[----:B------:R-:W1:Y:S01]  /*4f90*/  MUFU.TANH R14, R14 ;  /* 0x0000000e000e7308 */ /* 0x000e620000002400 */
[----:B------:R-:W-:Y:S02]  /*4fa0*/  FMUL.FTZ R27, R27, c[0x0][0x2ec] ;  /* 0x0000bb001b1b7a20 */ /* 0x000fe40000410000 */
[----:B------:R-:W-:Y:S02]  /*4fb0*/  FMUL.FTZ R25, R25, c[0x0][0x2ec] ;  /* 0x0000bb0019197a20 */ /* 0x000fe40000410000 */
[----:B------:R-:W-:Y:S02]  /*4fc0*/  FMUL.FTZ R54, R54, c[0x0][0x2ec] ;  /* 0x0000bb0036367a20 */ /* 0x000fe40000410000 */
[----:B------:R-:W-:Y:S02]  /*4fd0*/  FMUL.FTZ R28, R28, c[0x0][0x2ec] ;  /* 0x0000bb001c1c7a20 */ /* 0x000fe40000410000 */
[----:B------:R-:W-:Y:S01]  /*4fe0*/  FMUL.FTZ R53, R53, c[0x0][0x2ec] ;  /* 0x0000bb0035357a20 */ /* 0x000fe20000410000 */
[----:B------:R-:W-:Y:S01]  /*4ff0*/  MUFU.TANH R210, R23 ;  /* 0x0000001700d27308 */ /* 0x000fe20000002400 */
[----:B------:R-:W-:Y:S02]  /*5000*/  FMUL.FTZ R20, R58, c[0x0][0x2ec] ;  /* 0x0000bb003a147a20 */ /* 0x000fe40000410000 */
[----:B------:R-:W-:Y:S02]  /*5010*/  FFMA.FTZ R4, -R232, R232, 1 ;  /* 0x3f800000e8047423 */ /* 0x000fe400000101e8 */
[----:B------:R-:W-:Y:S02]  /*5020*/  FFMA.FTZ R11, R194, -UR4, R232 ;  /* 0x80000004c20b7c23 */ /* 0x000fe400080100e8 */
[----:B------:R-:W-:Y:S02]  /*5030*/  FMUL.FTZ R232, R0, c[0x0][0x2ec] ;  /* 0x0000bb0000e87a20 */ /* 0x000fe40000410000 */
[----:B------:R-:W-:Y:S01]  /*5040*/  FFMA.FTZ R0, -R231, R231, 1 ;  /* 0x3f800000e7007423 */ /* 0x000fe200000101e7 */
[----:B------:R2:W-:Y:S01]  /*5050*/  MUFU.TANH R23, R30 ;  /* 0x0000001e00177308 */ /* 0x0005e20000002400 */
[----:B------:R-:W-:Y:S02]  /*5060*/  FMUL.FTZ R52, R52, c[0x0][0x2ec] ;  /* 0x0000bb0034347a20 */ /* 0x000fe40000410000 */
[----:B------:R-:W-:Y:S02]  /*5070*/  FFMA.FTZ R5, -R233, R233, 1 ;  /* 0x3f800000e9057423 */ /* 0x000fe400000101e9 */
[----:B------:R-:W-:Y:S02]  /*5080*/  FFMA.FTZ R10, -R235, R235, 1 ;  /* 0x3f800000eb0a7423 */ /* 0x000fe400000101eb */
[----:B-1----:R-:W-:Y:S02]  /*5090*/  FFMA.FTZ R29, R196, -UR4, R229 ;  /* 0x80000004c41d7c23 */ /* 0x002fe400080100e5 */
[----:B------:R-:W-:Y:S01]  /*50a0*/  FMUL.FTZ R196, R0, c[0x0][0x2ec] ;  /* 0x0000bb0000c47a20 */ /* 0x000fe20000410000 */
[----:B------:R-:W-:Y:S01]  /*50b0*/  MUFU.TANH R204, R31 ;  /* 0x0000001f00cc7308 */ /* 0x000fe20000002400 */
[----:B------:R-:W-:Y:S02]  /*50c0*/  FFMA.FTZ R0, -R227, R227, 1 ;  /* 0x3f800000e3007423 */ /* 0x000fe400000101e3 */
[----:B------:R-:W-:Y:S02]  /*50d0*/  FMUL.FTZ R34, R45, c[0x0][0x2ec] ;  /* 0x0000bb002d227a20 */ /* 0x000fe40000410000 */
[----:B------:R-:W-:Y:S02]  /*50e0*/  FMUL.FTZ R45, R59, c[0x0][0x2ec] ;  /* 0x0000bb003b2d7a20 */ /* 0x000fe40000410000 */
[----:B------:R-:W-:Y:S02]  /*50f0*/  FMUL.FTZ R51, R51, c[0x0][0x2ec] ;  /* 0x0000bb0033337a20 */ /* 0x000fe40000410000 */
[----:B------:R-:W-:Y:S01]  /*5100*/  FFMA.FTZ R6, -R236, R236, 1 ;  /* 0x3f800000ec067423 */ /* 0x000fe200000101ec */
[----:B------:R1:W-:Y:S01]  /*5110*/  MUFU.TANH R31, R42 ;  /* 0x0000002a001f7308 */ /* 0x0003e20000002400 */
[----:B------:R-:W-:Y:S02]  /*5120*/  FFMA.FTZ R8, R172, -UR4, R236 ;  /* 0x80000004ac087c23 */ /* 0x000fe400080100ec */
[----:B----4-:R-:W-:Y:S02]  /*5130*/  FFMA.FTZ R13, -R230, R230, 1 ;  /* 0x3f800000e60d7423 */ /* 0x010fe400000101e6 */
[----:B------:R-:W-:Y:S02]  /*5140*/  FFMA.FTZ R16, R167, -UR4, R230 ;  /* 0x80000004a7107c23 */ /* 0x000fe400080100e6 */
[----:B------:R-:W-:Y:S02]  /*5150*/  FFMA.FTZ R15, R168, -UR4, R231 ;  /* 0x80000004a80f7c23 */ /* 0x000fe400080100e7 */
[----:B------:R-:W-:Y:S01]  /*5160*/  FMUL.FTZ R230, R5, c[0x0][0x2ec] ;  /* 0x0000bb0005e67a20 */ /* 0x000fe20000410000 */
[----:B------:R4:W-:Y:S01]  /*5170*/  MUFU.TANH R57, R55 ;  /* 0x0000003700397308 */ /* 0x0009e20000002400 */
[----:B------:R-:W-:Y:S02]  /*5180*/  FFMA.FTZ R5, -R222, R222, 1 ;  /* 0x3f800000de057423 */ /* 0x000fe400000101de */
[----:B------:R-:W-:Y:S02]  /*5190*/  FMUL.FTZ R231, R10, c[0x0][0x2ec] ;  /* 0x0000bb000ae77a20 */ /* 0x000fe40000410000 */
[----:B---3--:R-:W-:Y:S02]  /*51a0*/  FFMA.FTZ R10, R172, -UR4, R19 ;  /* 0x80000004ac0a7c23 */ /* 0x008fe40008010013 */
[----:B------:R-:W-:Y:S02]  /*51b0*/  FMUL.FTZ R172, R0, c[0x0][0x2ec] ;  /* 0x0000bb0000ac7a20 */ /* 0x000fe40000410000 */
[----:B--2---:R-:W-:Y:S01]  /*51c0*/  FFMA.FTZ R0, -R221, R221, 1 ;  /* 0x3f800000dd007423 */ /* 0x004fe200000101dd */
[----:B------:R-:W2:Y:S01]  /*51d0*/  MUFU.TANH R208, R26 ;  /* 0x0000001a00d07308 */ /* 0x000ea20000002400 */
[----:B------:R-:W-:Y:S02]  /*51e0*/  FMUL.FTZ R49, R49, c[0x0][0x2ec] ;  /* 0x0000bb0031317a20 */ /* 0x000fe40000410000 */
[----:B------:R-:W-:Y:S02]  /*51f0*/  FFMA.FTZ R30, R195, -UR4, R235 ;  /* 0x80000004c31e7c23 */ /* 0x000fe400080100eb */
[----:B------:R-:W-:Y:S02]  /*5200*/  FFMA.FTZ R9, -R229, R229, 1 ;  /* 0x3f800000e5097423 */ /* 0x000fe400000101e5 */
[----:B------:R-:W-:Y:S02]  /*5210*/  FMUL.FTZ R229, R4, c[0x0][0x2ec] ;  /* 0x0000bb0004e57a20 */ /* 0x000fe40000410000 */
[----:B------:R-:W-:Y:S01]  /*5220*/  FMUL.FTZ R195, R6, c[0x0][0x2ec] ;  /* 0x0000bb0006c37a20 */ /* 0x000fe20000410000 */
[----:B------:R3:W2:Y:S01]  /*5230*/  MUFU.TANH R207, R27 ;  /* 0x0000001b00cf7308 */ /* 0x0006a20000002400 */
[----:B------:R-:W-:Y:S02]  /*5240*/  FFMA.FTZ R6, -R223, R223, 1 ;  /* 0x3f800000df067423 */ /* 0x000fe400000101df */
[----:B------:R-:W-:Y:S02]  /*5250*/  FFMA.FTZ R4, -R226, R226, 1 ;  /* 0x3f800000e2047423 */ /* 0x000fe400000101e2 */
[----:B-1----:R-:W-:Y:S02]  /*5260*/  FFMA.FTZ R42, R174, -UR4, R226 ;  /* 0x80000004ae2a7c23 */ /* 0x002fe400080100e2 */
[----:B------:R-:W-:Y:S02]  /*5270*/  FFMA.FTZ R19, -R19, R19, 1 ;  /* 0x3f80000013137423 */ /* 0x000fe40000010113 */
[----:B------:R-:W-:Y:S01]  /*5280*/  FMUL.FTZ R226, R5, c[0x0][0x2ec] ;  /* 0x0000bb0005e27a20 */ /* 0x000fe20000410000 */
[----:B------:R-:W-:Y:S01]  /*5290*/  MUFU.TANH R209, R24 ;  /* 0x0000001800d17308 */ /* 0x000fe20000002400 */
[----:B------:R-:W-:Y:S02]  /*52a0*/  FFMA.FTZ R5, -R14, R14, 1 ;  /* 0x3f8000000e057423 */ /* 0x000fe4000001010e */
[C---:B------:R-:W-:Y:S02]  /*52b0*/  FFMA.FTZ R14, R169.reuse, -UR4, R14 ;  /* 0x80000004a90e7c23 */ /* 0x040fe4000801000e */
[----:B----4-:R-:W-:Y:S02]  /*52c0*/  FFMA.FTZ R55, R169, -UR4, R18 ;  /* 0x80000004a9377c23 */ /* 0x010fe40008010012 */
[----:B------:R-:W-:Y:S02]  /*52d0*/  FMUL.FTZ R169, R0, c[0x0][0x2ec] ;  /* 0x0000bb0000a97a20 */ /* 0x000fe40000410000 */
[----:B------:R-:W-:Y:S01]  /*52e0*/  FFMA.FTZ R0, -R212, R212, 1 ;  /* 0x3f800000d4007423 */ /* 0x000fe200000101d4 */
[----:B------:R-:W1:Y:S01]  /*52f0*/  MUFU.TANH R24, R25 ;  /* 0x0000001900187308 */ /* 0x000e620000002400 */
[----:B------:R-:W-:Y:S02]  /*5300*/  FMUL.FTZ R106, R60, c[0x0][0x2ec] ;  /* 0x0000bb003c6a7a20 */ /* 0x000fe40000410000 */
[----:B------:R-:W-:Y:S02]  /*5310*/  FFMA.FTZ R18, -R18, R18, 1 ;  /* 0x3f80000012127423 */ /* 0x000fe40000010112 */
[----:B---3--:R-:W-:Y:S02]  /*5320*/  FFMA.FTZ R27, R168, -UR4, R222 ;  /* 0x80000004a81b7c23 */ /* 0x008fe400080100de */
[----:B------:R-:W-:Y:S02]  /*5330*/  FMUL.FTZ R222, R13, c[0x0][0x2ec] ;  /* 0x0000bb000dde7a20 */ /* 0x000fe40000410000 */
[----:B------:R-:W-:Y:S01]  /*5340*/  FFMA.FTZ R13, R170, -UR4, R221 ;  /* 0x80000004aa0d7c23 */ /* 0x000fe200080100dd */
[----:B------:R3:W-:Y:S01]  /*5350*/  MUFU.TANH R102, R43 ;  /* 0x0000002b00667308 */ /* 0x0007e20000002400 */
[----:B--2---:R-:W-:Y:S02]  /*5360*/  FFMA.FTZ R26, R173, -UR4, R208 ;  /* 0x80000004ad1a7c23 */ /* 0x004fe400080100d0 */
[----:B------:R-:W-:Y:S02]  /*5370*/  FMUL.FTZ R115, R67, c[0x0][0x2ec] ;  /* 0x0000bb0043737a20 */ /* 0x000fe40000410000 */
[----:B------:R-:W-:Y:S02]  /*5380*/  FFMA.FTZ R17, -R228, R228, 1 ;  /* 0x3f800000e4117423 */ /* 0x000fe400000101e4 */
[----:B------:R-:W-:Y:S02]  /*5390*/  FFMA.FTZ R67, R177, -UR4, R212 ;  /* 0x80000004b1437c23 */ /* 0x000fe400080100d4 */
[----:B------:R-:W-:Y:S01]  /*53a0*/  FMUL.FTZ R221, R18, c[0x0][0x2ec] ;  /* 0x0000bb0012dd7a20 */ /* 0x000fe20000410000 */
[----:B------:R2:W-:Y:S01]  /*53b0*/  MUFU.TANH R44, R54 ;  /* 0x00000036002c7308 */ /* 0x0005e20000002400 */
[----:B------:R-:W-:Y:S02]  /*53c0*/  FFMA.FTZ R18, -R23, R23, 1 ;  /* 0x3f80000017127423 */ /* 0x000fe40000010117 */
[----:B------:R-:W-:Y:S02]  /*53d0*/  FFMA.FTZ R7, R171, -UR4, R234 ;  /* 0x80000004ab077c23 */ /* 0x000fe400080100ea */
[----:B------:R-:W-:Y:S02]  /*53e0*/  FFMA.FTZ R12, R193, -UR4, R233 ;  /* 0x80000004c10c7c23 */ /* 0x000fe400080100e9 */
[----:B------:R-:W-:Y:S02]  /*53f0*/  FMUL.FTZ R234, R17, c[0x0][0x2ec] ;  /* 0x0000bb0011ea7a20 */ /* 0x000fe40000410000 */
[----:B------:R-:W-:Y:S01]  /*5400*/  FFMA.FTZ R17, -R207, R207, 1 ;  /* 0x3f800000cf117423 */ /* 0x000fe200000101cf */
[----:B------:R-:W4:Y:S01]  /*5410*/  MUFU.TANH R211, R21 ;  /* 0x0000001500d37308 */ /* 0x000f220000002400 */
[----:B------:R-:W-:Y:S02]  /*5420*/  FMUL.FTZ R39, R39, c[0x0][0x2ec] ;  /* 0x0000bb0027277a20 */ /* 0x000fe40000410000 */
[----:B------:R-:W-:Y:S02]  /*5430*/  FMUL.FTZ R107, R63, c[0x0][0x2ec] ;  /* 0x0000bb003f6b7a20 */ /* 0x000fe40000410000 */
[----:B---3--:R-:W-:Y:S02]  /*5440*/  FFMA.FTZ R43, R173, -UR4, R227 ;  /* 0x80000004ad2b7c23 */ /* 0x008fe400080100e3 */
[----:B------:R-:W-:Y:S02]  /*5450*/  FMUL.FTZ R227, R6, c[0x0][0x2ec] ;  /* 0x0000bb0006e37a20 */ /* 0x000fe40000410000 */
[----:B------:R-:W-:Y:S01]  /*5460*/  FFMA.FTZ R6, -R210, R210, 1 ;  /* 0x3f800000d2067423 */ /* 0x000fe200000101d2 */
[----:B------:R3:W3:Y:S01]  /*5470*/  MUFU.TANH R205, R28 ;  /* 0x0000001c00cd7308 */ /* 0x0006e20000002400 */
[----:B------:R-:W-:Y:S02]  /*5480*/  FMUL.FTZ R114, R64, c[0x0][0x2ec] ;  /* 0x0000bb0040727a20 */ /* 0x000fe40000410000 */
[----:B------:R-:W-:Y:S02]  /*5490*/  FMUL.FTZ R212, R6, c[0x0][0x2ec] ;  /* 0x0000bb0006d47a20 */ /* 0x000fe40000410000 */
[----:B--2---:R-:W-:Y:S02]  /*54a0*/  FFMA.FTZ R54, R170, -UR4, R210 ;  /* 0x80000004aa367c23 */ /* 0x004fe400080100d2 */
[----:B------:R-:W-:Y:S02]  /*54b0*/  FMUL.FTZ R170, R19, c[0x0][0x2ec] ;  /* 0x0000bb0013aa7a20 */ /* 0x000fe40000410000 */
[----:B------:R-:W-:Y:S01]  /*54c0*/  FFMA.FTZ R19, -R208, R208, 1 ;  /* 0x3f800000d0137423 */ /* 0x000fe200000101d0 */
[----:B------:R2:W-:Y:S01]  /*54d0*/  MUFU.TANH R21, R37 ;  /* 0x0000002500157308 */ /* 0x0005e20000002400 */
[----:B------:R-:W-:Y:S02]  /*54e0*/  FMUL.FTZ R208, R0, c[0x0][0x2ec] ;  /* 0x0000bb0000d07a20 */ /* 0x000fe40000410000 */
[----:B-1----:R-:W-:Y:S02]  /*54f0*/  FFMA.FTZ R0, -R24, R24, 1 ;  /* 0x3f80000018007423 */ /* 0x002fe40000010118 */
[----:B------:R-:W-:Y:S02]  /*5500*/  FFMA.FTZ R6, -R204, R204, 1 ;  /* 0x3f800000cc067423 */ /* 0x000fe400000101cc */
[----:B------:R-:W-:Y:S02]  /*5510*/  FMUL.FTZ R233, R19, c[0x0][0x2ec] ;  /* 0x0000bb0013e97a20 */ /* 0x000fe40000410000 */
[----:B------:R-:W-:Y:S01]  /*5520*/  FFMA.FTZ R19, -R199, R199, 1 ;  /* 0x3f800000c7137423 */ /* 0x000fe200000101c7 */
[----:B------:R-:W1:Y:S01]  /*5530*/  MUFU.TANH R201, R33 ;  /* 0x0000002100c97308 */ /* 0x000e620000002400 */
[----:B------:R-:W-:Y:S02]  /*5540*/  FFMA.FTZ R25, R174, -UR4, R207 ;  /* 0x80000004ae197c23 */ /* 0x000fe400080100cf */
[----:B------:R-:W-:Y:S02]  /*5550*/  FMUL.FTZ R237, R18, c[0x0][0x2ec] ;  /* 0x0000bb0012ed7a20 */ /* 0x000fe40000410000 */
[----:B---3--:R-:W-:Y:S02]  /*5560*/  FFMA.FTZ R28, R167, -UR4, R223 ;  /* 0x80000004a71c7c23 */ /* 0x008fe400080100df */
[----:B------:R-:W-:Y:S02]  /*5570*/  FMUL.FTZ R223, R9, c[0x0][0x2ec] ;  /* 0x0000bb0009df7a20 */ /* 0x000fe40000410000 */
[----:B------:R-:W-:Y:S01]  /*5580*/  FFMA.FTZ R9, R171, -UR4, R228 ;  /* 0x80000004ab097c23 */ /* 0x000fe200080100e4 */
[----:B------:R3:W1:Y:S01]  /*5590*/  MUFU.TANH R22, R36 ;  /* 0x0000002400167308 */ /* 0x0006620000002400 */
[----:B------:R-:W-:Y:S02]  /*55a0*/  FMUL.FTZ R171, R4, c[0x0][0x2ec] ;  /* 0x0000bb0004ab7a20 */ /* 0x000fe40000410000 */
[----:B----4-:R-:W-:Y:S02]  /*55b0*/  FFMA.FTZ R4, -R211, R211, 1 ;  /* 0x3f800000d3047423 */ /* 0x010fe400000101d3 */
[----:B--2---:R-:W-:Y:S02]  /*55c0*/  FMUL.FTZ R37, R40, c[0x0][0x2ec] ;  /* 0x0000bb0028257a20 */ /* 0x004fe40000410000 */
[C---:B------:R-:W-:Y:S02]  /*55d0*/  FFMA.FTZ R40, R176.reuse, -UR4, R24 ;  /* 0x80000004b0287c23 */ /* 0x040fe40008010018 */
[----:B------:R-:W-:Y:S01]  /*55e0*/  FFMA.FTZ R24, R175, -UR4, R23 ;  /* 0x80000004af187c23 */ /* 0x000fe20008010017 */
[----:B------:R2:W-:Y:S01]  /*55f0*/  MUFU.TANH R58, R53 ;  /* 0x00000035003a7308 */ /* 0x0005e20000002400 */
[----:B------:R-:W-:Y:S02]  /*5600*/  FFMA.FTZ R23, R176, -UR4, R204 ;  /* 0x80000004b0177c23 */ /* 0x000fe400080100cc */
[----:B------:R-:W-:Y:S02]  /*5610*/  FMUL.FTZ R204, R0, c[0x0][0x2ec] ;  /* 0x0000bb0000cc7a20 */ /* 0x000fe40000410000 */
[----:B------:R-:W-:Y:S02]  /*5620*/  FFMA.FTZ R0, -R205, R205, 1 ;  /* 0x3f800000cd007423 */ /* 0x000fe400000101cd */
[----:B------:R-:W-:Y:S02]  /*5630*/  FMUL.FTZ R207, R4, c[0x0][0x2ec] ;  /* 0x0000bb0004cf7a20 */ /* 0x000fe40000410000 */
[----:B------:R-:W-:Y:S01]  /*5640*/  FMUL.FTZ R228, R17, c[0x0][0x2ec] ;  /* 0x0000bb0011e47a20 */ /* 0x000fe20000410000 */
[----:B------:R-:W4:Y:S01]  /*5650*/  MUFU.TANH R200, R38 ;  /* 0x0000002600c87308 */ /* 0x000f220000002400 */
[----:B------:R-:W-:Y:S02]  /*5660*/  FFMA.FTZ R4, -R206, R206, 1 ;  /* 0x3f800000ce047423 */ /* 0x000fe400000101ce */
[----:B------:R-:W-:Y:S02]  /*5670*/  FFMA.FTZ R17, -R197, R197, 1 ;  /* 0x3f800000c5117423 */ /* 0x000fe400000101c5 */
[----:B---3--:R-:W-:Y:S02]  /*5680*/  FMUL.FTZ R36, R41, c[0x0][0x2ec] ;  /* 0x0000bb0029247a20 */ /* 0x008fe40000410000 */
[----:B-1----:R-:W-:Y:S02]  /*5690*/  FFMA.FTZ R64, R178, -UR4, R201 ;  /* 0x80000004b2407c23 */ /* 0x002fe400080100c9 */
[----:B------:R-:W-:Y:S01]  /*56a0*/  FFMA.FTZ R63, R187, -UR4, R22 ;  /* 0x80000004bb3f7c23 */ /* 0x000fe20008010016 */
[----:B------:R-:W1:Y:S01]  /*56b0*/  MUFU.TANH R101, R46 ;  /* 0x0000002e00657308 */ /* 0x000e620000002400 */
[----:B------:R-:W-:Y:S02]  /*56c0*/  FMUL.FTZ R236, R17, c[0x0][0x2ec] ;  /* 0x0000bb0011ec7a20 */ /* 0x000fe40000410000 */
[----:B------:R-:W-:Y:S02]  /*56d0*/  FFMA.FTZ R17, -R102, R102, 1 ;  /* 0x3f80000066117423 */ /* 0x000fe40000010166 */
[----:B--2---:R-:W-:Y:S02]  /*56e0*/  FFMA.FTZ R53, R177, -UR4, R199 ;  /* 0x80000004b1357c23 */ /* 0x004fe400080100c7 */
[----:B------:R-:W-:Y:S02]  /*56f0*/  FMUL.FTZ R199, R0, c[0x0][0x2ec] ;  /* 0x0000bb0000c77a20 */ /* 0x000fe40000410000 */
[----:B------:R-:W-:Y:S01]  /*5700*/  FFMA.FTZ R0, -R201, R201, 1 ;  /* 0x3f800000c9007423 */ /* 0x000fe200000101c9 */
[----:B------:R-:W-:Y:S01]  /*5710*/  MUFU.TANH R100, R47 ;  /* 0x0000002f00647308 */ /* 0x000fe20000002400 */
[----:B------:R-:W-:Y:S02]  /*5720*/  FMUL.FTZ R48, R48, c[0x0][0x2ec] ;  /* 0x0000bb0030307a20 */ /* 0x000fe40000410000 */
[----:B------:R-:W-:Y:S02]  /*5730*/  FMUL.FTZ R201, R0, c[0x0][0x2ec] ;  /* 0x0000bb0000c97a20 */ /* 0x000fe40000410000 */
[----:B----4-:R-:W-:Y:S02]  /*5740*/  FFMA.FTZ R18, -R200, R200, 1 ;  /* 0x3f800000c8127423 */ /* 0x010fe400000101c8 */
[----:B------:R-:W-:Y:S02]  /*5750*/  FFMA.FTZ R0, -R22, R22, 1 ;  /* 0x3f80000016007423 */ /* 0x000fe40000010116 */
[----:B------:R-:W-:Y:S01]  /*5760*/  FFMA.FTZ R22, R183, -UR4, R31 ;  /* 0x80000004b7167c23 */ /* 0x000fe2000801001f */
[----:B------:R-:W2:Y:S01]  /*5770*/  MUFU.TANH R47, R50 ;  /* 0x00000032002f7308 */ /* 0x000ea20000002400 */
[----:B------:R-:W-:Y:S02]  /*5780*/  FFMA.FTZ R31, -R31, R31, 1 ;  /* 0x3f8000001f1f7423 */ /* 0x000fe4000001011f */
[----:B------:R-:W-:Y:S02]  /*5790*/  FMUL.FTZ R244, R18, c[0x0][0x2ec] ;  /* 0x0000bb0012f47a20 */ /* 0x000fe40000410000 */
[----:B-1----:R-:W-:Y:S02]  /*57a0*/  FFMA.FTZ R18, -R101, R101, 1 ;  /* 0x3f80000065127423 */ /* 0x002fe40000010165 */
[----:B------:R-:W-:Y:S02]  /*57b0*/  FMUL.FTZ R248, R31, c[0x0][0x2ec] ;  /* 0x0000bb001ff87a20 */ /* 0x000fe40000410000 */
[----:B------:R-:W-:Y:S01]  /*57c0*/  FMUL.FTZ R104, R61, c[0x0][0x2ec] ;  /* 0x0000bb003d687a20 */ /* 0x000fe20000410000 */
[----:B------:R1:W-:Y:S01]  /*57d0*/  MUFU.TANH R59, R52 ;  /* 0x00000034003b7308 */ /* 0x0003e20000002400 */
[----:B------:R-:W-:Y:S02]  /*57e0*/  FMUL.FTZ R247, R17, c[0x0][0x2ec] ;  /* 0x0000bb0011f77a20 */ /* 0x000fe40000410000 */
[----:B------:R-:W-:Y:S02]  /*57f0*/  FMUL.FTZ R246, R18, c[0x0][0x2ec] ;  /* 0x0000bb0012f67a20 */ /* 0x000fe40000410000 */
[----:B------:R-:W-:Y:S02]  /*5800*/  FMUL.FTZ R210, R5, c[0x0][0x2ec] ;  /* 0x0000bb0005d27a20 */ /* 0x000fe40000410000 */
[----:B------:R-:W-:Y:S02]  /*5810*/  FFMA.FTZ R5, -R209, R209, 1 ;  /* 0x3f800000d1057423 */ /* 0x000fe400000101d1 */
[----:B------:R-:W-:Y:S01]  /*5820*/  FFMA.FTZ R41, R175, -UR4, R209 ;  /* 0x80000004af297c23 */ /* 0x000fe200080100d1 */
[----:B------:R-:W3:Y:S01]  /*5830*/  MUFU.TANH R34, R34 ;  /* 0x0000002200227308 */ /* 0x000ee20000002400 */
[----:B------:R-:W-:Y:S02]  /*5840*/  FMUL.FTZ R209, R5, c[0x0][0x2ec] ;  /* 0x0000bb0005d17a20 */ /* 0x000fe40000410000 */
[----:B------:R-:W-:Y:S02]  /*5850*/  FFMA.FTZ R38, R184, -UR4, R206 ;  /* 0x80000004b8267c23 */ /* 0x000fe400080100ce */
[----:B--2---:R-:W-:Y:S02]  /*5860*/  FFMA.FTZ R31, -R47, R47, 1 ;  /* 0x3f8000002f1f7423 */ /* 0x004fe4000001012f */
[----:B------:R-:W-:Y:S02]  /*5870*/  FMUL.FTZ R235, R6, c[0x0][0x2ec] ;  /* 0x0000bb0006eb7a20 */ /* 0x000fe40000410000 */
[----:B------:R-:W-:Y:S01]  /*5880*/  FMUL.FTZ R18, R31, c[0x0][0x2ec] ;  /* 0x0000bb001f127a20 */ /* 0x000fe20000410000 */
[----:B------:R2:W4:Y:S01]  /*5890*/  MUFU.TANH R46, R51 ;  /* 0x00000033002e7308 */ /* 0x0005220000002400 */
[----:B------:R-:W-:Y:S02]  /*58a0*/  FFMA.FTZ R5, -R202, R202, 1 ;  /* 0x3f800000ca057423 */ /* 0x000fe400000101ca */
[----:B------:R-:W-:Y:S01]  /*58b0*/  FMUL.FTZ R206, R0, c[0x0][0x2ec] ;  /* 0x0000bb0000ce7a20 */ /* 0x000fe20000410000 */
[----:B------:R-:W-:Y:S01]  /*58c0*/  STL [R1+0x8], R18 ;  /* 0x0000081201007387 */ /* 0x000fe20000100800 */
[----:B-1----:R-:W-:Y:S02]  /*58d0*/  FFMA.FTZ R52, R179, -UR4, R197 ;  /* 0x80000004b3347c23 */ /* 0x002fe400080100c5 */
[----:B------:R-:W-:Y:S02]  /*58e0*/  FMUL.FTZ R197, R4, c[0x0][0x2ec] ;  /* 0x0000bb0004c57a20 */ /* 0x000fe40000410000 */
[----:B------:R-:W-:Y:S01]  /*58f0*/  FFMA.FTZ R4, -R21, R21, 1 ;  /* 0x3f80000015047423 */ /* 0x000fe20000010115 */
[----:B------:R1:W-:Y:S01]  /*5900*/  MUFU.TANH R60, R49 ;  /* 0x00000031003c7308 */ /* 0x0003e20000002400 */
[----:B------:R-:W-:Y:S02]  /*5910*/  FMUL.FTZ R112, R65, c[0x0][0x2ec] ;  /* 0x0000bb0041707a20 */ /* 0x000fe40000410000 */
[----:B------:R-:W-:Y:S02]  /*5920*/  FFMA.FTZ R65, R180, -UR4, R202 ;  /* 0x80000004b4417c23 */ /* 0x000fe400080100ca */
[----:B------:R-:W-:Y:S02]  /*5930*/  FMUL.FTZ R202, R5, c[0x0][0x2ec] ;  /* 0x0000bb0005ca7a20 */ /* 0x000fe40000410000 */
[----:B------:R-:W-:Y:S02]  /*5940*/  FMUL.FTZ R105, R62, c[0x0][0x2ec] ;  /* 0x0000bb003e697a20 */ /* 0x000fe40000410000 */
[----:B------:R-:W-:Y:S01]  /*5950*/  FMUL.FTZ R113, R66, c[0x0][0x2ec] ;  /* 0x0000bb0042717a20 */ /* 0x000fe20000410000 */
[----:B------:R-:W1:Y:S01]  /*5960*/  MUFU.TANH R103, R39 ;  /* 0x0000002700677308 */ /* 0x000e620000002400 */
[----:B------:R-:W-:Y:S02]  /*5970*/  FFMA.FTZ R66, R179, -UR4, R211 ;  /* 0x80000004b3427c23 */ /* 0x000fe400080100d3 */
[----:B------:R-:W-:Y:S02]  /*5980*/  FFMA.FTZ R62, R188, -UR4, R21 ;  /* 0x80000004bc3e7c23 */ /* 0x000fe40008010015 */
[----:B--2---:R-:W-:Y:S02]  /*5990*/  FFMA.FTZ R51, R180, -UR4, R200 ;  /* 0x80000004b4337c23 */ /* 0x004fe400080100c8 */
[----:B------:R-:W-:Y:S02]  /*59a0*/  FMUL.FTZ R200, R4, c[0x0][0x2ec] ;  /* 0x0000bb0004c87a20 */ /* 0x000fe40000410000 */
[----:B---3--:R-:W-:Y:S01]  /*59b0*/  FFMA.FTZ R4, -R34, R34, 1 ;  /* 0x3f80000022047423 */ /* 0x008fe20000010122 */
[----:B------:R-:W2:Y:S01]  /*59c0*/  MUFU.TANH R36, R36 ;  /* 0x0000002400247308 */ /* 0x000ea20000002400 */
[----:B----4-:R-:W-:Y:S02]  /*59d0*/  FFMA.FTZ R17, -R46, R46, 1 ;  /* 0x3f8000002e117423 */ /* 0x010fe4000001012e */
[----:B------:R-:W-:Y:S02]  /*59e0*/  FMUL.FTZ R33, R56, c[0x0][0x2ec] ;  /* 0x0000bb0038217a20 */ /* 0x000fe40000410000 */
[----:B-1----:R-:W-:Y:S02]  /*59f0*/  FFMA.FTZ R49, R187, -UR4, R47 ;  /* 0x80000004bb317c23 */ /* 0x002fe4000801002f */
[----:B------:R-:W-:Y:S02]  /*5a00*/  FMUL.FTZ R187, R4, c[0x0][0x2ec] ;  /* 0x0000bb0004bb7a20 */ /* 0x000fe40000410000 */
[----:B------:R-:W-:Y:S01]  /*5a10*/  FMUL.FTZ R4, R17, c[0x0][0x2ec] ;  /* 0x0000bb0011047a20 */ /* 0x000fe20000410000 */
[----:B------:R-:W1:Y:S01]  /*5a20*/  MUFU.TANH R37, R37 ;  /* 0x0000002500257308 */ /* 0x000e620000002400 */
[----:B------:R-:W-:Y:S02]  /*5a30*/  FFMA.FTZ R47, R186, -UR4, R44 ;  /* 0x80000004ba2f7c23 */ /* 0x000fe4000801002c */
[----:B------:R-:W-:Y:S01]  /*5a40*/  FFMA.FTZ R44, -R44, R44, 1 ;  /* 0x3f8000002c2c7423 */ /* 0x000fe2000001012c */
[----:B------:R3:W-:Y:S01]  /*5a50*/  STL [R1+0x4], R4 ;  /* 0x0000040401007387 */ /* 0x0007e20000100800 */
[----:B------:R-:W-:Y:S02]  /*5a60*/  FFMA.FTZ R6, -R103, R103, 1 ;  /* 0x3f80000067067423 */ /* 0x000fe40000010167 */
[----:B------:R-:W-:Y:S02]  /*5a70*/  FFMA.FTZ R39, R183, -UR4, R205 ;  /* 0x80000004b7277c23 */ /* 0x000fe400080100cd */
[----:B------:R-:W-:Y:S01]  /*5a80*/  FMUL.FTZ R243, R6, c[0x0][0x2ec] ;  /* 0x0000bb0006f37a20 */ /* 0x000fe20000410000 */
[----:B------:R-:W4:Y:S01]  /*5a90*/  MUFU.TANH R35, R35 ;  /* 0x0000002300237308 */ /* 0x000f220000002400 */
[----:B------:R-:W-:Y:S02]  /*5aa0*/  FFMA.FTZ R6, -R100, R100, 1 ;  /* 0x3f80000064067423 */ /* 0x000fe40000010164 */
[----:B------:R-:W-:Y:S02]  /*5ab0*/  FMUL.FTZ R31, R44, c[0x0][0x2ec] ;  /* 0x0000bb002c1f7a20 */ /* 0x000fe40000410000 */
[----:B--2---:R-:W-:Y:S02]  /*5ac0*/  FFMA.FTZ R0, -R36, R36, 1 ;  /* 0x3f80000024007423 */ /* 0x004fe40000010124 */
[----:B------:R-:W-:Y:S01]  /*5ad0*/  FMUL.FTZ R245, R6, c[0x0][0x2ec] ;  /* 0x0000bb0006f57a20 */ /* 0x000fe20000410000 */
[----:B------:R-:W-:Y:S01]  /*5ae0*/  STL [R1+0x1c], R31 ;  /* 0x00001c1f01007387 */ /* 0x000fe20000100800 */
[----:B------:R-:W-:Y:S01]  /*5af0*/  FMUL.FTZ R205, R0, c[0x0][0x2ec] ;  /* 0x0000bb0000cd7a20 */ /* 0x000fe20000410000 */
[----:B------:R2:W2:Y:S01]  /*5b00*/  MUFU.TANH R61, R48 ;  /* 0x00000030003d7308 */ /* 0x0004a20000002400 */
[----:B------:R-:W-:Y:S02]  /*5b10*/  FFMA.FTZ R6, -R57, R57, 1 ;  /* 0x3f80000039067423 */ /* 0x000fe40000010139 */
[----:B------:R-:W-:Y:S02]  /*5b20*/  FFMA.FTZ R50, R178, -UR4, R103 ;  /* 0x80000004b2327c23 */ /* 0x000fe40008010067 */
[----:B-1----:R-:W-:Y:S02]  /*5b30*/  FFMA.FTZ R5, -R37, R37, 1 ;  /* 0x3f80000025057423 */ /* 0x002fe40000010125 */
[----:B------:R-:W-:Y:S02]  /*5b40*/  FMUL.FTZ R242, R19, c[0x0][0x2ec] ;  /* 0x0000bb0013f27a20 */ /* 0x000fe40000410000 */
[----:B------:R-:W-:Y:S01]  /*5b50*/  FMUL.FTZ R211, R5, c[0x0][0x2ec] ;  /* 0x0000bb0005d37a20 */ /* 0x000fe20000410000 */
[----:B------:R-:W1:Y:S01]  /*5b60*/  MUFU.TANH R56, R20 ;  /* 0x0000001400387308 */ /* 0x000e620000002400 */
[----:B---3--:R-:W-:Y:S02]  /*5b70*/  FFMA.FTZ R4, -R58, R58, 1 ;  /* 0x3f8000003a047423 */ /* 0x008fe4000001013a */
[----:B------:R-:W-:Y:S02]  /*5b80*/  FFMA.FTZ R21, R184, -UR4, R102 ;  /* 0x80000004b8157c23 */ /* 0x000fe40008010066 */
[----:B----4-:R-:W-:Y:S02]  /*5b90*/  FFMA.FTZ R0, -R35, R35, 1 ;  /* 0x3f80000023007423 */ /* 0x010fe40000010123 */
[----:B------:R-:W-:Y:S02]  /*5ba0*/  FMUL.FTZ R4, R4, c[0x0][0x2ec] ;  /* 0x0000bb0004047a20 */ /* 0x000fe40000410000 */
[C---:B------:R-:W-:Y:S01]  /*5bb0*/  FFMA.FTZ R19, R182.reuse, -UR4, R100 ;  /* 0x80000004b6137c23 */ /* 0x040fe20008010064 */
[----:B------:R-:W3:Y:S01]  /*5bc0*/  MUFU.TANH R45, R45 ;  /* 0x0000002d002d7308 */ /* 0x000ee20000002400 */
[----:B------:R-:W-:Y:S02]  /*5bd0*/  FFMA.FTZ R37, R181, -UR4, R37 ;  /* 0x80000004b5257c23 */ /* 0x000fe40008010025 */
[----:B------:R-:W-:Y:S02]  /*5be0*/  FFMA.FTZ R36, R182, -UR4, R36 ;  /* 0x80000004b6247c23 */ /* 0x000fe40008010024 */
[----:B--2---:R-:W-:Y:S02]  /*5bf0*/  FFMA.FTZ R48, R188, -UR4, R46 ;  /* 0x80000004bc307c23 */ /* 0x004fe4000801002e */
[----:B------:R-:W-:Y:S02]  /*5c00*/  FFMA.FTZ R5, -R61, R61, 1 ;  /* 0x3f8000003d057423 */ /* 0x000fe4000001013d */
[----:B------:R-:W-:Y:S01]  /*5c10*/  FMUL.FTZ R188, R0, c[0x0][0x2ec] ;  /* 0x0000bb0000bc7a20 */ /* 0x000fe20000410000 */
[----:B------:R-:W2:Y:S01]  /*5c20*/  MUFU.TANH R33, R33 ;  /* 0x0000002100217308 */ /* 0x000ea20000002400 */
[----:B------:R-:W-:Y:S02]  /*5c30*/  FFMA.FTZ R0, -R60, R60, 1 ;  /* 0x3f8000003c007423 */ /* 0x000fe4000001013c */
[----:B------:R-:W-:Y:S02]  /*5c40*/  FMUL.FTZ R250, R5, c[0x0][0x2ec] ;  /* 0x0000bb0005fa7a20 */ /* 0x000fe40000410000 */
[----:B------:R-:W-:Y:S02]  /*5c50*/  FMUL.FTZ R249, R0, c[0x0][0x2ec] ;  /* 0x0000bb0000f97a20 */ /* 0x000fe40000410000 */
[----:B------:R-:W-:Y:S02]  /*5c60*/  FFMA.FTZ R0, -R59, R59, 1 ;  /* 0x3f8000003b007423 */ /* 0x000fe4000001013b */
[----:B------:R-:W-:Y:S01]  /*5c70*/  FMUL.FTZ R5, R6, c[0x0][0x2ec] ;  /* 0x0000bb0006057a20 */ /* 0x000fe20000410000 */
[----:B------:R-:W4:Y:S01]  /*5c80*/  MUFU.TANH R113, R113 ;  /* 0x0000007100717308 */ /* 0x000f220000002400 */
[----:B------:R-:W-:Y:S02]  /*5c90*/  FMUL.FTZ R0, R0, c[0x0][0x2ec] ;  /* 0x0000bb0000007a20 */ /* 0x000fe40000410000 */
[----:B-1----:R-:W-:Y:S01]  /*5ca0*/  FFMA.FTZ R18, R190, -UR4, R56 ;  /* 0x80000004be127c23 */ /* 0x002fe20008010038 */
[----:B------:R2:W-:Y:S01]  /*5cb0*/  STL [R1+0x18], R5 ;  /* 0x0000180501007387 */ /* 0x0005e20000100800 */
[----:B------:R-:W-:Y:S02]  /*5cc0*/  FFMA.FTZ R56, -R56, R56, 1 ;  /* 0x3f80000038387423 */ /* 0x000fe40000010138 */
[----:B---3--:R-:W-:Y:S01]  /*5cd0*/  FFMA.FTZ R17, R189, -UR4, R45 ;  /* 0x80000004bd117c23 */ /* 0x008fe2000801002d */
[----:B------:R-:W-:Y:S01]  /*5ce0*/  STL [R1+0xc], R0 ;  /* 0x00000c0001007387 */ /* 0x000fe20000100800 */
[----:B------:R-:W-:Y:S01]  /*5cf0*/  FFMA.FTZ R45, -R45, R45, 1 ;  /* 0x3f8000002d2d7423 */ /* 0x000fe2000001012d */
[----:B------:R-:W1:Y:S01]  /*5d00*/  MUFU.TANH R112, R112 ;  /* 0x0000007000707308 */ /* 0x000e620000002400 */
[----:B------:R-:W-:Y:S01]  /*5d10*/  FMUL.FTZ R6, R56, c[0x0][0x2ec] ;  /* 0x0000bb0038067a20 */ /* 0x000fe20000410000 */
[----:B------:R3:W-:Y:S01]  /*5d20*/  STL [R1], R4 ;  /* 0x0000000401007387 */ /* 0x0007e20000100800 */
[----:B------:R-:W-:Y:S02]  /*5d30*/  FFMA.FTZ R61, R186, -UR4, R61 ;  /* 0x80000004ba3d7c23 */ /* 0x000fe4000801003d */
[----:B------:R-:W-:Y:S01]  /*5d40*/  FFMA.FTZ R46, R185, -UR4, R57 ;  /* 0x80000004b92e7c23 */ /* 0x000fe20008010039 */
[----:B------:R1:W-:Y:S01]  /*5d50*/  STL [R1+0x14], R6 ;  /* 0x0000140601007387 */ /* 0x0003e20000100800 */
[----:B------:R-:W-:Y:S02]  /*5d60*/  FFMA.FTZ R20, R181, -UR4, R101 ;  /* 0x80000004b5147c23 */ /* 0x000fe40008010065 */
[----:B------:R-:W-:Y:S01]  /*5d70*/  FFMA.FTZ R35, R190, -UR4, R35 ;  /* 0x80000004be237c23 */ /* 0x000fe20008010023 */
[----:B------:R-:W1:Y:S01]  /*5d80*/  MUFU.TANH R114, R114 ;  /* 0x0000007200727308 */ /* 0x000e620000002400 */
[----:B------:R-:W-:Y:S02]  /*5d90*/  FFMA.FTZ R34, R189, -UR4, R34 ;  /* 0x80000004bd227c23 */ /* 0x000fe40008010022 */
[----:B------:R-:W-:Y:S02]  /*5da0*/  FFMA.FTZ R60, R185, -UR4, R60 ;  /* 0x80000004b93c7c23 */ /* 0x000fe4000801003c */
[----:B------:R-:W-:Y:S02]  /*5db0*/  FFMA.FTZ R59, R191, -UR4, R59 ;  /* 0x80000004bf3b7c23 */ /* 0x000fe4000801003b */
[----:B------:R-:W-:Y:S02]  /*5dc0*/  FFMA.FTZ R58, R164, -UR4, R58 ;  /* 0x80000004a43a7c23 */ /* 0x000fe4000801003a */
[----:B--2---:R-:W-:Y:S01]  /*5dd0*/  FFMA.FTZ R5, -R33, R33, 1 ;  /* 0x3f80000021057423 */ /* 0x004fe20000010121 */
[----:B------:R-:W2:Y:S01]  /*5de0*/  MUFU.TANH R32, R32 ;  /* 0x0000002000207308 */ /* 0x000ea20000002400 */
[----:B------:R-:W-:Y:S02]  /*5df0*/  FFMA.FTZ R33, R165, -UR4, R33 ;  /* 0x80000004a5217c23 */ /* 0x000fe40008010021 */
[----:B------:R-:W-:Y:S02]  /*5e00*/  FMUL.FTZ R252, R5, c[0x0][0x2ec] ;  /* 0x0000bb0005fc7a20 */ /* 0x000fe40000410000 */
[----:B----4-:R-:W-:Y:S02]  /*5e10*/  FFMA.FTZ R5, -R113, R113, 1 ;  /* 0x3f80000071057423 */ /* 0x010fe40000010171 */
[----:B---3--:R-:W-:Y:S02]  /*5e20*/  FMUL.FTZ R4, R45, c[0x0][0x2ec] ;  /* 0x0000bb002d047a20 */ /* 0x008fe40000410000 */
[----:B------:R-:W-:Y:S01]  /*5e30*/  FFMA.FTZ R45, R191, -UR4, R113 ;  /* 0x80000004bf2d7c23 */ /* 0x000fe20008010071 */
[----:B------:R-:W3:Y:S01]  /*5e40*/  MUFU.TANH R106, R106 ;  /* 0x0000006a006a7308 */ /* 0x000ee20000002400 */
[----:B-1----:R-:W-:Y:S01]  /*5e50*/  FFMA.FTZ R56, R225, -UR4, R112 ;  /* 0x80000004e1387c23 */ /* 0x002fe20008010070 */
[----:B------:R1:W-:Y:S01]  /*5e60*/  STL [R1+0x10], R4 ;  /* 0x0000100401007387 */ /* 0x0003e20000100800 */
[----:B------:R-:W-:Y:S02]  /*5e70*/  FFMA.FTZ R57, R224, -UR4, R114 ;  /* 0x80000004e0397c23 */ /* 0x000fe40008010072 */
[----:B------:R-:W-:Y:S01]  /*5e80*/  FMUL.FTZ R224, R5, c[0x0][0x2ec] ;  /* 0x0000bb0005e07a20 */ /* 0x000fe20000410000 */
[----:B------:R-:W-:Y:S01]  /*5e90*/  MOV R5, R198 ;  /* 0x000000c600057202 */ /* 0x000fe20000000f00 */
[----:B------:R-:W-:Y:S03]  /*5ea0*/  FFMA.FTZ R6, -R114, R114, 1 ;  /* 0x3f80000072067423 */ /* 0x000fe60000010172 */
[----:B------:R-:W4:Y:S01]  /*5eb0*/  MUFU.TANH R105, R105 ;  /* 0x0000006900697308 */ /* 0x000f220000002400 */
[----:B--2---:R-:W-:Y:S02]  /*5ec0*/  FFMA.FTZ R0, -R32, R32, 1 ;  /* 0x3f80000020007423 */ /* 0x004fe40000010120 */
[----:B------:R-:W-:Y:S02]  /*5ed0*/  FFMA.FTZ R32, R163, -UR4, R32 ;  /* 0x80000004a3207c23 */ /* 0x000fe40008010020 */
[----:B------:R-:W-:Y:S05]  /*5ee0*/  FMUL.FTZ R251, R0, c[0x0][0x2ec] ;  /* 0x0000bb0000fb7a20 */ /* 0x000fea0000410000 */
[----:B------:R-:W2:Y:S01]  /*5ef0*/  MUFU.TANH R104, R104 ;  /* 0x0000006800687308 */ /* 0x000ea20000002400 */
[----:B---3--:R-:W-:Y:S02]  /*5f00*/  FFMA.FTZ R31, R193, -UR4, R106 ;  /* 0x80000004c11f7c23 */ /* 0x008fe4000801006a */
[----:B------:R-:W-:Y:S02]  /*5f10*/  FFMA.FTZ R106, -R106, R106, 1 ;  /* 0x3f8000006a6a7423 */ /* 0x000fe4000001016a */
[----:B-1----:R-:W-:Y:S02]  /*5f20*/  FFMA.FTZ R4, -R112, R112, 1 ;  /* 0x3f80000070047423 */ /* 0x002fe40000010170 */
[----:B------:R-:W-:Y:S03]  /*5f30*/  FMUL.FTZ R191, R106, c[0x0][0x2ec] ;  /* 0x0000bb006abf7a20 */ /* 0x000fe60000410000 */
[----:B------:R-:W1:Y:S01]  /*5f40*/  MUFU.TANH R103, R107 ;  /* 0x0000006b00677308 */ /* 0x000e620000002400 */
[----:B------:R-:W-:Y:S01]  /*5f50*/  FMUL.FTZ R186, R4, c[0x0][0x2ec] ;  /* 0x0000bb0004ba7a20 */ /* 0x000fe20000410000 */
[----:B------:R-:W-:Y:S01]  /*5f60*/  MOV R4, R203 ;  /* 0x000000cb00047202 */ /* 0x000fe20000000f00 */
[----:B----4-:R-:W-:Y:S02]  /*5f70*/  FFMA.FTZ R101, R165, -UR4, R105 ;  /* 0x80000004a5657c23 */ /* 0x010fe40008010069 */
[----:B------:R-:W-:Y:S02]  /*5f80*/  FFMA.FTZ R105, -R105, R105, 1 ;  /* 0x3f80000069697423 */ /* 0x000fe40000010169 */
[----:B------:R-:W-:Y:S01]  /*5f90*/  FMUL.FTZ R193, R6, c[0x0][0x2ec] ;  /* 0x0000bb0006c17a20 */ /* 0x000fe20000410000 */
[----:B------:R3:W-:Y:S02]  /*5fa0*/  STL.64 [R1+0x20], R4 ;  /* 0x0000200401007387 */ /* 0x0007e40000100a00 */
[----:B------:R-:W4:Y:S01]  /*5fb0*/  MUFU.TANH R107, R115 ;  /* 0x00000073006b7308 */ /* 0x000f220000002400 */
[----:B--2---:R-:W-:Y:S02]  /*5fc0*/  FFMA.FTZ R102, R194, -UR4, R104 ;  /* 0x80000004c2667c23 */ /* 0x004fe40008010068 */
[----:B------:R-:W-:Y:S02]  /*5fd0*/  FFMA.FTZ R104, -R104, R104, 1 ;  /* 0x3f80000068687423 */ /* 0x000fe40000010168 */
[----:B------:R-:W-:Y:S02]  /*5fe0*/  FMUL.FTZ R194, R105, c[0x0][0x2ec] ;  /* 0x0000bb0069c27a20 */ /* 0x000fe40000410000 */
[----:B------:R-:W-:Y:S02]  /*5ff0*/  FMUL.FTZ R185, R104, c[0x0][0x2ec] ;  /* 0x0000bb0068b97a20 */ /* 0x000fe40000410000 */
[----:B-1----:R-:W-:Y:S02]  /*6000*/  FFMA.FTZ R100, R163, -UR4, R103 ;  /* 0x80000004a3647c23 */ /* 0x002fe40008010067 */
[----:B------:R-:W-:Y:S04]  /*6010*/  FFMA.FTZ R103, -R103, R103, 1 ;  /* 0x3f80000067677423 */ /* 0x000fe80000010167 */
[----:B------:R-:W-:Y:S02]  /*6020*/  FMUL.FTZ R189, R103, c[0x0][0x2ec] ;  /* 0x0000bb0067bd7a20 */ /* 0x000fe40000410000 */
[----:B----4-:R-:W-:Y:S02]  /*6030*/  FFMA.FTZ R0, -R107, R107, 1 ;  /* 0x3f8000006b007423 */ /* 0x010fe4000001016b */
[----:B------:R-:W-:Y:S02]  /*6040*/  FFMA.FTZ R44, R164, -UR4, R107 ;  /* 0x80000004a42c7c23 */ /* 0x000fe4000801006b */
[----:B------:R-:W-:Y:S01]  /*6050*/  FMUL.FTZ R190, R0, c[0x0][0x2ec] ;  /* 0x0000bb0000be7a20 */ /* 0x000fe20000410000 */
[----:B------:R-:W-:-:S05]  /*6060*/  @!P0 BRA `(.L_x_770) ;  /* 0x0000009000008947 */ /* 0x000fca0003800000 */
[----:B---3--:R-:W-:Y:S01]  /*6070*/  UIADD3 UR9, UR11, UR18, -UR5 ;  /* 0x000000120b097290 */ /* 0x008fe2000fffe805 */
[----:B------:R-:W-:Y:S01]  /*6080*/  IMAD.U32 R0, RZ, RZ, UR38 ;  /* 0x00000026ff007e24 */ /* 0x000fe2000f8e00ff */
[----:B------:R-:W-:Y:S04]  /*6090*/  UIADD3 UR8, UR7, 0x80, URZ ;  /* 0x0000008007087890 */ /* 0x000fe8000fffe03f */
[----:B------:R-:W-:Y:S01]  /*60a0*/  UISETP.GE.AND UP0, UPT, UR8, UR9, UPT ;  /* 0x000000090800728c */ /* 0x000fe2000bf06270 */
[----:B------:R-:W-:Y:S02]  /*60b0*/  ISETP.LT.AND P0, PT, R0, UR5, PT ;  /* 0x0000000500007c0c */ /* 0x000fe4000bf01270 */
[----:B------:R-:W-:Y:S03]  /*60c0*/  UMOV UR9, UR11 ;  /* 0x0000000b00097c82 */ /* 0x000fe60008000000 */
[----:B------:R-:W-:Y:S11]  /*60d0*/  PLOP3.LUT P1, PT, PT, PT, UP0, 0x80, 0x0 ;  /* 0x000000000000781c */ /* 0x000ff60003f2f008 */
[----:B------:R-:W-:Y:S02]  /*60e0*/  @!UPT UIADD3 URZ, URZ, URZ, URZ ;  /* 0x0000003f3f3ff290 */ /* 0x000fe4000fffe03f */
[----:B------:R-:W-:-:S05]  /*60f0*/  @!P1 BRA P0, `(.L_x_771) ;  /* 0x00000e9000009947 */ /* 0x000fca0000000000 */
.L_x_770:
[C---:B---3--:R-:W-:Y:S01]  /*6100*/  IADD3 R168, R166.reuse, 0x1, RZ ;  /* 0x00000001a6a87810 */ /* 0x048fe20007ffe0ff */
[----:B------:R-:W2:Y:S01]  /*6110*/  LDL R0, [R1+0x44] ;  /* 0x0000440001007983 */ /* 0x000ea20000100800 */
[C---:B------:R-:W-:Y:S01]  /*6120*/  IADD3 R167, R166.reuse, 0x8, RZ ;  /* 0x00000008a6a77810 */ /* 0x040fe20007ffe0ff */
[----:B------:R-:W-:Y:S01]  /*6130*/  ULDC UR8, c[0x0][0x2e8] ;  /* 0x0000ba0000087ab9 */ /* 0x000fe20000000800 */
[C---:B------:R-:W-:Y:S01]  /*6140*/  IADD3 R165, R166.reuse, 0x9, RZ ;  /* 0x00000009a6a57810 */ /* 0x040fe20007ffe0ff */
[----:B------:R-:W-:Y:S01]  /*6150*/  UMOV UR11, UR9 ;  /* 0x00000009000b7c82 */ /* 0x000fe20008000000 */
[C---:B------:R-:W-:Y:S02]  /*6160*/  IADD3 R164, R166.reuse, 0x10, RZ ;  /* 0x00000010a6a47810 */ /* 0x040fe40007ffe0ff */
        /* <DEDUP_REMOVED lines=10> */
[----:B------:R-:W-:Y:S02]  /*6210*/  IADD3 R6, R166, 0x39, RZ ;  /* 0x00000039a6067810 */ /* 0x000fe40007ffe0ff */
[----:B--2---:R-:W-:Y:S01]  /*6220*/  IADD3 R5, R0, UR7, RZ ;  /* 0x0000000700057c10 */ /* 0x004fe2000fffe0ff */
[----:B------:R-:W-:Y:S04]  /*6230*/  UIADD3 UR7, UR5, 0x1, -UR10 ;  /* 0x0000000105077890 */ /* 0x000fe8000fffe80a */
[----:B------:R-:W-:Y:S02]  /*6240*/  UIADD3 UR7, UR7, UR8, URZ ;  /* 0x0000000807077290 */ /* 0x000fe4000fffe03f */
[----:B------:R-:W-:Y:S04]  /*6250*/  UIADD3 UR8, -UR9, UR5, -UR10 ;  /* 0x0000000509087290 */ /* 0x000fe8000fffe90a */
[C---:B------:R-:W-:Y:S02]  /*6260*/  IADD3 R0, R5.reuse, UR7, RZ ;  /* 0x0000000705007c10 */ /* 0x040fe4000fffe0ff */
[----:B------:R-:W-:Y:S02]  /*6270*/  IADD3 R4, R5, UR8, RZ ;  /* 0x0000000805047c10 */ /* 0x000fe4000fffe0ff */
[----:B------:R-:W-:Y:S02]  /*6280*/  IMNMX R0, R0, UR5, PT ;  /* 0x0000000500007c17 */ /* 0x000fe4000b800200 */
[----:B------:R-:W-:Y:S04]  /*6290*/  IMNMX R4, RZ, R4, !PT ;  /* 0x00000004ff047217 */ /* 0x000fe80007800200 */
[-C--:B------:R-:W-:Y:S02]  /*62a0*/  ISETP.GE.AND P6, PT, R166, R4.reuse, PT ;  /* 0x00000004a600720c */ /* 0x080fe40003fc6270 */
[----:B------:R-:W-:Y:S02]  /*62b0*/  ISETP.GE.AND P5, PT, R168, R4, PT ;  /* 0x00000004a800720c */ /* 0x000fe40003fa6270 */
[-C--:B------:R-:W-:Y:S02]  /*62c0*/  ISETP.GE.OR P6, PT, R166, R0.reuse, !P6 ;  /* 0x00000000a600720c */ /* 0x080fe400077c6670 */
[----:B------:R-:W-:Y:S02]  /*62d0*/  ISETP.GE.OR P5, PT, R168, R0, !P5 ;  /* 0x00000000a800720c */ /* 0x000fe40006fa6670 */
[-C--:B------:R-:W-:Y:S02]  /*62e0*/  ISETP.GE.AND P4, PT, R167, R4.reuse, PT ;  /* 0x00000004a700720c */ /* 0x080fe40003f86270 */
[-C--:B------:R-:W-:Y:S02]  /*62f0*/  ISETP.GE.AND P3, PT, R165, R4.reuse, PT ;  /* 0x00000004a500720c */ /* 0x080fe40003f66270 */
[-C--:B------:R-:W-:Y:S02]  /*6300*/  ISETP.GE.AND P2, PT, R164, R4.reuse, PT ;  /* 0x00000004a400720c */ /* 0x080fe40003f46270 */
[-C--:B------:R-:W-:Y:S02]  /*6310*/  ISETP.GE.AND P1, PT, R163, R4.reuse, PT ;  /* 0x00000004a300720c */ /* 0x080fe40003f26270 */
        /* <DEDUP_REMOVED lines=33> */
[----:B------:R-:W-:Y:S02]  /*6530*/  IADD3 R0, R5, 0x8, RZ ;  /* 0x0000000805007810 */ /* 0x000fe40007ffe0ff */
[----:B------:R-:W-:Y:S02]  /*6540*/  FSEL R62, R62, -INF , !P4 ;  /* 0xff8000003e3e7808 */ /* 0x000fe40006000000 */
[C---:B------:R-:W-:Y:S02]  /*6550*/  IADD3 R4, R0.reuse, UR8, RZ ;  /* 0x0000000800047c10 */ /* 0x040fe4000fffe0ff */
[----:B------:R-:W-:Y:S02]  /*6560*/  IADD3 R0, R0, UR7, RZ ;  /* 0x0000000700007c10 */ /* 0x000fe4000fffe0ff */
[----:B------:R-:W-:Y:S02]  /*6570*/  IMNMX R4, RZ, R4, !PT ;  /* 0x00000004ff047217 */ /* 0x000fe40007800200 */
[----:B------:R-:W-:Y:S02]  /*6580*/  IMNMX R0, R0, UR5, PT ;  /* 0x0000000500007c17 */ /* 0x000fe4000b800200 */
[-C--:B------:R-:W-:Y:S02]  /*6590*/  ISETP.GE.AND P4, PT, R166, R4.reuse, PT ;  /* 0x00000004a600720c */ /* 0x080fe40003f86270 */
[----:B------:R-:W-:Y:S02]  /*65a0*/  FSEL R61, R61, -INF , !P3 ;  /* 0xff8000003d3d7808 */ /* 0x000fe40005800000 */
[----:B------:R-:W-:Y:S02]  /*65b0*/  ISETP.GE.AND P3, PT, R168, R4, PT ;  /* 0x00000004a800720c */ /* 0x000fe40003f66270 */
        /* <DEDUP_REMOVED lines=92> */
[-C--:B------:R-:W-:Y:S02]  /*6b80*/  ISETP.GE.OR P0, PT, R112, R0.reuse, !P0 ;  /* 0x000000007000720c */ /* 0x080fe40004706670 */
[-C--:B------:R-:W-:Y:S02]  /*6b90*/  ISETP.GE.OR P6, PT, R107, R0.reuse, !P6 ;  /* 0x000000006b00720c */ /* 0x080fe400077c6670 */
[-C--:B------:R-:W-:Y:S02]  /*6ba0*/  ISETP.GE.OR P5, PT, R106, R0.reuse, !P5 ;  /* 0x000000006a00720c */ /* 0x080fe40006fa6670 */
[-C--:B------:R-:W-:Y:S02]  /*6bb0*/  ISETP.GE.OR P4, PT, R105, R0.reuse, !P4 ;  /* 0x000000006900720c */ /* 0x080fe40006786670 */
[-C--:B------:R-:W-:Y:S02]  /*6bc0*/  ISETP.GE.OR P3, PT, R104, R0.reuse, !P3 ;  /* 0x000000006800720c */ /* 0x080fe40005f66670 */
[-C--:B------:R-:W-:Y:S02]  /*6bd0*/  ISETP.GE.OR P2, PT, R103, R0.reuse, !P2 ;  /* 0x000000006700720c */ /* 0x080fe40005746670 */
[----:B------:R-:W-:Y:S02]  /*6be0*/  ISETP.GE.OR P1, PT, R6, R0, !P1 ;  /* 0x000000000600720c */ /* 0x000fe40004f26670 */
[----:B------:R-:W-:Y:S02]  /*6bf0*/  IADD3 R0, R5, UR7, RZ ;  /* 0x0000000705007c10 */ /* 0x000fe4000fffe0ff */
[----:B------:R-:W-:Y:S02]  /*6c00*/  IMNMX R4, RZ, R4, !PT ;  /* 0x00000004ff047217 */ /* 0x000fe40007800200 */
[----:B------:R-:W-:Y:S02]  /*6c10*/  IMNMX R0, R0, UR5, PT ;  /* 0x0000000500007c17 */ /* 0x000fe4000b800200 */
[----:B------:R-:W-:Y:S02]  /*6c20*/  FSEL R36, R36, -INF , !P0 ;  /* 0xff80000024247808 */ /* 0x000fe40004000000 */
[CC--:B------:R-:W-:Y:S02]  /*6c30*/  ISETP.GE.AND P0, PT, R168.reuse, R4.reuse, PT ;  /* 0x00000004a800720c */ /* 0x0c0fe40003f06270 */
[----:B------:R-:W-:Y:S02]  /*6c40*/  FSEL R35, R35, -INF , !P6 ;  /* 0xff80000023237808 */ /* 0x000fe40007000000 */
[C---:B------:R-:W-:Y:S02]  /*6c50*/  ISETP.GE.AND P6, PT, R167.reuse, R4, PT ;  /* 0x00000004a700720c */ /* 0x040fe40003fc6270 */
        /* <DEDUP_REMOVED lines=51> */
.L_x_771:
        /* <DEDUP_REMOVED lines=46> */
[----:B------:R-:W-:Y:S04]  /*7270*/  STL [R1+0xa0], R3 ;  /* 0x0000a00301007387 */ /* 0x000fe80000100800 */
[----:B------:R1:W-:Y:S01]  /*7280*/  STL [R1+0x9c], R2 ;  /* 0x00009c0201007387 */ /* 0x0003e20000100800 */
        /* <DEDUP_REMOVED lines=10> */
[----:B------:R-:W-:Y:S01]  /*7330*/  MUFU.EX2 R180, R67 ;  /* 0x0000004300b47308 */ /* 0x000fe20000000800 */
[--C-:B------:R-:W-:Y:S02]  /*7340*/  FFMA.FTZ R65, R65, c[0x0][0x23c], -R6.reuse ;  /* 0x00008f0041417a23 */ /* 0x100fe40000010806 */
[--C-:B------:R-:W-:Y:S01]  /*7350*/  FFMA.FTZ R64, R64, c[0x0][0x23c], -R6.reuse ;  /* 0x00008f0040407a23 */ /* 0x100fe20000010806 */
[----:B------:R-:W-:Y:S01]  /*7360*/  FSEL R4, R4, RZ, P0 ;  /* 0x000000ff04047208 */ /* 0x000fe20000000000 */
[--C-:B------:R-:W-:Y:S01]  /*7370*/  FFMA.FTZ R63, R63, c[0x0][0x23c], -R6.reuse ;  /* 0x00008f003f3f7a23 */ /* 0x100fe20000010806 */
[----:B------:R-:W-:Y:S01]  /*7380*/  FSETP.NEU.FTZ.AND P0, PT, R103, -INF , PT ;  /* 0xff8000006700780b */ /* 0x000fe20003f1d000 */
        /* <DEDUP_REMOVED lines=12> */
[----:B------:R-:W-:Y:S02]  /*7450*/  FFMA.FTZ R6, R56, c[0x0][0x23c], -R6 ;  /* 0x00008f0038067a23 */ /* 0x000fe40000010806 */
[----:B------:R-:W-:Y:S01]  /*7460*/  FMUL.FTZ R0, R103, 1.4426950216293334961 ;  /* 0x3fb8aa3b67007820 */ /* 0x000fe20000410000 */
[----:B------:R-:W2:Y:S01]  /*7470*/  MUFU.EX2 R174, R7 ;  /* 0x0000000700ae7308 */ /* 0x000ea20000000800 */
[--C-:B------:R-:W-:Y:S02]  /*7480*/  FFMA.FTZ R9, R9, c[0x0][0x23c], -R5.reuse ;  /* 0x00008f0009097a23 */ /* 0x100fe40000010805 */
[--C-:B------:R-:W-:Y:S01]  /*7490*/  FFMA.FTZ R54, R54, c[0x0][0x23c], -R5.reuse ;  /* 0x00008f0036367a23 */ /* 0x100fe20000010805 */
[----:B------:R-:W-:Y:S01]  /*74a0*/  FSEL R0, R0, RZ, P0 ;  /* 0x000000ff00007208 */ /* 0x000fe20000000000 */
[--C-:B------:R-:W-:Y:S02]  /*74b0*/  FFMA.FTZ R53, R53, c[0x0][0x23c], -R5.reuse ;  /* 0x00008f0035357a23 */ /* 0x100fe40000010805 */
[--C-:B------:R-:W-:Y:S02]  /*74c0*/  FFMA.FTZ R52, R52, c[0x0][0x23c], -R5.reuse ;  /* 0x00008f0034347a23 */ /* 0x100fe40000010805 */
[--C-:B------:R-:W-:Y:S01]  /*74d0*/  FFMA.FTZ R101, R101, c[0x0][0x23c], -R0.reuse ;  /* 0x00008f0065657a23 */ /* 0x100fe20000010800 */
[----:B-1----:R2:W-:Y:S01]  /*74e0*/  MUFU.EX2 R68, R6 ;  /* 0x0000000600447308 */ /* 0x0025e20000000800 */
        /* <DEDUP_REMOVED lines=13> */
[----:B------:R-:W-:Y:S01]  /*75c0*/  FFMA.FTZ R5, R44, c[0x0][0x23c], -R5 ;  /* 0x00008f002c057a23 */ /* 0x000fe20000010805 */
[----:B--2---:R-:W-:Y:S01]  /*75d0*/  F2FP.BF16.PACK_AB R6, R174, R175 ;  /* 0x000000afae06723e */ /* 0x004fe200000010ff */
[--C-:B------:R-:W-:Y:S02]  /*75e0*/  FFMA.FTZ R30, R30, c[0x0][0x23c], -R0.reuse ;  /* 0x00008f001e1e7a23 */ /* 0x100fe40000010800 */
[----:B------:R-:W-:Y:S02]  /*75f0*/  FFMA.FTZ R29, R29, c[0x0][0x23c], -R0 ;  /* 0x00008f001d1d7a23 */ /* 0x000fe40000010800 */
[----:B------:R1:W-:Y:S01]  /*7600*/  STS [R220+0x10000], R6 ;  /* 0x01000006dc007388 */ /* 0x0003e20000000800 */
[----:B------:R-:W2:Y:S01]  /*7610*/  MUFU.EX2 R168, R11 ;  /* 0x0000000b00a87308 */ /* 0x000ea20000000800 */
[--C-:B------:R-:W-:Y:S02]  /*7620*/  FFMA.FTZ R16, R16, c[0x0][0x23c], -R4.reuse ;  /* 0x00008f0010107a23 */ /* 0x100fe40000010804 */
[--C-:B------:R-:W-:Y:S02]  /*7630*/  FFMA.FTZ R15, R15, c[0x0][0x23c], -R4.reuse ;  /* 0x00008f000f0f7a23 */ /* 0x100fe40000010804 */
[--C-:B------:R-:W-:Y:S02]  /*7640*/  FFMA.FTZ R43, R43, c[0x0][0x23c], -R4.reuse ;  /* 0x00008f002b2b7a23 */ /* 0x100fe40000010804 */
[----:B------:R-:W-:Y:S02]  /*7650*/  FFMA.FTZ R42, R42, c[0x0][0x23c], -R4 ;  /* 0x00008f002a2a7a23 */ /* 0x000fe40000010804 */
[--C-:B------:R-:W-:Y:S01]  /*7660*/  FFMA.FTZ R28, R28, c[0x0][0x23c], -R0.reuse ;  /* 0x00008f001c1c7a23 */ /* 0x100fe20000010800 */
[----:B------:R2:W-:Y:S01]  /*7670*/  MUFU.EX2 R2, R5 ;  /* 0x0000000500027308 */ /* 0x0005e20000000800 */
[----:B------:R-:W-:Y:S02]  /*7680*/  FFMA.FTZ R27, R27, c[0x0][0x23c], -R0 ;  /* 0x00008f001b1b7a23 */ /* 0x000fe40000010800 */
[--C-:B------:R-:W-:Y:S02]  /*7690*/  FFMA.FTZ R41, R41, c[0x0][0x23c], -R4.reuse ;  /* 0x00008f0029297a23 */ /* 0x100fe40000010804 */
[--C-:B------:R-:W-:Y:S02]  /*76a0*/  FFMA.FTZ R40, R40, c[0x0][0x23c], -R4.reuse ;  /* 0x00008f0028287a23 */ /* 0x100fe40000010804 */
[--C-:B------:R-:W-:Y:S02]  /*76b0*/  FFMA.FTZ R39, R39, c[0x0][0x23c], -R4.reuse ;  /* 0x00008f0027277a23 */ /* 0x100fe40000010804 */
[--C-:B------:R-:W-:Y:S01]  /*76c0*/  FFMA.FTZ R38, R38, c[0x0][0x23c], -R4.reuse ;  /* 0x00008f0026267a23 */ /* 0x100fe20000010804 */
[----:B------:R-:W3:Y:S01]  /*76d0*/  MUFU.EX2 R178, R13 ;  /* 0x0000000d00b27308 */ /* 0x000ee20000000800 */
[--C-:B------:R-:W-:Y:S02]  /*76e0*/  FFMA.FTZ R37, R37, c[0x0][0x23c], -R4.reuse ;  /* 0x00008f0025257a23 */ /* 0x100fe40000010804 */
[--C-:B------:R-:W-:Y:S02]  /*76f0*/  FFMA.FTZ R36, R36, c[0x0][0x23c], -R4.reuse ;  /* 0x00008f0024247a23 */ /* 0x100fe40000010804 */
[--C-:B------:R-:W-:Y:S02]  /*7700*/  FFMA.FTZ R35, R35, c[0x0][0x23c], -R4.reuse ;  /* 0x00008f0023237a23 */ /* 0x100fe40000010804 */
[--C-:B------:R-:W-:Y:S02]  /*7710*/  FFMA.FTZ R34, R34, c[0x0][0x23c], -R4.reuse ;  /* 0x00008f0022227a23 */ /* 0x100fe40000010804 */
[--C-:B------:R-:W-:Y:S01]  /*7720*/  FFMA.FTZ R33, R33, c[0x0][0x23c], -R4.reuse ;  /* 0x00008f0021217a23 */ /* 0x100fe20000010804 */
[----:B------:R-:W-:Y:S01]  /*7730*/  MUFU.EX2 R179, R10 ;  /* 0x0000000a00b37308 */ /* 0x000fe20000000800 */
[--C-:B------:R-:W-:Y:S02]  /*7740*/  FFMA.FTZ R32, R32, c[0x0][0x23c], -R4.reuse ;  /* 0x00008f0020207a23 */ /* 0x100fe40000010804 */
[--C-:B------:R-:W-:Y:S01]  /*7750*/  FFMA.FTZ R31, R31, c[0x0][0x23c], -R4.reuse ;  /* 0x00008f001f1f7a23 */ /* 0x100fe20000010804 */
[----:B--2---:R-:W-:Y:S01]  /*7760*/  F2FP.BF16.PACK_AB R5, R168, R173 ;  /* 0x000000ada805723e */ /* 0x004fe200000010ff */
[----:B------:R-:W-:Y:S02]  /*7770*/  FFMA.FTZ R4, R102, c[0x0][0x23c], -R4 ;  /* 0x00008f0066047a23 */ /* 0x000fe40000010804 */
[--C-:B------:R-:W-:Y:S02]  /*7780*/  FFMA.FTZ R26, R26, c[0x0][0x23c], -R0.reuse ;  /* 0x00008f001a1a7a23 */ /* 0x100fe40000010800 */
[----:B------:R-:W-:Y:S01]  /*7790*/  STS [R220+0x10400], R5 ;  /* 0x01040005dc007388 */ /* 0x000fe20000000800 */
[----:B------:R-:W1:Y:S01]  /*77a0*/  MUFU.EX2 R176, R9 ;  /* 0x0000000900b07308 */ /* 0x000e620000000800 */
[--C-:B------:R-:W-:Y:S02]  /*77b0*/  FFMA.FTZ R25, R25, c[0x0][0x23c], -R0.reuse ;  /* 0x00008f0019197a23 */ /* 0x100fe40000010800 */
[--C-:B------:R-:W-:Y:S01]  /*77c0*/  FFMA.FTZ R24, R24, c[0x0][0x23c], -R0.reuse ;  /* 0x00008f0018187a23 */ /* 0x100fe20000010800 */
[----:B---3--:R-:W-:Y:S01]  /*77d0*/  F2FP.BF16.PACK_AB R7, R178, R177 ;  /* 0x000000b1b207723e */ /* 0x008fe200000010ff */
[--C-:B------:R-:W-:Y:S02]  /*77e0*/  FFMA.FTZ R23, R23, c[0x0][0x23c], -R0.reuse ;  /* 0x00008f0017177a23 */ /* 0x100fe40000010800 */
[--C-:B------:R-:W-:Y:S02]  /*77f0*/  FFMA.FTZ R22, R22, c[0x0][0x23c], -R0.reuse ;  /* 0x00008f0016167a23 */ /* 0x100fe40000010800 */
[----:B------:R2:W-:Y:S01]  /*7800*/  STS [R219+0x10000], R7 ;  /* 0x01000007db007388 */ /* 0x0005e20000000800 */
[----:B------:R-:W-:Y:S01]  /*7810*/  MUFU.EX2 R113, R30 ;  /* 0x0000001e00717308 */ /* 0x000fe20000000800 */
[--C-:B------:R-:W-:Y:S02]  /*7820*/  FFMA.FTZ R21, R21, c[0x0][0x23c], -R0.reuse ;  /* 0x00008f0015157a23 */ /* 0x100fe40000010800 */
[--C-:B------:R-:W-:Y:S02]  /*7830*/  FFMA.FTZ R20, R20, c[0x0][0x23c], -R0.reuse ;  /* 0x00008f0014147a23 */ /* 0x100fe40000010800 */
[--C-:B------:R-:W-:Y:S02]  /*7840*/  FFMA.FTZ R19, R19, c[0x0][0x23c], -R0.reuse ;  /* 0x00008f0013137a23 */ /* 0x100fe40000010800 */
[--C-:B------:R-:W-:Y:S02]  /*7850*/  FFMA.FTZ R18, R18, c[0x0][0x23c], -R0.reuse ;  /* 0x00008f0012127a23 */ /* 0x100fe40000010800 */
[--C-:B------:R-:W-:Y:S01]  /*7860*/  FFMA.FTZ R17, R17, c[0x0][0x23c], -R0.reuse ;  /* 0x00008f0011117a23 */ /* 0x100fe20000010800 */
[----:B------:R-:W3:Y:S01]  /*7870*/  MUFU.EX2 R112, R29 ;  /* 0x0000001d00707308 */ /* 0x000ee20000000800 */
[----:B------:R-:W-:Y:S01]  /*7880*/  FFMA.FTZ R0, R100, c[0x0][0x23c], -R0 ;  /* 0x00008f0064007a23 */ /* 0x000fe20000010800 */
[----:B-1----:R-:W-:Y:S05]  /*7890*/  F2FP.BF16.PACK_AB R6, R176, R179 ;  /* 0x000000b3b006723e */ /* 0x002fea00000010ff */
[----:B------:R-:W-:Y:S03]  /*78a0*/  STS [R219+0x10400], R6 ;  /* 0x01040006db007388 */ /* 0x000fe60000000800 */
[----:B------:R-:W-:Y:S01]  /*78b0*/  MUFU.EX2 R163, R16 ;  /* 0x0000001000a37308 */ /* 0x000fe20000000800 */
[----:B--2---:R-:W-:Y:S09]  /*78c0*/  F2FP.BF16.PACK_AB R7, R181, R180 ;  /* 0x000000b4b507723e */ /* 0x004ff200000010ff */
[----:B------:R-:W1:Y:S01]  /*78d0*/  MUFU.EX2 R114, R15 ;  /* 0x0000000f00727308 */ /* 0x000e620000000800 */
[----:B---3--:R-:W-:Y:S05]  /*78e0*/  F2FP.BF16.PACK_AB R8, R112, R113 ;  /* 0x000000717008723e */ /* 0x008fea00000010ff */
[----:B------:R2:W-:Y:S04]  /*78f0*/  STS [R220+0x12400], R8 ;  /* 0x01240008dc007388 */ /* 0x0005e80000000800 */
[----:B------:R-:W-:Y:S10]  /*7900*/  MUFU.EX2 R167, R43 ;  /* 0x0000002b00a77308 */ /* 0x000ff40000000800 */
[----:B------:R-:W3:Y:S01]  /*7910*/  MUFU.EX2 R165, R42 ;  /* 0x0000002a00a57308 */ /* 0x000ee20000000800 */
[----:B-1----:R-:W-:Y:S05]  /*7920*/  F2FP.BF16.PACK_AB R9, R114, R163 ;  /* 0x000000a37209723e */ /* 0x002fea00000010ff */
[----:B------:R-:W-:Y:S04]  /*7930*/  STS [R220+0x12000], R9 ;  /* 0x01200009dc007388 */ /* 0x000fe80000000800 */
[----:B------:R-:W-:Y:S10]  /*7940*/  MUFU.EX2 R164, R28 ;  /* 0x0000001c00a47308 */ /* 0x000ff40000000800 */
[----:B------:R-:W2:Y:S01]  /*7950*/  MUFU.EX2 R115, R27 ;  /* 0x0000001b00737308 */ /* 0x000ea20000000800 */
[----:B---3--:R-:W-:Y:S05]  /*7960*/  F2FP.BF16.PACK_AB R5, R165, R167 ;  /* 0x000000a7a505723e */ /* 0x008fea00000010ff */
[----:B------:R1:W-:Y:S04]  /*7970*/  STS [R219+0x12000], R5 ;  /* 0x01200005db007388 */ /* 0x0003e80000000800 */
[----:B------:R-:W-:Y:S10]  /*7980*/  MUFU.EX2 R10, R55 ;  /* 0x00000037000a7308 */ /* 0x000ff40000000800 */
[----:B------:R-:W3:Y:S01]  /*7990*/  MUFU.EX2 R157, R54 ;  /* 0x00000036009d7308 */ /* 0x000ee20000000800 */
[----:B--2---:R-:W-:Y:S05]  /*79a0*/  F2FP.BF16.PACK_AB R8, R115, R164 ;  /* 0x000000a47308723e */ /* 0x004fea00000010ff */
[----:B------:R2:W-:Y:S04]  /*79b0*/  STS [R219+0x12400], R8 ;  /* 0x01240008db007388 */ /* 0x0005e80000000800 */
[----:B------:R-:W-:Y:S01]  /*79c0*/  MUFU.EX2 R149, R65 ;  /* 0x0000004100957308 */ /* 0x000fe20000000800 */
[----:B------:R4:W-:Y:S09]  /*79d0*/  STS [R218+0x10000], R7 ;  /* 0x01000007da007388 */ /* 0x0009f20000000800 */
[----:B------:R-:W1:Y:S01]  /*79e0*/  MUFU.EX2 R148, R64 ;  /* 0x0000004000947308 */ /* 0x000e620000000800 */
[----:B---3--:R-:W-:Y:S05]  /*79f0*/  F2FP.BF16.PACK_AB R6, R157, R10 ;  /* 0x0000000a9d06723e */ /* 0x008fea00000010ff */
[----:B------:R3:W-:Y:S04]  /*7a00*/  STS [R218+0x10400], R6 ;  /* 0x01040006da007388 */ /* 0x0007e80000000800 */
[----:B------:R-:W-:Y:S10]  /*7a10*/  MUFU.EX2 R99, R53 ;  /* 0x0000003500637308 */ /* 0x000ff40000000800 */
[----:B------:R-:W2:Y:S01]  /*7a20*/  MUFU.EX2 R98, R52 ;  /* 0x0000003400627308 */ /* 0x000ea20000000800 */
[----:B-1----:R-:W-:Y:S05]  /*7a30*/  F2FP.BF16.PACK_AB R5, R148, R149 ;  /* 0x000000959405723e */ /* 0x002fea00000010ff */
[----:B------:R1:W-:Y:S04]  /*7a40*/  STS [R217+0x10000], R5 ;  /* 0x01000005d9007388 */ /* 0x0003e80000000800 */
[----:B------:R2:W-:Y:S10]  /*7a50*/  MUFU.EX2 R72, R4 ;  /* 0x0000000400487308 */ /* 0x0005f40000000800 */
[----:B------:R-:W-:Y:S10]  /*7a60*/  MUFU.EX2 R156, R41 ;  /* 0x00000029009c7308 */ /* 0x000ff40000000800 */
[----:B------:R-:W1:Y:S01]  /*7a70*/  MUFU.EX2 R225, R40 ;  /* 0x0000002800e17308 */ /* 0x000e620000000800 */
[----:B--2---:R-:W-:Y:S05]  /*7a80*/  F2FP.BF16.PACK_AB R4, R98, R99 ;  /* 0x000000636204723e */ /* 0x004fea00000010ff */
[----:B------:R2:W-:Y:S04]  /*7a90*/  STS [R217+0x10400], R4 ;  /* 0x01040004d9007388 */ /* 0x0005e80000000800 */
[----:B------:R-:W-:Y:S10]  /*7aa0*/  MUFU.EX2 R203, R26 ;  /* 0x0000001a00cb7308 */ /* 0x000ff40000000800 */
[----:B------:R-:W4:Y:S01]  /*7ab0*/  MUFU.EX2 R198, R25 ;  /* 0x0000001900c67308 */ /* 0x000f220000000800 */
[----:B-1----:R-:W-:Y:S05]  /*7ac0*/  F2FP.BF16.PACK_AB R8, R225, R156 ;  /* 0x0000009ce108723e */ /* 0x002fea00000010ff */
[----:B------:R-:W-:Y:S04]  /*7ad0*/  STS [R218+0x12000], R8 ;  /* 0x01200008da007388 */ /* 0x000fe80000000800 */
[----:B------:R-:W-:Y:S10]  /*7ae0*/  MUFU.EX2 R153, R39 ;  /* 0x0000002700997308 */ /* 0x000ff40000000800 */
[----:B------:R-:W3:Y:S01]  /*7af0*/  MUFU.EX2 R152, R38 ;  /* 0x0000002600987308 */ /* 0x000ee20000000800 */
[----:B----4-:R-:W-:Y:S05]  /*7b00*/  F2FP.BF16.PACK_AB R7, R198, R203 ;  /* 0x000000cbc607723e */ /* 0x010fea00000010ff */
[----:B------:R1:W-:Y:S04]  /*7b10*/  STS [R218+0x12400], R7 ;  /* 0x01240007da007388 */ /* 0x0003e80000000800 */
[----:B------:R-:W-:Y:S10]  /*7b20*/  MUFU.EX2 R151, R24 ;  /* 0x0000001800977308 */ /* 0x000ff40000000800 */
[----:B------:R-:W4:Y:S01]  /*7b30*/  MUFU.EX2 R150, R23 ;  /* 0x0000001700967308 */ /* 0x000f220000000800 */
[----:B---3--:R-:W-:Y:S05]  /*7b40*/  F2FP.BF16.PACK_AB R6, R152, R153 ;  /* 0x000000999806723e */ /* 0x008fea00000010ff */
[----:B------:R-:W-:Y:S04]  /*7b50*/  STS [R217+0x12000], R6 ;  /* 0x01200006d9007388 */ /* 0x000fe80000000800 */
[----:B------:R-:W-:Y:S10]  /*7b60*/  MUFU.EX2 R97, R63 ;  /* 0x0000003f00617308 */ /* 0x000ff40000000800 */
[----:B------:R-:W2:Y:S01]  /*7b70*/  MUFU.EX2 R96, R62 ;  /* 0x0000003e00607308 */ /* 0x000ea20000000800 */
[----:B----4-:R-:W-:Y:S05]  /*7b80*/  F2FP.BF16.PACK_AB R5, R150, R151 ;  /* 0x000000979605723e */ /* 0x010fea00000010ff */
[----:B------:R-:W-:Y:S04]  /*7b90*/  STS [R217+0x12400], R5 ;  /* 0x01240005d9007388 */ /* 0x000fe80000000800 */
[----:B------:R-:W-:Y:S10]  /*7ba0*/  MUFU.EX2 R95, R51 ;  /* 0x00000033005f7308 */ /* 0x000ff40000000800 */
[----:B------:R-:W1:Y:S01]  /*7bb0*/  MUFU.EX2 R94, R50 ;  /* 0x00000032005e7308 */ /* 0x000e620000000800 */
[----:B--2---:R-:W-:Y:S05]  /*7bc0*/  F2FP.BF16.PACK_AB R4, R96, R97 ;  /* 0x000000616004723e */ /* 0x004fea00000010ff */
[----:B------:R2:W-:Y:S04]  /*7bd0*/  STS [R216+0x10000], R4 ;  /* 0x01000004d8007388 */ /* 0x0005e80000000800 */
[----:B------:R-:W-:Y:S10]  /*7be0*/  MUFU.EX2 R85, R61 ;  /* 0x0000003d00557308 */ /* 0x000ff40000000800 */
[----:B------:R-:W2:Y:S01]  /*7bf0*/  MUFU.EX2 R84, R60 ;  /* 0x0000003c00547308 */ /* 0x000ea20000000800 */
[----:B-1----:R-:W-:Y:S05]  /*7c00*/  F2FP.BF16.PACK_AB R7, R94, R95 ;  /* 0x0000005f5e07723e */ /* 0x002fea00000010ff */
[----:B------:R1:W-:Y:S04]  /*7c10*/  STS [R216+0x10400], R7 ;  /* 0x01040007d8007388 */ /* 0x0003e80000000800 */
[----:B------:R-:W-:Y:S10]  /*7c20*/  MUFU.EX2 R83, R49 ;  /* 0x0000003100537308 */ /* 0x000ff40000000800 */
[----:B------:R-:W3:Y:S01]  /*7c30*/  MUFU.EX2 R82, R48 ;  /* 0x0000003000527308 */ /* 0x000ee20000000800 */
[----:B--2---:R-:W-:Y:S05]  /*7c40*/  F2FP.BF16.PACK_AB R4, R84, R85 ;  /* 0x000000555404723e */ /* 0x004fea00000010ff */
[----:B------:R-:W-:Y:S04]  /*7c50*/  STS [R213+0x10000], R4 ;  /* 0x01000004d5007388 */ /* 0x000fe80000000800 */
[----:B------:R3:W-:Y:S10]  /*7c60*/  MUFU.EX2 R70, R0 ;  /* 0x0000000000467308 */ /* 0x0007f40000000800 */
[----:B------:R-:W-:Y:S10]  /*7c70*/  MUFU.EX2 R93, R37 ;  /* 0x00000025005d7308 */ /* 0x000ff40000000800 */
[----:B------:R-:W2:Y:S01]  /*7c80*/  MUFU.EX2 R92, R36 ;  /* 0x00000024005c7308 */ /* 0x000ea20000000800 */
[----:B---3--:R-:W-:Y:S05]  /*7c90*/  F2FP.BF16.PACK_AB R0, R82, R83 ;  /* 0x000000535200723e */ /* 0x008fea00000010ff */
[----:B------:R-:W-:Y:S04]  /*7ca0*/  STS [R213+0x10400], R0 ;  /* 0x01040000d5007388 */ /* 0x000fe80000000800 */
[----:B------:R-:W-:Y:S10]  /*7cb0*/  MUFU.EX2 R91, R22 ;  /* 0x00000016005b7308 */ /* 0x000ff40000000800 */
[----:B------:R-:W3:Y:S01]  /*7cc0*/  MUFU.EX2 R90, R21 ;  /* 0x00000015005a7308 */ /* 0x000ee20000000800 */
[----:B--2---:R-:W-:Y:S05]  /*7cd0*/  F2FP.BF16.PACK_AB R6, R92, R93 ;  /* 0x0000005d5c06723e */ /* 0x004fea00000010ff */
[----:B------:R2:W-:Y:S04]  /*7ce0*/  STS [R216+0x12000], R6 ;  /* 0x01200006d8007388 */ /* 0x0005e80000000800 */
[----:B------:R-:W-:Y:S10]  /*7cf0*/  MUFU.EX2 R89, R35 ;  /* 0x0000002300597308 */ /* 0x000ff40000000800 */
[----:B------:R-:W1:Y:S01]  /*7d00*/  MUFU.EX2 R88, R34 ;  /* 0x0000002200587308 */ /* 0x000e620000000800 */
[----:B---3--:R-:W-:Y:S05]  /*7d10*/  F2FP.BF16.PACK_AB R5, R90, R91 ;  /* 0x0000005b5a05723e */ /* 0x008fea00000010ff */
[----:B------:R3:W-:Y:S04]  /*7d20*/  STS [R216+0x12400], R5 ;  /* 0x01240005d8007388 */ /* 0x0007e80000000800 */
[----:B------:R-:W-:Y:S10]  /*7d30*/  MUFU.EX2 R87, R20 ;  /* 0x0000001400577308 */ /* 0x000ff40000000800 */
[----:B------:R-:W2:Y:S01]  /*7d40*/  MUFU.EX2 R86, R19 ;  /* 0x0000001300567308 */ /* 0x000ea20000000800 */
[----:B-1----:R-:W-:Y:S05]  /*7d50*/  F2FP.BF16.PACK_AB R7, R88, R89 ;  /* 0x000000595807723e */ /* 0x002fea00000010ff */
[----:B------:R-:W-:Y:S04]  /*7d60*/  STS [R213+0x12000], R7 ;  /* 0x01200007d5007388 */ /* 0x000fe80000000800 */
[----:B------:R-:W-:Y:S10]  /*7d70*/  MUFU.EX2 R81, R59 ;  /* 0x0000003b00517308 */ /* 0x000ff40000000800 */
[----:B------:R-:W3:Y:S01]  /*7d80*/  MUFU.EX2 R80, R58 ;  /* 0x0000003a00507308 */ /* 0x000ee20000000800 */
[----:B--2---:R-:W-:Y:S05]  /*7d90*/  F2FP.BF16.PACK_AB R6, R86, R87 ;  /* 0x000000575606723e */ /* 0x004fea00000010ff */
[----:B------:R-:W-:Y:S04]  /*7da0*/  STS [R213+0x12400], R6 ;  /* 0x01240006d5007388 */ /* 0x000fe80000000800 */
[----:B------:R-:W-:Y:S10]  /*7db0*/  MUFU.EX2 R79, R47 ;  /* 0x0000002f004f7308 */ /* 0x000ff40000000800 */
[----:B------:R-:W1:Y:S01]  /*7dc0*/  MUFU.EX2 R78, R46 ;  /* 0x0000002e004e7308 */ /* 0x000e620000000800 */
[----:B---3--:R-:W-:Y:S05]  /*7dd0*/  F2FP.BF16.PACK_AB R5, R80, R81 ;  /* 0x000000515005723e */ /* 0x008fea00000010ff */
[----:B------:R2:W-:Y:S04]  /*7de0*/  STS [R215+0x10000], R5 ;  /* 0x01000005d7007388 */ /* 0x0005e80000000800 */
[----:B------:R-:W3:Y:S10]  /*7df0*/  MUFU.EX2 R69, R57 ;  /* 0x0000003900457308 */ /* 0x000ef40000000800 */
[----:B------:R-:W2:Y:S01]  /*7e00*/  MUFU.EX2 R3, R45 ;  /* 0x0000002d00037308 */ /* 0x000ea20000000800 */
[----:B-1----:R-:W-:Y:S05]  /*7e10*/  F2FP.BF16.PACK_AB R4, R78, R79 ;  /* 0x0000004f4e04723e */ /* 0x002fea00000010ff */
[----:B------:R1:W-:Y:S04]  /*7e20*/  STS [R215+0x10400], R4 ;  /* 0x01040004d7007388 */ /* 0x0003e80000000800 */
[----:B------:R-:W-:Y:S01]  /*7e30*/  MUFU.EX2 R77, R33 ;  /* 0x00000021004d7308 */ /* 0x000fe20000000800 */
[----:B---3--:R-:W-:Y:S05]  /*7e40*/  F2FP.BF16.PACK_AB R0, R68, R69 ;  /* 0x000000454400723e */ /* 0x008fea00000010ff */
[----:B------:R3:W-:Y:S04]  /*7e50*/  STS [R214+0x10000], R0 ;  /* 0x01000000d6007388 */ /* 0x0007e80000000800 */
[----:B------:R-:W4:Y:S01]  /*7e60*/  MUFU.EX2 R76, R32 ;  /* 0x00000020004c7308 */ /* 0x000f220000000800 */
[----:B--2---:R-:W-:Y:S05]  /*7e70*/  F2FP.BF16.PACK_AB R5, R2, R3 ;  /* 0x000000030205723e */ /* 0x004fea00000010ff */
[----:B------:R-:W-:Y:S04]  /*7e80*/  STS [R214+0x10400], R5 ;  /* 0x01040005d6007388 */ /* 0x000fe80000000800 */
[----:B------:R-:W-:Y:S10]  /*7e90*/  MUFU.EX2 R75, R18 ;  /* 0x00000012004b7308 */ /* 0x000ff40000000800 */
[----:B------:R-:W2:Y:S01]  /*7ea0*/  MUFU.EX2 R74, R17 ;  /* 0x00000011004a7308 */ /* 0x000ea20000000800 */
[----:B----4-:R-:W-:Y:S05]  /*7eb0*/  F2FP.BF16.PACK_AB R7, R76, R77 ;  /* 0x0000004d4c07723e */ /* 0x010fea00000010ff */
        /* <DEDUP_REMOVED lines=8> */
[----:B------:R1:W-:Y:S04]  /*7f40*/  STS [R214+0x12400], R0 ;  /* 0x01240000d6007388 */ /* 0x0003e80000000800 */
[----:B------:R-:W2:Y:S08]  /*7f50*/  LDSM.16.M88.4 R64, [R154+0x4000] ;  /* 0x004000009a40783b */ /* 0x000eb00000000200 */
[----:B------:R-:W3:Y:S08]  /*7f60*/  LDSM.16.M88.4 R60, [R154+0x5000] ;  /* 0x005000009a3c783b */ /* 0x000ef00000000200 */
[----:B------:R-:W4:Y:S01]  /*7f70*/  LDSM.16.M88.4 R100, [R155+0x4000] ;  /* 0x004000009b64783b */ /* 0x000f220000000200 */
[----:B-1----:R-:W-:Y:S07]  /*7f80*/  MOV R0, R10 ;  /* 0x0000000a00007202 */ /* 0x002fee0000000f00 */
        /* <DEDUP_REMOVED lines=21> */
[C---:B------:R-:W-:Y:S03]  /*80e0*/  HMMA.16816.F32.BF16 R16, R100.reuse, R134, R16 ;  /* 0x000000866410723c */ /* 0x040fe60000041810 */
[----:B------:R-:W-:Y:S02]  /*80f0*/  FADD.FTZ R6, -R110, R6 ;  /* 0x000000066e067221 */ /* 0x000fe40000010100 */
[----:B------:R-:W-:Y:S02]  /*8100*/  FMUL.FTZ R7, R168, R7 ;  /* 0x00000007a8077220 */ /* 0x000fe40000410000 */
[----:B------:R-:W-:Y:S01]  /*8110*/  FMUL.FTZ R6, R173, R6 ;  /* 0x00000006ad067220 */ /* 0x000fe20000410000 */
[-C--:B------:R-:W-:Y:S01]  /*8120*/  HMMA.16816.F32.BF16 R20, R100, R136.reuse, R20 ;  /* 0x000000886414723c */ /* 0x080fe20000041814 */
[----:B------:R-:W-:Y:S03]  /*8130*/  FADD.FTZ R4, -R111, R4 ;  /* 0x000000046f047221 */ /* 0x000fe60000010100 */
[----:B------:R-:W-:Y:S02]  /*8140*/  FMUL.FTZ R182, R230, R6 ;  /* 0x00000006e6b67220 */ /* 0x000fe40000410000 */
[----:B------:R-:W-:Y:S01]  /*8150*/  FMUL.FTZ R4, R175, R4 ;  /* 0x00000004af047220 */ /* 0x000fe20000410000 */
[----:B------:R-:W-:Y:S01]  /*8160*/  MOV R175, R177 ;  /* 0x000000b100af7202 */ /* 0x000fe20000000f00 */
[----:B------:R-:W-:Y:S01]  /*8170*/  FADD.FTZ R5, -R111, R5 ;  /* 0x000000056f057221 */ /* 0x000fe20000010100 */
[C---:B------:R-:W-:Y:S03]  /*8180*/  HMMA.16816.F32.BF16 R24, R104.reuse, R136, R24 ;  /* 0x000000886818723c */ /* 0x040fe60000041818 */
[----:B------:R-:W-:Y:S02]  /*8190*/  FMUL.FTZ R5, R174, R5 ;  /* 0x00000005ae057220 */ /* 0x000fe40000410000 */
[----:B------:R-:W-:Y:S02]  /*81a0*/  FMUL.FTZ R184, R195, R4 ;  /* 0x00000004c3b87220 */ /* 0x000fe40000410000 */
[----:B------:R-:W-:Y:S01]  /*81b0*/  FMUL.FTZ R183, R232, R5 ;  /* 0x00000005e8b77220 */ /* 0x000fe20000410000 */
[-C--:B------:R-:W-:Y:S01]  /*81c0*/  HMMA.16816.F32.BF16 R28, R104, R138.reuse, R28 ;  /* 0x0000008a681c723c */ /* 0x080fe2000004181c */
[C---:B------:R-:W-:Y:S03]  /*81d0*/  FADD.FTZ R9, -R109.reuse, R9 ;  /* 0x000000096d097221 */ /* 0x040fe60000010100 */
[C---:B------:R-:W-:Y:S02]  /*81e0*/  FADD.FTZ R12, -R109.reuse, R12 ;  /* 0x0000000c6d0c7221 */ /* 0x040fe40000010100 */
[----:B------:R-:W-:Y:S02]  /*81f0*/  FMUL.FTZ R9, R114, R9 ;  /* 0x0000000972097220 */ /* 0x000fe40000410000 */
[----:B------:R-:W-:Y:S01]  /*8200*/  FADD.FTZ R22, -R110, R22 ;  /* 0x000000166e167221 */ /* 0x000fe20000010100 */
[C---:B------:R-:W-:Y:S03]  /*8210*/  HMMA.16816.F32.BF16 R32, R100.reuse, R138, R32 ;  /* 0x0000008a6420723c */ /* 0x040fe60000041820 */
[----:B------:R-:W-:Y:S02]  /*8220*/  FMUL.FTZ R22, R0, R22 ;  /* 0x0000001600167220 */ /* 0x000fe40000410000 */
[----:B------:R-:W-:Y:S02]  /*8230*/  FADD.FTZ R23, -R110, R23 ;  /* 0x000000176e177221 */ /* 0x000fe40000010100 */
[----:B------:R-:W-:Y:S01]  /*8240*/  FADD.FTZ R24, -R109, R24 ;  /* 0x000000186d187221 */ /* 0x000fe20000010100 */
[-C--:B------:R-:W-:Y:S01]  /*8250*/  HMMA.16816.F32.BF16 R36, R100, R140.reuse, R36 ;  /* 0x0000008c6424723c */ /* 0x080fe20000041824 */
[----:B------:R-:W-:Y:S02]  /*8260*/  FMUL.FTZ R23, R157, R23 ;  /* 0x000000179d177220 */ /* 0x000fe40000410000 */
[----:B------:R1:W5:Y:S01]  /*8270*/  LDL.LU R157, [R1+0x140] ;  /* 0x00014000019d7983 */ /* 0x0003620000300800 */
[----:B------:R-:W-:Y:S02]  /*8280*/  FMUL.FTZ R24, R156, R24 ;  /* 0x000000189c187220 */ /* 0x000fe40000410000 */
[C---:B------:R-:W-:Y:S01]  /*8290*/  FADD.FTZ R10, -R108.reuse, R10 ;  /* 0x0000000a6c0a7221 */ /* 0x040fe20000010100 */
[----:B------:R1:W5:Y:S01]  /*82a0*/  LDL.LU R156, [R1+0x13c] ;  /* 0x00013c00019c7983 */ /* 0x0003620000300800 */
[C---:B------:R-:W-:Y:S01]  /*82b0*/  FADD.FTZ R28, -R109.reuse, R28 ;  /* 0x0000001c6d1c7221 */ /* 0x040fe20000010100 */
[C---:B------:R-:W-:Y:S03]  /*82c0*/  HMMA.16816.F32.BF16 R40, R104.reuse, R140, R40 ;  /* 0x0000008c6828723c */ /* 0x040fe60000041828 */
[----:B------:R-:W-:Y:S02]  /*82d0*/  FADD.FTZ R29, -R109, R29 ;  /* 0x0000001d6d1d7221 */ /* 0x000fe40000010100 */
[----:B------:R-:W-:Y:S02]  /*82e0*/  FMUL.FTZ R28, R153, R28 ;  /* 0x0000001c991c7220 */ /* 0x000fe40000410000 */
[----:B------:R-:W-:Y:S01]  /*82f0*/  FADD.FTZ R30, -R108, R30 ;  /* 0x0000001e6c1e7221 */ /* 0x000fe20000010100 */
[----:B------:R1:W5:Y:S01]  /*8300*/  LDL.LU R153, [R1+0x138] ;  /* 0x0001380001997983 */ /* 0x0003620000300800 */
[----:B------:R-:W-:Y:S01]  /*8310*/  FMUL.FTZ R29, R152, R29 ;  /* 0x0000001d981d7220 */ /* 0x000fe20000410000 */
[-C--:B------:R-:W-:Y:S02]  /*8320*/  HMMA.16816.F32.BF16 R44, R104, R142.reuse, R44 ;  /* 0x0000008e682c723c */ /* 0x080fe4000004182c */
[----:B------:R-:W-:Y:S01]  /*8330*/  FADD.FTZ R31, -R108, R31 ;  /* 0x0000001f6c1f7221 */ /* 0x000fe20000010100 */
[----:B------:R1:W5:Y:S01]  /*8340*/  LDL.LU R152, [R1+0x134] ;  /* 0x0001340001987983 */ /* 0x0003620000300800 */
[----:B------:R-:W-:Y:S02]  /*8350*/  FMUL.FTZ R30, R151, R30 ;  /* 0x0000001e971e7220 */ /* 0x000fe40000410000 */
[----:B------:R-:W-:Y:S01]  /*8360*/  FMUL.FTZ R31, R150, R31 ;  /* 0x0000001f961f7220 */ /* 0x000fe20000410000 */
[----:B------:R1:W5:Y:S01]  /*8370*/  LDL.LU R151, [R1+0x130] ;  /* 0x0001300001977983 */ /* 0x0003620000300800 */
[C---:B------:R-:W-:Y:S01]  /*8380*/  FADD.FTZ R32, -R111.reuse, R32 ;  /* 0x000000206f207221 */ /* 0x040fe20000010100 */
[C---:B------:R-:W-:Y:S02]  /*8390*/  HMMA.16816.F32.BF16 R48, R100.reuse, R142, R48 ;  /* 0x0000008e6430723c */ /* 0x040fe40000041830 */
[----:B------:R1:W5:Y:S01]  /*83a0*/  LDL.LU R150, [R1+0x12c] ;  /* 0x00012c0001967983 */ /* 0x0003620000300800 */
        /* <DEDUP_REMOVED lines=26> */
[----:B------:R-:W-:Y:S02]  /*8550*/  HMMA.16816.F32.BF16 R64, R100, R146, R64 ;  /* 0x000000926440723c */ /* 0x000fe40000041840 */
[----:B------:R1:W5:Y:S01]  /*8560*/  LDL.LU R94, [R1+0x10c] ;  /* 0x00010c00015e7983 */ /* 0x0003620000300800 */
[----:B------:R-:W-:Y:S01]  /*8570*/  FADD.FTZ R41, -R109, R41 ;  /* 0x000000296d297221 */ /* 0x000fe20000010100 */
[----:B------:R-:W-:Y:S01]  /*8580*/  MOV R107, R181 ;  /* 0x000000b5006b7202 */ /* 0x000fe20000000f00 */
[----:B------:R-:W-:Y:S01]  /*8590*/  FMUL.FTZ R181, R229, R7 ;  /* 0x00000007e5b57220 */ /* 0x000fe20000410000 */
[----:B------:R-:W-:Y:S01]  /*85a0*/  MOV R105, R179 ;  /* 0x000000b300697202 */ /* 0x000fe20000000f00 */
[----:B------:R-:W-:Y:S01]  /*85b0*/  FMUL.FTZ R40, R93, R40 ;  /* 0x000000285d287220 */ /* 0x000fe20000410000 */
[----:B------:R-:W-:Y:S01]  /*85c0*/  MOV R104, R178 ;  /* 0x000000b200687202 */ /* 0x000fe20000000f00 */
[----:B------:R-:W-:Y:S01]  /*85d0*/  FADD.FTZ R42, -R108, R42 ;  /* 0x0000002a6c2a7221 */ /* 0x000fe20000010100 */
[----:B------:R1:W5:Y:S02]  /*85e0*/  LDL.LU R93, [R1+0x108] ;  /* 0x00010800015d7983 */ /* 0x0003640000300800 */
[----:B------:R-:W-:Y:S01]  /*85f0*/  FMUL.FTZ R41, R92, R41 ;  /* 0x000000295c297220 */ /* 0x000fe20000410000 */
[----:B------:R-:W-:Y:S01]  /*8600*/  MOV R106, R180 ;  /* 0x000000b4006a7202 */ /* 0x000fe20000000f00 */
[----:B------:R-:W-:Y:S01]  /*8610*/  FADD.FTZ R43, -R108, R43 ;  /* 0x0000002b6c2b7221 */ /* 0x000fe20000010100 */
[----:B------:R1:W5:Y:S01]  /*8620*/  LDL.LU R92, [R1+0x104] ;  /* 0x00010400015c7983 */ /* 0x0003620000300800 */
[----:B------:R-:W-:Y:S02]  /*8630*/  FMUL.FTZ R42, R91, R42 ;  /* 0x0000002a5b2a7220 */ /* 0x000fe40000410000 */
[----:B------:R-:W-:Y:S01]  /*8640*/  FMUL.FTZ R43, R90, R43 ;  /* 0x0000002b5a2b7220 */ /* 0x000fe20000410000 */
[----:B------:R1:W5:Y:S01]  /*8650*/  LDL.LU R91, [R1+0x100] ;  /* 0x00010000015b7983 */ /* 0x0003620000300800 */
[C---:B------:R-:W-:Y:S02]  /*8660*/  FADD.FTZ R44, -R109.reuse, R44 ;  /* 0x0000002c6d2c7221 */ /* 0x040fe40000010100 */
        /* <DEDUP_REMOVED lines=11> */
[----:B------:R-:W-:Y:S02]  /*8720*/  FADD.FTZ R48, -R111, R48 ;  /* 0x000000306f307221 */ /* 0x000fe40000010100 */
[----:B------:R-:W-:Y:S01]  /*8730*/  FMUL.FTZ R12, R167, R12 ;  /* 0x0000000ca70c7220 */ /* 0x000fe20000410000 */
[----:B------:R1:W5:Y:S01]  /*8740*/  LDL.LU R86, [R1+0xec] ;  /* 0x0000ec0001567983 */ /* 0x0003620000300800 */
[----:B------:R-:W-:Y:S02]  /*8750*/  FMUL.FTZ R179, R196, R9 ;  /* 0x00000009c4b37220 */ /* 0x000fe40000410000 */
[----:B------:R-:W-:Y:S01]  /*8760*/  FADD.FTZ R19, -R110, R19 ;  /* 0x000000136e137221 */ /* 0x000fe20000010100 */
[----:B------:R-:W2:Y:S01]  /*8770*/  LDL.LU R229, [R1+0x8] ;  /* 0x0000080001e57983 */ /* 0x000ea20000300800 */
[----:B------:R-:W-:Y:S02]  /*8780*/  FADD.FTZ R49, -R111, R49 ;  /* 0x000000316f317221 */ /* 0x000fe40000010100 */
[----:B------:R-:W-:Y:S01]  /*8790*/  FMUL.FTZ R9, R85, R48 ;  /* 0x0000003055097220 */ /* 0x000fe20000410000 */
[----:B------:R-:W3:Y:S01]  /*87a0*/  LDL.LU R230, [R1+0x4] ;  /* 0x0000040001e67983 */ /* 0x000ee20000300800 */
[----:B------:R-:W-:Y:S02]  /*87b0*/  FADD.FTZ R11, -R108, R11 ;  /* 0x0000000b6c0b7221 */ /* 0x000fe40000010100 */
[----:B------:R-:W-:Y:S01]  /*87c0*/  FMUL.FTZ R10, R113, R10 ;  /* 0x0000000a710a7220 */ /* 0x000fe20000410000 */
[----:B------:R1:W5:Y:S01]  /*87d0*/  LDL.LU R85, [R1+0xe8] ;  /* 0x0000e80001557983 */ /* 0x0003620000300800 */
[----:B------:R-:W-:Y:S02]  /*87e0*/  FMUL.FTZ R19, R176, R19 ;  /* 0x00000013b0137220 */ /* 0x000fe40000410000 */
[----:B------:R-:W-:Y:S02]  /*87f0*/  FMUL.FTZ R176, R172, R12 ;  /* 0x0000000cacb07220 */ /* 0x000fe40000410000 */
[----:B------:R-:W-:Y:S02]  /*8800*/  FADD.FTZ R50, -R110, R50 ;  /* 0x000000326e327221 */ /* 0x000fe40000010100 */
[----:B------:R-:W-:Y:S02]  /*8810*/  FMUL.FTZ R12, R84, R49 ;  /* 0x00000031540c7220 */ /* 0x000fe40000410000 */
[----:B------:R-:W-:Y:S01]  /*8820*/  FMUL.FTZ R11, R112, R11 ;  /* 0x0000000b700b7220 */ /* 0x000fe20000410000 */
[----:B------:R1:W5:Y:S01]  /*8830*/  LDL.LU R84, [R1+0xe4] ;  /* 0x0000e40001547983 */ /* 0x0003620000300800 */
[----:B------:R-:W-:Y:S02]  /*8840*/  FMUL.FTZ R178, R231, R10 ;  /* 0x0000000ae7b27220 */ /* 0x000fe40000410000 */
[----:B------:R-:W-:Y:S02]  /*8850*/  FADD.FTZ R51, -R110, R51 ;  /* 0x000000336e337221 */ /* 0x000fe40000010100 */
[----:B------:R-:W-:Y:S02]  /*8860*/  FMUL.FTZ R10, R83, R50 ;  /* 0x00000032530a7220 */ /* 0x000fe40000410000 */
[----:B------:R-:W-:Y:S01]  /*8870*/  FMUL.FTZ R177, R223, R11 ;  /* 0x0000000bdfb17220 */ /* 0x000fe20000410000 */
[----:B------:R1:W5:Y:S01]  /*8880*/  LDL.LU R83, [R1+0xe0] ;  /* 0x0000e00001537983 */ /* 0x0003620000300800 */
[----:B------:R-:W-:Y:S02]  /*8890*/  FMUL.FTZ R11, R82, R51 ;  /* 0x00000033520b7220 */ /* 0x000fe40000410000 */
[----:B------:R-:W-:Y:S01]  /*88a0*/  FADD.FTZ R8, -R109, R8 ;  /* 0x000000086d087221 */ /* 0x000fe20000010100 */
[----:B------:R1:W5:Y:S01]  /*88b0*/  LDL.LU R82, [R1+0xdc] ;  /* 0x0000dc0001527983 */ /* 0x0003620000300800 */
[----:B------:R-:W-:Y:S02]  /*88c0*/  FADD.FTZ R52, -R111, R52 ;  /* 0x000000346f347221 */ /* 0x000fe40000010100 */
[----:B------:R-:W-:Y:S01]  /*88d0*/  FMUL.FTZ R8, R163, R8 ;  /* 0x00000008a3087220 */ /* 0x000fe20000410000 */
[----:B------:R-:W4:Y:S01]  /*88e0*/  LDL.LU R6, [R1+0xc] ;  /* 0x00000c0001067983 */ /* 0x000f220000300800 */
[----:B------:R-:W-:Y:S02]  /*88f0*/  FADD.FTZ R53, -R111, R53 ;  /* 0x000000356f357221 */ /* 0x000fe40000010100 */
[----:B------:R-:W-:Y:S01]  /*8900*/  FMUL.FTZ R7, R81, R52 ;  /* 0x0000003451077220 */ /* 0x000fe20000410000 */
[----:B------:R-:W4:Y:S01]  /*8910*/  LDL.LU R232, [R1] ;  /* 0x0000000001e87983 */ /* 0x000f220000300800 */
[----:B------:R-:W-:Y:S02]  /*8920*/  FMUL.FTZ R180, R222, R8 ;  /* 0x00000008deb47220 */ /* 0x000fe40000410000 */
[----:B------:R-:W-:Y:S01]  /*8930*/  FADD.FTZ R54, -R110, R54 ;  /* 0x000000366e367221 */ /* 0x000fe20000010100 */
[----:B------:R-:W4:Y:S01]  /*8940*/  LDL.LU R5, [R1+0x1c] ;  /* 0x00001c0001057983 */ /* 0x000f220000300800 */
[----:B------:R-:W-:Y:S02]  /*8950*/  FMUL.FTZ R8, R80, R53 ;  /* 0x0000003550087220 */ /* 0x000fe40000410000 */
[----:B------:R-:W-:Y:S01]  /*8960*/  FMUL.FTZ R48, R187, R45 ;  /* 0x0000002dbb307220 */ /* 0x000fe20000410000 */
[----:B------:R-:W4:Y:S01]  /*8970*/  LDL.LU R195, [R1+0x18] ;  /* 0x0000180001c37983 */ /* 0x000f220000300800 */
[----:B------:R-:W-:Y:S02]  /*8980*/  FADD.FTZ R55, -R110, R55 ;  /* 0x000000376e377221 */ /* 0x000fe40000010100 */
[----:B------:R-:W-:Y:S01]  /*8990*/  FMUL.FTZ R45, R79, R54 ;  /* 0x000000364f2d7220 */ /* 0x000fe20000410000 */
[----:B------:R1:W5:Y:S01]  /*89a0*/  LDL.LU R81, [R1+0xd8] ;  /* 0x0000d80001517983 */ /* 0x0003620000300800 */
[----:B------:R-:W-:Y:S02]  /*89b0*/  FMUL.FTZ R49, R188, R44 ;  /* 0x0000002cbc317220 */ /* 0x000fe40000410000 */
[----:B------:R-:W-:Y:S01]  /*89c0*/  FMUL.FTZ R44, R78, R55 ;  /* 0x000000374e2c7220 */ /* 0x000fe20000410000 */
[----:B------:R1:W5:Y:S01]  /*89d0*/  LDL.LU R80, [R1+0xd4] ;  /* 0x0000d40001507983 */ /* 0x0003620000300800 */
[----:B------:R-:W-:Y:S02]  /*89e0*/  FADD.FTZ R14, -R108, R14 ;  /* 0x0000000e6c0e7221 */ /* 0x000fe40000010100 */
[C---:B------:R-:W-:Y:S01]  /*89f0*/  FADD.FTZ R56, -R109.reuse, R56 ;  /* 0x000000386d387221 */ /* 0x040fe20000010100 */
[----:B------:R1:W5:Y:S01]  /*8a00*/  LDL.LU R79, [R1+0xd0] ;  /* 0x0000d000014f7983 */ /* 0x0003620000300800 */
[----:B------:R-:W-:Y:S02]  /*8a10*/  FMUL.FTZ R14, R164, R14 ;  /* 0x0000000ea40e7220 */ /* 0x000fe40000410000 */
[----:B------:R-:W-:Y:S01]  /*8a20*/  FADD.FTZ R13, -R109, R13 ;  /* 0x0000000d6d0d7221 */ /* 0x000fe20000010100 */
[----:B------:R1:W5:Y:S01]  /*8a30*/  LDL.LU R78, [R1+0xcc] ;  /* 0x0000cc00014e7983 */ /* 0x0003620000300800 */
[----:B------:R-:W-:Y:S02]  /*8a40*/  FADD.FTZ R18, -R110, R18 ;  /* 0x000000126e127221 */ /* 0x000fe40000010100 */
[----:B------:R-:W-:Y:S01]  /*8a50*/  FMUL.FTZ R174, R227, R14 ;  /* 0x0000000ee3ae7220 */ /* 0x000fe20000410000 */
[----:B------:R-:W4:Y:S01]  /*8a60*/  LDL.LU R4, [R1+0x14] ;  /* 0x0000140001047983 */ /* 0x000f220000300800 */
[----:B------:R-:W-:Y:S02]  /*8a70*/  FMUL.FTZ R14, R205, R41 ;  /* 0x00000029cd0e7220 */ /* 0x000fe40000410000 */
[----:B------:R-:W-:Y:S01]  /*8a80*/  FADD.FTZ R57, -R109, R57 ;  /* 0x000000396d397221 */ /* 0x000fe20000010100 */
[----:B------:R-:W4:Y:S01]  /*8a90*/  LDL.LU R0, [R1+0x10] ;  /* 0x0000100001007983 */ /* 0x000f220000300800 */
[----:B------:R-:W-:Y:S02]  /*8aa0*/  FMUL.FTZ R41, R77, R56 ;  /* 0x000000384d297220 */ /* 0x000fe40000410000 */
[----:B------:R-:W-:Y:S01]  /*8ab0*/  FMUL.FTZ R13, R165, R13 ;  /* 0x0000000da50d7220 */ /* 0x000fe20000410000 */
[----:B------:R1:W5:Y:S01]  /*8ac0*/  LDL.LU R77, [R1+0xc8] ;  /* 0x0000c800014d7983 */ /* 0x0003620000300800 */
[----:B------:R-:W-:Y:S02]  /*8ad0*/  FADD.FTZ R16, -R111, R16 ;  /* 0x000000106f107221 */ /* 0x000fe40000010100 */
[----:B------:R-:W-:Y:S02]  /*8ae0*/  FMUL.FTZ R18, R105, R18 ;  /* 0x0000001269127220 */ /* 0x000fe40000410000 */
[----:B------:R-:W-:Y:S02]  /*8af0*/  FMUL.FTZ R105, R211, R40 ;  /* 0x00000028d3697220 */ /* 0x000fe40000410000 */
[----:B------:R-:W-:Y:S02]  /*8b00*/  FADD.FTZ R58, -R108, R58 ;  /* 0x0000003a6c3a7221 */ /* 0x000fe40000010100 */
[----:B------:R-:W-:Y:S02]  /*8b10*/  FMUL.FTZ R40, R76, R57 ;  /* 0x000000394c287220 */ /* 0x000fe40000410000 */
[----:B------:R-:W-:Y:S01]  /*8b20*/  FADD.FTZ R17, -R111, R17 ;  /* 0x000000116f117221 */ /* 0x000fe20000010100 */
[----:B------:R1:W5:Y:S01]  /*8b30*/  LDL.LU R76, [R1+0xc4] ;  /* 0x0000c400014c7983 */ /* 0x0003620000300800 */
[----:B------:R-:W-:Y:S02]  /*8b40*/  FMUL.FTZ R16, R175, R16 ;  /* 0x00000010af107220 */ /* 0x000fe40000410000 */
        /* <DEDUP_REMOVED lines=12> */
[----:B------:R-:W-:Y:S02]  /*8c10*/  FMUL.FTZ R37, R73, R60 ;  /* 0x0000003c49257220 */ /* 0x000fe40000410000 */
[----:B------:R-:W-:Y:S01]  /*8c20*/  FADD.FTZ R15, -R108, R15 ;  /* 0x0000000f6c0f7221 */ /* 0x000fe20000010100 */
[----:B------:R1:W5:Y:S01]  /*8c30*/  LDL.LU R73, [R1+0xb8] ;  /* 0x0000b80001497983 */ /* 0x0003620000300800 */
[----:B------:R-:W-:Y:S02]  /*8c40*/  FADD.FTZ R21, -R111, R21 ;  /* 0x000000156f157221 */ /* 0x000fe40000010100 */
[----:B------:R-:W-:Y:S01]  /*8c50*/  FADD.FTZ R61, -R109, R61 ;  /* 0x0000003d6d3d7221 */ /* 0x000fe20000010100 */
[----:B------:R1:W5:Y:S01]  /*8c60*/  LDL.64 R100, [R1+0x30] ;  /* 0x0000300001647983 */ /* 0x0003620000100a00 */
[----:B------:R-:W-:Y:S02]  /*8c70*/  FMUL.FTZ R15, R115, R15 ;  /* 0x0000000f730f7220 */ /* 0x000fe40000410000 */
[----:B------:R-:W-:Y:S02]  /*8c80*/  FMUL.FTZ R21, R107, R21 ;  /* 0x000000156b157220 */ /* 0x000fe40000410000 */
[----:B------:R-:W-:Y:S02]  /*8c90*/  FMUL.FTZ R107, R206, R36 ;  /* 0x00000024ce6b7220 */ /* 0x000fe40000410000 */
[----:B------:R-:W-:Y:S02]  /*8ca0*/  FADD.FTZ R62, -R108, R62 ;  /* 0x0000003e6c3e7221 */ /* 0x000fe40000010100 */
[----:B------:R-:W-:Y:S02]  /*8cb0*/  FMUL.FTZ R36, R72, R61 ;  /* 0x0000003d48247220 */ /* 0x000fe40000410000 */
[----:B------:R-:W-:Y:S01]  /*8cc0*/  FMUL.FTZ R173, R226, R15 ;  /* 0x0000000fe2ad7220 */ /* 0x000fe20000410000 */
[----:B------:R1:W5:Y:S01]  /*8cd0*/  LDL.LU R72, [R1+0xb4] ;  /* 0x0000b40001487983 */ /* 0x0003620000300800 */
[----:B------:R-:W-:Y:S02]  /*8ce0*/  FADD.FTZ R20, -R111, R20 ;  /* 0x000000146f147221 */ /* 0x000fe40000010100 */
        /* <DEDUP_REMOVED lines=20> */
[----:B------:R-:W-:Y:S02]  /*8e30*/  FMUL.FTZ R17, R242, R34 ;  /* 0x00000022f2117220 */ /* 0x000fe40000410000 */
[----:B------:R-:W-:Y:S02]  /*8e40*/  FMUL.FTZ R34, R2, R67 ;  /* 0x0000004302227220 */ /* 0x000fe40000410000 */
        /* <DEDUP_REMOVED lines=32> */
[----:B--2---:R-:W-:Y:S02]  /*9050*/  FMUL.FTZ R10, R229, R10 ;  /* 0x0000000ae50a7220 */ /* 0x004fe40000410000 */
[----:B---3--:R-:W-:Y:S02]  /*9060*/  FMUL.FTZ R11, R230, R11 ;  /* 0x0000000be60b7220 */ /* 0x008fe40000410000 */
[----:B----4-:R-:W-:Y:S02]  /*9070*/  FMUL.FTZ R7, R6, R7 ;  /* 0x0000000706077220 */ /* 0x010fe40000410000 */
[----:B------:R-:W-:Y:S02]  /*9080*/  FMUL.FTZ R6, R68, R65 ;  /* 0x0000004144067220 */ /* 0x000fe40000410000 */
[----:B------:R1:W5:Y:S01]  /*9090*/  LDL.LU R68, [R1+0xa4] ;  /* 0x0000a40001447983 */ /* 0x0003620000300800 */
[----:B------:R-:W-:Y:S02]  /*90a0*/  FMUL.FTZ R8, R232, R8 ;  /* 0x00000008e8087220 */ /* 0x000fe40000410000 */
[----:B------:R-:W-:Y:S01]  /*90b0*/  FMUL.FTZ R6, R186, R6 ;  /* 0x00000006ba067220 */ /* 0x000fe20000410000 */
[----:B------:R1:W5:Y:S01]  /*90c0*/  LDL.LU R3, [R1+0xa0] ;  /* 0x0000a00001037983 */ /* 0x0003620000300800 */
[----:B------:R-:W-:Y:S02]  /*90d0*/  FMUL.FTZ R45, R5, R45 ;  /* 0x0000002d052d7220 */ /* 0x000fe40000410000 */
[----:B------:R-:W-:Y:S01]  /*90e0*/  FMUL.FTZ R44, R195, R44 ;  /* 0x0000002cc32c7220 */ /* 0x000fe20000410000 */
[----:B------:R1:W5:Y:S01]  /*90f0*/  LDL.LU R2, [R1+0x9c] ;  /* 0x00009c0001027983 */ /* 0x0003620000300800 */
        /* <DEDUP_REMOVED lines=38> */
.L_x_772:
        /* <DEDUP_REMOVED lines=149> */
.L_x_773:
[----:B------:R-:W2:Y:S01]  /*9cb0*/  LDL R60, [R1+0x48] ;  /* 0x00004800013c7983 */ /* 0x000ea20000100800 */
[----:B------:R-:W-:Y:S02]  /*9cc0*/  ULOP3.LUT UR7, UR6, 0x1, URZ, 0xc0, !UPT ;  /* 0x0000000106077892 */ /* 0x000fe4000f8ec03f */
[----:B------:R-:W-:Y:S01]  /*9cd0*/  UISETP.GT.AND UP3, UPT, UR6, UR19, UPT ;  /* 0x000000130600728c */ /* 0x000fe2000bf64270 */
[----:B------:R-:W3:Y:S01]  /*9ce0*/  LDL R58, [R1+0x58] ;  /* 0x00005800013a7983 */ /* 0x000ee20000100800 */
[----:B------:R-:W-:Y:S02]  /*9cf0*/  UISETP.NE.U32.AND UP1, UPT, UR7, 0x1, UPT ;  /* 0x000000010700788c */ /* 0x000fe4000bf25070 */
[----:B------:R-:W-:Y:S01]  /*9d00*/  UIADD3 UR6, UR6, -0x1, URZ ;  /* 0xffffffff06067890 */ /* 0x000fe2000fffe03f */
[----:B------:R-:W4:Y:S04]  /*9d10*/  LDL.LU.64 R56, [R1+0x20] ;  /* 0x0000200001387983 */ /* 0x000f280000300a00 */
[----:B------:R1:W5:Y:S04]  /*9d20*/  LDL R55, [R1+0x3c] ;  /* 0x00003c0001377983 */ /* 0x0003680000100800 */
        /* <DEDUP_REMOVED lines=290> */
.L_x_775:
        /* <DEDUP_REMOVED lines=17> */
.L_x_776:
[----:B------:R-:W-:Y:S01]  /*b060*/  BAR.SYNC.DEFER_BLOCKING 0x0 ;  /* 0x0000000000007b1d */ /* 0x000fe20000010000 */
[----:B------:R-:W-:Y:S01]  /*b070*/  USHF.R.S32.HI UR4, URZ, 0x1f, UR37 ;  /* 0x0000001f3f047899 */ /* 0x000fe20008011425 */
[--C-:B-1----:R-:W-:Y:S01]  /*b080*/  SHF.R.S32.HI R5, RZ, 0x1f, R100.reuse ;  /* 0x0000001fff057819 */ /* 0x102fe20000011464 */
[----:B------:R-:W-:Y:S01]  /*b090*/  IMAD.U32 R6, RZ, RZ, UR37 ;  /* 0x00000025ff067e24 */ /* 0x000fe2000f8e00ff */
[----:B------:R-:W-:Y:S01]  /*b0a0*/  UIMAD UR5, UR54, -0x80, UR5 ;  /* 0xffffff80360578a4 */ /* 0x000fe2000f8e0205 */
[----:B------:R-:W-:Y:S01]  /*b0b0*/  IMAD.MOV.U32 R4, RZ, RZ, R100 ;  /* 0x000000ffff047224 */ /* 0x000fe200078e0064 */
[----:B------:R-:W1:Y:S01]  /*b0c0*/  S2R R3, SR_TID.X ;  /* 0x0000000000037919 */ /* 0x000e620000002100 */
[----:B------:R-:W-:Y:S01]  /*b0d0*/  ULDC.64 UR8, c[0x0][0x3a0] ;  /* 0x0000e80000087ab9 */ /* 0x000fe20000000a00 */
[----:B------:R-:W-:Y:S01]  /*b0e0*/  ISETP.GE.AND P1, PT, R100, c[0x0][0x220], PT ;  /* 0x0000880064007a0c */ /* 0x000fe20003f26270 */
[----:B------:R-:W-:Y:S01]  /*b0f0*/  UIMAD UR8, UR4, UR8, URZ ;  /* 0x00000008040872a4 */ /* 0x000fe2000f8e023f */
[----:B------:R-:W-:Y:S01]  /*b100*/  IMAD.WIDE.U32 R6, R6, c[0x0][0x3a0], R4 ;  /* 0x0000e80006067a25 */ /* 0x000fe200078e0004 */
[----:B------:R-:W-:Y:S01]  /*b110*/  USHF.R.S32.HI UR10, URZ, 0x1f, UR55 ;  /* 0x0000001f3f0a7899 */ /* 0x000fe20008011437 */
[----:B------:R-:W-:Y:S01]  /*b120*/  BSSY B0, `(.L_x_777) ;  /* 0x000001e000007945 */ /* 0x000fe20003800000 */
[----:B------:R-:W-:-:S02]  /*b130*/  UIMAD UR8, UR37, UR9, UR8 ;  /* 0x00000009250872a4 */ /* 0x000fc4000f8e0208 */
[----:B------:R-:W-:-:S04]  /*b140*/  IADD3 R6, P0, R6, UR11, RZ ;  /* 0x0000000b06067c10 */ /* 0x000fc8000ff1e0ff */
        /* <DEDUP_REMOVED lines=27> */
.L_x_778:
[----:B--2---:R-:W-:Y:S05]  /*b300*/  BSYNC B0 ;  /* 0x0000000000007941 */ /* 0x004fea0003800000 */
.L_x_777:
        /* <DEDUP_REMOVED lines=14> */
.L_x_780:
[----:B------:R-:W-:Y:S05]  /*b3f0*/  BSYNC B0 ;  /* 0x0000000000007941 */ /* 0x000fea0003800000 */
.L_x_779:
        /* <DEDUP_REMOVED lines=8> */
[----:B------:R-:W-:Y:S01]  /*b480*/  MOV R3, UR4 ;  /* 0x0000000400037c02 */ /* 0x000fe20008000f00 */
[----:B------:R-:W-:Y:S02]  /*b490*/  ULDC.64 UR4, c[0x0][0x3c0] ;  /* 0x0000f00000047ab9 */ /* 0x000fe40000000a00 */
[----:B------:R-:W-:Y:S01]  /*b4a0*/  UIMAD UR4, UR10, UR4, URZ ;  /* 0x000000040a0472a4 */ /* 0x000fe2000f8e023f */
[----:B------:R-:W-:Y:S01]  /*b4b0*/  IADD3.X R5, R5, UR7, R3, P0, !PT ;  /* 0x0000000705057c10 */ /* 0x000fe200087fe403 */
[----:B------:R-:W-:Y:S02]  /*b4c0*/  IMAD.U32 R3, RZ, RZ, UR55 ;  /* 0x00000037ff037e24 */ /* 0x000fe4000f8e00ff */
[----:B------:R-:W-:Y:S02]  /*b4d0*/  UIMAD UR4, UR55, UR5, UR4 ;  /* 0x00000005370472a4 */ /* 0x000fe4000f8e0204 */
        /* <DEDUP_REMOVED lines=12> */
.L_x_782:
[----:B------:R-:W-:Y:S05]  /*b5a0*/  BSYNC B0 ;  /* 0x0000000000007941 */ /* 0x000fea0003800000 */
.L_x_781:
        /* <DEDUP_REMOVED lines=11> */
.L_x_753:
[----:B------:R-:W-:Y:S05]  /*b660*/  BSYNC B1 ;  /* 0x0000000000017941 */ /* 0x000fea0003800000 */
.L_x_739:
        /* <DEDUP_REMOVED lines=11> */
.L_x_783:
[----:B------:R-:W-:Y:S05]  /*b720*/  EXIT ;  /* 0x000000000000794d */ /* 0x000fea0003800000 */
.L_x_785:
        /* <DEDUP_REMOVED lines=13> */
.L_x_1345:


//--------------------- .text._ZN5flash25flash_bwd_dot_do_o_kernelILb0E23Flash_bwd_kernel_traitsILi32ELi128ELi128ELi8ELi4ELi4ELi4ELb1ELb0EN7cutlass10bfloat16_tE19Flash_kernel_traitsILi32ELi128ELi128ELi8ES3_EEEEvNS_16Flash_bwd_paramsE --------------------------
	.section	.text._ZN5flash25flash_bwd_dot_do_o_kernelILb0E23Flash_bwd_kernel_traitsILi32ELi128ELi128ELi8ELi4ELi4ELi4ELb1ELb0EN7cutlass10bfloat16_tE19Flash_kernel_traitsILi32ELi128ELi128ELi8ES3_EEEEvNS_16Flash_bwd_paramsE,"ax",@progbits
	.sectioninfo	@"SHI_REGISTERS=30"
	.align	128
        .global         _ZN5flash25flash_bwd_dot_do_o_kernelILb0E23Flash_bwd_kernel_traitsILi32ELi128ELi128ELi8ELi4ELi4ELi4ELb1ELb0EN7cutlass10bfloat16_tE19Flash_kernel_traitsILi32ELi128ELi128ELi8ES3_EEEEvNS_16Flash_bwd_paramsE
        .type           _ZN5flash25flash_bwd_dot_do_o_kernelILb0E23Flash_bwd_kernel_traitsILi32ELi128ELi128ELi8ELi4ELi4ELi4ELb1ELb0EN7cutlass10bfloat16_tE19Flash_kernel_traitsILi32ELi128ELi128ELi8ES3_EEEEvNS_16Flash_bwd_paramsE,@function
        .size           _ZN5flash25flash_bwd_dot_do_o_kernelILb0E23Flash_bwd_kernel_traitsILi32ELi128ELi128ELi8ELi4ELi4ELi4ELb1ELb0EN7cutlass10bfloat16_tE19Flash_kernel_traitsILi32ELi128ELi128ELi8ES3_EEEEvNS_16Flash_bwd_paramsE,(.L_x_1346 - _ZN5flash25flash_bwd_dot_do_o_kernelILb0E23Flash_bwd_kernel_traitsILi32ELi128ELi128ELi8ELi4ELi4ELi4ELb1ELb0EN7cutlass10bfloat16_tE19Flash_kernel_traitsILi32ELi128ELi128ELi8ES3_EEEEvNS_16Flash_bwd_paramsE)
        .other          _ZN5flash25flash_bwd_dot_do_o_kernelILb0E23Flash_bwd_kernel_traitsILi32ELi128ELi128ELi8ELi4ELi4ELi4ELb1ELb0EN7cutlass10bfloat16_tE19Flash_kernel_traitsILi32ELi128ELi128ELi8ES3_EEEEvNS_16Flash_bwd_paramsE,@"STO_CUDA_ENTRY STV_DEFAULT"
_ZN5flash25flash_bwd_dot_do_o_kernelILb0E23Flash_bwd_kernel_traitsILi32ELi128ELi128ELi8ELi4ELi4ELi4ELb1ELb0EN7cutlass10bfloat16_tE19Flash_kernel_traitsILi32ELi128ELi128ELi8ES3_EEEEvNS_16Flash_bwd_paramsE:
.text._ZN5flash25flash_bwd_dot_do_o_kernelILb0E23Flash_bwd_kernel_traitsILi32ELi128ELi128ELi8ELi4ELi4ELi4ELb1ELb0EN7cutlass10bfloat16_tE19Flash_kernel_traitsILi32ELi128ELi128ELi8ES3_EEEEvNS_16Flash_bwd_paramsE:
[----:B------:R-:W-:Y:S02]  /*0000*/  MOV R1, c[0x0][0x28] ;  /* 0x00000a0000017a02 */ /* 0x000fe40000000f00 */
[----:B------:R-:W0:Y:S01]  /*0010*/  S2R R0, SR_CTAID.Y ;  /* 0x0000000000007919 */ /* 0x000e220000002600 */
[----:B------:R-:W-:Y:S01]  /*0020*/  ISETP.NE.U32.AND P0, PT, RZ, c[0x0][0x240], PT ;  /* 0x00009000ff007a0c */ /* 0x000fe20003f05070 */
[----:B------:R-:W-:Y:S01]  /*0030*/  IMAD.MOV.U32 R9, RZ, RZ, -0x1 ;  /* 0xffffffffff097424 */ /* 0x000fe200078e00ff */
[----:B------:R-:W-:Y:S02]  /*0040*/  ULDC.64 UR4, c[0x0][0x118] ;  /* 0x0000460000047ab9 */ /* 0x000fe40000000a00 */
[----:B------:R-:W-:-:S13]  /*0050*/  ISETP.NE.AND.EX P0, PT, RZ, c[0x0][0x244], PT, P0 ;  /* 0x00009100ff007a0c */ /* 0x000fda0003f05300 */
[----:B------:R-:W-:Y:S01]  /*0060*/  @P0 MOV R7, 0x4 ;  /* 0x0000000400070802 */ /* 0x000fe20000000f00 */
[----:B------:R-:W-:Y:S01]  /*0070*/  @P0 IMAD.MOV.U32 R5, RZ, RZ, 0x4 ;  /* 0x00000004ff050424 */ /* 0x000fe200078e00ff */
[----:B0-----:R-:W-:-:S03]  /*0080*/  @P0 IADD3 R6, R0, 0x1, RZ ;  /* 0x0000000100060810 */ /* 0x001fc60007ffe0ff */
[----:B------:R-:W-:-:S04]  /*0090*/  @P0 IMAD.WIDE R4, R0, R5, c[0x0][0x240] ;  /* 0x0000900000040625 */ /* 0x000fc800078e0205 */
[----:B------:R-:W-:Y:S01]  /*00a0*/  @P0 IMAD.WIDE R6, R6, R7, c[0x0][0x240] ;  /* 0x0000900006060625 */ /* 0x000fe200078e0207 */
[----:B------:R-:W2:Y:S05]  /*00b0*/  @P0 LDG.E R9, [R4.64] ;  /* 0x0000000404090981 */ /* 0x000eaa000c1e1900 */
[----:B------:R-:W2:Y:S04]  /*00c0*/  @P0 LDG.E R6, [R6.64] ;  /* 0x0000000406060981 */ /* 0x000ea8000c1e1900 */
[----:B------:R-:W0:Y:S02]  /*00d0*/  S2R R3, SR_CTAID.X ;  /* 0x0000000000037919 */ /* 0x000e240000002500 */
[----:B0-----:R-:W-:Y:S01]  /*00e0*/  IMAD.SHL.U32 R3, R3, 0x80, RZ ;  /* 0x0000008003037824 */ /* 0x001fe200078e00ff */
[----:B--2---:R-:W-:-:S02]  /*00f0*/  @P0 IADD3 R12, R6, -R9, RZ ;  /* 0x80000009060c0210 */ /* 0x004fc40007ffe0ff */
[----:B------:R-:W-:-:S04]  /*0100*/  @!P0 MOV R12, c[0x0][0x214] ;  /* 0x00008500000c8a02 */ /* 0x000fc80000000f00 */
[----:B------:R-:W-:-:S13]  /*0110*/  ISETP.GT.AND P0, PT, R12, R3, PT ;  /* 0x000000030c00720c */ /* 0x000fda0003f04270 */
[----:B------:R-:W-:Y:S05]  /*0120*/  @!P0 EXIT ;  /* 0x000000000000894d */ /* 0x000fea0003800000 */
[C---:B------:R-:W-:Y:S01]  /*0130*/  ISETP.NE.AND P1, PT, R9.reuse, -0x1, PT ;  /* 0xffffffff0900780c */ /* 0x040fe20003f25270 */
[----:B------:R-:W0:Y:S01]  /*0140*/  S2R R5, SR_CTAID.Z ;  /* 0x0000000000057919 */ /* 0x000e220000002700 */
[----:B------:R-:W-:Y:S02]  /*0150*/  ULDC.U8 UR6, c[0x0][0x328] ;  /* 0x0000ca0000067ab9 */ /* 0x000fe40000000000 */
[----:B------:R-:W-:Y:S01]  /*0160*/  ISETP.NE.AND P0, PT, RZ, UR6, PT ;  /* 0x00000006ff007c0c */ /* 0x000fe2000bf05270 */
[----:B------:R-:W1:Y:S08]  /*0170*/  S2R R2, SR_TID.X ;  /* 0x0000000000027919 */ /* 0x000e700000002100 */
[----:B------:R-:W-:Y:S01]  /*0180*/  @P1 IMAD.WIDE.U32 R10, R9, c[0x0][0x370], RZ ;  /* 0x0000dc00090a1a25 */ /* 0x000fe200078e00ff */
[----:B------:R-:W-:-:S02]  /*0190*/  @!P1 SHF.R.S32.HI R4, RZ, 0x1f, R0 ;  /* 0x0000001fff049819 */ /* 0x000fc40000011400 */
[----:B------:R-:W-:Y:S01]  /*01a0*/  @!P1 SHF.R.S32.HI R13, RZ, 0x1f, R0 ;  /* 0x0000001fff0d9819 */ /* 0x000fe20000011400 */
[----:B------:R-:W-:-:S04]  /*01b0*/  @P1 IMAD.WIDE.U32 R14, R9, c[0x0][0x1e8], RZ ;  /* 0x00007a00090e1a25 */ /* 0x000fc800078e00ff */
[----:B------:R-:W-:Y:S02]  /*01c0*/  @P1 IMAD R6, R9, c[0x0][0x374], R11 ;  /* 0x0000dd0009061a24 */ /* 0x000fe400078e020b */
[----:B------:R-:W-:Y:S02]  /*01d0*/  @!P1 IMAD R11, R4, c[0x0][0x368], RZ ;  /* 0x0000da00040b9a24 */ /* 0x000fe400078e02ff */
[----:B------:R-:W-:Y:S02]  /*01e0*/  @!P1 IMAD R13, R13, c[0x0][0x1e0], RZ ;  /* 0x000078000d0d9a24 */ /* 0x000fe400078e02ff */
[----:B------:R-:W-:Y:S02]  /*01f0*/  @P1 IMAD R7, R9, c[0x0][0x1ec], R15 ;  /* 0x00007b0009071a24 */ /* 0x000fe400078e020f */
[----:B------:R-:W-:Y:S02]  /*0200*/  @P1 IMAD.MOV.U32 R8, RZ, RZ, R14 ;  /* 0x000000ffff081224 */ /* 0x000fe400078e000e */
[----:B------:R-:W-:-:S04]  /*0210*/  @!P1 IMAD.WIDE.U32 R14, R0, c[0x0][0x368], RZ ;  /* 0x0000da00000e9a25 */ /* 0x000fc800078e00ff */
[----:B------:R-:W-:Y:S01]  /*0220*/  @!P1 IMAD.WIDE.U32 R16, R0, c[0x0][0x1e0], RZ ;  /* 0x0000780000109a25 */ /* 0x000fe200078e00ff */
[----:B------:R-:W-:-:S03]  /*0230*/  @!P1 MOV R10, R14 ;  /* 0x0000000e000a9202 */ /* 0x000fc60000000f00 */
[----:B------:R-:W-:Y:S01]  /*0240*/  @!P1 IMAD R11, R0, c[0x0][0x36c], R11 ;  /* 0x0000db00000b9a24 */ /* 0x000fe200078e020b */
[----:B------:R-:W-:Y:S01]  /*0250*/  @!P1 MOV R8, R16 ;  /* 0x0000001000089202 */ /* 0x000fe20000000f00 */
[----:B------:R-:W-:Y:S02]  /*0260*/  @!P1 IMAD R13, R0, c[0x0][0x1e4], R13 ;  /* 0x00007900000d9a24 */ /* 0x000fe400078e020d */
[----:B------:R-:W-:Y:S02]  /*0270*/  @!P1 IMAD.IADD R6, R15, 0x1, R11 ;  /* 0x000000010f069824 */ /* 0x000fe400078e020b */
[----:B------:R-:W-:Y:S01]  /*0280*/  @!P1 IMAD.IADD R7, R17, 0x1, R13 ;  /* 0x0000000111079824 */ /* 0x000fe200078e020d */
[----:B------:R-:W-:Y:S05]  /*0290*/  @!P0 BRA `(.L_x_786) ;  /* 0x0000007000008947 */ /* 0x000fea0003800000 */
[----:B01----:R-:W-:Y:S01]  /*02a0*/  HFMA2.MMA R4, -RZ, RZ, 0, 7.62939453125e-06 ;  /* 0x00000080ff047435 */ /* 0x003fe200000001ff */
[----:B------:R-:W-:Y:S02]  /*02b0*/  @!P1 IMAD R9, R0, c[0x0][0x224], RZ ;  /* 0x0000890000099a24 */ /* 0x000fe400078e02ff */
[----:B------:R-:W-:-:S03]  /*02c0*/  IMAD.MOV.U32 R11, RZ, RZ, c[0x0][0x210] ;  /* 0x00008400ff0b7624 */ /* 0x000fc600078e00ff */
[----:B------:R-:W-:-:S04]  /*02d0*/  LEA R9, R0, R9, 0x7 ;  /* 0x0000000900097211 */ /* 0x000fc800078e38ff */
[----:B------:R-:W-:-:S04]  /*02e0*/  IMAD R0, R4, R11, c[0x0][0x234] ;  /* 0x00008d0004007624 */ /* 0x000fc800078e020b */
[----:B------:R-:W-:Y:S01]  /*02f0*/  IMAD R0, R0, R5, R9 ;  /* 0x0000000500007224 */ /* 0x000fe200078e0209 */
[----:B------:R-:W-:Y:S05]  /*0300*/  BRA `(.L_x_787) ;  /* 0x0000002000007947 */ /* 0x000fea0003800000 */
.L_x_786:
[----:B01----:R-:W-:-:S04]  /*0310*/  IMAD R0, R0, c[0x0][0x1c0], R5 ;  /* 0x0000700000007a24 */ /* 0x003fc800078e0205 */
[----:B------:R-:W-:Y:S02]  /*0320*/  IMAD R0, R0, c[0x0][0x224], RZ ;  /* 0x0000890000007a24 */ /* 0x000fe400078e02ff */
.L_x_787:
[----:B------:R-:W-:Y:S01]  /*0330*/  SHF.R.S32.HI R9, RZ, 0x1f, R2 ;  /* 0x0000001fff097819 */ /* 0x000fe20000011402 */
[----:B------:R-:W-:-:S03]  /*0340*/  IMAD.IADD R12, R12, 0x1, -R3 ;  /* 0x000000010c0c7824 */ /* 0x000fc600078e0a03 */
[----:B------:R-:W-:-:S04]  /*0350*/  LEA.HI R9, R9, R2, RZ, 0x2 ;  /* 0x0000000209097211 */ /* 0x000fc800078f10ff */
[----:B------:R-:W-:Y:S02]  /*0360*/  LOP3.LUT R11, R9, 0x1ffffffc, RZ, 0xc0, !PT ;  /* 0x1ffffffc090b7812 */ /* 0x000fe400078ec0ff */
[----:B------:R-:W-:-:S03]  /*0370*/  SHF.R.S32.HI R4, RZ, 0x2, R9 ;  /* 0x00000002ff047819 */ /* 0x000fc60000011409 */
[----:B------:R-:W-:Y:S01]  /*0380*/  IMAD.IADD R11, R2, 0x1, -R11 ;  /* 0x00000001020b7824 */ /* 0x000fe200078e0a0b */
[----:B------:R-:W-:-:S04]  /*0390*/  IADD3 R9, R4, 0x40, RZ ;  /* 0x0000004004097810 */ /* 0x000fc80007ffe0ff */
[----:B------:R-:W-:Y:S02]  /*03a0*/  SHF.L.U32 R14, R11, 0x3, RZ ;  /* 0x000000030b0e7819 */ /* 0x000fe400000006ff */
[----:B------:R-:W-:Y:S02]  /*03b0*/  SHF.R.S32.HI R11, RZ, 0x1f, R3 ;  /* 0x0000001fff0b7819 */ /* 0x000fe40000011403 */
[----:B------:R-:W-:Y:S02]  /*03c0*/  ISETP.GE.AND P0, PT, R14, c[0x0][0x220], PT ;  /* 0x000088000e007a0c */ /* 0x000fe40003f06270 */
[--C-:B------:R-:W-:Y:S01]  /*03d0*/  SHF.R.S32.HI R15, RZ, 0x1f, R14.reuse ;  /* 0x0000001fff0f7819 */ /* 0x100fe2000001140e */
[----:B------:R-:W-:Y:S01]  /*03e0*/  IMAD R18, R11, c[0x0][0x1e8], RZ ;  /* 0x00007a000b127a24 */ /* 0x000fe200078e02ff */
[-C--:B------:R-:W-:Y:S01]  /*03f0*/  ISETP.LT.AND P1, PT, R9, R12.reuse, !P0 ;  /* 0x0000000c0900720c */ /* 0x080fe20004721270 */
[----:B------:R-:W-:Y:S01]  /*0400*/  IMAD R16, R11, c[0x0][0x370], RZ ;  /* 0x0000dc000b107a24 */ /* 0x000fe200078e02ff */
[----:B------:R-:W-:Y:S01]  /*0410*/  ISETP.LT.AND P0, PT, R4, R12, !P0 ;  /* 0x0000000c0400720c */ /* 0x000fe20004701270 */
[----:B------:R-:W-:Y:S01]  /*0420*/  IMAD.WIDE.U32 R12, R3, c[0x0][0x370], R14 ;  /* 0x0000dc00030c7a25 */ /* 0x000fe200078e000e */
[----:B------:R-:W-:-:S03]  /*0430*/  SHF.R.S32.HI R9, RZ, 0x1f, R5 ;  /* 0x0000001fff097819 */ /* 0x000fc60000011405 */
[----:B------:R-:W-:-:S04]  /*0440*/  IMAD.WIDE.U32 R14, R3, c[0x0][0x1e8], R14 ;  /* 0x00007a00030e7a25 */ /* 0x000fc800078e000e */
[C---:B------:R-:W-:Y:S01]  /*0450*/  IMAD R18, R3.reuse, c[0x0][0x1ec], R18 ;  /* 0x00007b0003127a24 */ /* 0x040fe200078e0212 */
[----:B------:R-:W-:Y:S01]  /*0460*/  IADD3 R8, P3, R8, R14, RZ ;  /* 0x0000000e08087210 */ /* 0x000fe20007f7e0ff */
[----:B------:R-:W-:Y:S01]  /*0470*/  IMAD R11, R3, c[0x0][0x374], R16 ;  /* 0x0000dd00030b7a24 */ /* 0x000fe200078e0210 */
[----:B------:R-:W-:Y:S01]  /*0480*/  IADD3 R16, P2, R10, R12, RZ ;  /* 0x0000000c0a107210 */ /* 0x000fe20007f5e0ff */
[C---:B------:R-:W-:Y:S02]  /*0490*/  IMAD R10, R9.reuse, c[0x0][0x378], RZ ;  /* 0x0000de00090a7a24 */ /* 0x040fe400078e02ff */
[----:B------:R-:W-:Y:S01]  /*04a0*/  IMAD R12, R9, c[0x0][0x1f0], RZ ;  /* 0x00007c00090c7a24 */ /* 0x000fe200078e02ff */
[----:B------:R-:W-:Y:S01]  /*04b0*/  IADD3.X R9, R7, R15, R18, P3, !PT ;  /* 0x0000000f07097210 */ /* 0x000fe20001ffe412 */
[C---:B------:R-:W-:Y:S01]  /*04c0*/  IMAD R7, R5.reuse, c[0x0][0x37c], R10 ;  /* 0x0000df0005077a24 */ /* 0x040fe200078e020a */
[----:B------:R-:W-:Y:S01]  /*04d0*/  IADD3.X R17, R6, R13, R11, P2, !PT ;  /* 0x0000000d06117210 */ /* 0x000fe200017fe40b */
[C---:B------:R-:W-:Y:S01]  /*04e0*/  IMAD R11, R5.reuse, c[0x0][0x1f4], R12 ;  /* 0x00007d00050b7a24 */ /* 0x040fe200078e020c */
[----:B------:R-:W-:Y:S01]  /*04f0*/  SHF.R.S32.HI R10, RZ, 0x1f, R4 ;  /* 0x0000001fff0a7819 */ /* 0x000fe20000011404 */
[----:B------:R-:W-:Y:S01]  /*0500*/  IMAD.WIDE.U32 R14, R5, c[0x0][0x1f0], R8 ;  /* 0x00007c00050e7a25 */ /* 0x000fe200078e0008 */
[----:B------:R-:W-:-:S03]  /*0510*/  @P1 IADD3 R12, P2, R4, 0x40, RZ ;  /* 0x00000040040c1810 */ /* 0x000fc60007f5e0ff */
[----:B------:R-:W-:Y:S01]  /*0520*/  IMAD.WIDE.U32 R16, R5, c[0x0][0x378], R16 ;  /* 0x0000de0005107a25 */ /* 0x000fe200078e0010 */
[----:B------:R-:W-:Y:S02]  /*0530*/  @P1 IADD3.X R5, RZ, R10, RZ, P2, !PT ;  /* 0x0000000aff051210 */ /* 0x000fe400017fe4ff */
[----:B------:R-:W-:Y:S01]  /*0540*/  IADD3 R15, R15, R11, RZ ;  /* 0x0000000b0f0f7210 */ /* 0x000fe20007ffe0ff */
[C---:B------:R-:W-:Y:S02]  /*0550*/  @P0 IMAD R9, R10.reuse, c[0x0][0x370], RZ ;  /* 0x0000dc000a090a24 */ /* 0x040fe400078e02ff */
[----:B------:R-:W-:Y:S02]  /*0560*/  @P0 IMAD R13, R10, c[0x0][0x1e8], RZ ;  /* 0x00007a000a0d0a24 */ /* 0x000fe400078e02ff */
[----:B------:R-:W-:Y:S02]  /*0570*/  IMAD.IADD R17, R17, 0x1, R7 ;  /* 0x0000000111117824 */ /* 0x000fe400078e0207 */
[----:B------:R-:W-:-:S02]  /*0580*/  @P0 IMAD R11, R4, c[0x0][0x374], R9 ;  /* 0x0000dd00040b0a24 */ /* 0x000fc400078e0209 */
[C---:B------:R-:W-:Y:S01]  /*0590*/  @P0 IMAD R13, R4.reuse, c[0x0][0x1ec], R13 ;  /* 0x00007b00040d0a24 */ /* 0x040fe200078e020d */
[----:B------:R-:W-:Y:S01]  /*05a0*/  @P1 MOV R23, R17 ;  /* 0x0000001100171202 */ /* 0x000fe20000000f00 */
[----:B------:R-:W-:Y:S02]  /*05b0*/  @P1 IMAD R5, R5, c[0x0][0x370], RZ ;  /* 0x0000dc0005051a24 */ /* 0x000fe400078e02ff */
[----:B------:R-:W-:-:S04]  /*05c0*/  @P0 IMAD.WIDE.U32 R8, R4, c[0x0][0x1e8], R14 ;  /* 0x00007a0004080a25 */ /* 0x000fc800078e000e */
[--C-:B------:R-:W-:Y:S01]  /*05d0*/  @P1 IMAD.MOV.U32 R22, RZ, RZ, R16.reuse ;  /* 0x000000ffff161224 */ /* 0x100fe200078e0010 */
[----:B------:R-:W-:Y:S01]  /*05e0*/  @P0 LEA R18, P3, R8, c[0x0][0x1d0], 0x1 ;  /* 0x0000740008120a11 */ /* 0x000fe200078608ff */
[----:B------:R-:W-:-:S04]  /*05f0*/  @P0 IMAD.WIDE.U32 R6, R4, c[0x0][0x370], R16 ;  /* 0x0000dc0004060a25 */ /* 0x000fc800078e0010 */
[C---:B------:R-:W-:Y:S01]  /*0600*/  @P1 IMAD R21, R12.reuse, c[0x0][0x374], R5 ;  /* 0x0000dd000c151a24 */ /* 0x040fe200078e0205 */
[----:B------:R-:W-:Y:S01]  /*0610*/  @P0 IADD3 R5, R9, R13, RZ ;  /* 0x0000000d09050210 */ /* 0x000fe20007ffe0ff */
[----:B------:R-:W-:Y:S01]  /*0620*/  @P1 IMAD.WIDE.U32 R12, R12, c[0x0][0x370], R22 ;  /* 0x0000dc000c0c1a25 */ /* 0x000fe200078e0016 */
[----:B------:R-:W-:Y:S02]  /*0630*/  @P1 IADD3 R23, P4, R4, 0x40, RZ ;  /* 0x0000004004171810 */ /* 0x000fe40007f9e0ff */
[----:B------:R-:W-:Y:S01]  /*0640*/  @P0 LEA R16, P2, R6, c[0x0][0x330], 0x1 ;  /* 0x0000cc0006100a11 */ /* 0x000fe200078408ff */
[----:B------:R-:W-:Y:S01]  /*0650*/  @P0 IMAD.IADD R7, R7, 0x1, R11 ;  /* 0x0000000107070824 */ /* 0x000fe200078e020b */
[----:B------:R-:W-:Y:S01]  /*0660*/  @P0 LEA.HI.X R19, R8, c[0x0][0x1d4], R5, 0x1, P3 ;  /* 0x0000750008130a11 */ /* 0x000fe200018f0c05 */
[----:B------:R-:W-:Y:S01]  /*0670*/  @P1 IMAD.X R20, RZ, RZ, R10, P4 ;  /* 0x000000ffff141224 */ /* 0x000fe200020e060a */
[----:B------:R-:W-:Y:S01]  /*0680*/  CS2R R4, SRZ ;  /* 0x0000000000047805 */ /* 0x000fe2000001ff00 */
[----:B------:R-:W-:Y:S01]  /*0690*/  CS2R R10, SRZ ;  /* 0x00000000000a7805 */ /* 0x000fe2000001ff00 */
[----:B------:R-:W-:Y:S01]  /*06a0*/  @P0 LEA.HI.X R17, R6, c[0x0][0x334], R7, 0x1, P2 ;  /* 0x0000cd0006110a11 */ /* 0x000fe200010f0c07 */
[----:B------:R-:W-:Y:S01]  /*06b0*/  CS2R R8, SRZ ;  /* 0x0000000000087805 */ /* 0x000fe2000001ff00 */
[----:B------:R-:W-:Y:S01]  /*06c0*/  CS2R R6, SRZ ;  /* 0x0000000000067805 */ /* 0x000fe2000001ff00 */
[----:B------:R-:W-:-:S02]  /*06d0*/  @P1 IMAD R20, R20, c[0x0][0x1e8], RZ ;  /* 0x00007a0014141a24 */ /* 0x000fc400078e02ff */
[C---:B------:R-:W-:Y:S02]  /*06e0*/  @P1 IMAD.WIDE.U32 R14, R23.reuse, c[0x0][0x1e8], R14 ;  /* 0x00007a00170e1a25 */ /* 0x040fe400078e000e */
[----:B------:R0:W2:Y:S02]  /*06f0*/  @P0 LDG.E.128 R8, [R18.64] ;  /* 0x0000000412080981 */ /* 0x0000a4000c1e1d00 */
[----:B------:R-:W-:Y:S02]  /*0700*/  @P1 IMAD R25, R23, c[0x0][0x1ec], R20 ;  /* 0x00007b0017191a24 */ /* 0x000fe400078e0214 */
[----:B------:R1:W3:Y:S01]  /*0710*/  @P0 LDG.E.128 R4, [R16.64] ;  /* 0x0000000410040981 */ /* 0x0002e2000c1e1d00 */
[----:B------:R-:W-:Y:S02]  /*0720*/  @P1 IADD3 R21, R13, R21, RZ ;  /* 0x000000150d151210 */ /* 0x000fe40007ffe0ff */
[----:B------:R-:W-:Y:S02]  /*0730*/  @P1 IADD3 R13, R15, R25, RZ ;  /* 0x000000190f0d1210 */ /* 0x000fe40007ffe0ff */
[----:B------:R-:W-:-:S02]  /*0740*/  @P1 LEA R20, P0, R12, c[0x0][0x330], 0x1 ;  /* 0x0000cc000c141a11 */ /* 0x000fc400078008ff */
[----:B------:R-:W-:Y:S01]  /*0750*/  @P1 LEA R22, P2, R14, c[0x0][0x1d0], 0x1 ;  /* 0x000074000e161a11 */ /* 0x000fe200078408ff */
[----:B0-----:R-:W-:Y:S01]  /*0760*/  CS2R R18, SRZ ;  /* 0x0000000000127805 */ /* 0x001fe2000001ff00 */
[----:B------:R-:W-:Y:S01]  /*0770*/  @P1 LEA.HI.X R21, R12, c[0x0][0x334], R21, 0x1, P0 ;  /* 0x0000cd000c151a11 */ /* 0x000fe200000f0c15 */
[----:B-1----:R-:W-:Y:S01]  /*0780*/  CS2R R16, SRZ ;  /* 0x0000000000107805 */ /* 0x002fe2000001ff00 */
[----:B------:R-:W-:Y:S02]  /*0790*/  @P1 LEA.HI.X R23, R14, c[0x0][0x1d4], R13, 0x1, P2 ;  /* 0x000075000e171a11 */ /* 0x000fe400010f0c0d */
[----:B------:R-:W-:Y:S01]  /*07a0*/  CS2R R14, SRZ ;  /* 0x00000000000e7805 */ /* 0x000fe2000001ff00 */
[----:B------:R-:W-:Y:S02]  /*07b0*/  CS2R R12, SRZ ;  /* 0x00000000000c7805 */ /* 0x000fe4000001ff00 */
[----:B------:R-:W4:Y:S04]  /*07c0*/  @P1 LDG.E.128 R16, [R22.64] ;  /* 0x0000000416101981 */ /* 0x000f28000c1e1d00 */
[----:B------:R0:W5:Y:S01]  /*07d0*/  @P1 LDG.E.128 R12, [R20.64] ;  /* 0x00000004140c1981 */ /* 0x000162000c1e1d00 */
[----:B------:R-:W-:-:S02]  /*07e0*/  LOP3.LUT P0, RZ, R2, 0x3, RZ, 0xc0, !PT ;  /* 0x0000000302ff7812 */ /* 0x000fc4000780c0ff */
[----:B--2---:R-:W-:Y:S02]  /*07f0*/  LOP3.LUT R27, R8, 0xffff0000, RZ, 0xc0, !PT ;  /* 0xffff0000081b7812 */ /* 0x004fe400078ec0ff */
[C---:B---3--:R-:W-:Y:S01]  /*0800*/  LOP3.LUT R24, R4.reuse, 0xffff0000, RZ, 0xc0, !PT ;  /* 0xffff000004187812 */ /* 0x048fe200078ec0ff */
[----:B------:R-:W-:Y:S01]  /*0810*/  IMAD.U32 R4, R4, 0x10000, RZ ;  /* 0x0001000004047824 */ /* 0x000fe200078e00ff */
[----:B------:R-:W-:-:S03]  /*0820*/  SHF.L.U32 R25, R8, 0x10, RZ ;  /* 0x0000001008197819 */ /* 0x000fc600000006ff */
[----:B------:R-:W-:-:S04]  /*0830*/  FMUL.FTZ R24, R24, R27 ;  /* 0x0000001b18187220 */ /* 0x000fc80000410000 */
[----:B------:R-:W-:Y:S01]  /*0840*/  FFMA.FTZ R26, R4, R25, R24 ;  /* 0x00000019041a7223 */ /* 0x000fe20000010018 */
[----:B------:R-:W-:Y:S01]  /*0850*/  SHF.L.U32 R24, R5, 0x10, RZ ;  /* 0x0000001005187819 */ /* 0x000fe200000006ff */
[----:B------:R-:W-:Y:S01]  /*0860*/  IMAD.U32 R25, R9, 0x10000, RZ ;  /* 0x0001000009197824 */ /* 0x000fe200078e00ff */
[----:B------:R-:W-:-:S03]  /*0870*/  LOP3.LUT R5, R5, 0xffff0000, RZ, 0xc0, !PT ;  /* 0xffff000005057812 */ /* 0x000fc600078ec0ff */
[----:B0-----:R-:W-:Y:S01]  /*0880*/  FFMA.FTZ R20, R24, R25, R26 ;  /* 0x0000001918147223 */ /* 0x001fe2000001001a */
[----:B----4-:R-:W-:Y:S01]  /*0890*/  LOP3.LUT R24, R16, 0xffff0000, RZ, 0xc0, !PT ;  /* 0xffff000010187812 */ /* 0x010fe200078ec0ff */
[----:B------:R-:W-:Y:S01]  /*08a0*/  IMAD.U32 R23, R10, 0x10000, RZ ;  /* 0x000100000a177824 */ /* 0x000fe200078e00ff */
[----:B------:R-:W-:Y:S02]  /*08b0*/  LOP3.LUT R22, R9, 0xffff0000, RZ, 0xc0, !PT ;  /* 0xffff000009167812 */ /* 0x000fe400078ec0ff */
[----:B-----5:R-:W-:Y:S02]  /*08c0*/  LOP3.LUT R25, R12, 0xffff0000, RZ, 0xc0, !PT ;  /* 0xffff00000c197812 */ /* 0x020fe400078ec0ff */
[----:B------:R-:W-:Y:S02]  /*08d0*/  LOP3.LUT R21, R10, 0xffff0000, RZ, 0xc0, !PT ;  /* 0xffff00000a157812 */ /* 0x000fe400078ec0ff */
[C---:B------:R-:W-:Y:S01]  /*08e0*/  SHF.L.U32 R9, R11.reuse, 0x10, RZ ;  /* 0x000000100b097819 */ /* 0x040fe200000006ff */
[----:B------:R-:W-:Y:S01]  /*08f0*/  FMUL.FTZ R24, R24, R25 ;  /* 0x0000001918187220 */ /* 0x000fe20000410000 */
[----:B------:R-:W-:Y:S01]  /*0900*/  LOP3.LUT R10, R11, 0xffff0000, RZ, 0xc0, !PT ;  /* 0xffff00000b0a7812 */ /* 0x000fe200078ec0ff */
[----:B------:R-:W-:Y:S01]  /*0910*/  IMAD.U32 R11, R16, 0x10000, RZ ;  /* 0x00010000100b7824 */ /* 0x000fe200078e00ff */
[----:B------:R-:W-:Y:S01]  /*0920*/  SHF.L.U32 R12, R12, 0x10, RZ ;  /* 0x000000100c0c7819 */ /* 0x000fe200000006ff */
[----:B------:R-:W-:Y:S01]  /*0930*/  FFMA.FTZ R5, R5, R22, R20 ;  /* 0x0000001605057223 */ /* 0x000fe20000010014 */
[----:B------:R-:W-:-:S02]  /*0940*/  SHF.L.U32 R4, R6, 0x10, RZ ;  /* 0x0000001006047819 */ /* 0x000fc400000006ff */
[----:B------:R-:W-:Y:S01]  /*0950*/  SHF.L.U32 R20, R13, 0x10, RZ ;  /* 0x000000100d147819 */ /* 0x000fe200000006ff */
[----:B------:R-:W-:Y:S01]  /*0960*/  FFMA.FTZ R11, R11, R12, R24 ;  /* 0x0000000c0b0b7223 */ /* 0x000fe20000010018 */
[----:B------:R-:W-:Y:S01]  /*0970*/  SHF.L.U32 R16, R17, 0x10, RZ ;  /* 0x0000001011107819 */ /* 0x000fe200000006ff */
[----:B------:R-:W-:Y:S01]  /*0980*/  FFMA.FTZ R4, R4, R23, R5 ;  /* 0x0000001704047223 */ /* 0x000fe20000010005 */
[----:B------:R-:W-:Y:S02]  /*0990*/  LOP3.LUT R8, R6, 0xffff0000, RZ, 0xc0, !PT ;  /* 0xffff000006087812 */ /* 0x000fe400078ec0ff */
[----:B------:R-:W-:Y:S01]  /*09a0*/  LOP3.LUT R13, R13, 0xffff0000, RZ, 0xc0, !PT ;  /* 0xffff00000d0d7812 */ /* 0x000fe200078ec0ff */
[----:B------:R-:W-:Y:S01]  /*09b0*/  FFMA.FTZ R11, R16, R20, R11 ;  /* 0x00000014100b7223 */ /* 0x000fe2000001000b */
[----:B------:R-:W-:Y:S01]  /*09c0*/  LOP3.LUT R12, R17, 0xffff0000, RZ, 0xc0, !PT ;  /* 0xffff0000110c7812 */ /* 0x000fe200078ec0ff */
[----:B------:R-:W-:Y:S01]  /*09d0*/  FFMA.FTZ R4, R8, R21, R4 ;  /* 0x0000001508047223 */ /* 0x000fe20000010004 */
[C---:B------:R-:W-:Y:S01]  /*09e0*/  SHF.L.U32 R6, R7.reuse, 0x10, RZ ;  /* 0x0000001007067819 */ /* 0x040fe200000006ff */
[----:B------:R-:W-:Y:S01]  /*09f0*/  IMAD.U32 R5, R14, 0x10000, RZ ;  /* 0x000100000e057824 */ /* 0x000fe200078e00ff */
[----:B------:R-:W-:Y:S01]  /*0a00*/  SHF.L.U32 R8, R18, 0x10, RZ ;  /* 0x0000001012087819 */ /* 0x000fe200000006ff */
[----:B------:R-:W-:Y:S01]  /*0a10*/  FFMA.FTZ R11, R12, R13, R11 ;  /* 0x0000000d0c0b7223 */ /* 0x000fe2000001000b */
[----:B------:R-:W-:Y:S01]  /*0a20*/  LOP3.LUT R7, R7, 0xffff0000, RZ, 0xc0, !PT ;  /* 0xffff000007077812 */ /* 0x000fe200078ec0ff */
[----:B------:R-:W-:Y:S01]  /*0a30*/  FFMA.FTZ R4, R6, R9, R4 ;  /* 0x0000000906047223 */ /* 0x000fe20000010004 */
[----:B------:R-:W-:Y:S01]  /*0a40*/  LOP3.LUT R14, R14, 0xffff0000, RZ, 0xc0, !PT ;  /* 0xffff00000e0e7812 */ /* 0x000fe200078ec0ff */
[----:B------:R-:W-:Y:S01]  /*0a50*/  FFMA.FTZ R5, R8, R5, R11 ;  /* 0x0000000508057223 */ /* 0x000fe2000001000b */
[----:B------:R-:W-:Y:S01]  /*0a60*/  LOP3.LUT R18, R18, 0xffff0000, RZ, 0xc0, !PT ;  /* 0xffff000012127812 */ /* 0x000fe200078ec0ff */
[----:B------:R-:W-:Y:S01]  /*0a70*/  FFMA.FTZ R4, R7, R10, R4 ;  /* 0x0000000a07047223 */ /* 0x000fe20000010004 */
[----:B------:R-:W-:Y:S01]  /*0a80*/  SHF.L.U32 R7, R15, 0x10, RZ ;  /* 0x000000100f077819 */ /* 0x000fe200000006ff */
[----:B------:R-:W-:-:S02]  /*0a90*/  IMAD.U32 R6, R19, 0x10000, RZ ;  /* 0x0001000013067824 */ /* 0x000fc400078e00ff */
[----:B------:R-:W-:Y:S01]  /*0aa0*/  FFMA.FTZ R5, R18, R14, R5 ;  /* 0x0000000e12057223 */ /* 0x000fe20000010005 */
[----:B------:R-:W-:-:S03]  /*0ab0*/  LOP3.LUT R15, R15, 0xffff0000, RZ, 0xc0, !PT ;  /* 0xffff00000f0f7812 */ /* 0x000fc600078ec0ff */
[----:B------:R-:W-:Y:S02]  /*0ac0*/  FFMA.FTZ R6, R6, R7, R5 ;  /* 0x0000000706067223 */ /* 0x000fe40000010005 */
[----:B------:R-:W0:Y:S01]  /*0ad0*/  SHFL.BFLY PT, R5, R4, 0x2, 0x1f ;  /* 0x0c401f0004057f89 */ /* 0x000e2200000e0000 */
[----:B------:R-:W-:-:S05]  /*0ae0*/  LOP3.LUT R19, R19, 0xffff0000, RZ, 0xc0, !PT ;  /* 0xffff000013137812 */ /* 0x000fca00078ec0ff */
[----:B------:R-:W-:-:S05]  /*0af0*/  FFMA.FTZ R6, R19, R15, R6 ;  /* 0x0000000f13067223 */ /* 0x000fca0000010006 */
[----:B------:R-:W1:Y:S01]  /*0b00*/  SHFL.BFLY PT, R7, R6, 0x2, 0x1f ;  /* 0x0c401f0006077f89 */ /* 0x000e6200000e0000 */
[----:B0-----:R-:W-:-:S05]  /*0b10*/  FADD.FTZ R9, R4, R5 ;  /* 0x0000000504097221 */ /* 0x001fca0000010000 */
[----:B------:R-:W0:Y:S01]  /*0b20*/  SHFL.BFLY PT, R10, R9, 0x1, 0x1f ;  /* 0x0c201f00090a7f89 */ /* 0x000e2200000e0000 */
[----:B-1----:R-:W-:Y:S01]  /*0b30*/  FADD.FTZ R7, R6, R7 ;  /* 0x0000000706077221 */ /* 0x002fe20000010000 */
[----:B------:R-:W-:-:S04]  /*0b40*/  IADD3 R5, R3, R0, RZ ;  /* 0x0000000003057210 */ /* 0x000fc80007ffe0ff */
[----:B------:R-:W1:Y:S01]  /*0b50*/  SHFL.BFLY PT, R8, R7, 0x1, 0x1f ;  /* 0x0c201f0007087f89 */ /* 0x000e6200000e0000 */
[----:B------:R-:W-:Y:S02]  /*0b60*/  LEA.HI R3, P1, R2, R5, RZ, 0x1e ;  /* 0x0000000502037211 */ /* 0x000fe4000783f0ff */
[----:B------:R-:W-:-:S04]  /*0b70*/  SHF.R.S32.HI R5, RZ, 0x1f, R5 ;  /* 0x0000001fff057819 */ /* 0x000fc80000011405 */
[----:B------:R-:W-:Y:S02]  /*0b80*/  IADD3.X R4, RZ, R5, RZ, P1, !PT ;  /* 0x00000005ff047210 */ /* 0x000fe40000ffe4ff */
[----:B------:R-:W-:Y:S01]  /*0b90*/  LEA R2, P1, R3, c[0x0][0x3c8], 0x2 ;  /* 0x0000f20003027a11 */ /* 0x000fe200078210ff */
[----:B0-----:R-:W-:-:S03]  /*0ba0*/  @!P0 FADD.FTZ R0, R9, R10 ;  /* 0x0000000a09008221 */ /* 0x001fc60000010000 */
[----:B------:R-:W-:Y:S01]  /*0bb0*/  LEA.HI.X R3, R3, c[0x0][0x3cc], R4, 0x2, P1 ;  /* 0x0000f30003037a11 */ /* 0x000fe200008f1404 */
[----:B------:R-:W-:-:S05]  /*0bc0*/  @!P0 FMUL.FTZ R5, R0, c[0x0][0x2d4] ;  /* 0x0000b50000058a20 */ /* 0x000fca0000410000 */
[----:B------:R0:W-:Y:S01]  /*0bd0*/  @!P0 STG.E [R2.64], R5 ;  /* 0x0000000502008986 */ /* 0x0001e2000c101904 */
[----:B-1----:R-:W-:Y:S01]  /*0be0*/  FADD.FTZ R8, R7, R8 ;  /* 0x0000000807087221 */ /* 0x002fe20000010000 */
[----:B------:R-:W-:Y:S06]  /*0bf0*/  @P0 EXIT ;  /* 0x000000000000094d */ /* 0x000fec0003800000 */
[----:B0-----:R-:W-:-:S05]  /*0c00*/  FMUL.FTZ R5, R8, c[0x0][0x2d4] ;  /* 0x0000b50008057a20 */ /* 0x001fca0000410000 */
[----:B------:R-:W-:Y:S01]  /*0c10*/  STG.E [R2.64+0x100], R5 ;  /* 0x0001000502007986 */ /* 0x000fe2000c101904 */
[----:B------:R-:W-:Y:S05]  /*0c20*/  EXIT ;  /* 0x000000000000794d */ /* 0x000fea0003800000 */
.L_x_788:
        /* <DEDUP_REMOVED lines=13> */
.L_x_1346:


//--------------------- .text._ZN5flash25flash_bwd_dot_do_o_kernelILb1E23Flash_bwd_kernel_traitsILi32ELi128ELi128ELi8ELi4ELi4ELi4ELb1ELb0EN7cutlass10bfloat16_tE19Flash_kernel_traitsILi32ELi128ELi128ELi8ES3_EEEEvNS_16Flash_bwd_paramsE --------------------------
	.section	.text._ZN5flash25flash_bwd_dot_do_o_kernelILb1E23Flash_bwd_kernel_traitsILi32ELi128ELi128ELi8ELi4ELi4ELi4ELb1ELb0EN7cutlass10bfloat16_tE19Flash_kernel_traitsILi32ELi128ELi128ELi8ES3_EEEEvNS_16Flash_bwd_paramsE,"ax",@progbits
	.sectioninfo	@"SHI_REGISTERS=34"
	.align	128
        .global         _ZN5flash25flash_bwd_dot_do_o_kernelILb1E23Flash_bwd_kernel_traitsILi32ELi128ELi128ELi8ELi4ELi4ELi4ELb1ELb0EN7cutlass10bfloat16_tE19Flash_kernel_traitsILi32ELi128ELi128ELi8ES3_EEEEvNS_16Flash_bwd_paramsE
        .type           _ZN5flash25flash_bwd_dot_do_o_kernelILb1E23Flash_bwd_kernel_traitsILi32ELi128ELi128ELi8ELi4ELi4ELi4ELb1ELb0EN7cutlass10bfloat16_tE19Flash_kernel_traitsILi32ELi128ELi128ELi8ES3_EEEEvNS_16Flash_bwd_paramsE,@function
        .size           _ZN5flash25flash_bwd_dot_do_o_kernelILb1E23Flash_bwd_kernel_traitsILi32ELi128ELi128ELi8ELi4ELi4ELi4ELb1ELb0EN7cutlass10bfloat16_tE19Flash_kernel_traitsILi32ELi128ELi128ELi8ES3_EEEEvNS_16Flash_bwd_paramsE,(.L_x_1347 - _ZN5flash25flash_bwd_dot_do_o_kernelILb1E23Flash_bwd_kernel_traitsILi32ELi128ELi128ELi8ELi4ELi4ELi4ELb1ELb0EN7cutlass10bfloat16_tE19Flash_kernel_traitsILi32ELi128ELi128ELi8ES3_EEEEvNS_16Flash_bwd_paramsE)
        .other          _ZN5flash25flash_bwd_dot_do_o_kernelILb1E23Flash_bwd_kernel_traitsILi32ELi128ELi128ELi8ELi4ELi4ELi4ELb1ELb0EN7cutlass10bfloat16_tE19Flash_kernel_traitsILi32ELi128ELi128ELi8ES3_EEEEvNS_16Flash_bwd_paramsE,@"STO_CUDA_ENTRY STV_DEFAULT"
_ZN5flash25flash_bwd_dot_do_o_kernelILb1E23Flash_bwd_kernel_traitsILi32ELi128ELi128ELi8ELi4ELi4ELi4ELb1ELb0EN7cutlass10bfloat16_tE19Flash_kernel_traitsILi32ELi128ELi128ELi8ES3_EEEEvNS_16Flash_bwd_paramsE:
.text._ZN5flash25flash_bwd_dot_do_o_kernelILb1E23Flash_bwd_kernel_traitsILi32ELi128ELi128ELi8ELi4ELi4ELi4ELb1ELb0EN7cutlass10bfloat16_tE19Flash_kernel_traitsILi32ELi128ELi128ELi8ES3_EEEEvNS_16Flash_bwd_paramsE:
        /* <DEDUP_REMOVED lines=19> */
[----:B------:R-:W-:Y:S01]  /*0130*/  ISETP.NE.AND P1, PT, R11, -0x1, PT ;  /* 0xffffffff0b00780c */ /* 0x000fe20003f25270 */
[C---:B------:R-:W-:Y:S01]  /*0140*/  IMAD.WIDE R2, R10.reuse, 0x80, RZ ;  /* 0x000000800a027825 */ /* 0x040fe200078e02ff */
[----:B------:R-:W-:Y:S01]  /*0150*/  MOV R20, c[0x0][0x1c0] ;  /* 0x0000700000147a02 */ /* 0x000fe20000000f00 */
[----:B------:R-:W-:Y:S01]  /*0160*/  ULDC.U8 UR6, c[0x0][0x328] ;  /* 0x0000ca0000067ab9 */ /* 0x000fe20000000000 */
[----:B------:R-:W-:Y:S01]  /*0170*/  SHF.R.S32.HI R14, RZ, 0x1f, R21 ;  /* 0x0000001fff0e7819 */ /* 0x000fe20000011415 */
[----:B------:R-:W-:Y:S01]  /*0180*/  IMAD.WIDE R24, R10, c[0x0][0x224], RZ ;  /* 0x000089000a187a25 */ /* 0x000fe200078e02ff */
[----:B------:R-:W-:Y:S02]  /*0190*/  SEL R0, R2, RZ, P0 ;  /* 0x000000ff02007207 */ /* 0x000fe40000000000 */
[----:B------:R-:W-:Y:S01]  /*01a0*/  SEL R5, R3, RZ, P0 ;  /* 0x000000ff03057207 */ /* 0x000fe20000000000 */
[----:B------:R-:W-:-:S04]  /*01b0*/  IMAD.WIDE R30, R20, c[0x0][0x22c], RZ ;  /* 0x00008b00141e7a25 */ /* 0x000fc800078e02ff */
[--C-:B------:R-:W-:Y:S01]  /*01c0*/  @!P1 SHF.R.S32.HI R4, RZ, 0x1f, R10.reuse ;  /* 0x0000001fff049819 */ /* 0x100fe2000001140a */
[C---:B------:R-:W-:Y:S01]  /*01d0*/  @P1 IMAD.WIDE.U32 R2, R11.reuse, c[0x0][0x1e8], RZ ;  /* 0x00007a000b021a25 */ /* 0x040fe200078e00ff */
[----:B------:R-:W-:Y:S02]  /*01e0*/  @!P1 SHF.R.S32.HI R19, RZ, 0x1f, R10 ;  /* 0x0000001fff139819 */ /* 0x000fe4000001140a */
[----:B------:R-:W-:Y:S01]  /*01f0*/  @P1 MOV R23, R11 ;  /* 0x0000000b00171202 */ /* 0x000fe20000000f00 */
[----:B------:R-:W-:Y:S02]  /*0200*/  @!P1 IMAD R9, R4, c[0x0][0x368], RZ ;  /* 0x0000da0004099a24 */ /* 0x000fe400078e02ff */
[----:B------:R-:W-:Y:S01]  /*0210*/  @P1 IMAD R8, R11, c[0x0][0x1ec], R3 ;  /* 0x00007b000b081a24 */ /* 0x000fe200078e0203 */
[----:B------:R-:W-:Y:S01]  /*0220*/  SHF.R.S32.HI R3, RZ, 0x1f, R20 ;  /* 0x0000001fff037819 */ /* 0x000fe20000011414 */
[----:B------:R-:W-:Y:S02]  /*0230*/  @P1 IMAD.MOV.U32 R12, RZ, RZ, R2 ;  /* 0x000000ffff0c1224 */ /* 0x000fe400078e0002 */
[----:B------:R-:W-:-:S02]  /*0240*/  IMAD R2, R25, c[0x0][0x1c0], RZ ;  /* 0x0000700019027a24 */ /* 0x000fc400078e02ff */
[----:B------:R-:W-:-:S04]  /*0250*/  @P1 IMAD.WIDE.U32 R6, R11, c[0x0][0x370], RZ ;  /* 0x0000dc000b061a25 */ /* 0x000fc800078e00ff */
[----:B------:R-:W-:Y:S02]  /*0260*/  @!P1 IMAD R19, R19, c[0x0][0x1e0], RZ ;  /* 0x0000780013139a24 */ /* 0x000fe400078e02ff */
[C---:B------:R-:W-:Y:S02]  /*0270*/  @!P1 IMAD R9, R10.reuse, c[0x0][0x36c], R9 ;  /* 0x0000db000a099a24 */ /* 0x040fe400078e0209 */
[----:B------:R-:W-:-:S04]  /*0280*/  @!P1 IMAD.WIDE.U32 R16, R10, c[0x0][0x368], RZ ;  /* 0x0000da000a109a25 */ /* 0x000fc800078e00ff */
[----:B------:R-:W-:Y:S02]  /*0290*/  IMAD R27, R24, R3, R2 ;  /* 0x00000003181b7224 */ /* 0x000fe400078e0202 */
[----:B------:R-:W-:Y:S02]  /*02a0*/  @P1 IMAD R7, R11, c[0x0][0x374], R7 ;  /* 0x0000dd000b071a24 */ /* 0x000fe400078e0207 */
[----:B------:R-:W-:-:S04]  /*02b0*/  @!P1 IMAD.WIDE.U32 R2, R10, c[0x0][0x1e0], RZ ;  /* 0x000078000a029a25 */ /* 0x000fc800078e00ff */
[----:B------:R-:W-:Y:S01]  /*02c0*/  @!P1 IMAD R19, R10, c[0x0][0x1e4], R19 ;  /* 0x000079000a139a24 */ /* 0x000fe200078e0213 */
[----:B------:R-:W-:Y:S01]  /*02d0*/  @!P1 MOV R12, R2 ;  /* 0x00000002000c9202 */ /* 0x000fe20000000f00 */
[----:B------:R-:W-:Y:S01]  /*02e0*/  @!P1 IMAD.IADD R7, R17, 0x1, R9 ;  /* 0x0000000111079824 */ /* 0x000fe200078e0209 */
[----:B------:R-:W-:Y:S01]  /*02f0*/  HFMA2.MMA R17, -RZ, RZ, 0, 0 ;  /* 0x00000000ff117435 */ /* 0x000fe200000001ff */
[----:B------:R-:W0:Y:S01]  /*0300*/  S2R R9, SR_CTAID.Z ;  /* 0x0000000000097919 */ /* 0x000e220000002700 */
[----:B------:R-:W-:Y:S01]  /*0310*/  @!P1 IMAD.IADD R8, R3, 0x1, R19 ;  /* 0x0000000103089824 */ /* 0x000fe200078e0213 */
[----:B------:R-:W-:Y:S01]  /*0320*/  IADD3 R19, P0, R21, R0, RZ ;  /* 0x0000000015137210 */ /* 0x000fe20007f1e0ff */
[----:B------:R-:W-:-:S04]  /*0330*/  IMAD.WIDE.U32 R24, R24, c[0x0][0x1c0], RZ ;  /* 0x0000700018187a25 */ /* 0x000fc800078e00ff */
[----:B------:R-:W-:Y:S01]  /*0340*/  IMAD.MOV.U32 R3, RZ, RZ, c[0x0][0x22c] ;  /* 0x00008b00ff037624 */ /* 0x000fe200078e00ff */
[----:B------:R-:W-:Y:S01]  /*0350*/  IADD3 R2, R25, R27, RZ ;  /* 0x0000001b19027210 */ /* 0x000fe20007ffe0ff */
[----:B------:R-:W-:Y:S02]  /*0360*/  @!P1 IMAD.MOV.U32 R23, RZ, RZ, -0x1 ;  /* 0xffffffffff179424 */ /* 0x000fe400078e00ff */
[----:B------:R-:W-:Y:S01]  /*0370*/  IMAD.X R5, R14, 0x1, R5, P0 ;  /* 0x000000010e057824 */ /* 0x000fe200000e0605 */
[----:B------:R-:W-:Y:S01]  /*0380*/  SHF.R.S32.HI R25, RZ, 0x1f, R3 ;  /* 0x0000001fff197819 */ /* 0x000fe20000011403 */
[----:B------:R-:W-:Y:S01]  /*0390*/  IMAD R4, R31, R23, RZ ;  /* 0x000000171f047224 */ /* 0x000fe200078e02ff */
[----:B------:R-:W1:Y:S01]  /*03a0*/  S2R R3, SR_TID.X ;  /* 0x0000000000037919 */ /* 0x000e620000002100 */
[----:B------:R-:W-:Y:S01]  /*03b0*/  ISETP.NE.AND P0, PT, RZ, UR6, PT ;  /* 0x00000006ff007c0c */ /* 0x000fe2000bf05270 */
[----:B------:R-:W-:Y:S01]  /*03c0*/  @P1 IMAD.MOV.U32 R15, RZ, RZ, R6 ;  /* 0x000000ffff0f1224 */ /* 0x000fe200078e0006 */
[----:B------:R-:W-:Y:S01]  /*03d0*/  @!P1 MOV R15, R16 ;  /* 0x00000010000f9202 */ /* 0x000fe20000000f00 */
[----:B------:R-:W-:-:S02]  /*03e0*/  IMAD R2, R2, c[0x0][0x22c], RZ ;  /* 0x00008b0002027a24 */ /* 0x000fc400078e02ff */
[----:B------:R-:W-:Y:S02]  /*03f0*/  IMAD R6, R5, R30, RZ ;  /* 0x0000001e05067224 */ /* 0x000fe400078e02ff */
[C---:B------:R-:W-:Y:S02]  /*0400*/  IMAD R17, R30.reuse, R17, R4 ;  /* 0x000000111e117224 */ /* 0x040fe400078e0204 */
[----:B------:R-:W-:Y:S02]  /*0410*/  IMAD R27, R25, R24, R2 ;  /* 0x00000018191b7224 */ /* 0x000fe400078e0202 */
[----:B------:R-:W-:-:S04]  /*0420*/  IMAD.WIDE.U32 R4, R30, R23, RZ ;  /* 0x000000171e047225 */ /* 0x000fc800078e00ff */
[----:B------:R-:W-:-:S04]  /*0430*/  IMAD.WIDE.U32 R24, R24, c[0x0][0x22c], RZ ;  /* 0x00008b0018187a25 */ /* 0x000fc800078e00ff */
[----:B------:R-:W-:Y:S01]  /*0440*/  IMAD R23, R31, R19, R6 ;  /* 0x000000131f177224 */ /* 0x000fe200078e0206 */
[----:B------:R-:W-:Y:S01]  /*0450*/  IADD3 R0, R25, R27, RZ ;  /* 0x0000001b19007210 */ /* 0x000fe20007ffe0ff */
[----:B0-----:R-:W-:Y:S01]  /*0460*/  IMAD R2, R9, c[0x0][0x22c], RZ ;  /* 0x00008b0009027a24 */ /* 0x001fe200078e02ff */
[----:B------:R-:W-:Y:S01]  /*0470*/  SEL R24, R24, R4, !P1 ;  /* 0x0000000418187207 */ /* 0x000fe20004800000 */
[----:B------:R-:W-:Y:S01]  /*0480*/  IMAD.WIDE.U32 R30, R19, R30, RZ ;  /* 0x0000001e131e7225 */ /* 0x000fe200078e00ff */
[----:B------:R-:W-:Y:S02]  /*0490*/  SHF.R.S32.HI R6, RZ, 0x1f, R9 ;  /* 0x0000001fff067819 */ /* 0x000fe40000011409 */
[----:B------:R-:W-:Y:S01]  /*04a0*/  SHF.R.S32.HI R25, RZ, 0x1f, R2 ;  /* 0x0000001fff197819 */ /* 0x000fe20000011402 */
[----:B------:R-:W-:Y:S01]  /*04b0*/  @P1 IMAD.IADD R0, R5, 0x1, R17 ;  /* 0x0000000105001824 */ /* 0x000fe200078e0211 */
[----:B------:R-:W-:Y:S01]  /*04c0*/  IADD3 R26, R31, R23, RZ ;  /* 0x000000171f1a7210 */ /* 0x000fe20007ffe0ff */
[----:B------:R-:W-:Y:S05]  /*04d0*/  @!P0 BRA `(.L_x_789) ;  /* 0x0000007000008947 */ /* 0x000fea0003800000 */
[----:B-1----:R-:W-:Y:S01]  /*04e0*/  @!P1 IMAD R11, R10, c[0x0][0x224], RZ ;  /* 0x000089000a0b9a24 */ /* 0x002fe200078e02ff */
[----:B------:R-:W-:Y:S01]  /*04f0*/  MOV R4, 0x80 ;  /* 0x0000008000047802 */ /* 0x000fe20000000f00 */
[----:B------:R-:W-:-:S03]  /*0500*/  IMAD.MOV.U32 R5, RZ, RZ, c[0x0][0x210] ;  /* 0x00008400ff057624 */ /* 0x000fc600078e00ff */
[----:B------:R-:W-:Y:S01]  /*0510*/  LEA R10, R10, R11, 0x7 ;  /* 0x0000000b0a0a7211 */ /* 0x000fe200078e38ff */
[----:B------:R-:W-:-:S04]  /*0520*/  IMAD R4, R4, R5, c[0x0][0x234] ;  /* 0x00008d0004047624 */ /* 0x000fc800078e0205 */
[----:B------:R-:W-:Y:S01]  /*0530*/  IMAD R27, R4, R9, R10 ;  /* 0x00000009041b7224 */ /* 0x000fe200078e020a */
[----:B------:R-:W-:Y:S05]  /*0540*/  BRA `(.L_x_790) ;  /* 0x0000002000007947 */ /* 0x000fea0003800000 */
.L_x_789:
[----:B-1----:R-:W-:-:S04]  /*0550*/  IMAD R10, R10, c[0x0][0x1c0], R9 ;  /* 0x000070000a0a7a24 */ /* 0x002fc800078e0209 */
[----:B------:R-:W-:Y:S02]  /*0560*/  IMAD R27, R10, c[0x0][0x224], RZ ;  /* 0x000089000a1b7a24 */ /* 0x000fe400078e02ff */
.L_x_790:
[----:B------:R-:W-:Y:S01]  /*0570*/  SHF.R.S32.HI R28, RZ, 0x1f, R3 ;  /* 0x0000001fff1c7819 */ /* 0x000fe20000011403 */
[----:B------:R-:W-:-:S03]  /*0580*/  IMAD R18, R14, c[0x0][0x370], RZ ;  /* 0x0000dc000e127a24 */ /* 0x000fc600078e02ff */
[----:B------:R-:W-:Y:S01]  /*0590*/  LEA.HI R16, R28, R3, RZ, 0x2 ;  /* 0x000000031c107211 */ /* 0x000fe200078f10ff */
[----:B------:R-:W-:-:S03]  /*05a0*/  IMAD R18, R21, c[0x0][0x374], R18 ;  /* 0x0000dd0015127a24 */ /* 0x000fc600078e0212 */
[----:B------:R-:W-:-:S04]  /*05b0*/  LOP3.LUT R4, R16, 0x1ffffffc, RZ, 0xc0, !PT ;  /* 0x1ffffffc10047812 */ /* 0x000fc800078ec0ff */
[----:B------:R-:W-:-:S05]  /*05c0*/  IADD3 R4, -R4, R3, RZ ;  /* 0x0000000304047210 */ /* 0x000fca0007ffe1ff */
[----:B------:R-:W-:-:S05]  /*05d0*/  IMAD.SHL.U32 R4, R4, 0x8, RZ ;  /* 0x0000000804047824 */ /* 0x000fca00078e00ff */
[----:B------:R-:W-:Y:S02]  /*05e0*/  SHF.R.S32.HI R5, RZ, 0x1f, R4 ;  /* 0x0000001fff057819 */ /* 0x000fe40000011404 */
[----:B------:R-:W-:-:S03]  /*05f0*/  ISETP.GE.AND P0, PT, R4, c[0x0][0x220], PT ;  /* 0x0000880004007a0c */ /* 0x000fc60003f06270 */
[----:B------:R-:W-:-:S04]  /*0600*/  IMAD.WIDE.U32 R10, R21, c[0x0][0x370], R4 ;  /* 0x0000dc00150a7a25 */ /* 0x000fc800078e0004 */
[----:B------:R-:W-:Y:S01]  /*0610*/  IMAD.WIDE.U32 R4, R21, c[0x0][0x1e8], R4 ;  /* 0x00007a0015047a25 */ /* 0x000fe200078e0004 */
[----:B------:R-:W-:-:S04]  /*0620*/  IADD3 R10, P1, R15, R10, RZ ;  /* 0x0000000a0f0a7210 */ /* 0x000fc80007f3e0ff */
[----:B------:R-:W-:Y:S02]  /*0630*/  IADD3.X R11, R7, R11, R18, P1, !PT ;  /* 0x0000000b070b7210 */ /* 0x000fe40000ffe412 */
[----:B------:R-:W-:Y:S02]  /*0640*/  IADD3 R7, -R21, R13, RZ ;  /* 0x0000000d15077210 */ /* 0x000fe40007ffe1ff */
[----:B------:R-:W-:Y:S01]  /*0650*/  SHF.R.S32.HI R13, RZ, 0x2, R16 ;  /* 0x00000002ff0d7819 */ /* 0x000fe20000011410 */
[----:B------:R-:W-:Y:S01]  /*0660*/  IMAD R16, R14, c[0x0][0x1e8], RZ ;  /* 0x00007a000e107a24 */ /* 0x000fe200078e02ff */
[----:B------:R-:W-:Y:S01]  /*0670*/  IADD3 R4, P2, R12, R4, RZ ;  /* 0x000000040c047210 */ /* 0x000fe20007f5e0ff */
[----:B------:R-:W-:Y:S01]  /*0680*/  IMAD R14, R6, c[0x0][0x378], RZ ;  /* 0x0000de00060e7a24 */ /* 0x000fe200078e02ff */
[----:B------:R-:W-:Y:S01]  /*0690*/  ISETP.LT.AND P1, PT, R13, R7, !P0 ;  /* 0x000000070d00720c */ /* 0x000fe20004721270 */
[----:B------:R-:W-:Y:S02]  /*06a0*/  IMAD R17, R21, c[0x0][0x1ec], R16 ;  /* 0x00007b0015117a24 */ /* 0x000fe400078e0210 */
[C---:B------:R-:W-:Y:S01]  /*06b0*/  IMAD R15, R9.reuse, c[0x0][0x37c], R14 ;  /* 0x0000df00090f7a24 */ /* 0x040fe200078e020e */
[----:B------:R-:W-:Y:S01]  /*06c0*/  SHF.R.S32.HI R14, RZ, 0x1f, R13 ;  /* 0x0000001fff0e7819 */ /* 0x000fe2000001140d */
[----:B------:R-:W-:Y:S01]  /*06d0*/  IMAD.WIDE.U32 R10, R9, c[0x0][0x378], R10 ;  /* 0x0000de00090a7a25 */ /* 0x000fe200078e000a */
[----:B------:R-:W-:-:S02]  /*06e0*/  IADD3.X R5, R8, R5, R17, P2, !PT ;  /* 0x0000000508057210 */ /* 0x000fc400017fe411 */
[----:B------:R-:W-:Y:S02]  /*06f0*/  IADD3 R8, R13, 0x40, RZ ;  /* 0x000000400d087810 */ /* 0x000fe40007ffe0ff */
[----:B------:R-:W-:Y:S01]  /*0700*/  IADD3 R11, R11, R15, RZ ;  /* 0x0000000f0b0b7210 */ /* 0x000fe20007ffe0ff */
[----:B------:R-:W-:Y:S01]  /*0710*/  IMAD.WIDE.U32 R4, R9, c[0x0][0x1f0], R4 ;  /* 0x00007c0009047a25 */ /* 0x000fe200078e0004 */
[----:B------:R-:W-:-:S03]  /*0720*/  ISETP.LT.AND P0, PT, R8, R7, !P0 ;  /* 0x000000070800720c */ /* 0x000fc60004701270 */
[----:B------:R-:W-:Y:S02]  /*0730*/  @P1 IMAD R12, R14, c[0x0][0x370], RZ ;  /* 0x0000dc000e0c1a24 */ /* 0x000fe400078e02ff */
[----:B------:R-:W-:Y:S02]  /*0740*/  IMAD R8, R6, c[0x0][0x1f0], RZ ;  /* 0x00007c0006087a24 */ /* 0x000fe400078e02ff */
[C---:B------:R-:W-:Y:S02]  /*0750*/  @P1 IMAD R17, R13.reuse, c[0x0][0x374], R12 ;  /* 0x0000dd000d111a24 */ /* 0x040fe400078e020c */
[----:B------:R-:W-:-:S04]  /*0760*/  @P1 IMAD.WIDE.U32 R6, R13, c[0x0][0x370], R10 ;  /* 0x0000dc000d061a25 */ /* 0x000fc800078e000a */
[----:B------:R-:W-:Y:S01]  /*0770*/  IMAD R15, R9, c[0x0][0x1f4], R8 ;  /* 0x00007d00090f7a24 */ /* 0x000fe200078e0208 */
[----:B------:R-:W-:Y:S01]  /*0780*/  @P1 LEA R8, P2, R6, c[0x0][0x330], 0x1 ;  /* 0x0000cc0006081a11 */ /* 0x000fe200078408ff */
[----:B------:R-:W-:-:S05]  /*0790*/  @P1 IMAD.IADD R7, R7, 0x1, R17 ;  /* 0x0000000107071824 */ /* 0x000fca00078e0211 */
[----:B------:R-:W-:Y:S01]  /*07a0*/  @P1 LEA.HI.X R9, R6, c[0x0][0x334], R7, 0x1, P2 ;  /* 0x0000cd0006091a11 */ /* 0x000fe200010f0c07 */
[----:B------:R-:W-:Y:S01]  /*07b0*/  @P1 IMAD.MOV.U32 R6, RZ, RZ, R4 ;  /* 0x000000ffff061224 */ /* 0x000fe200078e0004 */
[----:B------:R-:W-:Y:S02]  /*07c0*/  @P0 IADD3 R16, P2, R13, 0x40, RZ ;  /* 0x000000400d100810 */ /* 0x000fe40007f5e0ff */
[----:B------:R-:W-:Y:S02]  /*07d0*/  IADD3 R7, R5, R15, RZ ;  /* 0x0000000f05077210 */ /* 0x000fe40007ffe0ff */
[----:B------:R-:W-:Y:S01]  /*07e0*/  @P0 IADD3.X R12, RZ, R14, RZ, P2, !PT ;  /* 0x0000000eff0c0210 */ /* 0x000fe200017fe4ff */
[----:B------:R-:W-:Y:S01]  /*07f0*/  @P0 IMAD.WIDE.U32 R10, R16, c[0x0][0x370], R10 ;  /* 0x0000dc00100a0a25 */ /* 0x000fe200078e000a */
[----:B------:R-:W-:Y:S02]  /*0800*/  @P0 IADD3 R15, P2, R13, 0x40, RZ ;  /* 0x000000400d0f0810 */ /* 0x000fe40007f5e0ff */
[----:B------:R-:W-:Y:S01]  /*0810*/  @P0 MOV R5, R7 ;  /* 0x0000000700050202 */ /* 0x000fe20000000f00 */
[----:B------:R-:W-:-:S02]  /*0820*/  @P0 IMAD R17, R12, c[0x0][0x370], RZ ;  /* 0x0000dc000c110a24 */ /* 0x000fc400078e02ff */
[----:B------:R-:W-:-:S04]  /*0830*/  @P1 IMAD.WIDE.U32 R6, R13, c[0x0][0x1e8], R6 ;  /* 0x00007a000d061a25 */ /* 0x000fc800078e0006 */
[----:B------:R-:W-:Y:S01]  /*0840*/  @P0 IMAD R12, R16, c[0x0][0x374], R17 ;  /* 0x0000dd00100c0a24 */ /* 0x000fe200078e0211 */
[----:B------:R-:W-:Y:S01]  /*0850*/  @P0 IADD3.X R16, RZ, R14, RZ, P2, !PT ;  /* 0x0000000eff100210 */ /* 0x000fe200017fe4ff */
[----:B------:R-:W-:Y:S02]  /*0860*/  @P1 IMAD R14, R14, c[0x0][0x1e8], RZ ;  /* 0x00007a000e0e1a24 */ /* 0x000fe400078e02ff */
[----:B------:R-:W-:Y:S02]  /*0870*/  @P0 IMAD.IADD R11, R11, 0x1, R12 ;  /* 0x000000010b0b0824 */ /* 0x000fe400078e020c */
[----:B------:R-:W-:Y:S02]  /*0880*/  @P0 IMAD R16, R16, c[0x0][0x1e8], RZ ;  /* 0x00007a0010100a24 */ /* 0x000fe400078e02ff */
[----:B------:R-:W-:Y:S02]  /*0890*/  @P1 IMAD R14, R13, c[0x0][0x1ec], R14 ;  /* 0x00007b000d0e1a24 */ /* 0x000fe400078e020e */
[C---:B------:R-:W-:Y:S01]  /*08a0*/  @P0 IMAD R13, R15.reuse, c[0x0][0x1ec], R16 ;  /* 0x00007b000f0d0a24 */ /* 0x040fe200078e0210 */
[----:B------:R-:W-:Y:S01]  /*08b0*/  @P0 LEA R16, P2, R10, c[0x0][0x330], 0x1 ;  /* 0x0000cc000a100a11 */ /* 0x000fe200078408ff */
[----:B------:R-:W-:Y:S01]  /*08c0*/  @P0 IMAD.WIDE.U32 R4, R15, c[0x0][0x1e8], R4 ;  /* 0x00007a000f040a25 */ /* 0x000fe200078e0004 */
[----:B------:R-:W-:-:S02]  /*08d0*/  @P1 IADD3 R7, R7, R14, RZ ;  /* 0x0000000e07071210 */ /* 0x000fc40007ffe0ff */
[----:B------:R-:W-:Y:S02]  /*08e0*/  @P0 LEA.HI.X R17, R10, c[0x0][0x334], R11, 0x1, P2 ;  /* 0x0000cd000a110a11 */ /* 0x000fe400010f0c0b */
[----:B------:R-:W-:Y:S02]  /*08f0*/  @P0 IADD3 R5, R5, R13, RZ ;  /* 0x0000000d05050210 */ /* 0x000fe40007ffe0ff */
[----:B------:R-:W-:Y:S02]  /*0900*/  @P1 LEA R12, P2, R6, c[0x0][0x1d0], 0x1 ;  /* 0x00007400060c1a11 */ /* 0x000fe400078408ff */
[----:B------:R-:W-:Y:S02]  /*0910*/  @P0 LEA R22, P3, R4, c[0x0][0x1d0], 0x1 ;  /* 0x0000740004160a11 */ /* 0x000fe400078608ff */
[----:B------:R-:W-:Y:S02]  /*0920*/  @P1 LEA.HI.X R13, R6, c[0x0][0x1d4], R7, 0x1, P2 ;  /* 0x00007500060d1a11 */ /* 0x000fe400010f0c07 */
[----:B------:R-:W-:Y:S01]  /*0930*/  @P0 LEA.HI.X R23, R4, c[0x0][0x1d4], R5, 0x1, P3 ;  /* 0x0000750004170a11 */ /* 0x000fe200018f0c05 */
[----:B------:R-:W-:Y:S01]  /*0940*/  CS2R R6, SRZ ;  /* 0x0000000000067805 */ /* 0x000fe2000001ff00 */
[----:B------:R-:W-:Y:S01]  /*0950*/  CS2R R4, SRZ ;  /* 0x0000000000047805 */ /* 0x000fe2000001ff00 */
[----:B------:R-:W-:-:S05]  /*0960*/  CS2R R10, SRZ ;  /* 0x00000000000a7805 */ /* 0x000fca000001ff00 */
[----:B------:R0:W2:Y:S02]  /*0970*/  @P1 LDG.E.128 R4, [R8.64] ;  /* 0x0000000408041981 */ /* 0x0000a4000c1e1d00 */
[----:B0-----:R-:W-:-:S06]  /*0980*/  CS2R R8, SRZ ;  /* 0x0000000000087805 */ /* 0x001fcc000001ff00 */
[----:B------:R0:W3:Y:S01]  /*0990*/  @P1 LDG.E.128 R8, [R12.64] ;  /* 0x000000040c081981 */ /* 0x0000e2000c1e1d00 */
[----:B------:R-:W-:Y:S01]  /*09a0*/  CS2R R18, SRZ ;  /* 0x0000000000127805 */ /* 0x000fe2000001ff00 */
[----:B0-----:R-:W-:Y:S01]  /*09b0*/  CS2R R12, SRZ ;  /* 0x00000000000c7805 */ /* 0x001fe2000001ff00 */
[C---:B--2---:R-:W-:Y:S01]  /*09c0*/  LOP3.LUT R14, R4.reuse, 0xffff0000, RZ, 0xc0, !PT ;  /* 0xffff0000040e7812 */ /* 0x044fe200078ec0ff */
[----:B------:R-:W-:Y:S01]  /*09d0*/  IMAD.U32 R4, R4, 0x10000, RZ ;  /* 0x0001000004047824 */ /* 0x000fe200078e00ff */
[----:B---3--:R-:W-:-:S05]  /*09e0*/  LOP3.LUT R15, R8, 0xffff0000, RZ, 0xc0, !PT ;  /* 0xffff0000080f7812 */ /* 0x008fca00078ec0ff */
[----:B------:R-:W-:Y:S01]  /*09f0*/  FMUL.FTZ R14, R14, R15 ;  /* 0x0000000f0e0e7220 */ /* 0x000fe20000410000 */
[----:B------:R-:W-:-:S05]  /*0a00*/  SHF.L.U32 R15, R8, 0x10, RZ ;  /* 0x00000010080f7819 */ /* 0x000fca00000006ff */
[----:B------:R-:W-:Y:S01]  /*0a10*/  FFMA.FTZ R14, R4, R15, R14 ;  /* 0x0000000f040e7223 */ /* 0x000fe2000001000e */
[----:B------:R-:W-:Y:S01]  /*0a20*/  SHF.L.U32 R4, R5, 0x10, RZ ;  /* 0x0000001005047819 */ /* 0x000fe200000006ff */
[----:B------:R-:W-:Y:S01]  /*0a30*/  IMAD.U32 R15, R9, 0x10000, RZ ;  /* 0x00010000090f7824 */ /* 0x000fe200078e00ff */
[----:B------:R-:W-:-:S03]  /*0a40*/  LOP3.LUT R5, R5, 0xffff0000, RZ, 0xc0, !PT ;  /* 0xffff000005057812 */ /* 0x000fc600078ec0ff */
[----:B------:R-:W-:Y:S01]  /*0a50*/  FFMA.FTZ R14, R4, R15, R14 ;  /* 0x0000000f040e7223 */ /* 0x000fe2000001000e */
[----:B------:R-:W-:Y:S02]  /*0a60*/  LOP3.LUT R4, R9, 0xffff0000, RZ, 0xc0, !PT ;  /* 0xffff000009047812 */ /* 0x000fe400078ec0ff */
[----:B------:R-:W-:-:S03]  /*0a70*/  LOP3.LUT R9, R10, 0xffff0000, RZ, 0xc0, !PT ;  /* 0xffff00000a097812 */ /* 0x000fc600078ec0ff */
[----:B------:R-:W-:Y:S01]  /*0a80*/  FFMA.FTZ R14, R5, R4, R14 ;  /* 0x00000004050e7223 */ /* 0x000fe2000001000e */
[----:B------:R-:W-:Y:S02]  /*0a90*/  SHF.L.U32 R4, R6, 0x10, RZ ;  /* 0x0000001006047819 */ /* 0x000fe400000006ff */
[----:B------:R-:W-:Y:S02]  /*0aa0*/  SHF.L.U32 R5, R10, 0x10, RZ ;  /* 0x000000100a057819 */ /* 0x000fe400000006ff */
[----:B------:R-:W-:-:S03]  /*0ab0*/  LOP3.LUT R6, R6, 0xffff0000, RZ, 0xc0, !PT ;  /* 0xffff000006067812 */ /* 0x000fc600078ec0ff */
[----:B------:R-:W-:Y:S01]  /*0ac0*/  FFMA.FTZ R4, R4, R5, R14 ;  /* 0x0000000504047223 */ /* 0x000fe2000001000e */
[----:B------:R-:W-:Y:S01]  /*0ad0*/  SHF.L.U32 R5, R11, 0x10, RZ ;  /* 0x000000100b057819 */ /* 0x000fe200000006ff */
[----:B------:R-:W-:Y:S02]  /*0ae0*/  CS2R R14, SRZ ;  /* 0x00000000000e7805 */ /* 0x000fe4000001ff00 */
[----:B------:R-:W-:Y:S02]  /*0af0*/  FFMA.FTZ R6, R6, R9, R4 ;  /* 0x0000000906067223 */ /* 0x000fe40000010004 */
[----:B------:R-:W-:Y:S02]  /*0b00*/  IMAD.U32 R4, R7, 0x10000, RZ ;  /* 0x0001000007047824 */ /* 0x000fe400078e00ff */
[----:B------:R0:W2:Y:S02]  /*0b10*/  @P0 LDG.E.128 R12, [R16.64] ;  /* 0x00000004100c0981 */ /* 0x0000a4000c1e1d00 */
[----:B------:R-:W-:Y:S01]  /*0b20*/  FFMA.FTZ R4, R4, R5, R6 ;  /* 0x0000000504047223 */ /* 0x000fe20000010006 */
[----:B0-----:R-:W-:-:S06]  /*0b30*/  CS2R R16, SRZ ;  /* 0x0000000000107805 */ /* 0x001fcc000001ff00 */
[----:B------:R-:W3:Y:S01]  /*0b40*/  @P0 LDG.E.128 R16, [R22.64] ;  /* 0x0000000416100981 */ /* 0x000ee2000c1e1d00 */
[----:B------:R-:W-:Y:S01]  /*0b50*/  LOP3.LUT R7, R7, 0xffff0000, RZ, 0xc0, !PT ;  /* 0xffff000007077812 */ /* 0x000fe200078ec0ff */
[----:B------:R-:W-:Y:S01]  /*0b60*/  IMAD R20, R20, c[0x0][0x22c], RZ ;  /* 0x00008b0014147a24 */ /* 0x000fe200078e02ff */
[----:B------:R-:W-:Y:S02]  /*0b70*/  LOP3.LUT R11, R11, 0xffff0000, RZ, 0xc0, !PT ;  /* 0xffff00000b0b7812 */ /* 0x000fe400078ec0ff */
[----:B------:R-:W-:Y:S02]  /*0b80*/  LEA.HI R28, R28, R3, RZ, 0x3 ;  /* 0x000000031c1c7211 */ /* 0x000fe400078f18ff */
[----:B------:R-:W-:Y:S01]  /*0b90*/  IADD3 R24, P0, P1, R30, R24, R2 ;  /* 0x000000181e187210 */ /* 0x000fe2000791e002 */
[----:B------:R-:W-:Y:S01]  /*0ba0*/  FFMA.FTZ R4, R7, R11, R4 ;  /* 0x0000000b07047223 */ /* 0x000fe20000010004 */
[----:B------:R-:W-:Y:S02]  /*0bb0*/  LOP3.LUT R2, R28, 0x3ffffff8, RZ, 0xc0, !PT ;  /* 0x3ffffff81c027812 */ /* 0x000fe400078ec0ff */
[----:B------:R-:W-:-:S02]  /*0bc0*/  SHF.R.S32.HI R28, RZ, 0x3, R28 ;  /* 0x00000003ff1c7819 */ /* 0x000fc4000001141c */
[----:B------:R-:W-:Y:S02]  /*0bd0*/  IADD3 R2, -R2, R3, RZ ;  /* 0x0000000302027210 */ /* 0x000fe40007ffe1ff */
[----:B------:R-:W-:Y:S02]  /*0be0*/  IADD3.X R0, R26, R0, R25, P0, P1 ;  /* 0x000000001a007210 */ /* 0x000fe400007e2419 */
[----:B------:R-:W-:Y:S02]  /*0bf0*/  SHF.L.U32 R9, R20, 0x3, RZ ;  /* 0x0000000314097819 */ /* 0x000fe400000006ff */
[C---:B--2---:R-:W-:Y:S02]  /*0c00*/  LOP3.LUT R6, R12.reuse, 0xffff0000, RZ, 0xc0, !PT ;  /* 0xffff00000c067812 */ /* 0x044fe400078ec0ff */
[----:B------:R-:W-:Y:S02]  /*0c10*/  SHF.L.U32 R12, R12, 0x10, RZ ;  /* 0x000000100c0c7819 */ /* 0x000fe400000006ff */
[----:B------:R-:W-:-:S02]  /*0c20*/  SHF.L.U32 R8, R13, 0x10, RZ ;  /* 0x000000100d087819 */ /* 0x000fc400000006ff */
[----:B------:R-:W-:Y:S02]  /*0c30*/  LOP3.LUT R13, R13, 0xffff0000, RZ, 0xc0, !PT ;  /* 0xffff00000d0d7812 */ /* 0x000fe400078ec0ff */
[C---:B---3--:R-:W-:Y:S01]  /*0c40*/  LOP3.LUT R5, R16.reuse, 0xffff0000, RZ, 0xc0, !PT ;  /* 0xffff000010057812 */ /* 0x048fe200078ec0ff */
[----:B------:R-:W-:Y:S01]  /*0c50*/  IMAD.U32 R16, R16, 0x10000, RZ ;  /* 0x0001000010107824 */ /* 0x000fe200078e00ff */
[----:B------:R-:W-:-:S03]  /*0c60*/  LOP3.LUT R10, R17, 0xffff0000, RZ, 0xc0, !PT ;  /* 0xffff0000110a7812 */ /* 0x000fc600078ec0ff */
[----:B------:R-:W-:Y:S01]  /*0c70*/  FMUL.FTZ R5, R5, R6 ;  /* 0x0000000605057220 */ /* 0x000fe20000410000 */
[----:B------:R-:W-:-:S03]  /*0c80*/  SHF.L.U32 R6, R17, 0x10, RZ ;  /* 0x0000001011067819 */ /* 0x000fc600000006ff */
[----:B------:R-:W-:-:S04]  /*0c90*/  FFMA.FTZ R5, R16, R12, R5 ;  /* 0x0000000c10057223 */ /* 0x000fc80000010005 */
[----:B------:R-:W-:Y:S01]  /*0ca0*/  FFMA.FTZ R5, R6, R8, R5 ;  /* 0x0000000806057223 */ /* 0x000fe20000010005 */
[----:B------:R-:W-:Y:S01]  /*0cb0*/  SHF.L.U32 R6, R18, 0x10, RZ ;  /* 0x0000001012067819 */ /* 0x000fe200000006ff */
[C---:B------:R-:W-:Y:S01]  /*0cc0*/  IMAD.U32 R8, R14.reuse, 0x10000, RZ ;  /* 0x000100000e087824 */ /* 0x040fe200078e00ff */
[----:B------:R-:W-:Y:S01]  /*0cd0*/  LOP3.LUT R14, R14, 0xffff0000, RZ, 0xc0, !PT ;  /* 0xffff00000e0e7812 */ /* 0x000fe200078ec0ff */
[----:B------:R-:W-:Y:S01]  /*0ce0*/  FFMA.FTZ R5, R10, R13, R5 ;  /* 0x0000000d0a057223 */ /* 0x000fe20000010005 */
[----:B------:R-:W-:Y:S02]  /*0cf0*/  LOP3.LUT R18, R18, 0xffff0000, RZ, 0xc0, !PT ;  /* 0xffff000012127812 */ /* 0x000fe400078ec0ff */
[----:B------:R-:W-:Y:S01]  /*0d00*/  LOP3.LUT R10, R19, 0xffff0000, RZ, 0xc0, !PT ;  /* 0xffff0000130a7812 */ /* 0x000fe200078ec0ff */
[----:B------:R-:W-:Y:S01]  /*0d10*/  FFMA.FTZ R5, R6, R8, R5 ;  /* 0x0000000806057223 */ /* 0x000fe20000010005 */
[----:B------:R-:W-:Y:S01]  /*0d20*/  SHF.L.U32 R8, R15, 0x10, RZ ;  /* 0x000000100f087819 */ /* 0x000fe200000006ff */
[----:B------:R-:W-:Y:S01]  /*0d30*/  IMAD.U32 R6, R19, 0x10000, RZ ;  /* 0x0001000013067824 */ /* 0x000fe200078e00ff */
[----:B------:R-:W-:Y:S01]  /*0d40*/  LOP3.LUT R15, R15, 0xffff0000, RZ, 0xc0, !PT ;  /* 0xffff00000f0f7812 */ /* 0x000fe200078ec0ff */
[----:B------:R-:W-:-:S04]  /*0d50*/  FFMA.FTZ R5, R18, R14, R5 ;  /* 0x0000000e12057223 */ /* 0x000fc80000010005 */
[----:B------:R-:W-:Y:S02]  /*0d60*/  FFMA.FTZ R5, R6, R8, R5 ;  /* 0x0000000806057223 */ /* 0x000fe40000010005 */
[----:B------:R-:W-:Y:S02]  /*0d70*/  IMAD.IADD R8, R21, 0x1, R27 ;  /* 0x0000000115087824 */ /* 0x000fe400078e021b */
[----:B------:R-:W-:Y:S02]  /*0d80*/  FFMA.FTZ R10, R10, R15, R5 ;  /* 0x0000000f0a0a7223 */ /* 0x000fe40000010005 */
[----:B------:R-:W0:Y:S04]  /*0d90*/  SHFL.BFLY PT, R5, R4, 0x2, 0x1f ;  /* 0x0c401f0004057f89 */ /* 0x000e2800000e0000 */
[----:B------:R-:W1:Y:S01]  /*0da0*/  SHFL.BFLY PT, R7, R10, 0x2, 0x1f ;  /* 0x0c401f000a077f89 */ /* 0x000e6200000e0000 */
[----:B0-----:R-:W-:Y:S01]  /*0db0*/  FADD.FTZ R6, R4, R5 ;  /* 0x0000000504067221 */ /* 0x001fe20000010000 */
[----:B------:R-:W-:Y:S01]  /*0dc0*/  SHF.L.U32 R5, R2, 0x2, RZ ;  /* 0x0000000202057819 */ /* 0x000fe200000006ff */
[----:B-1----:R-:W-:-:S03]  /*0dd0*/  FADD.FTZ R7, R10, R7 ;  /* 0x000000070a077221 */ /* 0x002fc60000010000 */
[----:B------:R-:W0:Y:S01]  /*0de0*/  SHFL.BFLY PT, R11, R6, 0x1, 0x1f ;  /* 0x0c201f00060b7f89 */ /* 0x000e2200000e0000 */
[----:B------:R-:W-:-:S03]  /*0df0*/  IMAD R5, R28, R20, R5 ;  /* 0x000000141c057224 */ /* 0x000fc600078e0205 */
[----:B------:R-:W1:Y:S02]  /*0e00*/  SHFL.BFLY PT, R10, R7, 0x1, 0x1f ;  /* 0x0c201f00070a7f89 */ /* 0x000e6400000e0000 */
[----:B------:R-:W-:-:S04]  /*0e10*/  IADD3 R4, P0, R5, R24, RZ ;  /* 0x0000001805047210 */ /* 0x000fc80007f1e0ff */
[----:B------:R-:W-:Y:S02]  /*0e20*/  LEA.HI.X.SX32 R5, R5, R0, 0x1, P0 ;  /* 0x0000000005057211 */ /* 0x000fe400000f0eff */
[C---:B------:R-:W-:Y:S02]  /*0e30*/  LEA R2, P1, R4.reuse, c[0x0][0x350], 0x2 ;  /* 0x0000d40004027a11 */ /* 0x040fe400078210ff */
[C---:B------:R-:W-:Y:S02]  /*0e40*/  LOP3.LUT P0, RZ, R3.reuse, 0x3, RZ, 0xc0, !PT ;  /* 0x0000000303ff7812 */ /* 0x040fe4000780c0ff */
[----:B------:R-:W-:Y:S02]  /*0e50*/  LEA.HI R0, P2, R3, R8, RZ, 0x1e ;  /* 0x0000000803007211 */ /* 0x000fe4000785f0ff */
[----:B------:R-:W-:Y:S02]  /*0e60*/  SHF.R.S32.HI R8, RZ, 0x1f, R8 ;  /* 0x0000001fff087819 */ /* 0x000fe40000011408 */
[----:B------:R-:W-:-:S02]  /*0e70*/  LEA.HI.X R3, R4, c[0x0][0x354], R5, 0x2, P1 ;  /* 0x0000d50004037a11 */ /* 0x000fc400008f1405 */
[----:B------:R-:W-:Y:S02]  /*0e80*/  IADD3.X R5, RZ, R8, RZ, P2, !PT ;  /* 0x00000008ff057210 */ /* 0x000fe400017fe4ff */
[----:B------:R-:W-:Y:S01]  /*0e90*/  LEA R4, P1, R0, c[0x0][0x3c8], 0x2 ;  /* 0x0000f20000047a11 */ /* 0x000fe200078210ff */
[----:B------:R-:W-:-:S03]  /*0ea0*/  IMAD.WIDE R8, R9, 0x10, R2 ;  /* 0x0000001009087825 */ /* 0x000fc600078e0202 */
[----:B------:R-:W-:Y:S01]  /*0eb0*/  LEA.HI.X R5, R0, c[0x0][0x3cc], R5, 0x2, P1 ;  /* 0x0000f30000057a11 */ /* 0x000fe200008f1405 */
[----:B0-----:R-:W-:Y:S02]  /*0ec0*/  @!P0 FADD.FTZ R0, R6, R11 ;  /* 0x0000000b06008221 */ /* 0x001fe40000010000 */
[----:B-1----:R-:W-:Y:S02]  /*0ed0*/  FADD.FTZ R10, R7, R10 ;  /* 0x0000000a070a7221 */ /* 0x002fe40000010000 */
[----:B------:R-:W-:-:S04]  /*0ee0*/  IMAD.WIDE R6, R20, 0x80, R8 ;  /* 0x0000008014067825 */ /* 0x000fc800078e0208 */
[----:B------:R-:W-:Y:S02]  /*0ef0*/  @!P0 FMUL.FTZ R11, R0, c[0x0][0x2d4] ;  /* 0x0000b500000b8a20 */ /* 0x000fe40000410000 */
[----:B------:R-:W-:Y:S02]  /*0f00*/  FMUL.FTZ R13, R10, c[0x0][0x2d4] ;  /* 0x0000b5000a0d7a20 */ /* 0x000fe40000410000 */
[----:B------:R-:W-:Y:S01]  /*0f10*/  IMAD.WIDE R20, R20, 0x80, R6 ;  /* 0x0000008014147825 */ /* 0x000fe200078e0206 */
[----:B------:R-:W-:Y:S04]  /*0f20*/  @!P0 STG.E [R4.64], R11 ;  /* 0x0000000b04008986 */ /* 0x000fe8000c101904 */
[----:B------:R-:W-:Y:S04]  /*0f30*/  @!P0 STG.E [R4.64+0x100], R13 ;  /* 0x0001000d04008986 */ /* 0x000fe8000c101904 */
[----:B------:R-:W-:Y:S04]  /*0f40*/  STG.E.128 [R2.64], RZ ;  /* 0x000000ff02007986 */ /* 0x000fe8000c101d04 */
[----:B------:R-:W-:Y:S04]  /*0f50*/  STG.E.128 [R8.64], RZ ;  /* 0x000000ff08007986 */ /* 0x000fe8000c101d04 */
[----:B------:R-:W-:Y:S04]  /*0f60*/  STG.E.128 [R6.64], RZ ;  /* 0x000000ff06007986 */ /* 0x000fe8000c101d04 */
[----:B------:R-:W-:Y:S01]  /*0f70*/  STG.E.128 [R20.64], RZ ;  /* 0x000000ff14007986 */ /* 0x000fe2000c101d04 */
[----:B------:R-:W-:Y:S05]  /*0f80*/  EXIT ;  /* 0x000000000000794d */ /* 0x000fea0003800000 */
.L_x_791:
        /* <DEDUP_REMOVED lines=15> */
.L_x_1347:


//--------------------- .text._ZN5flash27flash_bwd_convert_dq_kernelI23Flash_bwd_kernel_traitsILi32ELi128ELi128ELi8ELi4ELi4ELi4ELb0ELb0EN7cutlass10bfloat16_tE19Flash_kernel_traitsILi32ELi128ELi128ELi8ES3_EEEEvNS_16Flash_bwd_paramsEi --------------------------
	.section	.text._ZN5flash27flash_bwd_convert_dq_kernelI23Flash_bwd_kernel_traitsILi32ELi128ELi128ELi8ELi4ELi4ELi4ELb0ELb0EN7cutlass10bfloat16_tE19Flash_kernel_traitsILi32ELi128ELi128ELi8ES3_EEEEvNS_16Flash_bwd_paramsEi,"ax",@progbits
	.sectioninfo	@"SHI_REGISTERS=48"
	.align	128
        .global         _ZN5flash27flash_bwd_convert_dq_kernelI23Flash_bwd_kernel_traitsILi32ELi128ELi128ELi8ELi4ELi4ELi4ELb0ELb0EN7cutlass10bfloat16_tE19Flash_kernel_traitsILi32ELi128ELi128ELi8ES3_EEEEvNS_16Flash_bwd_paramsEi
        .type           _ZN5flash27flash_bwd_convert_dq_kernelI23Flash_bwd_kernel_traitsILi32ELi128ELi128ELi8ELi4ELi4ELi4ELb0ELb0EN7cutlass10bfloat16_tE19Flash_kernel_traitsILi32ELi128ELi128ELi8ES3_EEEEvNS_16Flash_bwd_paramsEi,@function
        .size           _ZN5flash27flash_bwd_convert_dq_kernelI23Flash_bwd_kernel_traitsILi32ELi128ELi128ELi8ELi4ELi4ELi4ELb0ELb0EN7cutlass10bfloat16_tE19Flash_kernel_traitsILi32ELi128ELi128ELi8ES3_EEEEvNS_16Flash_bwd_paramsEi,(.L_x_1348 - _ZN5flash27flash_bwd_convert_dq_kernelI23Flash_bwd_kernel_traitsILi32ELi128ELi128ELi8ELi4ELi4ELi4ELb0ELb0EN7cutlass10bfloat16_tE19Flash_kernel_traitsILi32ELi128ELi128ELi8ES3_EEEEvNS_16Flash_bwd_paramsEi)
        .other          _ZN5flash27flash_bwd_convert_dq_kernelI23Flash_bwd_kernel_traitsILi32ELi128ELi128ELi8ELi4ELi4ELi4ELb0ELb0EN7cutlass10bfloat16_tE19Flash_kernel_traitsILi32ELi128ELi128ELi8ES3_EEEEvNS_16Flash_bwd_paramsEi,@"STO_CUDA_ENTRY STV_DEFAULT"
_ZN5flash27flash_bwd_convert_dq_kernelI23Flash_bwd_kernel_traitsILi32ELi128ELi128ELi8ELi4ELi4ELi4ELb0ELb0EN7cutlass10bfloat16_tE19Flash_kernel_traitsILi32ELi128ELi128ELi8ES3_EEEEvNS_16Flash_bwd_paramsEi:
.text._ZN5flash27flash_bwd_convert_dq_kernelI23Flash_bwd_kernel_traitsILi32ELi128ELi128ELi8ELi4ELi4ELi4ELb0ELb0EN7cutlass10bfloat16_tE19Flash_kernel_traitsILi32ELi128ELi128ELi8ES3_EEEEvNS_16Flash_bwd_paramsEi:
        /* <DEDUP_REMOVED lines=154> */
.L_x_794:
        /* <DEDUP_REMOVED lines=105> */
.L_x_793:
        /* <DEDUP_REMOVED lines=50> */
.L_x_792:
        /* <DEDUP_REMOVED lines=65> */
.L_x_796:
[----:B------:R-:W-:Y:S05]  /*1760*/  BSYNC B0 ;  /* 0x0000000000007941 */ /* 0x000fea0003800000 */
.L_x_795:
        /* <DEDUP_REMOVED lines=13> */
.L_x_797:
        /* <DEDUP_REMOVED lines=12> */
.L_x_1348:


//--------------------- .text._ZN5flash44flash_bwd_dq_dk_dv_loop_seqk_parallel_kernelI23Flash_bwd_kernel_traitsILi32ELi128ELi128ELi8ELi4ELi4ELi4ELb0ELb0EN7cutlass10bfloat16_tE19Flash_kernel_traitsILi32ELi128ELi128ELi8ES3_EELb1ELb0ELb0ELb0ELb0ELb1ELb0EEEvNS_16Flash_bwd_paramsE --------------------------
	.section	.text._ZN5flash44flash_bwd_dq_dk_dv_loop_seqk_parallel_kernelI23Flash_bwd_kernel_traitsILi32ELi128ELi128ELi8ELi4ELi4ELi4ELb0ELb0EN7cutlass10bfloat16_tE19Flash_kernel_traitsILi32ELi128ELi128ELi8ES3_EELb1ELb0ELb0ELb0ELb0ELb1ELb0EEEvNS_16Flash_bwd_paramsE,"ax",@progbits
	.sectioninfo	@"SHI_REGISTERS=255"
	.align	128
        .global         _ZN5flash44flash_bwd_dq_dk_dv_loop_seqk_parallel_kernelI23Flash_bwd_kernel_traitsILi32ELi128ELi128ELi8ELi4ELi4ELi4ELb0ELb0EN7cutlass10bfloat16_tE19Flash_kernel_traitsILi32ELi128ELi128ELi8ES3_EELb1ELb0ELb0ELb0ELb0ELb1ELb0EEEvNS_16Flash_bwd_paramsE
        .type           _ZN5flash44flash_bwd_dq_dk_dv_loop_seqk_parallel_kernelI23Flash_bwd_kernel_traitsILi32ELi128ELi128ELi8ELi4ELi4ELi4ELb0ELb0EN7cutlass10bfloat16_tE19Flash_kernel_traitsILi32ELi128ELi128ELi8ES3_EELb1ELb0ELb0ELb0ELb0ELb1ELb0EEEvNS_16Flash_bwd_paramsE,@function
        .size           _ZN5flash44flash_bwd_dq_dk_dv_loop_seqk_parallel_kernelI23Flash_bwd_kernel_traitsILi32ELi128ELi128ELi8ELi4ELi4ELi4ELb0ELb0EN7cutlass10bfloat16_tE19Flash_kernel_traitsILi32ELi128ELi128ELi8ES3_EELb1ELb0ELb0ELb0ELb0ELb1ELb0EEEvNS_16Flash_bwd_paramsE,(.L_x_1349 - _ZN5flash44flash_bwd_dq_dk_dv_loop_seqk_parallel_kernelI23Flash_bwd_kernel_traitsILi32ELi128ELi128ELi8ELi4ELi4ELi4ELb0ELb0EN7cutlass10bfloat16_tE19Flash_kernel_traitsILi32ELi128ELi128ELi8ES3_EELb1ELb0ELb0ELb0ELb0ELb1ELb0EEEvNS_16Flash_bwd_paramsE)
        .other          _ZN5flash44flash_bwd_dq_dk_dv_loop_seqk_parallel_kernelI23Flash_bwd_kernel_traitsILi32ELi128ELi128ELi8ELi4ELi4ELi4ELb0ELb0EN7cutlass10bfloat16_tE19Flash_kernel_traitsILi32ELi128ELi128ELi8ES3_EELb1ELb0ELb0ELb0ELb0ELb1ELb0EEEvNS_16Flash_bwd_paramsE,@"STO_CUDA_ENTRY STV_DEFAULT"
_ZN5flash44flash_bwd_dq_dk_dv_loop_seqk_parallel_kernelI23Flash_bwd_kernel_traitsILi32ELi128ELi128ELi8ELi4ELi4ELi4ELb0ELb0EN7cutlass10bfloat16_tE19Flash_kernel_traitsILi32ELi128ELi128ELi8ES3_EELb1ELb0ELb0ELb0ELb0ELb1ELb0EEEvNS_16Flash_bwd_paramsE:
.text._ZN5flash44flash_bwd_dq_dk_dv_loop_seqk_parallel_kernelI23Flash_bwd_kernel_traitsILi32ELi128ELi128ELi8ELi4ELi4ELi4ELb0ELb0EN7cutlass10bfloat16_tE19Flash_kernel_traitsILi32ELi128ELi128ELi8ES3_EELb1ELb0ELb0ELb0ELb0ELb1ELb0EEEvNS_16Flash_bwd_paramsE:
        /* <DEDUP_REMOVED lines=11> */
[----:B------:R-:W2:Y:S01]  /*00b0*/  S2UR UR45, SR_CTAID.Y ;  /* 0x00000000002d79c3 */ /* 0x000ea20000002600 */
[----:B------:R-:W-:Y:S01]  /*00c0*/  ULDC.U8 UR8, c[0x0][0x328] ;  /* 0x0000ca0000087ab9 */ /* 0x000fe20000000000 */
[----:B------:R-:W-:Y:S01]  /*00d0*/  IMAD.MOV.U32 R210, RZ, RZ, -0x10 ;  /* 0xfffffff0ffd27424 */ /* 0x000fe200078e00ff */
[----:B------:R-:W-:Y:S01]  /*00e0*/  UISETP.NE.AND UP2, UPT, UR8, URZ, UPT ;  /* 0x0000003f0800728c */ /* 0x000fe2000bf45270 */
[----:B------:R-:W-:Y:S01]  /*00f0*/  IMAD.MOV.U32 R137, RZ, RZ, 0x20 ;  /* 0x00000020ff897424 */ /* 0x000fe200078e00ff */
[----:B------:R-:W-:Y:S01]  /*0100*/  UMOV UR6, 0x80 ;  /* 0x0000008000067882 */ /* 0x000fe20000000000 */
[----:B------:R-:W-:Y:S01]  /*0110*/  IMAD.MOV.U32 R132, RZ, RZ, 0x40 ;  /* 0x00000040ff847424 */ /* 0x000fe200078e00ff */
[----:B------:R-:W-:Y:S01]  /*0120*/  ULDC UR5, c[0x0][0x210] ;  /* 0x0000840000057ab9 */ /* 0x000fe20000000800 */
[----:B------:R-:W3:Y:S01]  /*0130*/  S2UR UR52, SR_CTAID.Z ;  /* 0x00000000003479c3 */ /* 0x000ee20000002700 */
[----:B------:R-:W-:-:S02]  /*0140*/  ULDC UR4, c[0x0][0x234] ;  /* 0x00008d0000047ab9 */ /* 0x000fc40000000800 */
[----:B------:R-:W-:Y:S02]  /*0150*/  ULDC UR7, c[0x0][0x1c0] ;  /* 0x0000700000077ab9 */ /* 0x000fe40000000800 */
[----:B------:R-:W-:Y:S02]  /*0160*/  UIMAD UR4, UR6, UR5, UR4 ;  /* 0x00000005060472a4 */ /* 0x000fe4000f8e0204 */
[----:B------:R-:W-:Y:S02]  /*0170*/  ULDC UR20, c[0x0][0x224] ;  /* 0x0000890000147ab9 */ /* 0x000fe40000000800 */
[----:B------:R-:W-:Y:S02]  /*0180*/  USHF.R.S32.HI UR6, URZ, 0x1f, UR20 ;  /* 0x0000001f3f067899 */ /* 0x000fe40008011414 */
[----:B------:R-:W-:Y:S01]  /*0190*/  ULDC UR18, c[0x0][0x224] ;  /* 0x0000890000127ab9 */ /* 0x000fe20000000800 */
[----:B------:R-:W-:Y:S01]  /*01a0*/  IMAD.U32 R247, RZ, RZ, UR4 ;  /* 0x00000004fff77e24 */ /* 0x000fe2000f8e00ff */
[----:B------:R-:W-:Y:S01]  /*01b0*/  ULDC UR58, c[0x0][0x22c] ;  /* 0x00008b00003a7ab9 */ /* 0x000fe20000000800 */
[----:B-1----:R-:W-:Y:S01]  /*01c0*/  SHF.R.S32.HI R0, RZ, 0x1f, R10 ;  /* 0x0000001fff007819 */ /* 0x002fe2000001140a */
[----:B--2---:R-:W-:-:S02]  /*01d0*/  USHF.L.U32 UR8, UR45, 0x7, URZ ;  /* 0x000000072d087899 */ /* 0x004fc4000800063f */
[----:B------:R-:W-:Y:S01]  /*01e0*/  ULDC UR50, c[0x0][0x1c0] ;  /* 0x0000700000327ab9 */ /* 0x000fe20000000800 */
[CC--:B------:R-:W-:Y:S01]  /*01f0*/  LEA.HI R2, R0.reuse, R10.reuse, RZ, 0x2 ;  /* 0x0000000a00027211 */ /* 0x0c0fe200078f10ff */
[----:B------:R-:W-:Y:S01]  /*0200*/  ULDC UR13, c[0x0][0x1c8] ;  /* 0x00007200000d7ab9 */ /* 0x000fe20000000800 */
[CC--:B------:R-:W-:Y:S01]  /*0210*/  LEA.HI R9, R0.reuse, R10.reuse, RZ, 0x5 ;  /* 0x0000000a00097211 */ /* 0x0c0fe200078f28ff */
[----:B------:R-:W-:Y:S01]  /*0220*/  UIMAD.WIDE UR50, UR58, UR50, URZ ;  /* 0x000000323a3272a5 */ /* 0x000fe2000f8e023f */
[CC--:B------:R-:W-:Y:S01]  /*0230*/  LEA.HI R6, R0.reuse, R10.reuse, RZ, 0x4 ;  /* 0x0000000a00067211 */ /* 0x0c0fe200078f20ff */
[----:B---3--:R-:W-:Y:S01]  /*0240*/  UIMAD UR5, UR45, UR7, UR52 ;  /* 0x000000072d0572a4 */ /* 0x008fe2000f8e0234 */
[CC--:B------:R-:W-:Y:S01]  /*0250*/  LEA.HI R128, R0.reuse, R10.reuse, RZ, 0x3 ;  /* 0x0000000a00807211 */ /* 0x0c0fe200078f18ff */
[----:B------:R-:W-:Y:S01]  /*0260*/  USHF.R.S32.HI UR7, URZ, 0x1f, UR52 ;  /* 0x0000001f3f077899 */ /* 0x000fe20008011434 */
[----:B------:R-:W-:Y:S01]  /*0270*/  LEA.HI R232, R0, R10, RZ, 0x7 ;  /* 0x0000000a00e87211 */ /* 0x000fe200078f38ff */
[----:B------:R-:W-:Y:S01]  /*0280*/  ULOP3.LUT UR4, UR52, UR13, URZ, 0x3c, !UPT ;  /* 0x0000000d34047292 */ /* 0x000fe2000f8e3c3f */
[----:B------:R-:W-:Y:S01]  /*0290*/  LOP3.LUT R0, R2, 0xfffffffc, RZ, 0xc0, !PT ;  /* 0xfffffffc02007812 */ /* 0x000fe200078ec0ff */
[----:B------:R-:W-:Y:S01]  /*02a0*/  UIMAD.WIDE.U32 UR60, UR45, UR20, URZ ;  /* 0x000000142d3c72a5 */ /* 0x000fe2000f8e003f */
[----:B------:R-:W-:Y:S01]  /*02b0*/  LOP3.LUT R3, R9, 0xffffffe0, RZ, 0xc0, !PT ;  /* 0xffffffe009037812 */ /* 0x000fe200078ec0ff */
[----:B------:R-:W-:Y:S01]  /*02c0*/  ULDC UR15, c[0x0][0x1c0] ;  /* 0x00007000000f7ab9 */ /* 0x000fe20000000800 */
[----:B------:R-:W-:Y:S01]  /*02d0*/  LOP3.LUT R8, R6, 0xfffffff0, RZ, 0xc0, !PT ;  /* 0xfffffff006087812 */ /* 0x000fe200078ec0ff */
[----:B------:R-:W-:Y:S01]  /*02e0*/  IMAD.IADD R12, R10, 0x1, -R0 ;  /* 0x000000010a0c7824 */ /* 0x000fe200078e0a00 */
[----:B------:R-:W-:Y:S01]  /*02f0*/  LOP3.LUT R4, R128, 0xfffffff8, RZ, 0xc0, !PT ;  /* 0xfffffff880047812 */ /* 0x000fe200078ec0ff */
[C---:B------:R-:W-:Y:S01]  /*0300*/  IMAD.IADD R3, R10.reuse, 0x1, -R3 ;  /* 0x000000010a037824 */ /* 0x040fe200078e0a03 */
[----:B------:R-:W-:Y:S01]  /*0310*/  SHF.R.S32.HI R0, RZ, 0x2, R2 ;  /* 0x00000002ff007819 */ /* 0x000fe20000011402 */
[C---:B------:R-:W-:Y:S01]  /*0320*/  IMAD.IADD R8, R10.reuse, 0x1, -R8 ;  /* 0x000000010a087824 */ /* 0x040fe200078e0a08 */
[----:B------:R-:W-:Y:S01]  /*0330*/  SHF.R.S32.HI R232, RZ, 0x7, R232 ;  /* 0x00000007ffe87819 */ /* 0x000fe200000114e8 */
[----:B------:R-:W-:Y:S01]  /*0340*/  IMAD.IADD R10, R10, 0x1, -R4 ;  /* 0x000000010a0a7824 */ /* 0x000fe200078e0a04 */
[----:B------:R-:W-:Y:S01]  /*0350*/  SHF.R.S32.HI R4, RZ, 0x1f, R2 ;  /* 0x0000001fff047819 */ /* 0x000fe20000011402 */
[----:B------:R-:W-:Y:S01]  /*0360*/  IMAD.U32 R245, RZ, RZ, UR4 ;  /* 0x00000004fff57e24 */ /* 0x000fe2000f8e00ff */
[-C--:B------:R-:W-:Y:S01]  /*0370*/  LEA.HI R5, R2, R0.reuse, RZ, 0x1 ;  /* 0x0000000002057211 */ /* 0x080fe200078f08ff */
[----:B------:R-:W-:Y:S01]  /*0380*/  UIMAD UR19, UR52, UR58, URZ ;  /* 0x0000003a341372a4 */ /* 0x000fe2000f8e023f */
[----:B------:R-:W-:Y:S01]  /*0390*/  LEA.HI R2, R4, R0, RZ, 0x3 ;  /* 0x0000000004027211 */ /* 0x000fe200078f18ff */
[----:B------:R-:W-:Y:S01]  /*03a0*/  UIMAD UR4, UR45, UR15, UR52 ;  /* 0x0000000f2d0472a4 */ /* 0x000fe2000f8e0234 */
[----:B------:R-:W-:Y:S01]  /*03b0*/  LOP3.LUT R4, R5, 0x7fffffe, RZ, 0xc0, !PT ;  /* 0x07fffffe05047812 */ /* 0x000fe200078ec0ff */
[----:B------:R-:W-:Y:S01]  /*03c0*/  ULDC UR12, c[0x0][0x1c0] ;  /* 0x00007000000c7ab9 */ /* 0x000fe20000000800 */
[----:B------:R-:W-:Y:S01]  /*03d0*/  LOP3.LUT R2, R2, 0xfffffff8, RZ, 0xc0, !PT ;  /* 0xfffffff802027812 */ /* 0x000fe200078ec0ff */
[----:B------:R-:W-:Y:S01]  /*03e0*/  UIMAD UR58, UR58, UR12, URZ ;  /* 0x0000000c3a3a72a4 */ /* 0x000fe2000f8e023f */
[----:B------:R-:W-:Y:S01]  /*03f0*/  SHF.R.S32.HI R5, RZ, 0x1f, R3 ;  /* 0x0000001fff057819 */ /* 0x000fe20000011403 */
[C---:B------:R-:W-:Y:S01]  /*0400*/  IMAD.IADD R11, R0.reuse, 0x1, -R4 ;  /* 0x00000001000b7824 */ /* 0x040fe200078e0a04 */
[--C-:B------:R-:W-:Y:S01]  /*0410*/  SHF.R.S32.HI R4, RZ, 0x1f, R9.reuse ;  /* 0x0000001fff047819 */ /* 0x100fe20000011409 */
[----:B------:R-:W-:Y:S01]  /*0420*/  IMAD.IADD R7, R0, 0x1, -R2 ;  /* 0x0000000100077824 */ /* 0x000fe200078e0a02 */
[----:B------:R-:W-:Y:S01]  /*0430*/  SHF.R.S32.HI R0, RZ, 0x4, R6 ;  /* 0x00000004ff007819 */ /* 0x000fe20000011406 */
[----:B------:R-:W-:Y:S01]  /*0440*/  USHF.L.U32 UR4, UR4, 0x5, URZ ;  /* 0x0000000504047899 */ /* 0x000fe2000800063f */
[----:B------:R-:W-:Y:S01]  /*0450*/  LEA.HI R229, R5, R3, RZ, 0x2 ;  /* 0x0000000305e57211 */ /* 0x000fe200078f10ff */
[----:B------:R-:W-:Y:S01]  /*0460*/  ULDC UR17, c[0x0][0x1c0] ;  /* 0x0000700000117ab9 */ /* 0x000fe20000000800 */
[----:B------:R-:W-:Y:S01]  /*0470*/  SHF.R.S32.HI R3, RZ, 0x3, R128 ;  /* 0x00000003ff037819 */ /* 0x000fe20000011480 */
[----:B------:R-:W-:Y:S01]  /*0480*/  USHF.L.U32 UR59, UR58, 0x7, URZ ;  /* 0x000000073a3b7899 */ /* 0x000fe2000800063f */
[----:B------:R-:W-:Y:S01]  /*0490*/  LEA.HI R2, R6, R0, RZ, 0x1 ;  /* 0x0000000006027211 */ /* 0x000fe200078f08ff */
[----:B------:R-:W-:Y:S01]  /*04a0*/  ULDC.U8 UR9, c[0x0][0x3d0] ;  /* 0x0000f40000097ab9 */ /* 0x000fe20000000000 */
[----:B------:R-:W-:Y:S01]  /*04b0*/  SHF.R.S32.HI R5, RZ, 0x5, R9 ;  /* 0x00000005ff057819 */ /* 0x000fe20000011409 */
[----:B------:R-:W-:Y:S01]  /*04c0*/  IMAD.SHL.U32 R6, R3, 0x40, RZ ;  /* 0x0000004003067824 */ /* 0x000fe200078e00ff */
[----:B------:R-:W-:Y:S01]  /*04d0*/  LOP3.LUT R3, R2, 0xfffffffe, RZ, 0xc0, !PT ;  /* 0xfffffffe02037812 */ /* 0x000fe200078ec0ff */
[----:B------:R-:W-:Y:S01]  /*04e0*/  ULDC UR16, c[0x0][0x214] ;  /* 0x0000850000107ab9 */ /* 0x000fe20000000800 */
[C---:B------:R-:W-:Y:S01]  /*04f0*/  LOP3.LUT P5, RZ, R7.reuse, 0x2, RZ, 0xc0, !PT ;  /* 0x0000000207ff7812 */ /* 0x040fe200078ac0ff */
[----:B------:R-:W-:Y:S01]  /*0500*/  UISETP.NE.AND UP3, UPT, UR9, URZ, UPT ;  /* 0x0000003f0900728c */ /* 0x000fe2000bf65270 */
[----:B------:R-:W-:Y:S01]  /*0510*/  LOP3.LUT R2, R6, 0xc0, RZ, 0xc0, !PT ;  /* 0x000000c006027812 */ /* 0x000fe200078ec0ff */
[----:B------:R-:W-:Y:S01]  /*0520*/  IMAD.SHL.U32 R6, R12, 0x8, RZ ;  /* 0x000000080c067824 */ /* 0x000fe200078e00ff */
[----:B------:R-:W-:Y:S01]  /*0530*/  LOP3.LUT P4, RZ, R7, 0x4, RZ, 0xc0, !PT ;  /* 0x0000000407ff7812 */ /* 0x000fe2000788c0ff */
[----:B------:R-:W-:Y:S01]  /*0540*/  IMAD.IADD R13, R0, 0x1, -R3 ;  /* 0x00000001000d7824 */ /* 0x000fe200078e0a03 */
[----:B------:R-:W-:Y:S01]  /*0550*/  LEA.HI R0, R4, R5, RZ, 0x2 ;  /* 0x0000000504007211 */ /* 0x000fe200078f10ff */
[----:B------:R-:W-:Y:S01]  /*0560*/  IMAD.U32 R239, RZ, RZ, UR4 ;  /* 0x00000004ffef7e24 */ /* 0x000fe2000f8e00ff */
[----:B------:R-:W-:Y:S01]  /*0570*/  LOP3.LUT R3, R2, 0x18, R6, 0xf8, !PT ;  /* 0x0000001802037812 */ /* 0x000fe200078ef806 */
[----:B------:R-:W-:Y:S01]  /*0580*/  IMAD.U32 R6, RZ, RZ, UR7 ;  /* 0x00000007ff067e24 */ /* 0x000fe2000f8e00ff */
[----:B------:R-:W-:Y:S01]  /*0590*/  LOP3.LUT R0, R0, 0xfffffffc, RZ, 0xc0, !PT ;  /* 0xfffffffc00007812 */ /* 0x000fe200078ec0ff */
[----:B------:R-:W-:Y:S01]  /*05a0*/  USHF.R.S32.HI UR7, URZ, 0x1f, UR45 ;  /* 0x0000001f3f077899 */ /* 0x000fe2000801142d */
[----:B------:R-:W-:Y:S01]  /*05b0*/  SHF.R.U32.HI R2, RZ, 0x3, R2 ;  /* 0x00000003ff027819 */ /* 0x000fe20000011602 */
[----:B------:R-:W-:Y:S01]  /*05c0*/  IMAD.SHL.U32 R6, R12, 0x2, RZ ;  /* 0x000000020c067824 */ /* 0x000fe200078e00ff */
[----:B------:R-:W-:Y:S01]  /*05d0*/  @UP2 UIMAD UR9, UR45, UR16, URZ ;  /* 0x000000102d0922a4 */ /* 0x000fe2000f8e023f */
        /* <DEDUP_REMOVED lines=8> */
[----:B------:R-:W-:Y:S01]  /*0660*/  IMAD R2, R232, 0x8, R13 ;  /* 0x00000008e8027824 */ /* 0x000fe200078e020d */
[-C--:B------:R-:W-:Y:S01]  /*0670*/  LEA.HI R11, R11, R8.reuse, RZ, 0x3 ;  /* 0x000000080b0b7211 */ /* 0x080fe200078f18ff */
[----:B------:R-:W-:Y:S01]  /*0680*/  IMAD.U32 R252, RZ, RZ, UR7 ;  /* 0x00000007fffc7e24 */ /* 0x000fe2000f8e00ff */
[----:B------:R-:W-:Y:S01]  /*0690*/  USHF.R.S32.HI UR4, URZ, 0x1f, UR4 ;  /* 0x0000001f3f047899 */ /* 0x000fe20008011404 */
[----:B------:R-:W-:Y:S01]  /*06a0*/  IMAD.IADD R3, R10, 0x1, -R0 ;  /* 0x000000010a037824 */ /* 0x000fe200078e0a00 */
[----:B------:R-:W-:Y:S01]  /*06b0*/  LEA.HI R0, R8, R8, RZ, 0x1 ;  /* 0x0000000808007211 */ /* 0x000fe200078f08ff */
[----:B------:R-:W-:Y:S01]  /*06c0*/  IMAD.U32 R244, RZ, RZ, UR9 ;  /* 0x00000009fff47e24 */ /* 0x000fe2000f8e00ff */
[----:B------:R-:W-:Y:S01]  /*06d0*/  SEL R212, R137, 0xffffffe0, !P5 ;  /* 0xffffffe089d47807 */ /* 0x000fe20006800000 */
[----:B------:R-:W-:Y:S01]  /*06e0*/  IMAD R17, R2, 0x8, R3 ;  /* 0x0000000802117824 */ /* 0x000fe200078e0203 */
[----:B------:R-:W-:Y:S01]  /*06f0*/  LOP3.LUT R3, R0, 0x7fffffe, RZ, 0xc0, !PT ;  /* 0x07fffffe00037812 */ /* 0x000fe200078ec0ff */
[----:B------:R-:W-:Y:S01]  /*0700*/  IMAD.U32 R238, RZ, RZ, UR4 ;  /* 0x00000004ffee7e24 */ /* 0x000fe2000f8e00ff */
[--C-:B------:R-:W-:Y:S01]  /*0710*/  SHF.R.S32.HI R4, RZ, 0x1, R0.reuse ;  /* 0x00000001ff047819 */ /* 0x100fe20000011400 */
[----:B------:R-:W-:Y:S01]  /*0720*/  IMAD.U32 R246, RZ, RZ, UR19 ;  /* 0x00000013fff67e24 */ /* 0x000fe2000f8e00ff */
[----:B------:R-:W-:Y:S01]  /*0730*/  SHF.R.S32.HI R0, RZ, 0x1f, R0 ;  /* 0x0000001fff007819 */ /* 0x000fe20000011400 */
[----:B------:R-:W-:Y:S01]  /*0740*/  IMAD.IADD R16, R8, 0x1, -R3 ;  /* 0x0000000108107824 */ /* 0x000fe200078e0a03 */
[----:B------:R-:W-:Y:S01]  /*0750*/  LOP3.LUT R2, R11, 0xfffffff8, RZ, 0xc0, !PT ;  /* 0xfffffff80b027812 */ /* 0x000fe200078ec0ff */
[----:B------:R-:W-:Y:S01]  /*0760*/  IMAD.U32 R3, RZ, RZ, UR8 ;  /* 0x00000008ff037e24 */ /* 0x000fe2000f8e00ff */
[----:B------:R-:W-:Y:S01]  /*0770*/  LEA.HI R0, R0, R4, RZ, 0x2 ;  /* 0x0000000400007211 */ /* 0x000fe200078f10ff */
[----:B------:R-:W-:Y:S01]  /*0780*/  USHF.R.S32.HI UR8, URZ, 0x1f, UR52 ;  /* 0x0000001f3f087899 */ /* 0x000fe20008011434 */
[----:B------:R-:W-:Y:S01]  /*0790*/  IMAD.U32 R3, RZ, RZ, UR7 ;  /* 0x00000007ff037e24 */ /* 0x000fe2000f8e00ff */
[----:B------:R-:W-:Y:S01]  /*07a0*/  @!UP2 UIMAD UR7, UR45, UR17, UR52 ;  /* 0x000000112d07a2a4 */ /* 0x000fe2000f8e0234 */
[----:B------:R-:W-:Y:S01]  /*07b0*/  LOP3.LUT R0, R0, 0xfffffffc, RZ, 0xc0, !PT ;  /* 0xfffffffc00007812 */ /* 0x000fe200078ec0ff */
[----:B------:R-:W-:Y:S01]  /*07c0*/  IMAD.IADD R15, R8, 0x1, -R2 ;  /* 0x00000001080f7824 */ /* 0x000fe200078e0a02 */
[C---:B------:R-:W-:Y:S01]  /*07d0*/  LOP3.LUT R2, R7.reuse, 0x1, RZ, 0xc0, !PT ;  /* 0x0000000107027812 */ /* 0x040fe200078ec0ff */
[----:B------:R-:W-:Y:S01]  /*07e0*/  IMAD.U32 R251, RZ, RZ, UR8 ;  /* 0x00000008fffb7e24 */ /* 0x000fe2000f8e00ff */
[----:B------:R-:W-:Y:S01]  /*07f0*/  ULDC.64 UR10, c[0x0][0x118] ;  /* 0x00004600000a7ab9 */ /* 0x000fe20000000a00 */
[----:B------:R-:W-:Y:S01]  /*0800*/  IMAD.IADD R14, R4, 0x1, -R0 ;  /* 0x00000001040e7824 */ /* 0x000fe200078e0a00 */
[----:B------:R-:W-:Y:S01]  /*0810*/  ISETP.NE.U32.AND P6, PT, R2, 0x1, PT ;  /* 0x000000010200780c */ /* 0x000fe20003fc5070 */
[----:B------:R-:W-:Y:S01]  /*0820*/  IMAD.U32 R2, RZ, RZ, UR8 ;  /* 0x00000008ff027e24 */ /* 0x000fe2000f8e00ff */
[----:B------:R-:W-:Y:S01]  /*0830*/  SHF.R.S32.HI R0, RZ, 0x1, R5 ;  /* 0x00000001ff007819 */ /* 0x000fe20000011405 */
[----:B------:R-:W-:Y:S01]  /*0840*/  IMAD.SHL.U32 R2, R10, 0x40, RZ ;  /* 0x000000400a027824 */ /* 0x000fe200078e00ff */
[----:B------:R-:W-:Y:S01]  /*0850*/  LEA.HI R10, R7, R7, RZ, 0x1 ;  /* 0x00000007070a7211 */ /* 0x000fe200078f08ff */
[C---:B------:R-:W-:Y:S01]  /*0860*/  IMAD.SHL.U32 R4, R235.reuse, 0x400, RZ ;  /* 0x00000400eb047824 */ /* 0x040fe200078e00ff */
[C---:B------:R-:W-:Y:S01]  /*0870*/  LOP3.LUT P0, RZ, R0.reuse, 0x2, RZ, 0xc0, !PT ;  /* 0x0000000200ff7812 */ /* 0x040fe2000780c0ff */
[----:B------:R-:W-:Y:S01]  /*0880*/  IMAD.SHL.U32 R9, R0, 0x40, RZ ;  /* 0x0000004000097824 */ /* 0x000fe200078e00ff */
[----:B------:R-:W-:Y:S01]  /*0890*/  LOP3.LUT R8, R2, 0x1c0, RZ, 0xc0, !PT ;  /* 0x000001c002087812 */ /* 0x000fe200078ec0ff */
[----:B------:R-:W-:Y:S01]  /*08a0*/  IMAD.SHL.U32 R0, R235, 0x10, RZ ;  /* 0x00000010eb007824 */ /* 0x000fe200078e00ff */
[----:B------:R-:W-:Y:S01]  /*08b0*/  LOP3.LUT R2, R10, 0x3fffffe, RZ, 0xc0, !PT ;  /* 0x03fffffe0a027812 */ /* 0x000fe200078ec0ff */
[----:B------:R-:W-:Y:S01]  /*08c0*/  UIMAD UR8, UR5, UR18, URZ ;  /* 0x00000012050872a4 */ /* 0x000fe2000f8e023f */
[----:B------:R-:W-:Y:S01]  /*08d0*/  SHF.R.S32.HI R5, RZ, 0x3, R11 ;  /* 0x00000003ff057819 */ /* 0x000fe2000001140b */
[----:B------:R-:W-:Y:S01]  /*08e0*/  UIMAD UR5, UR6, UR45, URZ ;  /* 0x0000002d060572a4 */ /* 0x000fe2000f8e023f */
[----:B------:R-:W-:Y:S01]  /*08f0*/  LEA.HI.SX32 R229, R229, R0, 0x1e ;  /* 0x00000000e5e57211 */ /* 0x000fe200078ff2ff */
[C---:B------:R-:W-:Y:S01]  /*0900*/  IMAD.IADD R12, R7.reuse, 0x1, -R2 ;  /* 0x00000001070c7824 */ /* 0x040fe200078e0a02 */
[----:B------:R-:W-:Y:S01]  /*0910*/  LOP3.LUT R3, R8, 0x30, R0, 0xf8, !PT ;  /* 0x0000003008037812 */ /* 0x000fe200078ef800 */
[----:B------:R-:W-:Y:S01]  /*0920*/  IMAD.SHL.U32 R2, R7, 0x40, RZ ;  /* 0x0000004007027824 */ /* 0x000fe200078e00ff */
[----:B------:R-:W-:Y:S01]  /*0930*/  LOP3.LUT R0, R9, 0xc0, RZ, 0xc0, !PT ;  /* 0x000000c009007812 */ /* 0x000fe200078ec0ff */
[----:B------:R-:W-:Y:S01]  /*0940*/  IMAD R16, R5, 0x8, R16 ;  /* 0x0000000805107824 */ /* 0x000fe200078e0210 */
[----:B------:R-:W-:Y:S01]  /*0950*/  LOP3.LUT R3, R3, 0x8, R128, 0xf8, !PT ;  /* 0x0000000803037812 */ /* 0x000fe200078ef880 */
[----:B------:R-:W-:Y:S01]  /*0960*/  IMAD R131, R5, 0x200, R4 ;  /* 0x0000020005837824 */ /* 0x000fe200078e0204 */
[----:B------:R-:W-:Y:S01]  /*0970*/  LOP3.LUT R128, R0, 0x8, R128, 0xf8, !PT ;  /* 0x0000000800807812 */ /* 0x000fe200078ef880 */
[----:B------:R-:W-:Y:S01]  /*0980*/  IMAD.U32 R242, RZ, RZ, UR5 ;  /* 0x00000005fff27e24 */ /* 0x000fe2000f8e00ff */
[----:B------:R-:W-:Y:S01]  /*0990*/  SHF.R.U32.HI R0, RZ, 0x3, R0 ;  /* 0x00000003ff007819 */ /* 0x000fe20000011600 */
[----:B------:R-:W-:Y:S01]  /*09a0*/  UIMAD UR5, UR51, UR60, URZ ;  /* 0x0000003c330572a4 */ /* 0x000fe2000f8e023f */
[----:B------:R-:W-:Y:S01]  /*09b0*/  LOP3.LUT R2, R2, 0x1c0, RZ, 0xc0, !PT ;  /* 0x000001c002027812 */ /* 0x000fe200078ec0ff */
[----:B------:R-:W-:Y:S01]  /*09c0*/  @!UP2 UIMAD UR6, UR7, UR16, URZ ;  /* 0x000000100706a2a4 */ /* 0x000fe2000f8e023f */
[----:B------:R-:W-:Y:S01]  /*09d0*/  LOP3.LUT R128, R128, R0, RZ, 0x3c, !PT ;  /* 0x0000000080807212 */ /* 0x000fe200078e3cff */
[----:B------:R-:W-:Y:S01]  /*09e0*/  IMAD R0, R235, 0x200, R6 ;  /* 0x00000200eb007824 */ /* 0x000fe200078e0206 */
[----:B------:R-:W-:Y:S01]  /*09f0*/  LEA.HI R2, R2, R2, RZ, 0x1d ;  /* 0x0000000202027211 */ /* 0x000fe200078fe8ff */
[----:B------:R-:W-:Y:S01]  /*0a00*/  IMAD.U32 R250, RZ, RZ, UR5 ;  /* 0x00000005fffa7e24 */ /* 0x000fe2000f8e00ff */
[----:B------:R-:W-:Y:S01]  /*0a10*/  USHF.R.S32.HI UR5, URZ, 0x1f, UR19 ;  /* 0x0000001f3f057899 */ /* 0x000fe20008011413 */
[----:B------:R-:W-:Y:S01]  /*0a20*/  IMAD R12, R12, 0x20, R0 ;  /* 0x000000200c0c7824 */ /* 0x000fe200078e0200 */
[----:B------:R-:W-:Y:S01]  /*0a30*/  SHF.R.S32.HI R0, RZ, 0x1, R10 ;  /* 0x00000001ff007819 */ /* 0x000fe2000001140a */
[----:B------:R-:W-:Y:S01]  /*0a40*/  IMAD.U32 R128, R17, 0x20, R128 ;  /* 0x0000002011807824 */ /* 0x000fe200078e0080 */
[----:B------:R-:W-:Y:S01]  /*0a50*/  IADD3 R216, R2, R216, R4 ;  /* 0x000000d802d87210 */ /* 0x000fe20007ffe004 */
[----:B------:R-:W-:Y:S01]  /*0a60*/  IMAD.SHL.U32 R4, R13, 0x10, RZ ;  /* 0x000000100d047824 */ /* 0x000fe200078e00ff */
[----:B------:R-:W-:Y:S01]  /*0a70*/  SHF.R.U32.HI R2, RZ, 0x3, R8 ;  /* 0x00000003ff027819 */ /* 0x000fe20000011608 */
[----:B------:R-:W-:Y:S01]  /*0a80*/  IMAD.U32 R241, RZ, RZ, UR5 ;  /* 0x00000005fff17e24 */ /* 0x000fe2000f8e00ff */
[C---:B------:R-:W-:Y:S01]  /*0a90*/  LOP3.LUT P3, RZ, R0.reuse, 0x2, RZ, 0xc0, !PT ;  /* 0x0000000200ff7812 */ /* 0x040fe2000786c0ff */
[----:B------:R-:W-:Y:S01]  /*0aa0*/  IMAD.SHL.U32 R0, R0, 0x40, RZ ;  /* 0x0000004000007824 */ /* 0x000fe200078e00ff */
[----:B------:R-:W-:Y:S01]  /*0ab0*/  LOP3.LUT R5, R3, R2, RZ, 0x3c, !PT ;  /* 0x0000000203057212 */ /* 0x000fe200078e3cff */
[----:B------:R-:W-:Y:S01]  /*0ac0*/  IMAD.SHL.U32 R2, R232, 0x8, RZ ;  /* 0x00000008e8027824 */ /* 0x000fe200078e00ff */
[----:B------:R-:W-:Y:S01]  /*0ad0*/  R2P PR, R15, 0x6 ;  /* 0x000000060f007804 */ /* 0x000fe20000000000 */
[----:B------:R-:W-:Y:S01]  /*0ae0*/  IMAD.SHL.U32 R216, R216, 0x2, RZ ;  /* 0x00000002d8d87824 */ /* 0x000fe200078e00ff */
[----:B------:R-:W-:Y:S01]  /*0af0*/  LOP3.LUT R0, R0, 0xc0, RZ, 0xc0, !PT ;  /* 0x000000c000007812 */ /* 0x000fe200078ec0ff */
[----:B------:R-:W-:Y:S01]  /*0b00*/  USHF.R.S32.HI UR5, URZ, 0x1f, UR59 ;  /* 0x0000001f3f057899 */ /* 0x000fe2000801143b */
[----:B------:R-:W-:Y:S01]  /*0b10*/  LOP3.LUT R2, R2, 0x8, RZ, 0xc0, !PT ;  /* 0x0000000802027812 */ /* 0x000fe200078ec0ff */
[----:B------:R-:W-:Y:S01]  /*0b20*/  IMAD.SHL.U32 R128, R128, 0x2, RZ ;  /* 0x0000000280807824 */ /* 0x000fe200078e00ff */
[----:B------:R-:W-:Y:S01]  /*0b30*/  SHF.R.U32.HI R3, RZ, 0x3, R0 ;  /* 0x00000003ff037819 */ /* 0x000fe20000011600 */
[----:B------:R-:W-:Y:S01]  /*0b40*/  IMAD.IADD R217, R216, 0x1, R212 ;  /* 0x00000001d8d97824 */ /* 0x000fe200078e02d4 */
[----:B------:R-:W-:Y:S01]  /*0b50*/  LOP3.LUT R7, R2, 0x10, R4, 0xf8, !PT ;  /* 0x0000001002077812 */ /* 0x000fe200078ef804 */
[----:B------:R-:W-:Y:S01]  /*0b60*/  IMAD.U32 R243, RZ, RZ, UR8 ;  /* 0x00000008fff37e24 */ /* 0x000fe2000f8e00ff */
[----:B------:R-:W-:Y:S01]  /*0b70*/  LOP3.LUT R8, R3, R0, R2, 0x1e, !PT ;  /* 0x0000000003087212 */ /* 0x000fe200078e1e02 */
[----:B------:R-:W-:Y:S01]  /*0b80*/  IMAD.SHL.U32 R0, R15, 0x40, RZ ;  /* 0x000000400f007824 */ /* 0x000fe200078e00ff */
[----:B------:R-:W-:Y:S01]  /*0b90*/  SEL R210, R210, 0x10, !P6 ;  /* 0x00000010d2d27807 */ /* 0x000fe20007000000 */
[C---:B------:R-:W-:Y:S01]  /*0ba0*/  IMAD R3, R13.reuse, 0x200, R5 ;  /* 0x000002000d037824 */ /* 0x040fe200078e0205 */
[----:B------:R-:W-:Y:S01]  /*0bb0*/  IADD3 R211, R216, 0x40, RZ ;  /* 0x00000040d8d37810 */ /* 0x000fe20007ffe0ff */
[----:B------:R-:W-:Y:S01]  /*0bc0*/  IMAD.SHL.U32 R5, R13, 0x8, RZ ;  /* 0x000000080d057824 */ /* 0x000fe200078e00ff */
[----:B------:R-:W-:Y:S01]  /*0bd0*/  LOP3.LUT R0, R0, 0x1c0, RZ, 0xc0, !PT ;  /* 0x000001c000007812 */ /* 0x000fe200078ec0ff */
[----:B------:R-:W-:Y:S01]  /*0be0*/  IMAD.SHL.U32 R2, R14, 0x40, RZ ;  /* 0x000000400e027824 */ /* 0x000fe200078e00ff */
[----:B------:R-:W-:Y:S01]  /*0bf0*/  @P4 IADD3 R211, R216, -0x40, RZ ;  /* 0xffffffc0d8d34810 */ /* 0x000fe20007ffe0ff */
[----:B------:R-:W-:Y:S01]  /*0c00*/  IMAD.IADD R8, R8, 0x1, R12 ;  /* 0x0000000108087824 */ /* 0x000fe200078e020c */
[----:B------:R-:W-:Y:S01]  /*0c10*/  LOP3.LUT R5, R5, 0x8, RZ, 0xc0, !PT ;  /* 0x0000000805057812 */ /* 0x000fe200078ec0ff */
[----:B------:R-:W-:Y:S01]  /*0c20*/  IMAD.IADD R215, R216, 0x1, R210 ;  /* 0x00000001d8d77824 */ /* 0x000fe200078e02d2 */
[----:B------:R-:W-:Y:S01]  /*0c30*/  SHF.R.U32.HI R6, RZ, 0x3, R0 ;  /* 0x00000003ff067819 */ /* 0x000fe20000011600 */
[----:B------:R-:W-:Y:S01]  /*0c40*/  IMAD.IADD R210, R210, 0x1, R211 ;  /* 0x00000001d2d27824 */ /* 0x000fe200078e02d3 */
[----:B------:R-:W-:Y:S01]  /*0c50*/  LOP3.LUT R2, R2, 0xc0, RZ, 0xc0, !PT ;  /* 0x000000c002027812 */ /* 0x000fe200078ec0ff */
[----:B------:R-:W-:Y:S01]  /*0c60*/  IMAD.IADD R214, R215, 0x1, R212 ;  /* 0x00000001d7d67824 */ /* 0x000fe200078e02d4 */
[----:B------:R-:W-:Y:S01]  /*0c70*/  LOP3.LUT R6, R6, R0, R5, 0x1e, !PT ;  /* 0x0000000006067212 */ /* 0x000fe200078e1e05 */
[----:B------:R-:W-:Y:S01]  /*0c80*/  IMAD.SHL.U32 R0, R16, 0x20, RZ ;  /* 0x0000002010007824 */ /* 0x000fe200078e00ff */
[----:B------:R-:W-:Y:S01]  /*0c90*/  SHF.R.U32.HI R4, RZ, 0x3, R2 ;  /* 0x00000003ff047819 */ /* 0x000fe20000011602 */
[----:B------:R-:W-:Y:S01]  /*0ca0*/  IMAD.IADD R213, R212, 0x1, R211 ;  /* 0x00000001d4d57824 */ /* 0x000fe200078e02d3 */
[----:B------:R-:W-:Y:S01]  /*0cb0*/  SEL R132, R132, 0xffffffc0, !P2 ;  /* 0xffffffc084847807 */ /* 0x000fe20005000000 */
[----:B------:R-:W-:Y:S01]  /*0cc0*/  IMAD.IADD R131, R131, 0x1, R6 ;  /* 0x0000000183837824 */ /* 0x000fe200078e0206 */
[C---:B------:R-:W-:Y:S01]  /*0cd0*/  LOP3.LUT R5, R4.reuse, R2, R5, 0x1e, !PT ;  /* 0x0000000204057212 */ /* 0x040fe200078e1e05 */
[----:B------:R-:W-:Y:S01]  /*0ce0*/  IMAD R142, R235, 0x200, R0 ;  /* 0x00000200eb8e7824 */ /* 0x000fe200078e0200 */
[----:B------:R-:W-:Y:S01]  /*0cf0*/  LOP3.LUT R2, R4, R7, R2, 0x1e, !PT ;  /* 0x0000000704027212 */ /* 0x000fe200078e1e02 */
[----:B------:R-:W-:Y:S01]  /*0d00*/  IMAD.U32 R240, RZ, RZ, UR6 ;  /* 0x00000006fff07e24 */ /* 0x000fe2000f8e00ff */
[----:B------:R-:W-:Y:S01]  /*0d10*/  LEA R131, R131, 0xa000, 0x1 ;  /* 0x0000a00083837811 */ /* 0x000fe200078e08ff */
[----:B------:R-:W-:Y:S01]  /*0d20*/  IMAD.IADD R142, R142, 0x1, R5 ;  /* 0x000000018e8e7824 */ /* 0x000fe200078e0205 */
[----:B------:R-:W-:Y:S01]  /*0d30*/  SEL R129, R137, 0xffffffe0, !P0 ;  /* 0xffffffe089817807 */ /* 0x000fe20004000000 */
[----:B------:R-:W-:Y:S01]  /*0d40*/  IMAD.IADD R136, R0, 0x1, R2 ;  /* 0x0000000100887824 */ /* 0x000fe200078e0202 */
[C---:B------:R-:W-:Y:S01]  /*0d50*/  IADD3 R138, R131.reuse, 0x20, RZ ;  /* 0x00000020838a7810 */ /* 0x040fe20007ffe0ff */
[C---:B------:R-:W-:Y:S01]  /*0d60*/  IMAD.IADD R133, R131.reuse, 0x1, R132 ;  /* 0x0000000183857824 */ /* 0x040fe200078e0284 */
[----:B------:R-:W-:Y:S01]  /*0d70*/  LEA R236, R8, 0x6000, 0x1 ;  /* 0x0000600008ec7811 */ /* 0x000fe200078e08ff */
[----:B------:R-:W-:Y:S01]  /*0d80*/  IMAD.U32 R249, RZ, RZ, UR5 ;  /* 0x00000005fff97e24 */ /* 0x000fe2000f8e00ff */
[----:B------:R-:W-:Y:S01]  /*0d90*/  @P1 IADD3 R138, R131, -0x20, RZ ;  /* 0xffffffe0838a1810 */ /* 0x000fe20007ffe0ff */
[----:B------:R-:W-:Y:S01]  /*0da0*/  IMAD.SHL.U32 R2, R3, 0x2, RZ ;  /* 0x0000000203027824 */ /* 0x000fe200078e00ff */
[----:B------:R-:W-:Y:S01]  /*0db0*/  LOP3.LUT P0, RZ, R14, 0x2, RZ, 0xc0, !PT ;  /* 0x000000020eff7812 */ /* 0x000fe2000780c0ff */
[----:B------:R-:W-:Y:S01]  /*0dc0*/  IMAD.IADD R129, R128, 0x1, R129 ;  /* 0x0000000180817824 */ /* 0x000fe200078e0281 */
[----:B------:R-:W-:Y:S01]  /*0dd0*/  IADD3 R237, R236, 0x20, RZ ;  /* 0x00000020eced7810 */ /* 0x000fe20007ffe0ff */
[----:B------:R-:W-:Y:S01]  /*0de0*/  IMAD.IADD R212, R212, 0x1, R210 ;  /* 0x00000001d4d47824 */ /* 0x000fe200078e02d2 */
[----:B------:R-:W-:Y:S01]  /*0df0*/  SEL R137, R137, 0xffffffe0, !P0 ;  /* 0xffffffe089897807 */ /* 0x000fe20004000000 */
[----:B------:R-:W-:Y:S01]  /*0e00*/  IMAD.IADD R132, R132, 0x1, R138 ;  /* 0x0000000184847824 */ /* 0x000fe200078e028a */
[----:B------:R-:W-:Y:S01]  /*0e10*/  @P3 IADD3 R237, R236, -0x20, RZ ;  /* 0xffffffe0eced3810 */ /* 0x000fe20007ffe0ff */
[----:B------:R-:W-:Y:S01]  /*0e20*/  UIMAD.WIDE.U32 UR56, UR50, UR60, URZ ;  /* 0x0000003c323872a5 */ /* 0x000fe2000f8e003f */
[C---:B------:R-:W-:Y:S01]  /*0e30*/  IADD3 R141, R138.reuse, 0x2000, RZ ;  /* 0x000020008a8d7810 */ /* 0x040fe20007ffe0ff */
[----:B------:R-:W-:Y:S01]  /*0e40*/  USHF.L.U32 UR32, UR58, 0x3, URZ ;  /* 0x000000033a207899 */ /* 0x000fe2000800063f */
[C---:B------:R-:W-:Y:S01]  /*0e50*/  IADD3 R140, R138.reuse, 0x4000, RZ ;  /* 0x000040008a8c7810 */ /* 0x040fe20007ffe0ff */
[----:B------:R-:W-:Y:S01]  /*0e60*/  USHF.L.U32 UR31, UR58, 0x4, URZ ;  /* 0x000000043a1f7899 */ /* 0x000fe2000800063f */
[----:B------:R-:W-:Y:S01]  /*0e70*/  IADD3 R139, R138, 0x6000, RZ ;  /* 0x000060008a8b7810 */ /* 0x000fe20007ffe0ff */
[----:B------:R-:W-:-:S02]  /*0e80*/  UIMAD UR30, UR58, 0x18, URZ ;  /* 0x000000183a1e78a4 */ /* 0x000fc4000f8e023f */
[----:B------:R-:W-:Y:S02]  /*0e90*/  USHF.L.U32 UR29, UR58, 0x5, URZ ;  /* 0x000000053a1d7899 */ /* 0x000fe4000800063f */
[----:B------:R-:W-:Y:S02]  /*0ea0*/  UIMAD UR28, UR58, 0x28, URZ ;  /* 0x000000283a1c78a4 */ /* 0x000fe4000f8e023f */
[----:B------:R-:W-:Y:S02]  /*0eb0*/  UIMAD UR27, UR58, 0x30, URZ ;  /* 0x000000303a1b78a4 */ /* 0x000fe4000f8e023f */
[----:B------:R-:W-:Y:S02]  /*0ec0*/  UIMAD UR26, UR58, 0x38, URZ ;  /* 0x000000383a1a78a4 */ /* 0x000fe4000f8e023f */
[----:B------:R-:W-:Y:S02]  /*0ed0*/  USHF.L.U32 UR25, UR58, 0x6, URZ ;  /* 0x000000063a197899 */ /* 0x000fe4000800063f */
[----:B------:R-:W-:-:S02]  /*0ee0*/  UIMAD UR24, UR58, 0x48, URZ ;  /* 0x000000483a1878a4 */ /* 0x000fc4000f8e023f */
[----:B------:R-:W-:Y:S02]  /*0ef0*/  UIMAD UR23, UR58, 0x50, URZ ;  /* 0x000000503a1778a4 */ /* 0x000fe4000f8e023f */
[----:B------:R-:W-:Y:S02]  /*0f00*/  UIMAD UR22, UR58, 0x58, URZ ;  /* 0x000000583a1678a4 */ /* 0x000fe4000f8e023f */
[----:B------:R-:W-:Y:S02]  /*0f10*/  UIMAD UR21, UR58, 0x60, URZ ;  /* 0x000000603a1578a4 */ /* 0x000fe4000f8e023f */
[----:B------:R-:W-:Y:S02]  /*0f20*/  UIMAD UR20, UR58, 0x68, URZ ;  /* 0x000000683a1478a4 */ /* 0x000fe4000f8e023f */
[----:B------:R-:W-:Y:S02]  /*0f30*/  UIMAD UR19, UR58, 0x70, URZ ;  /* 0x000000703a1378a4 */ /* 0x000fe4000f8e023f */
[----:B------:R-:W-:-:S02]  /*0f40*/  UIMAD UR18, UR58, 0x78, URZ ;  /* 0x000000783a1278a4 */ /* 0x000fc4000f8e023f */
[----:B------:R-:W-:Y:S02]  /*0f50*/  UIADD3 UR17, -UR59, URZ, URZ ;  /* 0x0000003f3b117290 */ /* 0x000fe4000fffe13f */
[----:B------:R-:W-:Y:S02]  /*0f60*/  UMOV UR55, 0xffffe000 ;  /* 0xffffe00000377882 */ /* 0x000fe40000000000 */
.L_x_826:
[----:B------:R-:W-:Y:S02]  /*0f70*/  ULDC.64 UR6, c[0x0][0x250] ;  /* 0x0000940000067ab9 */ /* 0x000fe40000000a00 */
[----:B------:R-:W-:Y:S02]  /*0f80*/  UISETP.NE.U32.AND UP4, UPT, URZ, UR6, UPT ;  /* 0x000000063f00728c */ /* 0x000fe4000bf85070 */
[----:B------:R-:W-:Y:S02]  /*0f90*/  USHF.L.U32 UR12, UR45, 0x2, URZ ;  /* 0x000000022d0c7899 */ /* 0x000fe4000800063f */
[----:B------:R-:W-:Y:S02]  /*0fa0*/  UISETP.NE.AND.EX UP4, UPT, URZ, UR7, UPT, UP4 ;  /* 0x000000073f00728c */ /* 0x000fe4000bf85340 */
[----:B------:R-:W-:-:S02]  /*0fb0*/  USHF.R.S32.HI UR53, URZ, 0x1f, UR45 ;  /* 0x0000001f3f357899 */ /* 0x000fc4000801142d */
[----:B------:R-:W-:Y:S02]  /*0fc0*/  ULDC.U8 UR4, c[0x0][0x312] ;  /* 0x0000c48000047ab9 */ /* 0x000fe40000000000 */
        /* <DEDUP_REMOVED lines=47> */
.L_x_798:
        /* <DEDUP_REMOVED lines=58> */
.L_x_800:
        /* <DEDUP_REMOVED lines=18> */
.L_x_801:
[----:B------:R-:W-:Y:S01]  /*1780*/  IABS R7, c[0x0][0x1c8] ;  /* 0x0000720000077a13 */ /* 0x000fe20000000000 */
[----:B------:R-:W1:Y:S01]  /*1790*/  R2UR UR34, R242 ;  /* 0x00000000f22273c2 */ /* 0x000e6200000e0000 */
[----:B------:R-:W-:Y:S01]  /*17a0*/  ULDC.64 UR12, c[0x0][0x370] ;  /* 0x0000dc00000c7ab9 */ /* 0x000fe20000000a00 */
[----:B------:R-:W-:Y:S01]  /*17b0*/  IABS R3, UR52 ;  /* 0x0000003400037c13 */ /* 0x000fe20008000000 */
[----:B------:R-:W2:Y:S01]  /*17c0*/  I2F.RP R4, R7 ;  /* 0x0000000700047306 */ /* 0x000ea20000209400 */
[----:B------:R-:W-:Y:S01]  /*17d0*/  @UP1 UIMAD.WIDE.U32 UR8, UR4, UR12, URZ ;  /* 0x0000000c040812a5 */ /* 0x000fe2000f8e003f */
[----:B------:R-:W-:Y:S01]  /*17e0*/  ISETP.NE.AND P1, PT, RZ, c[0x0][0x1c8], PT ;  /* 0x00007200ff007a0c */ /* 0x000fe20003f25270 */
[----:B------:R-:W-:Y:S02]  /*17f0*/  ULDC UR16, c[0x0][0x224] ;  /* 0x0000890000107ab9 */ /* 0x000fe40000000800 */
[----:B------:R-:W-:Y:S02]  /*1800*/  @UP1 UIMAD UR40, UR4, UR13, UR9 ;  /* 0x0000000d042812a4 */ /* 0x000fe4000f8e0209 */
[----:B------:R-:W-:-:S02]  /*1810*/  UIMAD UR15, UR51, UR60, URZ ;  /* 0x0000003c330f72a4 */ /* 0x000fc4000f8e023f */
[----:B------:R-:W-:Y:S02]  /*1820*/  @UP1 UMOV UR39, UR8 ;  /* 0x0000000800271c82 */ /* 0x000fe40008000000 */
[----:B------:R-:W-:Y:S02]  /*1830*/  ULDC.64 UR8, c[0x0][0x368] ;  /* 0x0000da0000087ab9 */ /* 0x000fe40000000a00 */
[----:B------:R-:W-:Y:S02]  /*1840*/  @!UP1 UIMAD UR7, UR53, UR8, URZ ;  /* 0x00000008350792a4 */ /* 0x000fe4000f8e023f */
[----:B------:R-:W-:Y:S01]  /*1850*/  ULDC.64 UR12, c[0x0][0x3d8] ;  /* 0x0000f600000c7ab9 */ /* 0x000fe20000000a00 */
[----:B--2---:R-:W2:Y:S01]  /*1860*/  MUFU.RCP R4, R4 ;  /* 0x0000000400047308 */ /* 0x004ea20000001000 */
[----:B------:R-:W-:Y:S02]  /*1870*/  @!UP1 UIMAD UR7, UR45, UR9, UR7 ;  /* 0x000000092d0792a4 */ /* 0x000fe4000f8e0207 */
[----:B------:R-:W-:-:S04]  /*1880*/  @!UP1 UIMAD.WIDE.U32 UR8, UR45, UR8, URZ ;  /* 0x000000082d0892a5 */ /* 0x000fc8000f8e003f */
[----:B------:R-:W-:Y:S02]  /*1890*/  @!UP1 UIADD3 UR40, UR9, UR7, URZ ;  /* 0x0000000709289290 */ /* 0x000fe4000fffe03f */
[----:B-1----:R-:W-:Y:S01]  /*18a0*/  UIMAD UR7, UR53, UR16, UR34 ;  /* 0x00000010350772a4 */ /* 0x002fe2000f8e0222 */
[----:B------:R-:W1:Y:S01]  /*18b0*/  S2UR UR16, SR_CTAID.X ;  /* 0x00000000001079c3 */ /* 0x000e620000002500 */
[----:B------:R-:W-:Y:S02]  /*18c0*/  @!UP1 UMOV UR39, UR8 ;  /* 0x0000000800279c82 */ /* 0x000fe40008000000 */
[----:B------:R-:W-:Y:S02]  /*18d0*/  UIADD3 UR7, UR61, UR7, URZ ;  /* 0x000000073d077290 */ /* 0x000fe4000fffe03f */
[----:B------:R-:W-:Y:S01]  /*18e0*/  UIMAD.WIDE.U32 UR8, UR50, UR4, URZ ;  /* 0x00000004320872a5 */ /* 0x000fe2000f8e003f */
[----:B--2---:R-:W-:Y:S01]  /*18f0*/  IADD3 R4, R4, 0xffffffe, RZ ;  /* 0x0ffffffe04047810 */ /* 0x004fe20007ffe0ff */
[----:B------:R-:W-:-:S02]  /*1900*/  UIMAD UR7, UR50, UR7, UR15 ;  /* 0x00000007320772a4 */ /* 0x000fc4000f8e020f */
[----:B------:R-:W-:Y:S01]  /*1910*/  USEL UR38, UR56, UR8, !UP1 ;  /* 0x0000000838267287 */ /* 0x000fe2000c800000 */
[----:B------:R-:W2:Y:S01]  /*1920*/  F2I.FTZ.U32.TRUNC.NTZ R5, R4 ;  /* 0x0000000400057305 */ /* 0x000ea2000021f000 */
[----:B------:R-:W-:Y:S02]  /*1930*/  UIADD3 UR15, UR57, UR7, URZ ;  /* 0x00000007390f7290 */ /* 0x000fe4000fffe03f */
[----:B------:R-:W-:Y:S02]  /*1940*/  UIMAD UR7, UR51, UR4, URZ ;  /* 0x00000004330772a4 */ /* 0x000fe4000f8e023f */
[----:B------:R-:W-:Y:S02]  /*1950*/  USHF.L.U32 UR34, UR45, 0x7, URZ ;  /* 0x000000072d227899 */ /* 0x000fe4000800063f */
[----:B------:R-:W-:Y:S02]  /*1960*/  @UP1 UIADD3 UR15, UR9, UR7, URZ ;  /* 0x00000007090f1290 */ /* 0x000fe4000fffe03f */
[----:B------:R-:W-:Y:S01]  /*1970*/  USHF.L.U64.HI UR7, UR45, 0x7, UR53 ;  /* 0x000000072d077899 */ /* 0x000fe20008010235 */
[----:B------:R-:W3:Y:S03]  /*1980*/  R2UR UR53, R244 ;  /* 0x00000000f43573c2 */ /* 0x000ee600000e0000 */
[----:B------:R-:W-:-:S02]  /*1990*/  USEL UR7, UR7, URZ, UP6 ;  /* 0x0000003f07077287 */ /* 0x000fc4000b000000 */
[----:B-1----:R-:W-:Y:S01]  /*19a0*/  UIMAD.WIDE.U32 UR8, UR16, UR12, URZ ;  /* 0x0000000c100872a5 */ /* 0x002fe2000f8e003f */
[--C-:B--2---:R-:W-:Y:S02]  /*19b0*/  IMAD.MOV R0, RZ, RZ, -R5.reuse ;  /* 0x000000ffff007224 */ /* 0x104fe400078e0a05 */
[----:B------:R-:W-:Y:S01]  /*19c0*/  IMAD.MOV.U32 R4, RZ, RZ, RZ ;  /* 0x000000ffff047224 */ /* 0x000fe200078e00ff */
[----:B------:R-:W-:Y:S01]  /*19d0*/  UIMAD UR16, UR16, UR13, UR9 ;  /* 0x0000000d101072a4 */ /* 0x000fe2000f8e0209 */
[----:B------:R-:W-:Y:S01]  /*19e0*/  IMAD R0, R0, R7, RZ ;  /* 0x0000000700007224 */ /* 0x000fe200078e02ff */
[----:B------:R-:W1:Y:S01]  /*19f0*/  R2UR UR13, R245 ;  /* 0x00000000f50d73c2 */ /* 0x000e6200000e0000 */
[----:B------:R-:W-:Y:S02]  /*1a00*/  USEL UR35, UR8, URZ, UP3 ;  /* 0x0000003f08237287 */ /* 0x000fe40009800000 */
[----:B------:R-:W-:Y:S01]  /*1a10*/  IMAD.HI.U32 R4, R5, R0, R4 ;  /* 0x0000000005047227 */ /* 0x000fe200078e0004 */
[----:B------:R-:W-:-:S02]  /*1a20*/  USEL UR8, UR34, URZ, UP6 ;  /* 0x0000003f22087287 */ /* 0x000fc4000b000000 */
[----:B------:R-:W-:Y:S01]  /*1a30*/  USEL UR16, UR16, URZ, UP3 ;  /* 0x0000003f10107287 */ /* 0x000fe20009800000 */
[----:B------:R-:W-:Y:S01]  /*1a40*/  IMAD.MOV.U32 R0, RZ, RZ, R3 ;  /* 0x000000ffff007224 */ /* 0x000fe200078e0003 */
[----:B------:R-:W2:Y:S01]  /*1a50*/  R2UR UR34, R240 ;  /* 0x00000000f02273c2 */ /* 0x000ea200000e0000 */
[----:B------:R-:W-:Y:S02]  /*1a60*/  UIADD3 UR8, UP0, UR5, UR8, URZ ;  /* 0x0000000805087290 */ /* 0x000fe4000ff1e03f */
[----:B------:R-:W-:Y:S02]  /*1a70*/  IMAD.HI.U32 R6, R4, R0, RZ ;  /* 0x0000000004067227 */ /* 0x000fe400078e00ff */
[----:B------:R-:W-:Y:S02]  /*1a80*/  UIADD3.X UR9, UR41, UR7, URZ, UP0, !UPT ;  /* 0x0000000729097290 */ /* 0x000fe400087fe43f */
[----:B------:R-:W-:Y:S01]  /*1a90*/  IMAD.MOV R3, RZ, RZ, -R6 ;  /* 0x000000ffff037224 */ /* 0x000fe200078e0a06 */
[----:B------:R-:W-:-:S03]  /*1aa0*/  UIMAD UR7, UR51, UR8, URZ ;  /* 0x00000008330772a4 */ /* 0x000fc6000f8e023f */
[C---:B------:R-:W-:Y:S01]  /*1ab0*/  IMAD R0, R7.reuse, R3, R0 ;  /* 0x0000000307007224 */ /* 0x040fe200078e0200 */
[----:B------:R-:W-:Y:S02]  /*1ac0*/  UIMAD UR12, UR50, UR9, UR7 ;  /* 0x00000009320c72a4 */ /* 0x000fe4000f8e0207 */
[----:B---3--:R-:W-:Y:S02]  /*1ad0*/  @UP2 USEL UR7, UR53, UR4, !UP1 ;  /* 0x0000000435072287 */ /* 0x008fe4000c800000 */
[----:B------:R-:W-:Y:S01]  /*1ae0*/  ISETP.GT.U32.AND P0, PT, R7, R0, PT ;  /* 0x000000000700720c */ /* 0x000fe20003f04070 */
[----:B------:R-:W-:-:S12]  /*1af0*/  UIMAD.WIDE.U32 UR8, UR50, UR8, URZ ;  /* 0x00000008320872a5 */ /* 0x000fd8000f8e003f */
[----:B------:R-:W-:Y:S01]  /*1b00*/  @!P0 IMAD.IADD R0, R0, 0x1, -R7 ;  /* 0x0000000100008824 */ /* 0x000fe200078e0a07 */
[----:B------:R-:W-:Y:S02]  /*1b10*/  @!P0 IADD3 R6, R6, 0x1, RZ ;  /* 0x0000000106068810 */ /* 0x000fe40007ffe0ff */
[----:B-1----:R-:W-:Y:S01]  /*1b20*/  ISETP.LE.AND P0, PT, RZ, UR13, PT ;  /* 0x0000000dff007c0c */ /* 0x002fe2000bf03270 */
[----:B------:R-:W-:Y:S01]  /*1b30*/  ULDC UR13, c[0x0][0x234] ;  /* 0x00008d00000d7ab9 */ /* 0x000fe20000000800 */
[----:B------:R-:W-:Y:S01]  /*1b40*/  ISETP.GE.U32.AND P2, PT, R0, R7, PT ;  /* 0x000000070000720c */ /* 0x000fe20003f46070 */
[----:B------:R-:W-:Y:S02]  /*1b50*/  @UP2 UIMAD UR13, UR52, UR13, UR7 ;  /* 0x0000000d340d22a4 */ /* 0x000fe4000f8e0207 */
[----:B------:R-:W-:-:S05]  /*1b60*/  UIADD3 UR7, UR9, UR12, URZ ;  /* 0x0000000c09077290 */ /* 0x000fca000fffe03f */
[----:B--2---:R-:W-:Y:S02]  /*1b70*/  @!UP2 UMOV UR13, UR34 ;  /* 0x00000022000dac82 */ /* 0x004fe40008000000 */
[----:B------:R-:W-:-:S03]  /*1b80*/  USHF.R.S32.HI UR34, URZ, 0x1f, UR37 ;  /* 0x0000001f3f227899 */ /* 0x000fc60008011425 */
[----:B------:R-:W-:-:S05]  /*1b90*/  @P2 IADD3 R6, R6, 0x1, RZ ;  /* 0x0000000106062810 */ /* 0x000fca0007ffe0ff */
[----:B------:R-:W-:Y:S01]  /*1ba0*/  @!P0 IMAD.MOV R6, RZ, RZ, -R6 ;  /* 0x000000ffff068224 */ /* 0x000fe200078e0a06 */
[----:B------:R-:W-:Y:S02]  /*1bb0*/  PLOP3.LUT P0, PT, PT, PT, UP2, 0x80, 0x0 ;  /* 0x000000000000781c */ /* 0x000fe40003f0f028 */
[----:B------:R-:W-:-:S04]  /*1bc0*/  @!P1 LOP3.LUT R6, RZ, c[0x0][0x1c8], RZ, 0x33, !PT ;  /* 0x00007200ff069a12 */ /* 0x000fc800078e33ff */
[----:B------:R-:W-:-:S07]  /*1bd0*/  SHF.R.S32.HI R18, RZ, 0x1f, R6 ;  /* 0x0000001fff127819 */ /* 0x000fce0000011406 */
[----:B------:R-:W-:Y:S05]  /*1be0*/  @!P0 BRA `(.L_x_802) ;  /* 0x0000006000008947 */ /* 0x000fea0003800000 */
[----:B------:R-:W1:Y:S01]  /*1bf0*/  R2UR UR12, R247 ;  /* 0x00000000f70c73c2 */ /* 0x000e6200000e0000 */
[----:B------:R-:W-:Y:S02]  /*1c00*/  ULDC UR53, c[0x0][0x224] ;  /* 0x0000890000357ab9 */ /* 0x000fe40000000800 */
[----:B------:R-:W-:-:S04]  /*1c10*/  @!UP1 UIMAD UR4, UR45, UR53, URZ ;  /* 0x000000352d0492a4 */ /* 0x000fc8000f8e023f */
[----:B------:R-:W-:-:S04]  /*1c20*/  ULEA UR4, UR45, UR4, 0x7 ;  /* 0x000000042d047291 */ /* 0x000fc8000f8e383f */
[----:B-1----:R-:W-:Y:S01]  /*1c30*/  UIMAD UR4, UR12, UR52, UR4 ;  /* 0x000000340c0472a4 */ /* 0x002fe2000f8e0204 */
[----:B------:R-:W-:Y:S05]  /*1c40*/  BRA `(.L_x_803) ;  /* 0x0000002000007947 */ /* 0x000fea0003800000 */
.L_x_802:
[----:B------:R1:W2:Y:S01]  /*1c50*/  R2UR UR4, R243 ;  /* 0x00000000f30473c2 */ /* 0x0002a200000e0000 */
[----:B------:R-:W-:-:S07]  /*1c60*/  DEPBAR.LE SB1, 0x0, {2} ;  /* 0x000090040000791a */ /* 0x000fce0000000000 */
.L_x_803:
[----:B------:R-:W1:Y:S01]  /*1c70*/  S2R R19, SR_TID.X ;  /* 0x0000000000137919 */ /* 0x000e620000002100 */
[----:B------:R-:W2:Y:S01]  /*1c80*/  R2UR UR12, R246 ;  /* 0x00000000f60c73c2 */ /* 0x000ea200000e0000 */
[----:B------:R-:W-:Y:S01]  /*1c90*/  USHF.R.S32.HI UR53, URZ, 0x1f, UR59 ;  /* 0x0000001f3f357899 */ /* 0x000fe2000801143b */
[----:B------:R-:W-:Y:S01]  /*1ca0*/  BSSY B1, `(.L_x_799) ;  /* 0x0000831000017945 */ /* 0x000fe20003800000 */
[----:B------:R-:W-:-:S05]  /*1cb0*/  UIADD3 UR4, UR5, UR4, URZ ;  /* 0x0000000405047290 */ /* 0x000fca000fffe03f */
[----:B------:R-:W3:Y:S01]  /*1cc0*/  R2UR UR9, R241 ;  /* 0x00000000f10973c2 */ /* 0x000ee200000e0000 */
[----:B-1----:R-:W-:Y:S01]  /*1cd0*/  SHF.R.S32.HI R12, RZ, 0x1f, R19 ;  /* 0x0000001fff0c7819 */ /* 0x002fe20000011413 */
[----:B--2---:R-:W-:Y:S02]  /*1ce0*/  UIADD3 UR8, UP5, UP4, UR8, UR59, UR12 ;  /* 0x0000003b08087290 */ /* 0x004fe4000fcbe00c */
[----:B------:R-:W-:Y:S01]  /*1cf0*/  USHF.R.S32.HI UR12, URZ, 0x1f, UR52 ;  /* 0x0000001f3f0c7899 */ /* 0x000fe20008011434 */
[----:B------:R-:W-:Y:S01]  /*1d00*/  LEA.HI R4, R12, R19, RZ, 0x2 ;  /* 0x000000130c047211 */ /* 0x000fe200078f10ff */
[----:B------:R-:W-:-:S03]  /*1d10*/  UIADD3 UR35, UP1, UP0, UR35, UR8, UR38 ;  /* 0x0000000823237290 */ /* 0x000fc6000f83e026 */
[----:B------:R-:W-:Y:S01]  /*1d20*/  SHF.R.S32.HI R3, RZ, 0x2, R4 ;  /* 0x00000002ff037819 */ /* 0x000fe20000011404 */
[----:B---3--:R-:W-:Y:S01]  /*1d30*/  UIADD3.X UR7, UR7, UR53, UR9, UP5, UP4 ;  /* 0x0000003507077290 */ /* 0x008fe2000afe8409 */
[----:B------:R-:W-:Y:S02]  /*1d40*/  LOP3.LUT R4, R4, 0xfffffffc, RZ, 0xc0, !PT ;  /* 0xfffffffc04047812 */ /* 0x000fe400078ec0ff */
[----:B------:R-:W-:Y:S01]  /*1d50*/  SHF.R.S32.HI R20, RZ, 0x1f, R3 ;  /* 0x0000001fff147819 */ /* 0x000fe20000011403 */
[----:B------:R-:W-:Y:S01]  /*1d60*/  ULDC.64 UR8, c[0x0][0x1a8] ;  /* 0x00006a0000087ab9 */ /* 0x000fe20000000a00 */
[----:B------:R-:W-:Y:S01]  /*1d70*/  IADD3 R0, P0, R3, UR5, RZ ;  /* 0x0000000503007c10 */ /* 0x000fe2000ff1e0ff */
[----:B------:R-:W-:Y:S01]  /*1d80*/  IMAD.IADD R4, R19, 0x1, -R4 ;  /* 0x0000000113047824 */ /* 0x000fe200078e0a04 */
[----:B------:R-:W-:Y:S02]  /*1d90*/  UIADD3.X UR16, UR16, UR7, UR15, UP1, UP0 ;  /* 0x0000000710107290 */ /* 0x000fe40008fe040f */
[----:B------:R-:W-:Y:S01]  /*1da0*/  IADD3.X R7, R20, UR41, RZ, P0, !PT ;  /* 0x0000002914077c10 */ /* 0x000fe200087fe4ff */
[----:B------:R-:W-:Y:S01]  /*1db0*/  IMAD.SHL.U32 R4, R4, 0x8, RZ ;  /* 0x0000000804047824 */ /* 0x000fe200078e00ff */
[----:B------:R-:W-:-:S02]  /*1dc0*/  UIMAD UR7, UR12, UR8, URZ ;  /* 0x000000080c0772a4 */ /* 0x000fc4000f8e023f */
[----:B------:R-:W-:Y:S01]  /*1dd0*/  UISETP.GE.AND UP0, UPT, UR42, 0x1, UPT ;  /* 0x000000012a00788c */ /* 0x000fe2000bf06270 */
[----:B------:R-:W-:Y:S01]  /*1de0*/  IMAD R7, R7, c[0x0][0x190], RZ ;  /* 0x0000640007077a24 */ /* 0x000fe200078e02ff */
[--C-:B------:R-:W-:Y:S01]  /*1df0*/  SHF.R.S32.HI R5, RZ, 0x1f, R4.reuse ;  /* 0x0000001fff057819 */ /* 0x100fe20000011404 */
[----:B------:R-:W-:Y:S02]  /*1e00*/  UIMAD UR15, UR52, UR9, UR7 ;  /* 0x00000009340f72a4 */ /* 0x000fe4000f8e0207 */
[----:B------:R-:W-:Y:S02]  /*1e10*/  UMOV UR53, 0x4 ;  /* 0x0000000400357882 */ /* 0x000fe40000000000 */
[C---:B------:R-:W-:Y:S01]  /*1e20*/  IMAD.WIDE.U32 R8, R0.reuse, c[0x0][0x190], R4 ;  /* 0x0000640000087a25 */ /* 0x040fe200078e0004 */
[----:B------:R-:W-:Y:S02]  /*1e30*/  ULDC.64 UR8, c[0x0][0x378] ;  /* 0x0000de0000087ab9 */ /* 0x000fe40000000a00 */
[----:B------:R-:W-:Y:S01]  /*1e40*/  UIMAD UR7, UR12, UR8, URZ ;  /* 0x000000080c0772a4 */ /* 0x000fe2000f8e023f */
[----:B------:R-:W-:Y:S01]  /*1e50*/  IMAD R0, R0, c[0x0][0x194], R7 ;  /* 0x0000650000007a24 */ /* 0x000fe200078e0207 */
[----:B------:R-:W-:-:S02]  /*1e60*/  IADD3 R10, P0, R8, UR54, RZ ;  /* 0x00000036080a7c10 */ /* 0x000fc4000ff1e0ff */
[----:B------:R-:W-:Y:S01]  /*1e70*/  IADD3 R8, P1, R4, UR39, RZ ;  /* 0x0000002704087c10 */ /* 0x000fe2000ff3e0ff */
[----:B------:R-:W-:Y:S01]  /*1e80*/  UIMAD UR12, UR52, UR9, UR7 ;  /* 0x00000009340c72a4 */ /* 0x000fe2000f8e0207 */
[----:B------:R-:W-:Y:S01]  /*1e90*/  IADD3.X R11, R9, UR49, R0, P0, !PT ;  /* 0x00000031090b7c10 */ /* 0x000fe200087fe400 */
[----:B------:R-:W-:Y:S01]  /*1ea0*/  ULDC.64 UR38, c[0x0][0x200] ;  /* 0x0000800000267ab9 */ /* 0x000fe20000000a00 */
[----:B------:R-:W-:Y:S01]  /*1eb0*/  LEA.HI R0, R12, R19, RZ, 0x5 ;  /* 0x000000130c007211 */ /* 0x000fe200078f28ff */
[----:B------:R-:W-:Y:S01]  /*1ec0*/  ULDC.64 UR8, c[0x0][0x370] ;  /* 0x0000dc0000087ab9 */ /* 0x000fe20000000a00 */
[----:B------:R-:W-:Y:S01]  /*1ed0*/  IADD3.X R9, R5, UR40, RZ, P1, !PT ;  /* 0x0000002805097c10 */ /* 0x000fe20008ffe4ff */
[----:B------:R-:W-:Y:S01]  /*1ee0*/  UIMAD UR7, UR41, UR8, URZ ;  /* 0x00000008290772a4 */ /* 0x000fe2000f8e023f */
[----:B------:R-:W-:Y:S02]  /*1ef0*/  LOP3.LUT R7, R0, 0xffffffe0, RZ, 0xc0, !PT ;  /* 0xffffffe000077812 */ /* 0x000fe400078ec0ff */
[----:B------:R-:W-:Y:S01]  /*1f00*/  SHF.R.S32.HI R0, RZ, 0x5, R0 ;  /* 0x00000005ff007819 */ /* 0x000fe20000011400 */
[----:B------:R-:W-:-:S02]  /*1f10*/  UIMAD UR7, UR5, UR9, UR7 ;  /* 0x00000009050772a4 */ /* 0x000fc4000f8e0207 */
[----:B------:R-:W-:Y:S01]  /*1f20*/  IMAD.IADD R19, R19, 0x1, -R7 ;  /* 0x0000000113137824 */ /* 0x000fe200078e0a07 */
[----:B------:R-:W-:Y:S01]  /*1f30*/  ULDC.64 UR8, c[0x0][0x3c8] ;  /* 0x0000f20000087ab9 */ /* 0x000fe20000000a00 */
[----:B------:R-:W-:Y:S01]  /*1f40*/  IMAD.U32 R7, RZ, RZ, UR5 ;  /* 0x00000005ff077e24 */ /* 0x000fe2000f8e00ff */
[----:B------:R-:W-:Y:S01]  /*1f50*/  UIADD3 UR5, UR5, UR13, URZ ;  /* 0x0000000d05057290 */ /* 0x000fe2000fffe03f */
[----:B------:R-:W-:Y:S02]  /*1f60*/  IMAD R0, R0, UR58, R19 ;  /* 0x0000003a00007c24 */ /* 0x000fe4000f8e0213 */
[----:B------:R-:W-:Y:S01]  /*1f70*/  IMAD.WIDE.U32 R8, R7, c[0x0][0x370], R8 ;  /* 0x0000dc0007087a25 */ /* 0x000fe200078e0008 */
[----:B------:R-:W-:Y:S02]  /*1f80*/  UIMAD.WIDE UR38, UR5, UR53, UR38 ;  /* 0x00000035052672a5 */ /* 0x000fe4000f8e0226 */
[C---:B------:R-:W-:Y:S01]  /*1f90*/  IADD3 R16, P0, R0.reuse, UR35, RZ ;  /* 0x0000002300107c10 */ /* 0x040fe2000ff1e0ff */
[----:B------:R-:W-:Y:S01]  /*1fa0*/  ULEA.HI.SX32 UR35, UR46, 0xffffffff, 0x19 ;  /* 0xffffffff2e237891 */ /* 0x000fe2000f8fca3f */
[----:B------:R-:W-:Y:S01]  /*1fb0*/  IADD3 R9, R9, UR7, RZ ;  /* 0x0000000709097c10 */ /* 0x000fe2000fffe0ff */
[----:B------:R-:W-:Y:S01]  /*1fc0*/  UIMAD.WIDE UR4, UR4, UR53, UR8 ;  /* 0x00000035040472a5 */ /* 0x000fe2000f8e0208 */
[----:B------:R-:W-:Y:S01]  /*1fd0*/  LEA.HI.X.SX32 R17, R0, UR16, 0x1, P0 ;  /* 0x0000001000117c11 */ /* 0x000fe200080f0eff */
[----:B------:R-:W-:Y:S01]  /*1fe0*/  IMAD.U32 R0, RZ, RZ, UR52 ;  /* 0x00000034ff007e24 */ /* 0x000fe2000f8e00ff */
[----:B------:R-:W-:-:S03]  /*1ff0*/  LEA R223, P0, R16, c[0x0][0x350], 0x2 ;  /* 0x0000d40010df7a11 */ /* 0x000fc600078010ff */
[----:B------:R-:W-:Y:S01]  /*2000*/  IMAD.WIDE.U32 R8, R0, c[0x0][0x378], R8 ;  /* 0x0000de0000087a25 */ /* 0x000fe200078e0008 */
[----:B------:R-:W-:Y:S02]  /*2010*/  LEA.HI.X R222, R16, c[0x0][0x354], R17, 0x2, P0 ;  /* 0x0000d50010de7a11 */ /* 0x000fe400000f1411 */
        /* <DEDUP_REMOVED lines=13> */
[----:B------:R-:W-:Y:S01]  /*20f0*/  ULDC.64 UR8, c[0x0][0x198] ;  /* 0x0000660000087ab9 */ /* 0x000fe20000000a00 */
[----:B------:R-:W-:Y:S01]  /*2100*/  IMAD.U32 R0, RZ, RZ, UR37 ;  /* 0x00000025ff007e24 */ /* 0x000fe2000f8e00ff */
[----:B------:R-:W-:Y:S01]  /*2110*/  UIMAD UR7, UR34, UR8, URZ ;  /* 0x00000008220772a4 */ /* 0x000fe2000f8e023f */
[----:B------:R-:W-:Y:S01]  /*2120*/  IMAD.MOV.U32 R220, RZ, RZ, R12 ;  /* 0x000000ffffdc7224 */ /* 0x000fe200078e000c */
[----:B------:R-:W-:Y:S01]  /*2130*/  ULDC.64 UR12, c[0x0][0x1a0] ;  /* 0x00006800000c7ab9 */ /* 0x000fe20000000a00 */
[C-C-:B------:R-:W-:Y:S01]  /*2140*/  IMAD.WIDE.U32 R8, R0.reuse, c[0x0][0x198], R4.reuse ;  /* 0x0000660000087a25 */ /* 0x140fe200078e0004 */
[----:B------:R-:W-:Y:S01]  /*2150*/  UIMAD UR7, UR37, UR9, UR7 ;  /* 0x00000009250772a4 */ /* 0x000fe2000f8e0207 */
[----:B------:R-:W-:Y:S01]  /*2160*/  MOV R221, R13 ;  /* 0x0000000d00dd7202 */ /* 0x000fe20000000f00 */
[----:B------:R-:W-:Y:S01]  /*2170*/  UIMAD UR12, UR34, UR12, URZ ;  /* 0x0000000c220c72a4 */ /* 0x000fe2000f8e023f */
[----:B------:R-:W-:Y:S01]  /*2180*/  IMAD.WIDE.U32 R4, R0, c[0x0][0x1a0], R4 ;  /* 0x0000680000047a25 */ /* 0x000fe200078e0004 */
[----:B------:R-:W-:Y:S01]  /*2190*/  UMOV UR16, UR4 ;  /* 0x0000000400107c82 */ /* 0x000fe20008000000 */
[----:B------:R-:W-:Y:S01]  /*21a0*/  IADD3 R8, P0, R8, UR47, RZ ;  /* 0x0000002f08087c10 */ /* 0x000fe2000ff1e0ff */
[----:B------:R-:W-:Y:S01]  /*21b0*/  UIADD3 UR4, UR37, 0x80, URZ ;  /* 0x0000008025047890 */ /* 0x000fe2000fffe03f */
[----:B------:R-:W-:Y:S01]  /*21c0*/  IMAD.U32 R7, RZ, RZ, UR7 ;  /* 0x00000007ff077e24 */ /* 0x000fe2000f8e00ff */
[----:B------:R-:W-:Y:S01]  /*21d0*/  UIMAD UR7, UR37, UR13, UR12 ;  /* 0x0000000d250772a4 */ /* 0x000fe2000f8e020c */
[----:B------:R-:W-:Y:S01]  /*21e0*/  IMAD.MOV.U32 R218, RZ, RZ, R14 ;  /* 0x000000ffffda7224 */ /* 0x000fe200078e000e */
[----:B------:R-:W-:Y:S01]  /*21f0*/  UISETP.GE.AND UP1, UPT, UR4, UR6, UPT ;  /* 0x000000060400728c */ /* 0x000fe2000bf26270 */
[----:B------:R-:W-:Y:S01]  /*2200*/  IMAD.MOV.U32 R219, RZ, RZ, R15 ;  /* 0x000000ffffdb7224 */ /* 0x000fe200078e000f */
[----:B------:R-:W-:Y:S01]  /*2210*/  IADD3.X R9, R9, UR48, R7, P0, !PT ;  /* 0x0000003009097c10 */ /* 0x000fe200087fe407 */
[----:B------:R-:W1:Y:S01]  /*2220*/  R2UR UR41, R239 ;  /* 0x00000000ef2973c2 */ /* 0x000e6200000e0000 */
[----:B------:R-:W-:Y:S01]  /*2230*/  MOV R0, UR7 ;  /* 0x0000000700007c02 */ /* 0x000fe20008000f00 */
[----:B------:R-:W-:Y:S01]  /*2240*/  UMOV UR7, UR35 ;  /* 0x0000002300077c82 */ /* 0x000fe20008000000 */
[----:B------:R-:W-:Y:S01]  /*2250*/  IADD3 R10, P0, R4, UR43, RZ ;  /* 0x0000002b040a7c10 */ /* 0x000fe2000ff1e0ff */
[----:B------:R-:W-:-:S02]  /*2260*/  ULEA.HI UR4, UR7, UR7, URZ, 0x1 ;  /* 0x0000000707047291 */ /* 0x000fc4000f8f083f */
[----:B------:R-:W-:Y:S01]  /*2270*/  UMOV UR15, UR5 ;  /* 0x00000005000f7c82 */ /* 0x000fe20008000000 */
[----:B------:R-:W-:Y:S01]  /*2280*/  IADD3.X R11, R5, UR44, R0, P0, !PT ;  /* 0x0000002c050b7c10 */ /* 0x000fe200087fe400 */
[----:B------:R-:W-:Y:S01]  /*2290*/  ULOP3.LUT UR4, UR4, 0xfffffffe, URZ, 0xc0, !UPT ;  /* 0xfffffffe04047892 */ /* 0x000fe2000f8ec03f */
[----:B------:R-:W-:Y:S01]  /*22a0*/  IADD3 R0, R3, 0x40, RZ ;  /* 0x0000004003007810 */ /* 0x000fe20007ffe0ff */
[----:B------:R-:W2:Y:S01]  /*22b0*/  R2UR UR40, R238 ;  /* 0x00000000ee2873c2 */ /* 0x000ea200000e0000 */
[----:B------:R-:W-:Y:S01]  /*22c0*/  PLOP3.LUT P0, PT, PT, PT, UP3, 0x80, 0x0 ;  /* 0x000000000000781c */ /* 0x000fe20003f0f038 */
        /* <DEDUP_REMOVED lines=8> */
[----:B------:R-:W-:Y:S01]  /*2350*/  IMAD.MOV.U32 R0, RZ, RZ, 0x80 ;  /* 0x00000080ff007424 */ /* 0x000fe200078e00ff */
[----:B------:R-:W-:Y:S02]  /*2360*/  ISETP.GE.AND P4, PT, R3, UR4, PT ;  /* 0x0000000403007c0c */ /* 0x000fe4000bf86270 */
[----:B------:R-:W-:Y:S01]  /*2370*/  ISETP.GE.AND P6, PT, R229, UR4, PT ;  /* 0x00000004e5007c0c */ /* 0x000fe2000bfc6270 */
[----:B------:R-:W-:-:S04]  /*2380*/  IMAD.WIDE.U32 R4, R0, c[0x0][0x370], RZ ;  /* 0x0000dc0000047a25 */ /* 0x000fc800078e00ff */
[C---:B------:R-:W-:Y:S02]  /*2390*/  IMAD R7, R0.reuse, c[0x0][0x374], RZ ;  /* 0x0000dd0000077a24 */ /* 0x040fe400078e02ff */
[----:B------:R-:W-:Y:S02]  /*23a0*/  IMAD.WIDE.U32 R12, R0, c[0x0][0x190], RZ ;  /* 0x00006400000c7a25 */ /* 0x000fe400078e00ff */
[----:B------:R-:W-:Y:S02]  /*23b0*/  @!P3 IADD3 R4, P5, R220, R4, RZ ;  /* 0x00000004dc04b210 */ /* 0x000fe40007fbe0ff */
[----:B------:R-:W-:Y:S01]  /*23c0*/  IMAD R15, R0, c[0x0][0x194], RZ ;  /* 0x00006500000f7a24 */ /* 0x000fe200078e02ff */
[----:B------:R-:W-:Y:S01]  /*23d0*/  SHF.L.U32 R0, R234, 0x1, RZ ;  /* 0x00000001ea007819 */ /* 0x000fe200000006ff */
[----:B------:R-:W-:Y:S01]  /*23e0*/  @P0 BAR.SYNC.DEFER_BLOCKING 0x0 ;  /* 0x0000000000000b1d */ /* 0x000fe20000010000 */
[----:B------:R-:W-:Y:S02]  /*23f0*/  @!P3 IADD3.X R5, R221, R5, R7, P5, !PT ;  /* 0x00000005dd05b210 */ /* 0x000fe40002ffe407 */
[----:B------:R-:W-:-:S02]  /*2400*/  @!P3 IADD3 R14, P5, R218, R12, RZ ;  /* 0x0000000cda0eb210 */ /* 0x000fc40007fbe0ff */
[----:B------:R-:W-:Y:S02]  /*2410*/  IADD3 R7, R229, 0x8, RZ ;  /* 0x00000008e5077810 */ /* 0x000fe40007ffe0ff */
[----:B------:R-:W-:Y:S01]  /*2420*/  @!P3 IADD3.X R15, R219, R13, R15, P5, !PT ;  /* 0x0000000ddb0fb210 */ /* 0x000fe20002ffe40f */
[C---:B------:R-:W-:Y:S01]  /*2430*/  IMAD R13, R18.reuse, c[0x0][0x1b8], RZ ;  /* 0x00006e00120d7a24 */ /* 0x040fe200078e02ff */
[----:B------:R-:W-:Y:S01]  /*2440*/  ISETP.GE.AND P5, PT, R7, UR4, PT ;  /* 0x0000000407007c0c */ /* 0x000fe2000bfa6270 */
[----:B------:R-:W-:Y:S02]  /*2450*/  IMAD R7, R18, c[0x0][0x1b0], RZ ;  /* 0x00006c0012077a24 */ /* 0x000fe400078e02ff */
[C---:B------:R-:W-:Y:S02]  /*2460*/  IMAD R17, R6.reuse, c[0x0][0x1bc], R13 ;  /* 0x00006f0006117a24 */ /* 0x040fe400078e020d */
[C---:B------:R-:W-:Y:S01]  /*2470*/  IMAD R12, R6.reuse, c[0x0][0x1b4], R7 ;  /* 0x00006d00060c7a24 */ /* 0x040fe200078e0207 */
[----:B------:R-:W-:Y:S01]  /*2480*/  @!P1 IADD3 R7, P0, R3, 0x40, RZ ;  /* 0x0000004003079810 */ /* 0x000fe20007f1e0ff */
        /* <DEDUP_REMOVED lines=11> */
[----:B------:R4:W-:Y:S02]  /*2540*/  @!P3 LDGSTS.E.BYPASS.LTC128B.128 [R0+0x5000], [R4.64] ;  /* 0x050000000400bfae */ /* 0x0009e4000b901d4a */
[----:B----4-:R-:W-:Y:S01]  /*2550*/  IMAD.WIDE.U32 R4, R6, c[0x0][0x1b0], R8 ;  /* 0x00006c0006047a25 */ /* 0x010fe200078e0008 */
[----:B------:R-:W-:-:S03]  /*2560*/  IADD3 R9, R234, 0x1000, RZ ;  /* 0x00001000ea097810 */ /* 0x000fc60007ffe0ff */
[----:B------:R-:W-:Y:S01]  /*2570*/  @!P1 IMAD.X R8, RZ, RZ, R20, P0 ;  /* 0x000000ffff089224 */ /* 0x000fe200000e0614 */
[----:B------:R-:W-:Y:S01]  /*2580*/  PLOP3.LUT P0, PT, PT, PT, UP0, 0x80, 0x0 ;  /* 0x000000000000781c */ /* 0x000fe20003f0f008 */
[----:B------:R-:W-:Y:S01]  /*2590*/  IMAD.IADD R5, R5, 0x1, R12 ;  /* 0x0000000105057824 */ /* 0x000fe200078e020c */
[----:B------:R-:W-:Y:S01]  /*25a0*/  @!P1 MOV R12, R4 ;  /* 0x00000004000c9202 */ /* 0x000fe20000000f00 */
[----:B------:R-:W-:Y:S01]  /*25b0*/  @!P1 IMAD R6, R8, c[0x0][0x198], RZ ;  /* 0x0000660008069a24 */ /* 0x000fe200078e02ff */
[----:B------:R-:W-:Y:S01]  /*25c0*/  SEL R8, R9, R234, !P0 ;  /* 0x000000ea09087207 */ /* 0x000fe20004000000 */
[----:B------:R-:W-:Y:S02]  /*25d0*/  @!P1 IMAD.MOV.U32 R13, RZ, RZ, R5 ;  /* 0x000000ffff0d9224 */ /* 0x000fe400078e0005 */
[----:B------:R-:W-:Y:S02]  /*25e0*/  @!P2 IMAD R9, R20, c[0x0][0x198], RZ ;  /* 0x000066001409aa24 */ /* 0x000fe400078e02ff */
[----:B------:R-:W-:-:S02]  /*25f0*/  @!P1 IMAD R16, R7, c[0x0][0x19c], R6 ;  /* 0x0000670007109a24 */ /* 0x000fc400078e0206 */
[----:B------:R-:W-:Y:S02]  /*2600*/  IMAD.SHL.U32 R224, R8, 0x2, RZ ;  /* 0x0000000208e07824 */ /* 0x000fe400078e00ff */
[----:B------:R-:W-:-:S03]  /*2610*/  @!P1 IMAD.WIDE.U32 R12, R7, c[0x0][0x198], R12 ;  /* 0x00006600070c9a25 */ /* 0x000fc600078e000c */
[----:B------:R-:W-:Y:S01]  /*2620*/  @P4 STS [R224], RZ ;  /* 0x000000ffe0004388 */ /* 0x000fe20000000800 */
[C---:B------:R-:W-:Y:S02]  /*2630*/  @!P2 IMAD R7, R3.reuse, c[0x0][0x19c], R9 ;  /* 0x000067000307aa24 */ /* 0x040fe400078e0209 */
[----:B------:R-:W-:Y:S01]  /*2640*/  @!P2 IMAD.WIDE.U32 R8, R3, c[0x0][0x198], R4 ;  /* 0x000066000308aa25 */ /* 0x000fe200078e0004 */
[----:B------:R-:W-:Y:S01]  /*2650*/  @P4 STS [R224+0x4], RZ ;  /* 0x000004ffe0004388 */ /* 0x000fe20000000800 */
[----:B------:R-:W-:Y:S02]  /*2660*/  IADD3 R5, R11, R17, RZ ;  /* 0x000000110b057210 */ /* 0x000fe40007ffe0ff */
[----:B------:R-:W-:Y:S01]  /*2670*/  @!P2 IMAD R6, R20, c[0x0][0x1a0], RZ ;  /* 0x000068001406aa24 */ /* 0x000fe200078e02ff */
[----:B------:R-:W-:Y:S01]  /*2680*/  @P4 STS [R224+0x8], RZ ;  /* 0x000008ffe0004388 */ /* 0x000fe20000000800 */
[----:B------:R-:W-:Y:S01]  /*2690*/  @!P2 IMAD.IADD R9, R9, 0x1, R7 ;  /* 0x000000010909a824 */ /* 0x000fe200078e0207 */
[----:B------:R-:W-:Y:S01]  /*26a0*/  @!P2 MOV R4, R10 ;  /* 0x0000000a0004a202 */ /* 0x000fe20000000f00 */
[----:B------:R-:W-:Y:S01]  /*26b0*/  @!P1 IMAD.IADD R11, R13, 0x1, R16 ;  /* 0x000000010d0b9824 */ /* 0x000fe200078e0210 */
[----:B------:R-:W-:Y:S01]  /*26c0*/  @P4 STS [R224+0xc], RZ ;  /* 0x00000cffe0004388 */ /* 0x000fe20000000800 */
[C---:B------:R-:W-:Y:S01]  /*26d0*/  @!P2 IMAD R18, R3.reuse, c[0x0][0x1a4], R6 ;  /* 0x000069000312aa24 */ /* 0x040fe200078e0206 */
[----:B------:R-:W-:Y:S01]  /*26e0*/  MOV R13, c[0x0][0x30c] ;  /* 0x0000c300000d7a02 */ /* 0x000fe20000000f00 */
[----:B------:R-:W-:Y:S01]  /*26f0*/  @!P2 IMAD.WIDE.U32 R6, R3, c[0x0][0x1a0], R4 ;  /* 0x000068000306aa25 */ /* 0x000fe200078e0004 */
[----:B------:R-:W-:Y:S01]  /*2700*/  @!PT LDS RZ, [RZ] ;  /* 0x00000000fffff984 */ /* 0x000fe20000000800 */
[----:B------:R-:W-:Y:S01]  /*2710*/  @!PT LDS RZ, [RZ] ;  /* 0x00000000fffff984 */ /* 0x000fe20000000800 */
[----:B------:R-:W-:Y:S01]  /*2720*/  @!PT LDS RZ, [RZ] ;  /* 0x00000000fffff984 */ /* 0x000fe20000000800 */
[----:B------:R4:W-:Y:S01]  /*2730*/  @!P4 LDGSTS.E.BYPASS.LTC128B.128 [R224], [R218.64] ;  /* 0x00000000dae0cfae */ /* 0x0009e2000b901d4a */
[----:B------:R-:W-:-:S02]  /*2740*/  @!P2 LEA R16, P4, R8, c[0x0][0x168], 0x1 ;  /* 0x00005a000810aa11 */ /* 0x000fc400078808ff */
[----:B------:R-:W-:Y:S01]  /*2750*/  @!P2 IMAD.IADD R7, R7, 0x1, R18 ;  /* 0x000000010707a824 */ /* 0x000fe200078e0212 */
[----:B------:R-:W-:Y:S01]  /*2760*/  @P3 STS [R224+0x1000], RZ ;  /* 0x001000ffe0003388 */ /* 0x000fe20000000800 */
[----:B------:R-:W-:Y:S02]  /*2770*/  @!P2 LEA.HI.X R17, R8, c[0x0][0x16c], R9, 0x1, P4 ;  /* 0x00005b000811aa11 */ /* 0x000fe400020f0c09 */
[----:B------:R-:W-:Y:S01]  /*2780*/  @!P1 IADD3 R3, P4, R3, 0x40, RZ ;  /* 0x0000004003039810 */ /* 0x000fe20007f9e0ff */
[----:B------:R-:W-:Y:S01]  /*2790*/  @P3 STS [R224+0x1004], RZ ;  /* 0x001004ffe0003388 */ /* 0x000fe20000000800 */
[----:B------:R-:W-:-:S03]  /*27a0*/  IADD3 R9, R229, 0x40, RZ ;  /* 0x00000040e5097810 */ /* 0x000fc60007ffe0ff */
[----:B------:R-:W-:Y:S01]  /*27b0*/  @P3 STS [R224+0x1008], RZ ;  /* 0x001008ffe0003388 */ /* 0x000fe20000000800 */
[----:B------:R-:W-:Y:S01]  /*27c0*/  @!P1 IMAD.X R4, RZ, RZ, R20, P4 ;  /* 0x000000ffff049224 */ /* 0x000fe200020e0614 */
[----:B------:R-:W-:Y:S02]  /*27d0*/  ISETP.GE.AND P4, PT, R9, UR4, PT ;  /* 0x0000000409007c0c */ /* 0x000fe4000bf86270 */
        /* <DEDUP_REMOVED lines=13> */
[----:B-1----:R-:W-:-:S04]  /*28b0*/  @!P1 LEA R14, P3, R12, c[0x0][0x168], 0x1 ;  /* 0x00005a000c0e9a11 */ /* 0x002fc800078608ff */
[----:B------:R-:W-:Y:S01]  /*28c0*/  @!P1 LEA.HI.X R15, R12, c[0x0][0x16c], R11, 0x1, P3 ;  /* 0x00005b000c0f9a11 */ /* 0x000fe200018f0c0b */
[----:B------:R-:W-:Y:S01]  /*28d0*/  IMAD.MOV.U32 R12, RZ, RZ, c[0x0][0x308] ;  /* 0x0000c200ff0c7624 */ /* 0x000fe200078e00ff */
[C---:B------:R-:W-:Y:S02]  /*28e0*/  @!P2 LEA R8, P3, R6.reuse, c[0x0][0x170], 0x1 ;  /* 0x00005c000608aa11 */ /* 0x040fe400078608ff */
[----:B------:R-:W-:Y:S01]  /*28f0*/  IADD3 R11, R229, 0x48, RZ ;  /* 0x00000048e50b7810 */ /* 0x000fe20007ffe0ff */
[----:B------:R-:W-:Y:S01]  /*2900*/  @!PT LDS RZ, [RZ] ;  /* 0x00000000fffff984 */ /* 0x000fe20000000800 */
[----:B------:R-:W-:Y:S01]  /*2910*/  @!PT LDS RZ, [RZ] ;  /* 0x00000000fffff984 */ /* 0x000fe20000000800 */
[----:B------:R-:W-:Y:S01]  /*2920*/  @!PT LDS RZ, [RZ] ;  /* 0x00000000fffff984 */ /* 0x000fe20000000800 */
[----:B------:R3:W-:Y:S01]  /*2930*/  @!P1 LDGSTS.E.BYPASS.LTC128B.128 [R0+0x7000], [R14.64] ;  /* 0x070000000e009fae */ /* 0x0007e2000b901d4a */
[----:B------:R-:W-:Y:S01]  /*2940*/  @!P2 LEA.HI.X R9, R6, c[0x0][0x174], R7, 0x1, P3 ;  /* 0x00005d000609aa11 */ /* 0x000fe200018f0c07 */
[----:B------:R-:W-:Y:S01]  /*2950*/  @!P1 IMAD R6, R4, c[0x0][0x1a0], RZ ;  /* 0x0000680004069a24 */ /* 0x000fe200078e02ff */
[----:B------:R-:W-:Y:S01]  /*2960*/  @!P1 MOV R4, R10 ;  /* 0x0000000a00049202 */ /* 0x000fe20000000f00 */
[----:B------:R-:W-:Y:S01]  /*2970*/  @P2 STS [R0+0x8000], RZ ;  /* 0x008000ff00002388 */ /* 0x000fe20000000800 */
[----:B------:R-:W-:Y:S01]  /*2980*/  ISETP.GE.AND P3, PT, R11, UR4, PT ;  /* 0x000000040b007c0c */ /* 0x000fe2000bf66270 */
[----:B------:R-:W-:-:S02]  /*2990*/  @!P1 IMAD R6, R3, c[0x0][0x1a4], R6 ;  /* 0x0000690003069a24 */ /* 0x000fc400078e0206 */
[----:B------:R-:W-:Y:S01]  /*29a0*/  @!P1 IMAD.WIDE.U32 R4, R3, c[0x0][0x1a0], R4 ;  /* 0x0000680003049a25 */ /* 0x000fe200078e0004 */
[----:B------:R-:W-:Y:S03]  /*29b0*/  @P2 STS [R0+0x8004], RZ ;  /* 0x008004ff00002388 */ /* 0x000fe60000000800 */
[----:B------:R-:W-:Y:S01]  /*29c0*/  @!P1 IMAD.IADD R3, R5, 0x1, R6 ;  /* 0x0000000105039824 */ /* 0x000fe200078e0206 */
[----:B------:R-:W-:Y:S04]  /*29d0*/  @P2 STS.64 [R0+0x8008], RZ ;  /* 0x008008ff00002388 */ /* 0x000fe80000000a00 */
[----:B------:R-:W-:Y:S01]  /*29e0*/  @!PT LDS RZ, [RZ] ;  /* 0x00000000fffff984 */ /* 0x000fe20000000800 */
[----:B------:R-:W-:Y:S01]  /*29f0*/  @!PT LDS RZ, [RZ] ;  /* 0x00000000fffff984 */ /* 0x000fe20000000800 */
[----:B------:R-:W-:Y:S01]  /*2a00*/  @!PT LDS RZ, [RZ] ;  /* 0x00000000fffff984 */ /* 0x000fe20000000800 */
[----:B------:R1:W-:Y:S01]  /*2a10*/  @!P2 LDGSTS.E.BYPASS.LTC128B.128 [R0+0x8000], [R8.64] ;  /* 0x080000000800afae */ /* 0x0003e2000b901d4a */
[----:B------:R-:W-:-:S03]  /*2a20*/  @!P1 LEA R6, P2, R4, c[0x0][0x170], 0x1 ;  /* 0x00005c0004069a11 */ /* 0x000fc600078408ff */
[----:B------:R3:W-:Y:S01]  /*2a30*/  @P1 STS.128 [R0+0x9000], RZ ;  /* 0x009000ff00001388 */ /* 0x0007e20000000c00 */
[----:B------:R-:W-:-:S05]  /*2a40*/  @!P1 LEA.HI.X R7, R4, c[0x0][0x174], R3, 0x1, P2 ;  /* 0x00005d0004079a11 */ /* 0x000fca00010f0c03 */
[----:B------:R-:W-:Y:S01]  /*2a50*/  @!PT LDS RZ, [RZ] ;  /* 0x00000000fffff984 */ /* 0x000fe20000000800 */
[----:B------:R-:W-:Y:S01]  /*2a60*/  @!PT LDS RZ, [RZ] ;  /* 0x00000000fffff984 */ /* 0x000fe20000000800 */
[----:B------:R-:W-:Y:S01]  /*2a70*/  @!PT LDS RZ, [RZ] ;  /* 0x00000000fffff984 */ /* 0x000fe20000000800 */
[----:B------:R1:W-:Y:S04]  /*2a80*/  @!P1 LDGSTS.E.BYPASS.LTC128B.128 [R0+0x9000], [R6.64] ;  /* 0x0900000006009fae */ /* 0x0003e8000b901d4a */
[----:B------:R-:W0:Y:S01]  /*2a90*/  LDGDEPBAR ;  /* 0x00000000000079af */ /* 0x000e220000000000 */
[----:B------:R-:W-:Y:S01]  /*2aa0*/  IMAD.MOV.U32 R4, RZ, RZ, 0x4 ;  /* 0x00000004ff047424 */ /* 0x000fe200078e00ff */
[----:B------:R-:W-:Y:S01]  /*2ab0*/  UMOV UR12, UR38 ;  /* 0x00000026000c7c82 */ /* 0x000fe20008000000 */
[----:B------:R-:W-:Y:S01]  /*2ac0*/  IMAD.MOV.U32 R227, RZ, RZ, 0x7f800000 ;  /* 0x7f800000ffe37424 */ /* 0x000fe200078e00ff */
[----:B------:R-:W-:Y:S01]  /*2ad0*/  UMOV UR13, UR39 ;  /* 0x00000027000d7c82 */ /* 0x000fe20008000000 */
[----:B-1----:R1:W2:Y:S01]  /*2ae0*/  LDG.E.64 R6, [R12.64+0x8] ;  /* 0x0000080a0c067981 */ /* 0x0022a2000c1e1b00 */
[----:B------:R-:W-:Y:S01]  /*2af0*/  MOV R8, 0x4 ;  /* 0x0000000400087802 */ /* 0x000fe20000000f00 */
[----:B------:R-:W-:Y:S01]  /*2b00*/  IMAD.MOV.U32 R228, RZ, RZ, 0x7f800000 ;  /* 0x7f800000ffe47424 */ /* 0x000fe200078e00ff */
[----:B------:R-:W-:Y:S01]  /*2b10*/  MOV R226, 0x7f800000 ;  /* 0x7f80000000e27802 */ /* 0x000fe20000000f00 */
[----:B------:R-:W-:-:S02]  /*2b20*/  IMAD.MOV.U32 R225, RZ, RZ, 0x7f800000 ;  /* 0x7f800000ffe17424 */ /* 0x000fc400078e00ff */
[----:B------:R-:W-:Y:S01]  /*2b30*/  IMAD.WIDE R4, R229, R4, UR12 ;  /* 0x0000000ce5047e25 */ /* 0x000fe2000f8e0204 */
[----:B-1----:R-:W4:Y:S03]  /*2b40*/  LDG.E.64 R12, [R12.64] ;  /* 0x0000000a0c0c7981 */ /* 0x002f26000c1e1b00 */
[----:B------:R-:W-:Y:S01]  /*2b50*/  @!P3 IMAD.WIDE R8, R11, R8, UR12 ;  /* 0x0000000c0b08be25 */ /* 0x000fe2000f8e0208 */
[----:B------:R1:W5:Y:S04]  /*2b60*/  @!P6 LDG.E R227, [R4.64] ;  /* 0x0000000a04e3e981 */ /* 0x000368000c1e1900 */
[----:B------:R1:W5:Y:S04]  /*2b70*/  @!P5 LDG.E R228, [R4.64+0x20] ;  /* 0x0000200a04e4d981 */ /* 0x000368000c1e1900 */
[----:B------:R1:W5:Y:S04]  /*2b80*/  @!P4 LDG.E R225, [R4.64+0x100] ;  /* 0x0001000a04e1c981 */ /* 0x000368000c1e1900 */
[----:B------:R1:W5:Y:S01]  /*2b90*/  @!P3 LDG.E R226, [R8.64] ;  /* 0x0000000a08e2b981 */ /* 0x000362000c1e1900 */
[----:B---3--:R-:W-:Y:S01]  /*2ba0*/  SHF.R.S32.HI R0, RZ, 0x1f, R19 ;  /* 0x0000001fff007819 */ /* 0x008fe20000011413 */
[----:B------:R-:W-:Y:S01]  /*2bb0*/  CS2R R94, SRZ ;  /* 0x00000000005e7805 */ /* 0x000fe2000001ff00 */
[C---:B------:R-:W-:Y:S01]  /*2bc0*/  IADD3 R3, R142.reuse, 0x1000, RZ ;  /* 0x000010008e037810 */ /* 0x040fe20007ffe0ff */
[----:B------:R-:W-:Y:S01]  /*2bd0*/  CS2R R92, SRZ ;  /* 0x00000000005c7805 */ /* 0x000fe2000001ff00 */
[----:B------:R-:W-:Y:S01]  /*2be0*/  SHF.L.U32 R134, R142, 0x1, RZ ;  /* 0x000000018e867819 */ /* 0x000fe200000006ff */
[----:B------:R-:W-:Y:S01]  /*2bf0*/  CS2R R98, SRZ ;  /* 0x0000000000627805 */ /* 0x000fe2000001ff00 */
        /* <DEDUP_REMOVED lines=15> */
[----:B------:R-:W-:Y:S01]  /*2cf0*/  IMAD.MOV.U32 R248, RZ, RZ, 0x4 ;  /* 0x00000004fff87424 */ /* 0x000fe200078e00ff */
[----:B------:R-:W-:-:S02]  /*2d00*/  IADD3 R135, R134, R137, RZ ;  /* 0x0000008986877210 */ /* 0x000fc40007ffe0ff */
[----:B--2---:R-:W-:-:S04]  /*2d10*/  IADD3 R230, P2, P1, R6, UR41, R19 ;  /* 0x0000002906e67c10 */ /* 0x004fc8000f95e013 */
[----:B------:R-:W-:Y:S01]  /*2d20*/  IADD3.X R233, R7, UR40, R0, P2, P1 ;  /* 0x0000002807e97c10 */ /* 0x000fe200097e2400 */
[----:B------:R-:W-:Y:S01]  /*2d30*/  IMAD.WIDE.U32 R230, R230, -0x2daee0ad, RZ ;  /* 0xd2511f53e6e67825 */ /* 0x000fe200078e00ff */
[----:B------:R-:W-:-:S04]  /*2d40*/  IADD3 R0, R136, 0x1000, RZ ;  /* 0x0000100088007810 */ /* 0x000fc80007ffe0ff */
[----:B------:R-:W-:-:S05]  /*2d50*/  SEL R0, R0, R136, !P0 ;  /* 0x0000008800007207 */ /* 0x000fca0004000000 */
[----:B------:R-:W-:Y:S01]  /*2d60*/  IMAD.SHL.U32 R3, R0, 0x2, RZ ;  /* 0x0000000200037824 */ /* 0x000fe200078e00ff */
[----:B----4-:R1:W2:Y:S08]  /*2d70*/  R2UR UR8, R13 ;  /* 0x000000000d0873c2 */ /* 0x0102b000000e0000 */
[----:B------:R1:W3:Y:S02]  /*2d80*/  R2UR UR9, R12 ;  /* 0x000000000c0973c2 */ /* 0x0002e400000e0000 */
.L_x_807:
[----:B------:R-:W-:Y:S01]  /*2d90*/  PLOP3.LUT P0, PT, PT, PT, UP1, 0x80, 0x0 ;  /* 0x000000000000781c */ /* 0x000fe20003f0f018 */
[----:B------:R-:W-:Y:S01]  /*2da0*/  IMAD.U32 R0, RZ, RZ, UR14 ;  /* 0x0000000eff007e24 */ /* 0x000fe2000f8e00ff */
[----:B------:R-:W-:Y:S01]  /*2db0*/  PLOP3.LUT P3, PT, PT, PT, UP1, 0x80, 0x0 ;  /* 0x000000000000781c */ /* 0x000fe20003f6f018 */
[----:B------:R-:W-:Y:S01]  /*2dc0*/  IMAD.U32 R6, RZ, RZ, UR7 ;  /* 0x00000007ff067e24 */ /* 0x000fe2000f8e00ff */
        /* <DEDUP_REMOVED lines=8> */
[----:B-1----:R-:W-:Y:S01]  /*2e50*/  IADD3 R5, R6, 0x4, RZ ;  /* 0x0000000406057810 */ /* 0x002fe20007ffe0ff */
[----:B-----5:R-:W-:Y:S01]  /*2e60*/  FMUL.FTZ R113, R227, 1.4426950216293334961 ;  /* 0x3fb8aa3be3717820 */ /* 0x020fe20000410000 */
[----:B------:R-:W-:Y:S01]  /*2e70*/  IADD3 R4, R0, 0x1, RZ ;  /* 0x0000000100047810 */ /* 0x000fe20007ffe0ff */
[----:B------:R-:W-:Y:S01]  /*2e80*/  IMAD.WIDE.U32 R6, R6, -0x326172a9, RZ ;  /* 0xcd9e8d5706067825 */ /* 0x000fe200078e00ff */
[C---:B--2---:R-:W-:Y:S01]  /*2e90*/  LOP3.LUT R8, R231.reuse, UR8, R0, 0x96, !PT ;  /* 0x00000008e7087c12 */ /* 0x044fe2000f8e9600 */
[----:B------:R-:W-:Y:S01]  /*2ea0*/  UIADD3 UR4, UR8, -0x4498517b, URZ ;  /* 0xbb67ae8508047890 */ /* 0x000fe2000fffe03f */
[----:B------:R-:W-:Y:S01]  /*2eb0*/  LOP3.LUT R0, R231, UR8, R4, 0x96, !PT ;  /* 0x00000008e7007c12 */ /* 0x000fe2000f8e9604 */
[----:B------:R-:W-:Y:S01]  /*2ec0*/  IMAD.WIDE.U32 R4, R5, -0x326172a9, RZ ;  /* 0xcd9e8d5705047825 */ /* 0x000fe200078e00ff */
[----:B------:R-:W-:Y:S01]  /*2ed0*/  PLOP3.LUT P6, PT, PT, PT, UP1, 0x80, 0x0 ;  /* 0x000000000000781c */ /* 0x000fe20003fcf018 */
[----:B------:R-:W1:Y:S01]  /*2ee0*/  @P0 S2R R112, SR_TID.X ;  /* 0x0000000000700919 */ /* 0x000e620000002100 */
[----:B------:R-:W-:Y:S01]  /*2ef0*/  PLOP3.LUT P0, PT, PT, PT, UP1, 0x80, 0x0 ;  /* 0x000000000000781c */ /* 0x000fe20003f0f018 */
[----:B------:R-:W-:Y:S01]  /*2f00*/  IMAD.WIDE.U32 R20, R0, -0x326172a9, RZ ;  /* 0xcd9e8d5700147825 */ /* 0x000fe200078e00ff */
[----:B---3--:R-:W-:Y:S01]  /*2f10*/  LOP3.LUT R0, R233, UR9, RZ, 0x3c, !PT ;  /* 0x00000009e9007c12 */ /* 0x008fe2000f8e3cff */
[----:B------:R-:W-:Y:S01]  /*2f20*/  UISETP.GE.AND UP4, UPT, UR7, 0x1, UPT ;  /* 0x000000010700788c */ /* 0x000fe2000bf86270 */
[----:B------:R-:W-:Y:S01]  /*2f30*/  LOP3.LUT R12, R230, UR4, RZ, 0x3c, !PT ;  /* 0x00000004e60c7c12 */ /* 0x000fe2000f8e3cff */
[----:B------:R-:W-:Y:S01]  /*2f40*/  UIADD3 UR4, UR9, -0x61c88647, URZ ;  /* 0x9e3779b909047890 */ /* 0x000fe2000fffe03f */
[-C--:B------:R-:W-:Y:S01]  /*2f50*/  LOP3.LUT R10, R7, R0.reuse, RZ, 0x3c, !PT ;  /* 0x00000000070a7212 */ /* 0x080fe200078e3cff */
[----:B------:R-:W-:Y:S01]  /*2f60*/  IMAD.WIDE.U32 R22, R8, -0x326172a9, RZ ;  /* 0xcd9e8d5708167825 */ /* 0x000fe200078e00ff */
[----:B------:R-:W-:Y:S03]  /*2f70*/  LOP3.LUT R8, R5, R0, RZ, 0x3c, !PT ;  /* 0x0000000005087212 */ /* 0x000fe600078e3cff */
[--C-:B------:R-:W-:Y:S01]  /*2f80*/  LOP3.LUT R16, R21, UR4, R6.reuse, 0x96, !PT ;  /* 0x0000000415107c12 */ /* 0x100fe2000f8e9606 */
[----:B------:R-:W-:Y:S01]  /*2f90*/  IMAD.WIDE.U32 R10, R10, -0x2daee0ad, RZ ;  /* 0xd2511f530a0a7825 */ /* 0x000fe200078e00ff */
[C---:B------:R-:W-:Y:S02]  /*2fa0*/  LOP3.LUT R18, R23.reuse, UR4, R6, 0x96, !PT ;  /* 0x0000000417127c12 */ /* 0x040fe4000f8e9606 */
[--C-:B------:R-:W-:Y:S01]  /*2fb0*/  LOP3.LUT R14, R23, UR4, R4.reuse, 0x96, !PT ;  /* 0x00000004170e7c12 */ /* 0x100fe2000f8e9604 */
        /* <DEDUP_REMOVED lines=71> */
[----:B------:R-:W-:Y:S01]  /*3430*/  IMAD.WIDE.U32 R118, R118, -0x326172a9, RZ ;  /* 0xcd9e8d5776767825 */ /* 0x000fe200078e00ff */
[----:B------:R-:W-:Y:S01]  /*3440*/  LOP3.LUT R0, R13, UR4, R4, 0x96, !PT ;  /* 0x000000040d007c12 */ /* 0x000fe2000f8e9604 */
[----:B------:R-:W-:Y:S02]  /*3450*/  UIADD3 UR4, UR9, 0x1715609d, URZ ;  /* 0x1715609d09047890 */ /* 0x000fe4000fffe03f */
        /* <DEDUP_REMOVED lines=18> */
[----:B------:R-:W-:Y:S02]  /*3580*/  IMAD.WIDE.U32 R124, R32, -0x2daee0ad, RZ ;  /* 0xd2511f53207c7825 */ /* 0x000fe400078e00ff */
[----:B------:R-:W-:Y:S02]  /*3590*/  LDSM.16.M88.4 R32, [R128+0x6400] ;  /* 0x006400008020783b */ /* 0x000fe40000000200 */
[----:B------:R-:W-:Y:S01]  /*35a0*/  LOP3.LUT R147, R117, UR4, R18, 0x96, !PT ;  /* 0x0000000475937c12 */ /* 0x000fe2000f8e9612 */
[----:B------:R-:W-:Y:S01]  /*35b0*/  IMAD.WIDE.U32 R114, R30, -0x2daee0ad, RZ ;  /* 0xd2511f531e727825 */ /* 0x000fe200078e00ff */
[----:B------:R-:W-:Y:S03]  /*35c0*/  LOP3.LUT R152, R125, UR4, R16, 0x96, !PT ;  /* 0x000000047d987c12 */ /* 0x000fe6000f8e9610 */
[----:B------:R-:W-:Y:S01]  /*35d0*/  IMAD.WIDE.U32 R126, R28, -0x2daee0ad, RZ ;  /* 0xd2511f531c7e7825 */ /* 0x000fe200078e00ff */
[----:B------:R-:W-:Y:S01]  /*35e0*/  LOP3.LUT R148, R115, UR4, R14, 0x96, !PT ;  /* 0x0000000473947c12 */ /* 0x000fe2000f8e960e */
[----:B------:R-:W2:Y:S02]  /*35f0*/  LDSM.16.M88.4 R16, [R128+0x6000] ;  /* 0x006000008010783b */ /* 0x000ea40000000200 */
[----:B------:R-:W-:Y:S01]  /*3600*/  IMAD.IADD R0, R137, 0x1, R130 ;  /* 0x0000000189007824 */ /* 0x000fe200078e0282 */
[----:B------:R-:W-:Y:S01]  /*3610*/  LOP3.LUT R154, R127, UR4, R12, 0x96, !PT ;  /* 0x000000047f9a7c12 */ /* 0x000fe2000f8e960c */
[----:B------:R-:W-:Y:S04]  /*3620*/  ULDC.U8 UR4, c[0x0][0x2d8] ;  /* 0x0000b60000047ab9 */ /* 0x000fe80000000000 */
[----:B------:R-:W3:Y:S01]  /*3630*/  LDSM.16.M88.4 R104, [R0] ;  /* 0x000000000068783b */ /* 0x000ee20000000200 */
        /* <DEDUP_REMOVED lines=15> */
[----:B------:R-:W-:Y:S01]  /*3730*/  FSETP.NEU.FTZ.AND P3, PT, R226, -INF , PT ;  /* 0xff800000e200780b */ /* 0x000fe20003f7d000 */
[-C--:B------:R-:W-:Y:S03]  /*3740*/  HMMA.16816.F32.BF16 R60, R60, R102.reuse, RZ ;  /* 0x000000663c3c723c */ /* 0x080fe600000418ff */
[----:B------:R-:W-:Y:S02]  /*3750*/  @P2 LOP3.LUT R112, R100, 0x6, RZ, 0xc0, !PT ;  /* 0x0000000664702812 */ /* 0x000fe400078ec0ff */
[----:B------:R-:W-:Y:S03]  /*3760*/  FSETP.NEU.FTZ.AND P2, PT, R227, -INF , PT ;  /* 0xff800000e300780b */ /* 0x000fe60003f5d000 */
[----:B------:R-:W-:Y:S01]  /*3770*/  HMMA.16816.F32.BF16 R64, R64, R102, RZ ;  /* 0x000000664040723c */ /* 0x000fe200000418ff */
[----:B------:R-:W-:Y:S01]  /*3780*/  FSEL R113, R113, RZ, P2 ;  /* 0x000000ff71717208 */ /* 0x000fe20001000000 */
[----:B------:R1:W2:Y:S01]  /*3790*/  LDSM.16.M88.4 R100, [R0+0x1000] ;  /* 0x001000000064783b */ /* 0x0002a20000000200 */
[----:B------:R-:W-:Y:S01]  /*37a0*/  FSETP.NEU.FTZ.AND P2, PT, R228, -INF , PT ;  /* 0xff800000e400780b */ /* 0x000fe20003f5d000 */
[----:B------:R-:W-:Y:S01]  /*37b0*/  @P1 IMAD R112, R232, 0x40, R112 ;  /* 0x00000040e8701824 */ /* 0x000fe200078e0270 */
[----:B------:R-:W-:Y:S03]  /*37c0*/  PLOP3.LUT P1, PT, PT, PT, UP1, 0x80, 0x0 ;  /* 0x000000000000781c */ /* 0x000fe60003f2f018 */
[-C--:B---3--:R-:W-:Y:S01]  /*37d0*/  HMMA.16816.F32.BF16 R4, R104, R108.reuse, R4 ;  /* 0x0000006c6804723c */ /* 0x088fe20000041804 */
[----:B-1----:R-:W-:Y:S04]  /*37e0*/  IMAD.U32 R0, RZ, RZ, UR14 ;  /* 0x0000000eff007e24 */ /* 0x002fe8000f8e00ff */
[----:B------:R-:W-:Y:S01]  /*37f0*/  @P0 IMAD R0, R0, 0x80, R112 ;  /* 0x0000008000000824 */ /* 0x000fe200078e0270 */
[----:B------:R-:W-:Y:S06]  /*3800*/  PLOP3.LUT P0, PT, PT, PT, UP1, 0x80, 0x0 ;  /* 0x000000000000781c */ /* 0x000fec0003f0f018 */
[C---:B------:R-:W-:Y:S02]  /*3810*/  @P1 IADD3 R112, R0.reuse, 0x1, RZ ;  /* 0x0000000100701810 */ /* 0x040fe40007ffe0ff */
[----:B------:R-:W-:Y:S02]  /*3820*/  @P5 ISETP.GE.AND P5, PT, R0, UR6, PT ;  /* 0x0000000600005c0c */ /* 0x000fe4000bfa6270 */
[----:B------:R-:W-:Y:S01]  /*3830*/  @P4 ISETP.GE.AND P4, PT, R112, UR6, PT ;  /* 0x0000000670004c0c */ /* 0x000fe2000bf86270 */
[----:B------:R-:W-:Y:S01]  /*3840*/  FMUL.FTZ R112, R228, 1.4426950216293334961 ;  /* 0x3fb8aa3be4707820 */ /* 0x000fe20000410000 */
[----:B------:R-:W-:Y:S01]  /*3850*/  PLOP3.LUT P1, PT, PT, PT, UP1, 0x80, 0x0 ;  /* 0x000000000000781c */ /* 0x000fe20003f2f018 */
[C---:B--2---:R-:W-:Y:S03]  /*3860*/  HMMA.16816.F32.BF16 R8, R100.reuse, R108, R8 ;  /* 0x0000006c6408723c */ /* 0x044fe60000041808 */
[----:B------:R-:W-:Y:S02]  /*3870*/  FSEL R112, R112, RZ, P2 ;  /* 0x000000ff70707208 */ /* 0x000fe40001000000 */
[----:B------:R-:W-:Y:S03]  /*3880*/  FSETP.NEU.FTZ.AND P2, PT, R225, -INF , PT ;  /* 0xff800000e100780b */ /* 0x000fe60003f5d000 */
[----:B------:R-:W-:Y:S01]  /*3890*/  @P0 FSEL R4, R4, -INF , !P5 ;  /* 0xff80000004040808 */ /* 0x000fe20006800000 */
[-C--:B------:R-:W-:Y:S01]  /*38a0*/  HMMA.16816.F32.BF16 R12, R100, R110.reuse, R12 ;  /* 0x0000006e640c723c */ /* 0x080fe2000004180c */
[----:B------:R-:W-:Y:S02]  /*38b0*/  PLOP3.LUT P0, PT, PT, PT, UP1, 0x80, 0x0 ;  /* 0x000000000000781c */ /* 0x000fe40003f0f018 */
[----:B------:R-:W-:Y:S01]  /*38c0*/  @P1 FSEL R5, R5, -INF , !P4 ;  /* 0xff80000005051808 */ /* 0x000fe20006000000 */
[--C-:B------:R-:W-:Y:S01]  /*38d0*/  FFMA.FTZ R4, R4, c[0x0][0x23c], -R113.reuse ;  /* 0x00008f0004047a23 */ /* 0x100fe20000010871 */
[----:B------:R-:W-:Y:S01]  /*38e0*/  PLOP3.LUT P1, PT, PT, PT, UP1, 0x80, 0x0 ;  /* 0x000000000000781c */ /* 0x000fe20003f2f018 */
[----:B------:R-:W-:Y:S02]  /*38f0*/  FMUL.FTZ R109, R225, 1.4426950216293334961 ;  /* 0x3fb8aa3be16d7820 */ /* 0x000fe40000410000 */
[C---:B------:R-:W-:Y:S01]  /*3900*/  HMMA.16816.F32.BF16 R16, R104.reuse, R110, R16 ;  /* 0x0000006e6810723c */ /* 0x040fe20000041810 */
[----:B------:R-:W-:Y:S01]  /*3910*/  FFMA.FTZ R5, R5, c[0x0][0x23c], -R113 ;  /* 0x00008f0005057a23 */ /* 0x000fe20000010871 */
[----:B------:R-:W-:Y:S02]  /*3920*/  MUFU.EX2 R199, R4 ;  /* 0x0000000400c77308 */ /* 0x000fe40000000800 */
[----:B------:R-:W-:Y:S01]  /*3930*/  FSEL R109, R109, RZ, P2 ;  /* 0x000000ff6d6d7208 */ /* 0x000fe20001000000 */
[----:B------:R-:W-:Y:S01]  /*3940*/  FMUL.FTZ R108, R226, 1.4426950216293334961 ;  /* 0x3fb8aa3be26c7820 */ /* 0x000fe20000410000 */
[----:B------:R-:W-:Y:S02]  /*3950*/  @P0 FSEL R6, R6, -INF , !P5 ;  /* 0xff80000006060808 */ /* 0x000fe40006800000 */
[----:B------:R-:W-:Y:S02]  /*3960*/  PLOP3.LUT P0, PT, PT, PT, UP1, 0x80, 0x0 ;  /* 0x000000000000781c */ /* 0x000fe40003f0f018 */
[----:B------:R-:W-:Y:S02]  /*3970*/  PLOP3.LUT P2, PT, PT, PT, UP1, 0x80, 0x0 ;  /* 0x000000000000781c */ /* 0x000fe40003f4f018 */
[----:B------:R-:W-:Y:S01]  /*3980*/  @P1 FSEL R7, R7, -INF , !P4 ;  /* 0xff80000007071808 */ /* 0x000fe20006000000 */
[--C-:B------:R-:W-:Y:S01]  /*3990*/  FFMA.FTZ R6, R6, c[0x0][0x23c], -R112.reuse ;  /* 0x00008f0006067a23 */ /* 0x100fe20000010870 */
[----:B------:R-:W-:Y:S01]  /*39a0*/  PLOP3.LUT P1, PT, PT, PT, UP1, 0x80, 0x0 ;  /* 0x000000000000781c */ /* 0x000fe20003f2f018 */
[----:B------:R-:W-:Y:S01]  /*39b0*/  MUFU.EX2 R196, R5 ;  /* 0x0000000500c47308 */ /* 0x000fe20000000800 */
[----:B------:R-:W-:Y:S01]  /*39c0*/  FSEL R108, R108, RZ, P3 ;  /* 0x000000ff6c6c7208 */ /* 0x000fe20001800000 */
[----:B------:R-:W-:Y:S01]  /*39d0*/  FFMA.FTZ R7, R7, c[0x0][0x23c], -R112 ;  /* 0x00008f0007077a23 */ /* 0x000fe20000010870 */
[----:B------:R-:W-:Y:S03]  /*39e0*/  PLOP3.LUT P3, PT, PT, PT, UP1, 0x80, 0x0 ;  /* 0x000000000000781c */ /* 0x000fe60003f6f018 */
[----:B------:R-:W-:Y:S02]  /*39f0*/  @P0 FSEL R8, R8, -INF , !P5 ;  /* 0xff80000008080808 */ /* 0x000fe40006800000 */
[----:B------:R-:W-:Y:S02]  /*3a00*/  PLOP3.LUT P0, PT, PT, PT, UP1, 0x80, 0x0 ;  /* 0x000000000000781c */ /* 0x000fe40003f0f018 */
[----:B------:R-:W-:Y:S01]  /*3a10*/  MUFU.EX2 R201, R6 ;  /* 0x0000000600c97308 */ /* 0x000fe20000000800 */
[--C-:B------:R-:W-:Y:S01]  /*3a20*/  FFMA.FTZ R8, R8, c[0x0][0x23c], -R109.reuse ;  /* 0x00008f0008087a23 */ /* 0x100fe2000001086d */
[----:B------:R-:W-:Y:S02]  /*3a30*/  @P1 FSEL R9, R9, -INF , !P4 ;  /* 0xff80000009091808 */ /* 0x000fe40006000000 */
[----:B------:R-:W-:Y:S03]  /*3a40*/  PLOP3.LUT P1, PT, PT, PT, UP1, 0x80, 0x0 ;  /* 0x000000000000781c */ /* 0x000fe60003f2f018 */
[--C-:B------:R-:W-:Y:S03]  /*3a50*/  FFMA.FTZ R9, R9, c[0x0][0x23c], -R109.reuse ;  /* 0x00008f0009097a23 */ /* 0x100fe6000001086d */
[----:B------:R1:W-:Y:S01]  /*3a60*/  MUFU.EX2 R200, R7 ;  /* 0x0000000700c87308 */ /* 0x0003e20000000800 */
[----:B------:R-:W-:Y:S02]  /*3a70*/  @P0 FSEL R10, R10, -INF , !P5 ;  /* 0xff8000000a0a0808 */ /* 0x000fe40006800000 */
[----:B------:R-:W-:Y:S02]  /*3a80*/  PLOP3.LUT P0, PT, PT, PT, UP1, 0x80, 0x0 ;  /* 0x000000000000781c */ /* 0x000fe40003f0f018 */
[----:B------:R-:W-:Y:S01]  /*3a90*/  PLOP3.LUT P5, PT, PT, PT, UP1, 0x80, 0x0 ;  /* 0x000000000000781c */ /* 0x000fe20003faf018 */
[--C-:B------:R-:W-:Y:S01]  /*3aa0*/  FFMA.FTZ R10, R10, c[0x0][0x23c], -R108.reuse ;  /* 0x00008f000a0a7a23 */ /* 0x100fe2000001086c */
[----:B------:R-:W-:Y:S02]  /*3ab0*/  @P1 FSEL R11, R11, -INF , !P4 ;  /* 0xff8000000b0b1808 */ /* 0x000fe40006000000 */
[----:B------:R-:W-:Y:S01]  /*3ac0*/  PLOP3.LUT P4, PT, PT, PT, UP1, 0x80, 0x0 ;  /* 0x000000000000781c */ /* 0x000fe20003f8f018 */
[----:B------:R2:W-:Y:S02]  /*3ad0*/  MUFU.EX2 R204, R8 ;  /* 0x0000000800cc7308 */ /* 0x0005e40000000800 */
[--C-:B------:R-:W-:Y:S08]  /*3ae0*/  FFMA.FTZ R11, R11, c[0x0][0x23c], -R108.reuse ;  /* 0x00008f000b0b7a23 */ /* 0x100ff0000001086c */
[----:B------:R-:W-:Y:S01]  /*3af0*/  MUFU.EX2 R205, R9 ;  /* 0x0000000900cd7308 */ /* 0x000fe20000000800 */
[----:B-1----:R-:W1:Y:S09]  /*3b00*/  LDSM.16.M88.4 R4, [R129+0x6400] ;  /* 0x006400008104783b */ /* 0x002e720000000200 */
[----:B------:R-:W-:Y:S01]  /*3b10*/  MUFU.EX2 R209, R10 ;  /* 0x0000000a00d17308 */ /* 0x000fe20000000800 */
[----:B--2---:R-:W-:Y:S02]  /*3b20*/  @P2 IADD3 R8, R0, 0x8, RZ ;  /* 0x0000000800082810 */ /* 0x004fe40007ffe0ff */
[----:B------:R-:W-:Y:S02]  /*3b30*/  PLOP3.LUT P2, PT, PT, PT, UP1, 0x80, 0x0 ;  /* 0x000000000000781c */ /* 0x000fe40003f4f018 */
[----:B------:R-:W-:Y:S02]  /*3b40*/  @P6 ISETP.GE.AND P6, PT, R8, UR6, PT ;  /* 0x0000000608006c0c */ /* 0x000fe4000bfc6270 */
[----:B------:R-:W-:Y:S03]  /*3b50*/  @P3 IADD3 R8, R0, 0x9, RZ ;  /* 0x0000000900083810 */ /* 0x000fe60007ffe0ff */
[----:B------:R2:W-:Y:S01]  /*3b60*/  MUFU.EX2 R208, R11 ;  /* 0x0000000b00d07308 */ /* 0x0005e20000000800 */
[----:B------:R-:W-:Y:S05]  /*3b70*/  PLOP3.LUT P3, PT, PT, PT, UP1, 0x80, 0x0 ;  /* 0x000000000000781c */ /* 0x000fea0003f6f018 */
[----:B------:R-:W-:Y:S02]  /*3b80*/  @P2 ISETP.GE.AND P1, PT, R8, UR6, PT ;  /* 0x0000000608002c0c */ /* 0x000fe4000bf26270 */
[----:B------:R-:W-:Y:S02]  /*3b90*/  @P0 FSEL R12, R12, -INF , !P6 ;  /* 0xff8000000c0c0808 */ /* 0x000fe40007000000 */
[----:B------:R-:W-:Y:S02]  /*3ba0*/  PLOP3.LUT P0, PT, PT, PT, UP1, 0x80, 0x0 ;  /* 0x000000000000781c */ /* 0x000fe40003f0f018 */
[----:B------:R-:W-:Y:S01]  /*3bb0*/  PLOP3.LUT P2, PT, PT, PT, UP1, 0x80, 0x0 ;  /* 0x000000000000781c */ /* 0x000fe20003f4f018 */
[----:B------:R-:W-:Y:S01]  /*3bc0*/  FFMA.FTZ R12, R12, c[0x0][0x23c], -R109 ;  /* 0x00008f000c0c7a23 */ /* 0x000fe2000001086d */
[----:B------:R-:W-:Y:S02]  /*3bd0*/  @P5 FSEL R14, R14, -INF , !P6 ;  /* 0xff8000000e0e5808 */ /* 0x000fe40007000000 */
[----:B------:R-:W-:Y:S01]  /*3be0*/  PLOP3.LUT P5, PT, PT, PT, UP1, 0x80, 0x0 ;  /* 0x000000000000781c */ /* 0x000fe20003faf018 */
[----:B------:R3:W-:Y:S01]  /*3bf0*/  MUFU.EX2 R203, R12 ;  /* 0x0000000c00cb7308 */ /* 0x0007e20000000800 */
[----:B------:R-:W-:Y:S01]  /*3c00*/  @P4 FSEL R16, R16, -INF , !P6 ;  /* 0xff80000010104808 */ /* 0x000fe20007000000 */
[----:B------:R-:W-:Y:S01]  /*3c10*/  FFMA.FTZ R14, R14, c[0x0][0x23c], -R108 ;  /* 0x00008f000e0e7a23 */ /* 0x000fe2000001086c */
[----:B------:R-:W-:Y:S01]  /*3c20*/  PLOP3.LUT P4, PT, PT, PT, UP1, 0x80, 0x0 ;  /* 0x000000000000781c */ /* 0x000fe20003f8f018 */
[-C--:B-1----:R-:W-:Y:S01]  /*3c30*/  HMMA.16816.F32.BF16 R20, R104, R4.reuse, R20 ;  /* 0x000000046814723c */ /* 0x082fe20000041814 */
[----:B------:R-:W-:Y:S01]  /*3c40*/  @P3 FSEL R13, R13, -INF , !P1 ;  /* 0xff8000000d0d3808 */ /* 0x000fe20004800000 */
[----:B--2---:R-:W1:Y:S01]  /*3c50*/  LDSM.16.M88.4 R8, [R129+0x6800] ;  /* 0x006800008108783b */ /* 0x004e620000000200 */
[----:B------:R-:W-:Y:S01]  /*3c60*/  PLOP3.LUT P3, PT, PT, PT, UP1, 0x80, 0x0 ;  /* 0x000000000000781c */ /* 0x000fe20003f6f018 */
[----:B------:R-:W-:Y:S01]  /*3c70*/  FFMA.FTZ R16, R16, c[0x0][0x23c], -R113 ;  /* 0x00008f0010107a23 */ /* 0x000fe20000010871 */
        /* <DEDUP_REMOVED lines=8> */
[----:B------:R-:W-:Y:S02]  /*3d00*/  PLOP3.LUT P5, PT, PT, PT, UP1, 0x80, 0x0 ;  /* 0x000000000000781c */ /* 0x000fe40003faf018 */
[----:B------:R-:W-:Y:S01]  /*3d10*/  @P0 IADD3 R4, R0, 0x10, RZ ;  /* 0x0000001000040810 */ /* 0x000fe20007ffe0ff */
[-C--:B------:R-:W-:Y:S01]  /*3d20*/  HMMA.16816.F32.BF16 R28, R100, R6.reuse, R28 ;  /* 0x00000006641c723c */ /* 0x080fe2000004181c */
[----:B------:R-:W-:Y:S02]  /*3d30*/  PLOP3.LUT P0, PT, PT, PT, UP1, 0x80, 0x0 ;  /* 0x000000000000781c */ /* 0x000fe40003f0f018 */
[----:B------:R-:W-:Y:S01]  /*3d40*/  @P3 ISETP.GE.AND P3, PT, R4, UR6, PT ;  /* 0x0000000604003c0c */ /* 0x000fe2000bf66270 */
[----:B------:R-:W-:Y:S01]  /*3d50*/  FFMA.FTZ R15, R15, c[0x0][0x23c], -R108 ;  /* 0x00008f000f0f7a23 */ /* 0x000fe2000001086c */
[----:B------:R-:W-:Y:S01]  /*3d60*/  @P4 IADD3 R4, R0, 0x11, RZ ;  /* 0x0000001100044810 */ /* 0x000fe20007ffe0ff */
[----:B------:R-:W-:Y:S01]  /*3d70*/  MUFU.EX2 R193, R18 ;  /* 0x0000001200c17308 */ /* 0x000fe20000000800 */
[----:B------:R-:W-:Y:S01]  /*3d80*/  PLOP3.LUT P4, PT, PT, PT, UP1, 0x80, 0x0 ;  /* 0x000000000000781c */ /* 0x000fe20003f8f018 */
[C---:B------:R-:W-:Y:S01]  /*3d90*/  HMMA.16816.F32.BF16 R32, R104.reuse, R6, R32 ;  /* 0x000000066820723c */ /* 0x040fe20000041820 */
[----:B------:R-:W-:Y:S02]  /*3da0*/  @P6 FSEL R17, R17, -INF , !P1 ;  /* 0xff80000011116808 */ /* 0x000fe40004800000 */
[----:B------:R-:W-:Y:S02]  /*3db0*/  PLOP3.LUT P6, PT, PT, PT, UP1, 0x80, 0x0 ;  /* 0x000000000000781c */ /* 0x000fe40003fcf018 */
[----:B------:R-:W-:Y:S01]  /*3dc0*/  @P2 ISETP.GE.AND P2, PT, R4, UR6, PT ;  /* 0x0000000604002c0c */ /* 0x000fe2000bf46270 */
[--C-:B------:R-:W-:Y:S01]  /*3dd0*/  FFMA.FTZ R17, R17, c[0x0][0x23c], -R113.reuse ;  /* 0x00008f0011117a23 */ /* 0x100fe20000010871 */
[----:B------:R-:W-:Y:S01]  /*3de0*/  @P0 FSEL R19, R19, -INF , !P1 ;  /* 0xff80000013130808 */ /* 0x000fe20004800000 */
[----:B------:R-:W-:Y:S01]  /*3df0*/  MUFU.EX2 R206, R15 ;  /* 0x0000000f00ce7308 */ /* 0x000fe20000000800 */
[----:B------:R-:W-:Y:S02]  /*3e00*/  PLOP3.LUT P1, PT, PT, PT, UP1, 0x80, 0x0 ;  /* 0x000000000000781c */ /* 0x000fe40003f2f018 */
[----:B------:R-:W-:Y:S01]  /*3e10*/  PLOP3.LUT P0, PT, PT, PT, UP1, 0x80, 0x0 ;  /* 0x000000000000781c */ /* 0x000fe20003f0f018 */
[--C-:B------:R-:W-:Y:S01]  /*3e20*/  FFMA.FTZ R19, R19, c[0x0][0x23c], -R112.reuse ;  /* 0x00008f0013137a23 */ /* 0x100fe20000010870 */
[----:B------:R-:W-:Y:S02]  /*3e30*/  @P5 FSEL R20, R20, -INF , !P3 ;  /* 0xff80000014145808 */ /* 0x000fe40005800000 */
[----:B------:R-:W-:Y:S02]  /*3e40*/  PLOP3.LUT P5, PT, PT, PT, UP1, 0x80, 0x0 ;  /* 0x000000000000781c */ /* 0x000fe40003faf018 */
[----:B------:R-:W-:Y:S01]  /*3e50*/  @P4 FSEL R22, R22, -INF , !P3 ;  /* 0xff80000016164808 */ /* 0x000fe20005800000 */
[-C--:B-1----:R-:W-:Y:S01]  /*3e60*/  HMMA.16816.F32.BF16 R36, R104, R8.reuse, R36 ;  /* 0x000000086824723c */ /* 0x082fe20000041824 */
[----:B------:R-:W-:Y:S01]  /*3e70*/  PLOP3.LUT P4, PT, PT, PT, UP1, 0x80, 0x0 ;  /* 0x000000000000781c */ /* 0x000fe20003f8f018 */
[----:B------:R-:W-:Y:S01]  /*3e80*/  MUFU.EX2 R184, R17 ;  /* 0x0000001100b87308 */ /* 0x000fe20000000800 */
[----:B------:R-:W-:Y:S01]  /*3e90*/  @P6 FSEL R24, R24, -INF , !P3 ;  /* 0xff80000018186808 */ /* 0x000fe20005800000 */
[----:B------:R-:W-:Y:S01]  /*3ea0*/  FFMA.FTZ R20, R20, c[0x0][0x23c], -R113 ;  /* 0x00008f0014147a23 */ /* 0x000fe20000010871 */
[----:B------:R-:W-:Y:S01]  /*3eb0*/  @P1 IADD3 R4, R0, 0x18, RZ ;  /* 0x0000001800041810 */ /* 0x000fe20007ffe0ff */
[----:B------:R-:W-:Y:S01]  /*3ec0*/  FFMA.FTZ R22, R22, c[0x0][0x23c], -R112 ;  /* 0x00008f0016167a23 */ /* 0x000fe20000010870 */
[----:B------:R-:W-:Y:S01]  /*3ed0*/  PLOP3.LUT P6, PT, PT, PT, UP1, 0x80, 0x0 ;  /* 0x000000000000781c */ /* 0x000fe20003fcf018 */
[C---:B------:R-:W-:Y:S01]  /*3ee0*/  HMMA.16816.F32.BF16 R40, R100.reuse, R8, R40 ;  /* 0x000000086428723c */ /* 0x040fe20000041828 */
[----:B------:R-:W-:Y:S02]  /*3ef0*/  @P0 FSEL R26, R26, -INF , !P3 ;  /* 0xff8000001a1a0808 */ /* 0x000fe40005800000 */
[----:B------:R-:W-:Y:S01]  /*3f00*/  PLOP3.LUT P0, PT, PT, PT, UP1, 0x80, 0x0 ;  /* 0x000000000000781c */ /* 0x000fe20003f0f018 */
[----:B------:R-:W-:Y:S01]  /*3f10*/  MUFU.EX2 R182, R20 ;  /* 0x0000001400b67308 */ /* 0x000fe20000000800 */
[----:B------:R-:W-:Y:S01]  /*3f20*/  PLOP3.LUT P3, PT, PT, PT, UP1, 0x80, 0x0 ;  /* 0x000000000000781c */ /* 0x000fe20003f6f018 */
[----:B------:R-:W-:Y:S01]  /*3f30*/  FFMA.FTZ R24, R24, c[0x0][0x23c], -R109 ;  /* 0x00008f0018187a23 */ /* 0x000fe2000001086d */
[----:B------:R-:W-:Y:S01]  /*3f40*/  PLOP3.LUT P1, PT, PT, PT, UP1, 0x80, 0x0 ;  /* 0x000000000000781c */ /* 0x000fe20003f2f018 */
[-C--:B------:R-:W-:Y:S01]  /*3f50*/  HMMA.16816.F32.BF16 R44, R100, R10.reuse, R44 ;  /* 0x0000000a642c723c */ /* 0x080fe2000004182c */
[----:B------:R-:W-:Y:S02]  /*3f60*/  @P5 IADD3 R5, R0, 0x19, RZ ;  /* 0x0000001900055810 */ /* 0x000fe40007ffe0ff */
[----:B------:R-:W-:Y:S01]  /*3f70*/  PLOP3.LUT P5, PT, PT, PT, UP1, 0x80, 0x0 ;  /* 0x000000000000781c */ /* 0x000fe20003faf018 */
[----:B------:R-:W-:Y:S01]  /*3f80*/  IMAD.U32 R8, RZ, RZ, UR16 ;  /* 0x00000010ff087e24 */ /* 0x000fe2000f8e00ff */
[----:B------:R-:W-:Y:S01]  /*3f90*/  @P4 ISETP.GE.AND P4, PT, R4, UR6, PT ;  /* 0x0000000604004c0c */ /* 0x000fe2000bf86270 */
[----:B------:R-:W-:Y:S01]  /*3fa0*/  FFMA.FTZ R26, R26, c[0x0][0x23c], -R108 ;  /* 0x00008f001a1a7a23 */ /* 0x000fe2000001086c */
[----:B------:R-:W-:Y:S01]  /*3fb0*/  @P6 FSEL R21, R21, -INF , !P2 ;  /* 0xff80000015156808 */ /* 0x000fe20005000000 */
[C---:B------:R-:W-:Y:S01]  /*3fc0*/  HMMA.16816.F32.BF16 R48, R104.reuse, R10, R48 ;  /* 0x0000000a6830723c */ /* 0x040fe20000041830 */
[----:B------:R-:W-:Y:S01]  /*3fd0*/  PLOP3.LUT P6, PT, PT, PT, UP1, 0x80, 0x0 ;  /* 0x000000000000781c */ /* 0x000fe20003fcf018 */
[----:B------:R-:W-:Y:S02]  /*3fe0*/  MUFU.EX2 R189, R19 ;  /* 0x0000001300bd7308 */ /* 0x000fe40000000800 */
[----:B------:R-:W-:Y:S01]  /*3ff0*/  @P0 FSEL R23, R23, -INF , !P2 ;  /* 0xff80000017170808 */ /* 0x000fe20005000000 */
[----:B------:R-:W-:Y:S01]  /*4000*/  IMAD.U32 R9, RZ, RZ, UR15 ;  /* 0x0000000fff097e24 */ /* 0x000fe2000f8e00ff */
[----:B------:R-:W-:Y:S01]  /*4010*/  PLOP3.LUT P0, PT, PT, PT, UP1, 0x80, 0x0 ;  /* 0x000000000000781c */ /* 0x000fe20003f0f018 */
[----:B------:R-:W-:Y:S01]  /*4020*/  FFMA.FTZ R21, R21, c[0x0][0x23c], -R113 ;  /* 0x00008f0015157a23 */ /* 0x000fe20000010871 */
[----:B------:R-:W-:Y:S01]  /*4030*/  @P3 FSEL R25, R25, -INF , !P2 ;  /* 0xff80000019193808 */ /* 0x000fe20005000000 */
[----:B------:R-:W-:Y:S01]  /*4040*/  FFMA.FTZ R23, R23, c[0x0][0x23c], -R112 ;  /* 0x00008f0017177a23 */ /* 0x000fe20000010870 */
[----:B------:R-:W-:Y:S02]  /*4050*/  PLOP3.LUT P3, PT, PT, PT, UP1, 0x80, 0x0 ;  /* 0x000000000000781c */ /* 0x000fe40003f6f018 */
[----:B------:R-:W-:Y:S01]  /*4060*/  @P1 FSEL R27, R27, -INF , !P2 ;  /* 0xff8000001b1b1808 */ /* 0x000fe20005000000 */
[--C-:B------:R-:W-:Y:S01]  /*4070*/  FFMA.FTZ R25, R25, c[0x0][0x23c], -R109.reuse ;  /* 0x00008f0019197a23 */ /* 0x100fe2000001086d */
[----:B------:R-:W-:Y:S01]  /*4080*/  PLOP3.LUT P1, PT, PT, PT, UP1, 0x80, 0x0 ;  /* 0x000000000000781c */ /* 0x000fe20003f2f018 */
[----:B------:R-:W1:Y:S01]  /*4090*/  MUFU.EX2 R186, R16 ;  /* 0x0000001000ba7308 */ /* 0x000e620000000800 */
[----:B------:R-:W-:Y:S01]  /*40a0*/  PLOP3.LUT P2, PT, PT, PT, UP1, 0x80, 0x0 ;  /* 0x000000000000781c */ /* 0x000fe20003f4f018 */
[--C-:B------:R-:W-:Y:S01]  /*40b0*/  FFMA.FTZ R27, R27, c[0x0][0x23c], -R108.reuse ;  /* 0x00008f001b1b7a23 */ /* 0x100fe2000001086c */
        /* <DEDUP_REMOVED lines=13> */
[----:B------:R-:W-:Y:S01]  /*4190*/  @P2 IADD3 R4, R0, 0x20, RZ ;  /* 0x0000002000042810 */ /* 0x000fe20007ffe0ff */
[----:B------:R-:W-:Y:S01]  /*41a0*/  FFMA.FTZ R34, R34, c[0x0][0x23c], -R112 ;  /* 0x00008f0022227a23 */ /* 0x000fe20000010870 */
[----:B------:R-:W-:Y:S01]  /*41b0*/  PLOP3.LUT P2, PT, PT, PT, UP1, 0x80, 0x0 ;  /* 0x000000000000781c */ /* 0x000fe20003f4f018 */
[----:B------:R-:W-:Y:S01]  /*41c0*/  MUFU.EX2 R173, R32 ;  /* 0x0000002000ad7308 */ /* 0x000fe20000000800 */
[----:B------:R-:W-:Y:S02]  /*41d0*/  PLOP3.LUT P4, PT, PT, PT, UP1, 0x80, 0x0 ;  /* 0x000000000000781c */ /* 0x000fe40003f8f018 */
[----:B------:R-:W-:Y:S02]  /*41e0*/  @P6 FSEL R29, R29, -INF , !P5 ;  /* 0xff8000001d1d6808 */ /* 0x000fe40006800000 */
[----:B------:R-:W-:Y:S02]  /*41f0*/  @P3 ISETP.GE.AND P3, PT, R4, UR6, PT ;  /* 0x0000000604003c0c */ /* 0x000fe4000bf66270 */
[----:B------:R-:W-:Y:S01]  /*4200*/  PLOP3.LUT P6, PT, PT, PT, UP1, 0x80, 0x0 ;  /* 0x000000000000781c */ /* 0x000fe20003fcf018 */
[----:B------:R-:W-:Y:S01]  /*4210*/  FFMA.FTZ R29, R29, c[0x0][0x23c], -R109 ;  /* 0x00008f001d1d7a23 */ /* 0x000fe2000001086d */
[----:B------:R-:W-:Y:S01]  /*4220*/  @P0 FSEL R31, R31, -INF , !P5 ;  /* 0xff8000001f1f0808 */ /* 0x000fe20006800000 */
[----:B------:R-:W-:Y:S01]  /*4230*/  MUFU.EX2 R176, R34 ;  /* 0x0000002200b07308 */ /* 0x000fe20000000800 */
[----:B------:R-:W-:Y:S02]  /*4240*/  PLOP3.LUT P0, PT, PT, PT, UP1, 0x80, 0x0 ;  /* 0x000000000000781c */ /* 0x000fe40003f0f018 */
[----:B------:R-:W-:Y:S01]  /*4250*/  @P1 FSEL R33, R33, -INF , !P5 ;  /* 0xff80000021211808 */ /* 0x000fe20006800000 */
[----:B------:R-:W-:Y:S01]  /*4260*/  FFMA.FTZ R31, R31, c[0x0][0x23c], -R108 ;  /* 0x00008f001f1f7a23 */ /* 0x000fe2000001086c */
[----:B------:R-:W-:Y:S02]  /*4270*/  PLOP3.LUT P1, PT, PT, PT, UP1, 0x80, 0x0 ;  /* 0x000000000000781c */ /* 0x000fe40003f2f018 */
[----:B------:R-:W-:Y:S01]  /*4280*/  @P2 IADD3 R4, R0, 0x21, RZ ;  /* 0x0000002100042810 */ /* 0x000fe20007ffe0ff */
[--C-:B------:R-:W-:Y:S01]  /*4290*/  FFMA.FTZ R33, R33, c[0x0][0x23c], -R113.reuse ;  /* 0x00008f0021217a23 */ /* 0x100fe20000010871 */
[----:B------:R-:W-:Y:S01]  /*42a0*/  PLOP3.LUT P2, PT, PT, PT, UP1, 0x80, 0x0 ;  /* 0x000000000000781c */ /* 0x000fe20003f4f018 */
[----:B------:R-:W-:Y:S01]  /*42b0*/  MUFU.EX2 R192, R24 ;  /* 0x0000001800c07308 */ /* 0x000fe20000000800 */
[----:B------:R-:W-:Y:S02]  /*42c0*/  @P4 FSEL R35, R35, -INF , !P5 ;  /* 0xff80000023234808 */ /* 0x000fe40006800000 */
[----:B------:R-:W-:Y:S02]  /*42d0*/  PLOP3.LUT P5, PT, PT, PT, UP1, 0x80, 0x0 ;  /* 0x000000000000781c */ /* 0x000fe40003faf018 */
[----:B------:R-:W-:Y:S01]  /*42e0*/  PLOP3.LUT P4, PT, PT, PT, UP1, 0x80, 0x0 ;  /* 0x000000000000781c */ /* 0x000fe20003f8f018 */
[--C-:B------:R-:W-:Y:S01]  /*42f0*/  FFMA.FTZ R35, R35, c[0x0][0x23c], -R112.reuse ;  /* 0x00008f0023237a23 */ /* 0x100fe20000010870 */
[----:B------:R-:W-:Y:S02]  /*4300*/  @P6 ISETP.GE.AND P6, PT, R4, UR6, PT ;  /* 0x0000000604006c0c */ /* 0x000fe4000bfc6270 */
[----:B------:R-:W-:Y:S01]  /*4310*/  @P1 FSEL R36, R36, -INF , !P3 ;  /* 0xff80000024241808 */ /* 0x000fe20005800000 */
[----:B------:R-:W-:Y:S01]  /*4320*/  MUFU.EX2 R175, R35 ;  /* 0x0000002300af7308 */ /* 0x000fe20000000800 */
[----:B------:R-:W-:Y:S02]  /*4330*/  @P0 IADD3 R4, R0, 0x28, RZ ;  /* 0x0000002800040810 */ /* 0x000fe40007ffe0ff */
[----:B------:R-:W-:Y:S01]  /*4340*/  PLOP3.LUT P0, PT, PT, PT, UP1, 0x80, 0x0 ;  /* 0x000000000000781c */ /* 0x000fe20003f0f018 */
[----:B------:R-:W-:Y:S01]  /*4350*/  FFMA.FTZ R36, R36, c[0x0][0x23c], -R113 ;  /* 0x00008f0024247a23 */ /* 0x000fe20000010871 */
[----:B------:R-:W-:Y:S02]  /*4360*/  PLOP3.LUT P1, PT, PT, PT, UP1, 0x80, 0x0 ;  /* 0x000000000000781c */ /* 0x000fe40003f2f018 */
[----:B------:R-:W-:Y:S02]  /*4370*/  @P2 FSEL R40, R40, -INF , !P3 ;  /* 0xff80000028282808 */ /* 0x000fe40005800000 */
[----:B------:R-:W-:Y:S01]  /*4380*/  @P4 ISETP.GE.AND P4, PT, R4, UR6, PT ;  /* 0x0000000604004c0c */ /* 0x000fe2000bf86270 */
[----:B------:R-:W-:Y:S01]  /*4390*/  MUFU.EX2 R171, R33 ;  /* 0x0000002100ab7308 */ /* 0x000fe20000000800 */
[----:B------:R-:W-:Y:S01]  /*43a0*/  @P5 FSEL R38, R38, -INF , !P3 ;  /* 0xff80000026265808 */ /* 0x000fe20005800000 */
[----:B------:R-:W2:Y:S01]  /*43b0*/  LDSM.16.M88.4 R4, [R129+0x6c00] ;  /* 0x006c00008104783b */ /* 0x000ea20000000200 */
[----:B------:R-:W-:Y:S01]  /*43c0*/  PLOP3.LUT P2, PT, PT, PT, UP1, 0x80, 0x0 ;  /* 0x000000000000781c */ /* 0x000fe20003f4f018 */
[----:B------:R-:W-:Y:S01]  /*43d0*/  FFMA.FTZ R40, R40, c[0x0][0x23c], -R109 ;  /* 0x00008f0028287a23 */ /* 0x000fe2000001086d */
[----:B------:R-:W-:Y:S01]  /*43e0*/  PLOP3.LUT P5, PT, PT, PT, UP1, 0x80, 0x0 ;  /* 0x000000000000781c */ /* 0x000fe20003faf018 */
[----:B------:R-:W-:Y:S01]  /*43f0*/  FFMA.FTZ R38, R38, c[0x0][0x23c], -R112 ;  /* 0x00008f0026267a23 */ /* 0x000fe20000010870 */
[----:B------:R-:W-:Y:S02]  /*4400*/  @P0 FSEL R42, R42, -INF , !P3 ;  /* 0xff8000002a2a0808 */ /* 0x000fe40005800000 */
[----:B------:R-:W-:Y:S01]  /*4410*/  @P1 FSEL R37, R37, -INF , !P6 ;  /* 0xff80000025251808 */ /* 0x000fe20007000000 */
[----:B------:R-:W-:Y:S01]  /*4420*/  MUFU.EX2 R185, R23 ;  /* 0x0000001700b97308 */ /* 0x000fe20000000800 */
[----:B------:R-:W-:Y:S01]  /*4430*/  PLOP3.LUT P0, PT, PT, PT, UP1, 0x80, 0x0 ;  /* 0x000000000000781c */ /* 0x000fe20003f0f018 */
[----:B------:R-:W-:Y:S01]  /*4440*/  FFMA.FTZ R42, R42, c[0x0][0x23c], -R108 ;  /* 0x00008f002a2a7a23 */ /* 0x000fe2000001086c */
[----:B------:R-:W-:Y:S01]  /*4450*/  PLOP3.LUT P1, PT, PT, PT, UP1, 0x80, 0x0 ;  /* 0x000000000000781c */ /* 0x000fe20003f2f018 */
[----:B------:R-:W-:Y:S01]  /*4460*/  FFMA.FTZ R37, R37, c[0x0][0x23c], -R113 ;  /* 0x00008f0025257a23 */ /* 0x000fe20000010871 */
[----:B------:R-:W-:Y:S02]  /*4470*/  PLOP3.LUT P3, PT, PT, PT, UP1, 0x80, 0x0 ;  /* 0x000000000000781c */ /* 0x000fe40003f6f018 */
[----:B------:R-:W-:Y:S02]  /*4480*/  @P2 FSEL R41, R41, -INF , !P6 ;  /* 0xff80000029292808 */ /* 0x000fe40007000000 */
[----:B------:R-:W-:Y:S01]  /*4490*/  PLOP3.LUT P2, PT, PT, PT, UP1, 0x80, 0x0 ;  /* 0x000000000000781c */ /* 0x000fe20003f4f018 */
[----:B------:R-:W-:Y:S01]  /*44a0*/  MUFU.EX2 R191, R28 ;  /* 0x0000001c00bf7308 */ /* 0x000fe20000000800 */
[----:B------:R-:W-:Y:S01]  /*44b0*/  @P5 FSEL R39, R39, -INF , !P6 ;  /* 0xff80000027275808 */ /* 0x000fe20007000000 */
[--C-:B------:R-:W-:Y:S01]  /*44c0*/  FFMA.FTZ R41, R41, c[0x0][0x23c], -R109.reuse ;  /* 0x00008f0029297a23 */ /* 0x100fe2000001086d */
[----:B------:R-:W-:Y:S02]  /*44d0*/  PLOP3.LUT P5, PT, PT, PT, UP1, 0x80, 0x0 ;  /* 0x000000000000781c */ /* 0x000fe40003faf018 */
[----:B------:R-:W-:Y:S01]  /*44e0*/  @P0 IADD3 R10, R0, 0x29, RZ ;  /* 0x00000029000a0810 */ /* 0x000fe20007ffe0ff */
[----:B------:R-:W-:Y:S01]  /*44f0*/  FFMA.FTZ R39, R39, c[0x0][0x23c], -R112 ;  /* 0x00008f0027277a23 */ /* 0x000fe20000010870 */
[----:B------:R-:W-:Y:S02]  /*4500*/  PLOP3.LUT P0, PT, PT, PT, UP1, 0x80, 0x0 ;  /* 0x000000000000781c */ /* 0x000fe40003f0f018 */
[----:B------:R-:W-:Y:S01]  /*4510*/  @P3 FSEL R43, R43, -INF , !P6 ;  /* 0xff8000002b2b3808 */ /* 0x000fe20007000000 */
[----:B------:R-:W-:Y:S01]  /*4520*/  MUFU.EX2 R168, R39 ;  /* 0x0000002700a87308 */ /* 0x000fe20000000800 */
[----:B------:R-:W-:Y:S02]  /*4530*/  @P1 FSEL R44, R44, -INF , !P4 ;  /* 0xff8000002c2c1808 */ /* 0x000fe40006000000 */
[----:B------:R-:W-:Y:S01]  /*4540*/  LEA R8, P3, R229, R8, 0x2 ;  /* 0x00000008e5087211 */ /* 0x000fe200078610ff */
[----:B------:R-:W-:Y:S01]  /*4550*/  FFMA.FTZ R43, R43, c[0x0][0x23c], -R108 ;  /* 0x00008f002b2b7a23 */ /* 0x000fe2000001086c */
[----:B------:R-:W-:Y:S01]  /*4560*/  PLOP3.LUT P1, PT, PT, PT, UP1, 0x80, 0x0 ;  /* 0x000000000000781c */ /* 0x000fe20003f2f018 */
[----:B------:R-:W-:Y:S01]  /*4570*/  FFMA.FTZ R44, R44, c[0x0][0x23c], -R109 ;  /* 0x00008f002c2c7a23 */ /* 0x000fe2000001086d */
[----:B------:R-:W-:Y:S02]  /*4580*/  LEA.HI.X.SX32 R9, R229, R9, 0x2, P3 ;  /* 0x00000009e5097211 */ /* 0x000fe400018f16ff */
[----:B------:R-:W-:Y:S01]  /*4590*/  PLOP3.LUT P3, PT, PT, PT, UP1, 0x80, 0x0 ;  /* 0x000000000000781c */ /* 0x000fe20003f6f018 */
[----:B------:R-:W-:Y:S01]  /*45a0*/  MUFU.EX2 R197, R27 ;  /* 0x0000001b00c57308 */ /* 0x000fe20000000800 */
[----:B------:R-:W-:Y:S01]  /*45b0*/  @P2 ISETP.GE.AND P2, PT, R10, UR6, PT ;  /* 0x000000060a002c0c */ /* 0x000fe2000bf46270 */
[-C--:B--2---:R-:W-:Y:S01]  /*45c0*/  HMMA.16816.F32.BF16 R52, R104, R4.reuse, R52 ;  /* 0x000000046834723c */ /* 0x084fe20000041834 */
[C---:B------:R-:W-:Y:S02]  /*45d0*/  @P0 IADD3 R11, R0.reuse, 0x30, RZ ;  /* 0x00000030000b0810 */ /* 0x040fe40007ffe0ff */
[----:B------:R-:W-:Y:S02]  /*45e0*/  PLOP3.LUT P0, PT, PT, PT, UP1, 0x80, 0x0 ;  /* 0x000000000000781c */ /* 0x000fe40003f0f018 */
[----:B------:R-:W-:Y:S02]  /*45f0*/  PLOP3.LUT P6, PT, PT, PT, UP1, 0x80, 0x0 ;  /* 0x000000000000781c */ /* 0x000fe40003fcf018 */
[----:B------:R-:W-:Y:S01]  /*4600*/  @P1 IADD3 R10, R0, 0x31, RZ ;  /* 0x00000031000a1810 */ /* 0x000fe20007ffe0ff */
[C---:B------:R-:W-:Y:S01]  /*4610*/  HMMA.16816.F32.BF16 R56, R100.reuse, R4, R56 ;  /* 0x000000046438723c */ /* 0x040fe20000041838 */
[----:B------:R-:W-:Y:S01]  /*4620*/  PLOP3.LUT P1, PT, PT, PT, UP1, 0x80, 0x0 ;  /* 0x000000000000781c */ /* 0x000fe20003f2f018 */
[----:B------:R-:W2:Y:S02]  /*4630*/  MUFU.EX2 R202, R13 ;  /* 0x0000000d00ca7308 */ /* 0x000ea40000000800 */
[----:B------:R-:W-:Y:S02]  /*4640*/  @P3 FSEL R50, R50, -INF , !P4 ;  /* 0xff80000032323808 */ /* 0x000fe40006000000 */
[----:B------:R-:W-:Y:S02]  /*4650*/  PLOP3.LUT P3, PT, PT, PT, UP1, 0x80, 0x0 ;  /* 0x000000000000781c */ /* 0x000fe40003f6f018 */
[--C-:B------:R-:W-:Y:S01]  /*4660*/  SHF.R.U32.HI R5, RZ, 0x10, R143.reuse ;  /* 0x00000010ff057819 */ /* 0x100fe2000001168f */
[-C--:B------:R-:W-:Y:S03]  /*4670*/  HMMA.16816.F32.BF16 R60, R100, R6.reuse, R60 ;  /* 0x00000006643c723c */ /* 0x080fe6000004183c */
[----:B------:R-:W-:Y:S01]  /*4680*/  @P0 FSEL R45, R45, -INF , !P2 ;  /* 0xff8000002d2d0808 */ /* 0x000fe20005000000 */
[----:B------:R-:W-:Y:S01]  /*4690*/  FFMA.FTZ R50, R50, c[0x0][0x23c], -R112 ;  /* 0x00008f0032327a23 */ /* 0x000fe20000010870 */
[----:B------:R-:W-:Y:S01]  /*46a0*/  SHF.R.U32.HI R4, RZ, 0x18, R143 ;  /* 0x00000018ff047819 */ /* 0x000fe2000001168f */
[----:B------:R-:W-:Y:S01]  /*46b0*/  MUFU.EX2 R188, R29 ;  /* 0x0000001d00bc7308 */ /* 0x000fe20000000800 */
[----:B------:R-:W-:Y:S01]  /*46c0*/  PLOP3.LUT P0, PT, PT, PT, UP1, 0x80, 0x0 ;  /* 0x000000000000781c */ /* 0x000fe20003f0f018 */
[----:B------:R-:W-:Y:S01]  /*46d0*/  HMMA.16816.F32.BF16 R64, R104, R6, R64 ;  /* 0x000000066840723c */ /* 0x000fe20000041840 */
[----:B------:R-:W-:Y:S02]  /*46e0*/  @P1 FSEL R47, R47, -INF , !P2 ;  /* 0xff8000002f2f1808 */ /* 0x000fe40005000000 */
[----:B------:R-:W-:Y:S01]  /*46f0*/  PLOP3.LUT P1, PT, PT, PT, UP1, 0x80, 0x0 ;  /* 0x000000000000781c */ /* 0x000fe20003f2f018 */
[----:B------:R-:W-:Y:S01]  /*4700*/  FFMA.FTZ R45, R45, c[0x0][0x23c], -R109 ;  /* 0x00008f002d2d7a23 */ /* 0x000fe2000001086d */
[----:B------:R-:W-:Y:S01]  /*4710*/  @P3 ISETP.GE.AND P3, PT, R11, UR6, PT ;  /* 0x000000060b003c0c */ /* 0x000fe2000bf66270 */
[--C-:B------:R-:W-:Y:S01]  /*4720*/  FFMA.FTZ R47, R47, c[0x0][0x23c], -R108.reuse ;  /* 0x00008f002f2f7a23 */ /* 0x100fe2000001086c */
[----:B------:R-:W-:Y:S01]  /*4730*/  LOP3.LUT R7, R122, 0xff, RZ, 0xc0, !PT ;  /* 0x000000ff7a077812 */ /* 0x000fe200078ec0ff */
[----:B------:R-:W-:Y:S01]  /*4740*/  MUFU.EX2 R163, R50 ;  /* 0x0000003200a37308 */ /* 0x000fe20000000800 */
[----:B------:R-:W-:Y:S02]  /*4750*/  @P5 FSEL R46, R46, -INF , !P4 ;  /* 0xff8000002e2e5808 */ /* 0x000fe40006000000 */
        /* <DEDUP_REMOVED lines=12> */
[--C-:B------:R-:W-:Y:S01]  /*4820*/  FFMA.FTZ R51, R51, c[0x0][0x23c], -R112.reuse ;  /* 0x00008f0033337a23 */ /* 0x100fe20000010870 */
[----:B------:R-:W-:Y:S02]  /*4830*/  PLOP3.LUT P2, PT, PT, PT, UP1, 0x80, 0x0 ;  /* 0x000000000000781c */ /* 0x000fe40003f4f018 */
[----:B------:R-:W-:Y:S01]  /*4840*/  @P0 FSEL R52, R52, -INF , !P3 ;  /* 0xff80000034340808 */ /* 0x000fe20005800000 */
[----:B------:R-:W-:Y:S01]  /*4850*/  MUFU.EX2 R156, R49 ;  /* 0x00000031009c7308 */ /* 0x000fe20000000800 */
[----:B------:R-:W-:Y:S02]  /*4860*/  PLOP3.LUT P0, PT, PT, PT, UP1, 0x80, 0x0 ;  /* 0x000000000000781c */ /* 0x000fe40003f0f018 */
[----:B------:R-:W-:Y:S01]  /*4870*/  @P4 ISETP.GE.AND P4, PT, R10, UR6, PT ;  /* 0x000000060a004c0c */ /* 0x000fe2000bf86270 */
[----:B------:R-:W-:Y:S01]  /*4880*/  FFMA.FTZ R52, R52, c[0x0][0x23c], -R113 ;  /* 0x00008f0034347a23 */ /* 0x000fe20000010871 */
[----:B---3--:R-:W-:Y:S02]  /*4890*/  @P5 IADD3 R12, R0, 0x38, RZ ;  /* 0x00000038000c5810 */ /* 0x008fe40007ffe0ff */
[----:B------:R-:W-:Y:S02]  /*48a0*/  PLOP3.LUT P5, PT, PT, PT, UP1, 0x80, 0x0 ;  /* 0x000000000000781c */ /* 0x000fe40003faf018 */
[----:B------:R-:W-:Y:S01]  /*48b0*/  @P1 FSEL R54, R54, -INF , !P3 ;  /* 0xff80000036361808 */ /* 0x000fe20005800000 */
[----:B------:R-:W-:Y:S01]  /*48c0*/  MUFU.EX2 R157, R48 ;  /* 0x00000030009d7308 */ /* 0x000fe20000000800 */
        /* <DEDUP_REMOVED lines=8> */
[----:B------:R-:W-:Y:S01]  /*4950*/  LOP3.LUT R5, R5, 0xff, RZ, 0xc0, !PT ;  /* 0x000000ff05057812 */ /* 0x000fe200078ec0ff */
[----:B------:R-:W-:Y:S01]  /*4960*/  FFMA.FTZ R58, R58, c[0x0][0x23c], -R108 ;  /* 0x00008f003a3a7a23 */ /* 0x000fe2000001086c */
[----:B------:R-:W-:Y:S02]  /*4970*/  PLOP3.LUT P3, PT, PT, PT, UP1, 0x80, 0x0 ;  /* 0x000000000000781c */ /* 0x000fe40003f6f018 */
[----:B------:R-:W-:Y:S02]  /*4980*/  SHF.R.U32.HI R10, RZ, 0x10, R122 ;  /* 0x00000010ff0a7819 */ /* 0x000fe4000001167a */
[----:B------:R-:W-:Y:S02]  /*4990*/  @P6 IADD3 R0, R0, 0x39, RZ ;  /* 0x0000003900006810 */ /* 0x000fe40007ffe0ff */
[----:B------:R-:W-:Y:S01]  /*49a0*/  PLOP3.LUT P6, PT, PT, PT, UP1, 0x80, 0x0 ;  /* 0x000000000000781c */ /* 0x000fe20003fcf018 */
[----:B------:R-:W3:Y:S01]  /*49b0*/  MUFU.EX2 R187, R22 ;  /* 0x0000001600bb7308 */ /* 0x000ee20000000800 */
[----:B------:R-:W-:Y:S02]  /*49c0*/  @P5 ISETP.GE.AND P5, PT, R12, UR6, PT ;  /* 0x000000060c005c0c */ /* 0x000fe4000bfa6270 */
[----:B------:R-:W-:Y:S02]  /*49d0*/  LOP3.LUT R6, R122, 0xffff, RZ, 0xc0, !PT ;  /* 0x0000ffff7a067812 */ /* 0x000fe400078ec0ff */
        /* <DEDUP_REMOVED lines=14> */
[----:B------:R-:W-:Y:S01]  /*4ac0*/  LOP3.LUT R0, R118, 0xff, RZ, 0xc0, !PT ;  /* 0x000000ff76007812 */ /* 0x000fe200078ec0ff */
[----:B------:R-:W-:Y:S01]  /*4ad0*/  MUFU.EX2 R155, R55 ;  /* 0x00000037009b7308 */ /* 0x000fe20000000800 */
[----:B------:R-:W-:Y:S02]  /*4ae0*/  @P1 FSEL R60, R60, -INF , !P5 ;  /* 0xff8000003c3c1808 */ /* 0x000fe40006800000 */
[----:B------:R-:W-:Y:S02]  /*4af0*/  ISETP.LE.U32.AND P4, PT, R0, UR4, PT ;  /* 0x0000000400007c0c */ /* 0x000fe4000bf83070 */
[----:B------:R-:W-:Y:S01]  /*4b00*/  PLOP3.LUT P1, PT, PT, PT, UP1, 0x80, 0x0 ;  /* 0x000000000000781c */ /* 0x000fe20003f2f018 */
[----:B------:R-:W-:Y:S01]  /*4b10*/  FFMA.FTZ R60, R60, c[0x0][0x23c], -R109 ;  /* 0x00008f003c3c7a23 */ /* 0x000fe2000001086d */
[C---:B------:R-:W-:Y:S02]  /*4b20*/  LOP3.LUT R0, R143.reuse, 0xff, RZ, 0xc0, !PT ;  /* 0x000000ff8f007812 */ /* 0x040fe400078ec0ff */
[----:B------:R-:W-:Y:S01]  /*4b30*/  @P0 FSEL R66, R66, -INF , !P5 ;  /* 0xff80000042420808 */ /* 0x000fe20006800000 */
[----:B------:R-:W-:Y:S01]  /*4b40*/  MUFU.EX2 R167, R36 ;  /* 0x0000002400a77308 */ /* 0x000fe20000000800 */
[----:B------:R-:W-:Y:S02]  /*4b50*/  PLOP3.LUT P0, PT, PT, PT, UP1, 0x80, 0x0 ;  /* 0x000000000000781c */ /* 0x000fe40003f0f018 */
[----:B------:R-:W-:Y:S01]  /*4b60*/  @P2 FSEL R62, R62, -INF , !P5 ;  /* 0xff8000003e3e2808 */ /* 0x000fe20006800000 */
[----:B------:R-:W-:Y:S01]  /*4b70*/  FFMA.FTZ R66, R66, c[0x0][0x23c], -R112 ;  /* 0x00008f0042427a23 */ /* 0x000fe20000010870 */
[----:B------:R-:W-:Y:S01]  /*4b80*/  @P3 FSEL R64, R64, -INF , !P5 ;  /* 0xff80000040403808 */ /* 0x000fe20006800000 */
[----:B-1----:R-:W-:Y:S01]  /*4b90*/  @!P4 FADD.FTZ R186, -R186, -RZ ;  /* 0x800000ffbabac221 */ /* 0x002fe20000010100 */
[----:B------:R-:W-:Y:S01]  /*4ba0*/  ISETP.LE.U32.AND P5, PT, R0, UR4, PT ;  /* 0x0000000400007c0c */ /* 0x000fe2000bfa3070 */
[----:B------:R-:W-:Y:S01]  /*4bb0*/  FFMA.FTZ R62, R62, c[0x0][0x23c], -R108 ;  /* 0x00008f003e3e7a23 */ /* 0x000fe2000001086c */
[----:B------:R-:W-:Y:S01]  /*4bc0*/  PLOP3.LUT P2, PT, PT, PT, UP1, 0x80, 0x0 ;  /* 0x000000000000781c */ /* 0x000fe20003f4f018 */
[----:B------:R-:W-:Y:S01]  /*4bd0*/  FFMA.FTZ R64, R64, c[0x0][0x23c], -R113 ;  /* 0x00008f0040407a23 */ /* 0x000fe20000010871 */
[----:B------:R-:W-:Y:S01]  /*4be0*/  LOP3.LUT R0, R143, 0xffff, RZ, 0xc0, !PT ;  /* 0x0000ffff8f007812 */ /* 0x000fe200078ec0ff */
[----:B------:R-:W-:Y:S01]  /*4bf0*/  MUFU.EX2 R159, R62 ;  /* 0x0000003e009f7308 */ /* 0x000fe20000000800 */
[----:B------:R-:W-:Y:S01]  /*4c00*/  @P1 FSEL R61, R61, -INF , !P6 ;  /* 0xff8000003d3d1808 */ /* 0x000fe20007000000 */
[----:B------:R1:W4:Y:S01]  /*4c10*/  LDG.E R143, [R8.64+0x100] ;  /* 0x0001000a088f7981 */ /* 0x000322000c1e1900 */
[----:B------:R-:W-:Y:S02]  /*4c20*/  PLOP3.LUT P1, PT, PT, PT, UP1, 0x80, 0x0 ;  /* 0x000000000000781c */ /* 0x000fe40003f2f018 */
[----:B------:R-:W-:Y:S01]  /*4c30*/  SHF.R.U32.HI R0, RZ, 0x8, R0 ;  /* 0x00000008ff007819 */ /* 0x000fe20000011600 */
[----:B------:R-:W-:Y:S01]  /*4c40*/  FFMA.FTZ R109, R61, c[0x0][0x23c], -R109 ;  /* 0x00008f003d6d7a23 */ /* 0x000fe2000001086d */
[----:B------:R-:W-:Y:S01]  /*4c50*/  @P0 FSEL R65, R65, -INF , !P6 ;  /* 0xff80000041410808 */ /* 0x000fe20007000000 */
[----:B------:R-:W-:Y:S01]  /*4c60*/  @!P5 FADD.FTZ R199, -R199, -RZ ;  /* 0x800000ffc7c7d221 */ /* 0x000fe20000010100 */
[----:B------:R-:W-:Y:S01]  /*4c70*/  LOP3.LUT R0, R0, 0xffff, RZ, 0xc0, !PT ;  /* 0x0000ffff00007812 */ /* 0x000fe200078ec0ff */
[----:B------:R-:W-:Y:S01]  /*4c80*/  MUFU.EX2 R166, R37 ;  /* 0x0000002500a67308 */ /* 0x000fe20000000800 */
[----:B------:R-:W-:Y:S01]  /*4c90*/  @P2 FSEL R63, R63, -INF , !P6 ;  /* 0xff8000003f3f2808 */ /* 0x000fe20007000000 */
[----:B------:R-:W-:Y:S01]  /*4ca0*/  FFMA.FTZ R113, R65, c[0x0][0x23c], -R113 ;  /* 0x00008f0041717a23 */ /* 0x000fe20000010871 */
[----:B------:R-:W-:Y:S02]  /*4cb0*/  ISETP.LE.U32.AND P2, PT, R4, UR4, PT ;  /* 0x0000000404007c0c */ /* 0x000fe4000bf43070 */
[----:B------:R-:W-:Y:S01]  /*4cc0*/  ISETP.LE.U32.AND P0, PT, R0, UR4, PT ;  /* 0x0000000400007c0c */ /* 0x000fe2000bf03070 */
[----:B------:R-:W-:Y:S01]  /*4cd0*/  FFMA.FTZ R108, R63, c[0x0][0x23c], -R108 ;  /* 0x00008f003f6c7a23 */ /* 0x000fe2000001086c */
[----:B------:R-:W-:Y:S02]  /*4ce0*/  LOP3.LUT R0, R146, 0xffff, RZ, 0xc0, !PT ;  /* 0x0000ffff92007812 */ /* 0x000fe400078ec0ff */
[----:B------:R-:W-:Y:S01]  /*4cf0*/  @P1 FSEL R67, R67, -INF , !P6 ;  /* 0xff80000043431808 */ /* 0x000fe20007000000 */
[----:B------:R-:W-:Y:S01]  /*4d00*/  MUFU.EX2 R172, R38 ;  /* 0x0000002600ac7308 */ /* 0x000fe20000000800 */
[----:B------:R-:W-:Y:S02]  /*4d10*/  ISETP.LE.U32.AND P6, PT, R5, UR4, PT ;  /* 0x0000000405007c0c */ /* 0x000fe4000bfc3070 */
[----:B------:R-:W-:Y:S01]  /*4d20*/  SHF.R.U32.HI R5, RZ, 0x8, R0 ;  /* 0x00000008ff057819 */ /* 0x000fe20000011600 */
[----:B------:R-:W-:Y:S01]  /*4d30*/  FFMA.FTZ R112, R67, c[0x0][0x23c], -R112 ;  /* 0x00008f0043707a23 */ /* 0x000fe20000010870 */
[--C-:B------:R-:W-:Y:S01]  /*4d40*/  SHF.R.U32.HI R0, RZ, 0x18, R146.reuse ;  /* 0x00000018ff007819 */ /* 0x100fe20000011692 */
[----:B------:R-:W-:Y:S01]  /*4d50*/  @!P2 FADD.FTZ R200, -R200, -RZ ;  /* 0x800000ffc8c8a221 */ /* 0x000fe20000010100 */
[----:B------:R-:W-:Y:S01]  /*4d60*/  ISETP.LE.U32.AND P2, PT, R7, UR4, PT ;  /* 0x0000000407007c0c */ /* 0x000fe2000bf43070 */
[----:B------:R-:W-:Y:S01]  /*4d70*/  @!P0 FADD.FTZ R196, -R196, -RZ ;  /* 0x800000ffc4c48221 */ /* 0x000fe20000010100 */
[----:B------:R-:W-:Y:S01]  /*4d80*/  LOP3.LUT R5, R5, 0xffff, RZ, 0xc0, !PT ;  /* 0x0000ffff05057812 */ /* 0x000fe200078ec0ff */
[----:B------:R-:W-:Y:S01]  /*4d90*/  MUFU.EX2 R174, R41 ;  /* 0x0000002900ae7308 */ /* 0x000fe20000000800 */
[----:B------:R-:W-:Y:S02]  /*4da0*/  LOP3.LUT R7, R144, 0xffff, RZ, 0xc0, !PT ;  /* 0x0000ffff90077812 */ /* 0x000fe400078ec0ff */
[----:B------:R-:W-:Y:S01]  /*4db0*/  LOP3.LUT R4, R146, 0xff, RZ, 0xc0, !PT ;  /* 0x000000ff92047812 */ /* 0x000fe200078ec0ff */
[----:B------:R1:W4:Y:S01]  /*4dc0*/  LDG.E R145, [R8.64] ;  /* 0x0000000a08917981 */ /* 0x000322000c1e1900 */
[----:B------:R-:W-:Y:S01]  /*4dd0*/  ISETP.LE.U32.AND P5, PT, R0, UR4, PT ;  /* 0x0000000400007c0c */ /* 0x000fe2000bfa3070 */
[----:B------:R-:W-:Y:S01]  /*4de0*/  @!P6 FADD.FTZ R201, -R201, -RZ ;  /* 0x800000ffc9c9e221 */ /* 0x000fe20000010100 */
[----:B------:R-:W-:Y:S02]  /*4df0*/  ISETP.LE.U32.AND P0, PT, R5, UR4, PT ;  /* 0x0000000405007c0c */ /* 0x000fe4000bf03070 */
[----:B------:R-:W-:Y:S01]  /*4e00*/  ISETP.LE.U32.AND P1, PT, R4, UR4, PT ;  /* 0x0000000404007c0c */ /* 0x000fe2000bf23070 */
[----:B------:R-:W-:Y:S01]  /*4e10*/  @!P2 FADD.FTZ R203, -R203, -RZ ;  /* 0x800000ffcbcba221 */ /* 0x000fe20000010100 */
[----:B------:R-:W-:Y:S01]  /*4e20*/  SHF.R.U32.HI R4, RZ, 0x10, R146 ;  /* 0x00000010ff047819 */ /* 0x000fe20000011692 */
[----:B------:R-:W-:Y:S01]  /*4e30*/  MUFU.EX2 R177, R40 ;  /* 0x0000002800b17308 */ /* 0x000fe20000000800 */
[----:B------:R-:W-:Y:S02]  /*4e40*/  SHF.R.U32.HI R122, RZ, 0x18, R122 ;  /* 0x00000018ff7a7819 */ /* 0x000fe4000001167a */
[----:B------:R-:W-:Y:S02]  /*4e50*/  LOP3.LUT R0, R4, 0xff, RZ, 0xc0, !PT ;  /* 0x000000ff04007812 */ /* 0x000fe400078ec0ff */
[----:B------:R-:W-:Y:S01]  /*4e60*/  LOP3.LUT R4, R10, 0xff, RZ, 0xc0, !PT ;  /* 0x000000ff0a047812 */ /* 0x000fe200078ec0ff */
[----:B------:R-:W-:Y:S01]  /*4e70*/  @!P5 FADD.FTZ R208, -R208, -RZ ;  /* 0x800000ffd0d0d221 */ /* 0x000fe20000010100 */
[----:B------:R-:W-:Y:S01]  /*4e80*/  ISETP.LE.U32.AND P6, PT, R0, UR4, PT ;  /* 0x0000000400007c0c */ /* 0x000fe2000bfc3070 */
[----:B------:R-:W-:Y:S01]  /*4e90*/  @!P0 FADD.FTZ R205, -R205, -RZ ;  /* 0x800000ffcdcd8221 */ /* 0x000fe20000010100 */
[----:B------:R-:W-:Y:S01]  /*4ea0*/  SHF.R.U32.HI R0, RZ, 0x8, R6 ;  /* 0x00000008ff007819 */ /* 0x000fe20000011606 */
[----:B------:R-:W-:Y:S01]  /*4eb0*/  MUFU.EX2 R146, R112 ;  /* 0x0000007000927308 */ /* 0x000fe20000000800 */
[----:B------:R-:W-:Y:S01]  /*4ec0*/  ISETP.LE.U32.AND P0, PT, R4, UR4, PT ;  /* 0x0000000404007c0c */ /* 0x000fe2000bf03070 */
[----:B------:R-:W-:Y:S01]  /*4ed0*/  @!P1 FADD.FTZ R204, -R204, -RZ ;  /* 0x800000ffcccc9221 */ /* 0x000fe20000010100 */
[----:B------:R-:W-:Y:S02]  /*4ee0*/  ISETP.LE.U32.AND P5, PT, R122, UR4, PT ;  /* 0x000000047a007c0c */ /* 0x000fe4000bfa3070 */
[----:B------:R-:W-:Y:S02]  /*4ef0*/  LOP3.LUT R15, R118, 0xffff, RZ, 0xc0, !PT ;  /* 0x0000ffff760f7812 */ /* 0x000fe400078ec0ff */
[----:B------:R-:W-:Y:S02]  /*4f00*/  LOP3.LUT R0, R0, 0xffff, RZ, 0xc0, !PT ;  /* 0x0000ffff00007812 */ /* 0x000fe400078ec0ff */
[--C-:B------:R-:W-:Y:S01]  /*4f10*/  SHF.R.U32.HI R11, RZ, 0x18, R118.reuse ;  /* 0x00000018ff0b7819 */ /* 0x100fe20000011676 */
[----:B------:R-:W-:Y:S01]  /*4f20*/  @!P6 FADD.FTZ R209, -R209, -RZ ;  /* 0x800000ffd1d1e221 */ /* 0x000fe20000010100 */
[----:B------:R-:W-:Y:S01]  /*4f30*/  SHF.R.U32.HI R118, RZ, 0x10, R118 ;  /* 0x00000010ff767819 */ /* 0x000fe20000011676 */
[----:B------:R-:W-:Y:S01]  /*4f40*/  MUFU.EX2 R181, R42 ;  /* 0x0000002a00b57308 */ /* 0x000fe20000000800 */
[----:B------:R-:W-:Y:S01]  /*4f50*/  ISETP.LE.U32.AND P3, PT, R11, UR4, PT ;  /* 0x000000040b007c0c */ /* 0x000fe2000bf63070 */
[----:B------:R-:W-:Y:S01]  /*4f60*/  @!P0 FADD.FTZ R207, -R207, -RZ ;  /* 0x800000ffcfcf8221 */ /* 0x000fe20000010100 */
[----:B------:R-:W-:Y:S01]  /*4f70*/  ISETP.LE.U32.AND P1, PT, R0, UR4, PT ;  /* 0x0000000400007c0c */ /* 0x000fe2000bf23070 */
[----:B------:R-:W-:Y:S01]  /*4f80*/  @!P5 FADD.FTZ R206, -R206, -RZ ;  /* 0x800000ffceced221 */ /* 0x000fe20000010100 */
[----:B------:R-:W-:Y:S02]  /*4f90*/  SHF.R.U32.HI R11, RZ, 0x18, R144 ;  /* 0x00000018ff0b7819 */ /* 0x000fe40000011690 */
[----:B------:R-:W-:Y:S02]  /*4fa0*/  SHF.R.U32.HI R0, RZ, 0x8, R15 ;  /* 0x00000008ff007819 */ /* 0x000fe4000001160f */
[----:B------:R-:W-:Y:S01]  /*4fb0*/  LOP3.LUT R4, R118, 0xff, RZ, 0xc0, !PT ;  /* 0x000000ff76047812 */ /* 0x000fe200078ec0ff */
[----:B------:R-:W-:Y:S01]  /*4fc0*/  MUFU.EX2 R180, R43 ;  /* 0x0000002b00b47308 */ /* 0x000fe20000000800 */
[----:B------:R-:W-:Y:S02]  /*4fd0*/  LOP3.LUT R0, R0, 0xffff, RZ, 0xc0, !PT ;  /* 0x0000ffff00007812 */ /* 0x000fe400078ec0ff */
[----:B------:R-:W-:Y:S01]  /*4fe0*/  ISETP.LE.U32.AND P5, PT, R4, UR4, PT ;  /* 0x0000000404007c0c */ /* 0x000fe2000bfa3070 */
[----:B------:R-:W-:Y:S01]  /*4ff0*/  @!P3 FADD.FTZ R189, -R189, -RZ ;  /* 0x800000ffbdbdb221 */ /* 0x000fe20000010100 */
[----:B------:R-:W-:Y:S01]  /*5000*/  ISETP.LE.U32.AND P0, PT, R0, UR4, PT ;  /* 0x0000000400007c0c */ /* 0x000fe2000bf03070 */
[----:B--2---:R-:W-:Y:S01]  /*5010*/  @!P1 FADD.FTZ R202, -R202, -RZ ;  /* 0x800000ffcaca9221 */ /* 0x004fe20000010100 */
[C---:B------:R-:W-:Y:S02]  /*5020*/  LOP3.LUT R0, R147.reuse, 0xff, RZ, 0xc0, !PT ;  /* 0x000000ff93007812 */ /* 0x040fe400078ec0ff */
[----:B------:R-:W-:Y:S01]  /*5030*/  LOP3.LUT R4, R147, 0xffff, RZ, 0xc0, !PT ;  /* 0x0000ffff93047812 */ /* 0x000fe200078ec0ff */
[----:B------:R-:W-:Y:S01]  /*5040*/  MUFU.EX2 R169, R45 ;  /* 0x0000002d00a97308 */ /* 0x000fe20000000800 */
[----:B------:R-:W-:Y:S02]  /*5050*/  ISETP.LE.U32.AND P4, PT, R0, UR4, PT ;  /* 0x0000000400007c0c */ /* 0x000fe4000bf83070 */
[--C-:B------:R-:W-:Y:S02]  /*5060*/  SHF.R.U32.HI R5, RZ, 0x10, R147.reuse ;  /* 0x00000010ff057819 */ /* 0x100fe40000011693 */
[----:B------:R-:W-:Y:S01]  /*5070*/  SHF.R.U32.HI R6, RZ, 0x8, R4 ;  /* 0x00000008ff067819 */ /* 0x000fe20000011604 */
[----:B------:R-:W-:Y:S01]  /*5080*/  @!P5 FADD.FTZ R193, -R193, -RZ ;  /* 0x800000ffc1c1d221 */ /* 0x000fe20000010100 */
[----:B------:R-:W-:Y:S01]  /*5090*/  LOP3.LUT R4, R5, 0xff, RZ, 0xc0, !PT ;  /* 0x000000ff05047812 */ /* 0x000fe200078ec0ff */
[----:B------:R-:W-:Y:S01]  /*50a0*/  @!P0 FADD.FTZ R184, -R184, -RZ ;  /* 0x800000ffb8b88221 */ /* 0x000fe20000010100 */
[----:B------:R-:W-:Y:S01]  /*50b0*/  LOP3.LUT R0, R6, 0xffff, RZ, 0xc0, !PT ;  /* 0x0000ffff06007812 */ /* 0x000fe200078ec0ff */
[----:B------:R-:W-:Y:S01]  /*50c0*/  MUFU.EX2 R179, R47 ;  /* 0x0000002f00b37308 */ /* 0x000fe20000000800 */
[----:B------:R-:W-:Y:S02]  /*50d0*/  ISETP.LE.U32.AND P0, PT, R4, UR4, PT ;  /* 0x0000000404007c0c */ /* 0x000fe4000bf03070 */
[----:B------:R-:W-:Y:S01]  /*50e0*/  LOP3.LUT R6, R144, 0xff, RZ, 0xc0, !PT ;  /* 0x000000ff90067812 */ /* 0x000fe200078ec0ff */
[----:B------:R-:W-:Y:S01]  /*50f0*/  @!P4 FADD.FTZ R182, -R182, -RZ ;  /* 0x800000ffb6b6c221 */ /* 0x000fe20000010100 */
[----:B------:R-:W-:Y:S02]  /*5100*/  ISETP.LE.U32.AND P5, PT, R0, UR4, PT ;  /* 0x0000000400007c0c */ /* 0x000fe4000bfa3070 */
[----:B------:R-:W-:Y:S02]  /*5110*/  SHF.R.U32.HI R144, RZ, 0x10, R144 ;  /* 0x00000010ff907819 */ /* 0x000fe40000011690 */
[C---:B------:R-:W-:Y:S01]  /*5120*/  LOP3.LUT R4, R148.reuse, 0xff, RZ, 0xc0, !PT ;  /* 0x000000ff94047812 */ /* 0x040fe200078ec0ff */
[----:B------:R-:W2:Y:S01]  /*5130*/  MUFU.EX2 R190, R25 ;  /* 0x0000001900be7308 */ /* 0x000ea20000000800 */
[----:B------:R-:W-:Y:S02]  /*5140*/  LOP3.LUT R0, R148, 0xffff, RZ, 0xc0, !PT ;  /* 0x0000ffff94007812 */ /* 0x000fe400078ec0ff */
[----:B------:R-:W-:Y:S01]  /*5150*/  SHF.R.U32.HI R5, RZ, 0x18, R147 ;  /* 0x00000018ff057819 */ /* 0x000fe20000011693 */
[----:B---3--:R-:W-:Y:S01]  /*5160*/  @!P0 FADD.FTZ R187, -R187, -RZ ;  /* 0x800000ffbbbb8221 */ /* 0x008fe20000010100 */
[----:B------:R-:W-:Y:S02]  /*5170*/  ISETP.LE.U32.AND P4, PT, R4, UR4, PT ;  /* 0x0000000404007c0c */ /* 0x000fe4000bf83070 */
[----:B------:R-:W-:Y:S01]  /*5180*/  SHF.R.U32.HI R0, RZ, 0x8, R0 ;  /* 0x00000008ff007819 */ /* 0x000fe20000011600 */
[----:B------:R-:W-:Y:S01]  /*5190*/  @!P5 FADD.FTZ R183, -R183, -RZ ;  /* 0x800000ffb7b7d221 */ /* 0x000fe20000010100 */
[----:B------:R-:W-:Y:S01]  /*51a0*/  ISETP.LE.U32.AND P3, PT, R5, UR4, PT ;  /* 0x0000000405007c0c */ /* 0x000fe2000bf63070 */
[----:B------:R-:W-:Y:S01]  /*51b0*/  MUFU.EX2 R147, R66 ;  /* 0x0000004200937308 */ /* 0x000fe20000000800 */
[----:B------:R-:W-:Y:S02]  /*51c0*/  LOP3.LUT R0, R0, 0xffff, RZ, 0xc0, !PT ;  /* 0x0000ffff00007812 */ /* 0x000fe400078ec0ff */
[--C-:B------:R-:W-:Y:S02]  /*51d0*/  SHF.R.U32.HI R4, RZ, 0x10, R148.reuse ;  /* 0x00000010ff047819 */ /* 0x100fe40000011694 */
[----:B------:R-:W-:Y:S02]  /*51e0*/  LOP3.LUT R12, R114, 0xff, RZ, 0xc0, !PT ;  /* 0x000000ff720c7812 */ /* 0x000fe400078ec0ff */
[----:B------:R-:W-:Y:S01]  /*51f0*/  ISETP.LE.U32.AND P5, PT, R0, UR4, PT ;  /* 0x0000000400007c0c */ /* 0x000fe2000bfa3070 */
[----:B------:R-:W-:Y:S01]  /*5200*/  @!P4 FADD.FTZ R192, -R192, -RZ ;  /* 0x800000ffc0c0c221 */ /* 0x000fe20000010100 */
[----:B------:R-:W-:Y:S01]  /*5210*/  LOP3.LUT R0, R4, 0xff, RZ, 0xc0, !PT ;  /* 0x000000ff04007812 */ /* 0x000fe200078ec0ff */
[----:B------:R-:W-:Y:S01]  /*5220*/  MUFU.EX2 R178, R46 ;  /* 0x0000002e00b27308 */ /* 0x000fe20000000800 */
[----:B------:R-:W-:Y:S01]  /*5230*/  SHF.R.U32.HI R4, RZ, 0x18, R148 ;  /* 0x00000018ff047819 */ /* 0x000fe20000011694 */
[----:B------:R-:W-:Y:S01]  /*5240*/  @!P3 FADD.FTZ R185, -R185, -RZ ;  /* 0x800000ffb9b9b221 */ /* 0x000fe20000010100 */
[----:B------:R-:W-:Y:S02]  /*5250*/  ISETP.LE.U32.AND P6, PT, R12, UR4, PT ;  /* 0x000000040c007c0c */ /* 0x000fe4000bfc3070 */
[----:B------:R-:W-:Y:S02]  /*5260*/  LOP3.LUT R19, R114, 0xffff, RZ, 0xc0, !PT ;  /* 0x0000ffff72137812 */ /* 0x000fe400078ec0ff */
[----:B------:R-:W-:Y:S02]  /*5270*/  ISETP.LE.U32.AND P4, PT, R4, UR4, PT ;  /* 0x0000000404007c0c */ /* 0x000fe4000bf83070 */
[----:B------:R-:W-:Y:S01]  /*5280*/  ISETP.LE.U32.AND P3, PT, R0, UR4, PT ;  /* 0x0000000400007c0c */ /* 0x000fe2000bf63070 */
[----:B------:R-:W-:Y:S01]  /*5290*/  MUFU.EX2 R148, R113 ;  /* 0x0000007100947308 */ /* 0x000fe20000000800 */
[----:B------:R-:W-:Y:S01]  /*52a0*/  SHF.R.U32.HI R0, RZ, 0x8, R19 ;  /* 0x00000008ff007819 */ /* 0x000fe20000011613 */
[----:B--2---:R-:W-:Y:S01]  /*52b0*/  @!P5 FADD.FTZ R190, -R190, -RZ ;  /* 0x800000ffbebed221 */ /* 0x004fe20000010100 */
[--C-:B------:R-:W-:Y:S02]  /*52c0*/  SHF.R.U32.HI R14, RZ, 0x18, R114.reuse ;  /* 0x00000018ff0e7819 */ /* 0x100fe40000011672 */
[----:B------:R-:W-:Y:S01]  /*52d0*/  SHF.R.U32.HI R114, RZ, 0x10, R114 ;  /* 0x00000010ff727819 */ /* 0x000fe20000011672 */
[----:B------:R-:W-:Y:S01]  /*52e0*/  @!P6 FADD.FTZ R191, -R191, -RZ ;  /* 0x800000ffbfbfe221 */ /* 0x000fe20000010100 */
[----:B------:R-:W-:Y:S02]  /*52f0*/  LOP3.LUT R0, R0, 0xffff, RZ, 0xc0, !PT ;  /* 0x0000ffff00007812 */ /* 0x000fe400078ec0ff */
[----:B------:R-:W-:Y:S01]  /*5300*/  LOP3.LUT R4, R114, 0xff, RZ, 0xc0, !PT ;  /* 0x000000ff72047812 */ /* 0x000fe200078ec0ff */
[----:B------:R-:W-:Y:S01]  /*5310*/  @!P4 FADD.FTZ R197, -R197, -RZ ;  /* 0x800000ffc5c5c221 */ /* 0x000fe20000010100 */
[----:B------:R-:W-:Y:S01]  /*5320*/  ISETP.LE.U32.AND P6, PT, R0, UR4, PT ;  /* 0x0000000400007c0c */ /* 0x000fe2000bfc3070 */
[----:B------:R-:W2:Y:S01]  /*5330*/  MUFU.EX2 R198, R26 ;  /* 0x0000001a00c67308 */ /* 0x000ea20000000800 */
[----:B------:R-:W-:Y:S02]  /*5340*/  ISETP.LE.U32.AND P4, PT, R4, UR4, PT ;  /* 0x0000000404007c0c */ /* 0x000fe4000bf83070 */
[C---:B------:R-:W-:Y:S02]  /*5350*/  LOP3.LUT R20, R116.reuse, 0xffff, RZ, 0xc0, !PT ;  /* 0x0000ffff74147812 */ /* 0x040fe400078ec0ff */
[----:B------:R-:W-:Y:S02]  /*5360*/  LOP3.LUT R13, R116, 0xff, RZ, 0xc0, !PT ;  /* 0x000000ff740d7812 */ /* 0x000fe400078ec0ff */
[--C-:B------:R-:W-:Y:S02]  /*5370*/  SHF.R.U32.HI R18, RZ, 0x18, R116.reuse ;  /* 0x00000018ff127819 */ /* 0x100fe40000011674 */
[----:B------:R-:W-:Y:S01]  /*5380*/  SHF.R.U32.HI R116, RZ, 0x10, R116 ;  /* 0x00000010ff747819 */ /* 0x000fe20000011674 */
[----:B------:R-:W-:Y:S01]  /*5390*/  MUFU.EX2 R150, R53 ;  /* 0x0000003500967308 */ /* 0x000fe20000000800 */
[----:B------:R-:W-:Y:S01]  /*53a0*/  SHF.R.U32.HI R0, RZ, 0x8, R20 ;  /* 0x00000008ff007819 */ /* 0x000fe20000011614 */
[----:B------:R-:W-:Y:S01]  /*53b0*/  @!P6 FADD.FTZ R188, -R188, -RZ ;  /* 0x800000ffbcbce221 */ /* 0x000fe20000010100 */
[----:B------:R-:W-:Y:S01]  /*53c0*/  ISETP.LE.U32.AND P2, PT, R14, UR4, PT ;  /* 0x000000040e007c0c */ /* 0x000fe2000bf43070 */
[----:B------:R-:W-:Y:S01]  /*53d0*/  @!P4 FADD.FTZ R194, -R194, -RZ ;  /* 0x800000ffc2c2c221 */ /* 0x000fe20000010100 */
[----:B------:R-:W-:Y:S02]  /*53e0*/  LOP3.LUT R4, R116, 0xff, RZ, 0xc0, !PT ;  /* 0x000000ff74047812 */ /* 0x000fe400078ec0ff */
[----:B------:R-:W-:Y:S02]  /*53f0*/  LOP3.LUT R0, R0, 0xffff, RZ, 0xc0, !PT ;  /* 0x0000ffff00007812 */ /* 0x000fe400078ec0ff */
[----:B------:R-:W-:Y:S01]  /*5400*/  ISETP.LE.U32.AND P6, PT, R4, UR4, PT ;  /* 0x0000000404007c0c */ /* 0x000fe2000bfc3070 */
[----:B------:R-:W-:Y:S01]  /*5410*/  MUFU.EX2 R160, R57 ;  /* 0x0000003900a07308 */ /* 0x000fe20000000800 */
[----:B------:R-:W-:Y:S02]  /*5420*/  ISETP.LE.U32.AND P4, PT, R0, UR4, PT ;  /* 0x0000000400007c0c */ /* 0x000fe4000bf83070 */
[----:B------:R-:W-:Y:S01]  /*5430*/  LOP3.LUT R0, R149, 0xffff, RZ, 0xc0, !PT ;  /* 0x0000ffff95007812 */ /* 0x000fe200078ec0ff */
[----:B--2---:R-:W-:Y:S01]  /*5440*/  @!P3 FADD.FTZ R198, -R198, -RZ ;  /* 0x800000ffc6c6b221 */ /* 0x004fe20000010100 */
[----:B------:R-:W-:Y:S01]  /*5450*/  ISETP.LE.U32.AND P0, PT, R18, UR4, PT ;  /* 0x0000000412007c0c */ /* 0x000fe2000bf03070 */
[----:B------:R-:W-:Y:S01]  /*5460*/  @!P2 FADD.FTZ R195, -R195, -RZ ;  /* 0x800000ffc3c3a221 */ /* 0x000fe20000010100 */
[----:B------:R-:W-:Y:S02]  /*5470*/  LOP3.LUT R4, R149, 0xff, RZ, 0xc0, !PT ;  /* 0x000000ff95047812 */ /* 0x000fe400078ec0ff */
[----:B------:R-:W-:Y:S01]  /*5480*/  SHF.R.U32.HI R0, RZ, 0x8, R0 ;  /* 0x00000008ff007819 */ /* 0x000fe20000011600 */
[----:B------:R-:W2:Y:S01]  /*5490*/  MUFU.EX2 R153, R52 ;  /* 0x0000003400997308 */ /* 0x000ea20000000800 */
[----:B------:R-:W-:Y:S01]  /*54a0*/  ISETP.LE.U32.AND P1, PT, R13, UR4, PT ;  /* 0x000000040d007c0c */ /* 0x000fe2000bf23070 */
[----:B------:R-:W-:Y:S01]  /*54b0*/  @!P6 FADD.FTZ R176, -R176, -RZ ;  /* 0x800000ffb0b0e221 */ /* 0x000fe20000010100 */
[----:B------:R-:W-:Y:S01]  /*54c0*/  ISETP.LE.U32.AND P2, PT, R4, UR4, PT ;  /* 0x0000000404007c0c */ /* 0x000fe2000bf43070 */
[----:B------:R-:W-:Y:S01]  /*54d0*/  @!P4 FADD.FTZ R171, -R171, -RZ ;  /* 0x800000ffababc221 */ /* 0x000fe20000010100 */
[----:B------:R-:W-:Y:S02]  /*54e0*/  LOP3.LUT R0, R0, 0xffff, RZ, 0xc0, !PT ;  /* 0x0000ffff00007812 */ /* 0x000fe400078ec0ff */
[--C-:B------:R-:W-:Y:S01]  /*54f0*/  SHF.R.U32.HI R4, RZ, 0x10, R149.reuse ;  /* 0x00000010ff047819 */ /* 0x100fe20000011695 */
[----:B------:R-:W-:Y:S01]  /*5500*/  @!P0 FADD.FTZ R175, -R175, -RZ ;  /* 0x800000ffafaf8221 */ /* 0x000fe20000010100 */
[----:B------:R-:W-:Y:S01]  /*5510*/  ISETP.LE.U32.AND P6, PT, R0, UR4, PT ;  /* 0x0000000400007c0c */ /* 0x000fe2000bfc3070 */
[----:B------:R-:W-:Y:S01]  /*5520*/  MUFU.EX2 R170, R44 ;  /* 0x0000002c00aa7308 */ /* 0x000fe20000000800 */
[----:B------:R-:W-:Y:S02]  /*5530*/  LOP3.LUT R4, R4, 0xff, RZ, 0xc0, !PT ;  /* 0x000000ff04047812 */ /* 0x000fe400078ec0ff */
[----:B------:R-:W-:Y:S01]  /*5540*/  LOP3.LUT R0, R151, 0xffff, RZ, 0xc0, !PT ;  /* 0x0000ffff97007812 */ /* 0x000fe200078ec0ff */
[----:B------:R-:W-:Y:S01]  /*5550*/  @!P1 FADD.FTZ R173, -R173, -RZ ;  /* 0x800000ffadad9221 */ /* 0x000fe20000010100 */
[----:B------:R-:W-:Y:S01]  /*5560*/  SHF.R.U32.HI R5, RZ, 0x18, R149 ;  /* 0x00000018ff057819 */ /* 0x000fe20000011695 */
[----:B------:R-:W-:Y:S01]  /*5570*/  @!P2 FADD.FTZ R167, -R167, -RZ ;  /* 0x800000ffa7a7a221 */ /* 0x000fe20000010100 */
[----:B------:R-:W-:Y:S02]  /*5580*/  SHF.R.U32.HI R0, RZ, 0x8, R0 ;  /* 0x00000008ff007819 */ /* 0x000fe40000011600 */
[----:B------:R-:W-:Y:S01]  /*5590*/  ISETP.LE.U32.AND P0, PT, R4, UR4, PT ;  /* 0x0000000404007c0c */ /* 0x000fe2000bf03070 */
[----:B------:R-:W-:Y:S01]  /*55a0*/  MUFU.EX2 R149, R64 ;  /* 0x0000004000957308 */ /* 0x000fe20000000800 */
[----:B------:R-:W-:Y:S01]  /*55b0*/  ISETP.LE.U32.AND P1, PT, R5, UR4, PT ;  /* 0x0000000405007c0c */ /* 0x000fe2000bf23070 */
[----:B------:R-:W-:Y:S01]  /*55c0*/  @!P6 FADD.FTZ R166, -R166, -RZ ;  /* 0x800000ffa6a6e221 */ /* 0x000fe20000010100 */
[----:B------:R-:W-:Y:S02]  /*55d0*/  LOP3.LUT R4, R151, 0xff, RZ, 0xc0, !PT ;  /* 0x000000ff97047812 */ /* 0x000fe400078ec0ff */
[--C-:B------:R-:W-:Y:S02]  /*55e0*/  SHF.R.U32.HI R5, RZ, 0x10, R151.reuse ;  /* 0x00000010ff057819 */ /* 0x100fe40000011697 */
[----:B------:R-:W-:Y:S02]  /*55f0*/  ISETP.LE.U32.AND P2, PT, R4, UR4, PT ;  /* 0x0000000404007c0c */ /* 0x000fe4000bf43070 */
[----:B------:R-:W-:Y:S01]  /*5600*/  LOP3.LUT R16, R120, 0xff, RZ, 0xc0, !PT ;  /* 0x000000ff78107812 */ /* 0x000fe200078ec0ff */
[----:B------:R-:W-:Y:S01]  /*5610*/  MUFU.EX2 R165, R58 ;  /* 0x0000003a00a57308 */ /* 0x000fe20000000800 */
[----:B------:R-:W-:Y:S01]  /*5620*/  LOP3.LUT R4, R0, 0xffff, RZ, 0xc0, !PT ;  /* 0x0000ffff00047812 */ /* 0x000fe200078ec0ff */
[----:B------:R-:W-:Y:S01]  /*5630*/  @!P0 FADD.FTZ R172, -R172, -RZ ;  /* 0x800000ffacac8221 */ /* 0x000fe20000010100 */
[----:B------:R-:W-:Y:S01]  /*5640*/  LOP3.LUT R0, R5, 0xff, RZ, 0xc0, !PT ;  /* 0x000000ff05007812 */ /* 0x000fe200078ec0ff */
[----:B------:R-:W-:Y:S01]  /*5650*/  @!P1 FADD.FTZ R168, -R168, -RZ ;  /* 0x800000ffa8a89221 */ /* 0x000fe20000010100 */
[----:B------:R-:W-:Y:S02]  /*5660*/  ISETP.LE.U32.AND P6, PT, R4, UR4, PT ;  /* 0x0000000404007c0c */ /* 0x000fe4000bfc3070 */
[----:B------:R-:W-:Y:S02]  /*5670*/  ISETP.LE.U32.AND P0, PT, R0, UR4, PT ;  /* 0x0000000400007c0c */ /* 0x000fe4000bf03070 */
[----:B------:R-:W-:Y:S01]  /*5680*/  SHF.R.U32.HI R4, RZ, 0x18, R151 ;  /* 0x00000018ff047819 */ /* 0x000fe20000011697 */
[----:B------:R-:W-:Y:S01]  /*5690*/  @!P2 FADD.FTZ R177, -R177, -RZ ;  /* 0x800000ffb1b1a221 */ /* 0x000fe20000010100 */
[----:B------:R-:W-:Y:S01]  /*56a0*/  SHF.R.U32.HI R0, RZ, 0x8, R7 ;  /* 0x00000008ff007819 */ /* 0x000fe20000011607 */
[----:B------:R-:W-:Y:S01]  /*56b0*/  MUFU.EX2 R151, R109 ;  /* 0x0000006d00977308 */ /* 0x000fe20000000800 */
[----:B------:R-:W-:Y:S02]  /*56c0*/  ISETP.LE.U32.AND P1, PT, R4, UR4, PT ;  /* 0x0000000404007c0c */ /* 0x000fe4000bf23070 */
[----:B------:R-:W-:Y:S02]  /*56d0*/  LOP3.LUT R0, R0, 0xffff, RZ, 0xc0, !PT ;  /* 0x0000ffff00007812 */ /* 0x000fe400078ec0ff */
[----:B------:R-:W-:Y:S01]  /*56e0*/  LOP3.LUT R4, R144, 0xff, RZ, 0xc0, !PT ;  /* 0x000000ff90047812 */ /* 0x000fe200078ec0ff */
[----:B------:R-:W-:Y:S01]  /*56f0*/  @!P6 FADD.FTZ R174, -R174, -RZ ;  /* 0x800000ffaeaee221 */ /* 0x000fe20000010100 */
[----:B------:R-:W-:Y:S01]  /*5700*/  ISETP.LE.U32.AND P6, PT, R0, UR4, PT ;  /* 0x0000000400007c0c */ /* 0x000fe2000bfc3070 */
[----:B------:R1:W3:Y:S01]  /*5710*/  LDG.E R144, [R8.64+0x20] ;  /* 0x0000200a08907981 */ /* 0x0002e2000c1e1900 */
[----:B------:R-:W-:Y:S01]  /*5720*/  ISETP.LE.U32.AND P2, PT, R11, UR4, PT ;  /* 0x000000040b007c0c */ /* 0x000fe2000bf43070 */
[----:B------:R-:W-:Y:S01]  /*5730*/  @!P0 FADD.FTZ R181, -R181, -RZ ;  /* 0x800000ffb5b58221 */ /* 0x000fe20000010100 */
[--C-:B------:R-:W-:Y:S01]  /*5740*/  SHF.R.U32.HI R17, RZ, 0x18, R120.reuse ;  /* 0x00000018ff117819 */ /* 0x100fe20000011678 */
[----:B------:R-:W-:Y:S01]  /*5750*/  MUFU.EX2 R158, R54 ;  /* 0x00000036009e7308 */ /* 0x000fe20000000800 */
[----:B------:R-:W-:Y:S01]  /*5760*/  SHF.R.U32.HI R21, RZ, 0x10, R120 ;  /* 0x00000010ff157819 */ /* 0x000fe20000011678 */
[----:B------:R-:W-:Y:S01]  /*5770*/  @!P1 FADD.FTZ R180, -R180, -RZ ;  /* 0x800000ffb4b49221 */ /* 0x000fe20000010100 */
[----:B------:R-:W-:Y:S02]  /*5780*/  LOP3.LUT R120, R120, 0xffff, RZ, 0xc0, !PT ;  /* 0x0000ffff78787812 */ /* 0x000fe400078ec0ff */
[----:B------:R-:W-:Y:S02]  /*5790*/  ISETP.LE.U32.AND P0, PT, R4, UR4, PT ;  /* 0x0000000404007c0c */ /* 0x000fe4000bf03070 */
[----:B------:R-:W-:Y:S01]  /*57a0*/  LOP3.LUT R0, R21, 0xff, RZ, 0xc0, !PT ;  /* 0x000000ff15007812 */ /* 0x000fe200078ec0ff */
[----:B------:R-:W-:Y:S01]  /*57b0*/  @!P6 FADD.FTZ R169, -R169, -RZ ;  /* 0x800000ffa9a9e221 */ /* 0x000fe20000010100 */
[----:B------:R-:W-:Y:S01]  /*57c0*/  SHF.R.U32.HI R4, RZ, 0x8, R120 ;  /* 0x00000008ff047819 */ /* 0x000fe20000011678 */
[----:B------:R-:W-:Y:S01]  /*57d0*/  @!P2 FADD.FTZ R179, -R179, -RZ ;  /* 0x800000ffb3b3a221 */ /* 0x000fe20000010100 */
[----:B------:R-:W-:Y:S01]  /*57e0*/  ISETP.LE.U32.AND P1, PT, R0, UR4, PT ;  /* 0x0000000400007c0c */ /* 0x000fe2000bf23070 */
[----:B------:R-:W1:Y:S01]  /*57f0*/  MUFU.EX2 R162, R56 ;  /* 0x0000003800a27308 */ /* 0x000e620000000800 */
[----:B------:R-:W-:Y:S02]  /*5800*/  LOP3.LUT R0, R4, 0xffff, RZ, 0xc0, !PT ;  /* 0x0000ffff04007812 */ /* 0x000fe400078ec0ff */
[----:B------:R-:W-:Y:S02]  /*5810*/  ISETP.LE.U32.AND P5, PT, R16, UR4, PT ;  /* 0x0000000410007c0c */ /* 0x000fe4000bfa3070 */
[----:B------:R-:W-:Y:S01]  /*5820*/  ISETP.LE.U32.AND P6, PT, R0, UR4, PT ;  /* 0x0000000400007c0c */ /* 0x000fe2000bfc3070 */
[----:B------:R-:W-:Y:S01]  /*5830*/  @!P0 FADD.FTZ R178, -R178, -RZ ;  /* 0x800000ffb2b28221 */ /* 0x000fe20000010100 */
[----:B------:R-:W-:Y:S02]  /*5840*/  SHF.R.U32.HI R0, RZ, 0x18, R152 ;  /* 0x00000018ff007819 */ /* 0x000fe40000011698 */
[----:B------:R-:W-:Y:S01]  /*5850*/  LOP3.LUT R4, R152, 0xff, RZ, 0xc0, !PT ;  /* 0x000000ff98047812 */ /* 0x000fe200078ec0ff */
[----:B------:R-:W1:Y:S01]  /*5860*/  MUFU.EX2 R164, R59 ;  /* 0x0000003b00a47308 */ /* 0x000e620000000800 */
[----:B------:R-:W-:Y:S01]  /*5870*/  ISETP.LE.U32.AND P2, PT, R0, UR4, PT ;  /* 0x0000000400007c0c */ /* 0x000fe2000bf43070 */
[----:B------:R-:W-:Y:S01]  /*5880*/  @!P1 FADD.FTZ R163, -R163, -RZ ;  /* 0x800000ffa3a39221 */ /* 0x000fe20000010100 */
[----:B------:R-:W-:Y:S02]  /*5890*/  LOP3.LUT R0, R152, 0xffff, RZ, 0xc0, !PT ;  /* 0x0000ffff98007812 */ /* 0x000fe400078ec0ff */
[----:B------:R-:W-:Y:S01]  /*58a0*/  ISETP.LE.U32.AND P0, PT, R4, UR4, PT ;  /* 0x0000000404007c0c */ /* 0x000fe2000bf03070 */
[----:B------:R-:W-:Y:S01]  /*58b0*/  @!P5 FADD.FTZ R157, -R157, -RZ ;  /* 0x800000ff9d9dd221 */ /* 0x000fe20000010100 */
[----:B------:R-:W-:Y:S01]  /*58c0*/  SHF.R.U32.HI R0, RZ, 0x8, R0 ;  /* 0x00000008ff007819 */ /* 0x000fe20000011600 */
[----:B------:R-:W-:Y:S01]  /*58d0*/  @!P6 FADD.FTZ R156, -R156, -RZ ;  /* 0x800000ff9c9ce221 */ /* 0x000fe20000010100 */
[----:B------:R-:W-:Y:S02]  /*58e0*/  LOP3.LUT R4, R154, 0xff, RZ, 0xc0, !PT ;  /* 0x000000ff9a047812 */ /* 0x000fe400078ec0ff */
[----:B------:R-:W-:Y:S02]  /*58f0*/  LOP3.LUT R0, R0, 0xffff, RZ, 0xc0, !PT ;  /* 0x0000ffff00007812 */ /* 0x000fe400078ec0ff */
[----:B------:R-:W-:Y:S01]  /*5900*/  ISETP.LE.U32.AND P3, PT, R17, UR4, PT ;  /* 0x0000000411007c0c */ /* 0x000fe2000bf63070 */
[----:B------:R-:W-:Y:S01]  /*5910*/  @!P2 FADD.FTZ R155, -R155, -RZ ;  /* 0x800000ff9b9ba221 */ /* 0x000fe20000010100 */
[----:B------:R-:W-:Y:S02]  /*5920*/  ISETP.LE.U32.AND P6, PT, R0, UR4, PT ;  /* 0x0000000400007c0c */ /* 0x000fe4000bfc3070 */
[----:B------:R-:W-:Y:S01]  /*5930*/  SHF.R.U32.HI R0, RZ, 0x10, R154 ;  /* 0x00000010ff007819 */ /* 0x000fe2000001169a */
[----:B--2---:R-:W-:Y:S01]  /*5940*/  @!P0 FADD.FTZ R153, -R153, -RZ ;  /* 0x800000ff99998221 */ /* 0x004fe20000010100 */
[----:B------:R-:W-:Y:S02]  /*5950*/  ISETP.LE.U32.AND P5, PT, R4, UR4, PT ;  /* 0x0000000404007c0c */ /* 0x000fe4000bfa3070 */
[----:B------:R-:W-:Y:S02]  /*5960*/  LOP3.LUT R4, R154, 0xffff, RZ, 0xc0, !PT ;  /* 0x0000ffff9a047812 */ /* 0x000fe400078ec0ff */
[----:B------:R-:W-:Y:S02]  /*5970*/  LOP3.LUT R10, R124, 0xff, RZ, 0xc0, !PT ;  /* 0x000000ff7c0a7812 */ /* 0x000fe400078ec0ff */
[----:B------:R-:W-:Y:S01]  /*5980*/  LOP3.LUT R0, R0, 0xff, RZ, 0xc0, !PT ;  /* 0x000000ff00007812 */ /* 0x000fe200078ec0ff */
[----:B------:R-:W-:Y:S01]  /*5990*/  @!P3 FADD.FTZ R161, -R161, -RZ ;  /* 0x800000ffa1a1b221 */ /* 0x000fe20000010100 */
[----:B------:R-:W-:Y:S01]  /*59a0*/  SHF.R.U32.HI R4, RZ, 0x8, R4 ;  /* 0x00000008ff047819 */ /* 0x000fe20000011604 */
[----:B------:R-:W-:Y:S01]  /*59b0*/  @!P6 FADD.FTZ R150, -R150, -RZ ;  /* 0x800000ff9696e221 */ /* 0x000fe20000010100 */
[----:B------:R-:W-:Y:S02]  /*59c0*/  ISETP.LE.U32.AND P6, PT, R0, UR4, PT ;  /* 0x0000000400007c0c */ /* 0x000fe4000bfc3070 */
[----:B------:R-:W-:Y:S01]  /*59d0*/  LOP3.LUT R12, R124, 0xffff, RZ, 0xc0, !PT ;  /* 0x0000ffff7c0c7812 */ /* 0x000fe200078ec0ff */
[----:B-1----:R-:W-:Y:S01]  /*59e0*/  @!P5 FADD.FTZ R162, -R162, -RZ ;  /* 0x800000ffa2a2d221 */ /* 0x002fe20000010100 */
[----:B------:R-:W-:Y:S02]  /*59f0*/  SHF.R.U32.HI R5, RZ, 0x10, R152 ;  /* 0x00000010ff057819 */ /* 0x000fe40000011698 */
[----:B------:R-:W-:Y:S01]  /*5a00*/  LOP3.LUT R4, R4, 0xffff, RZ, 0xc0, !PT ;  /* 0x0000ffff04047812 */ /* 0x000fe200078ec0ff */
[----:B------:R-:W1:Y:S01]  /*5a10*/  MUFU.EX2 R152, R60 ;  /* 0x0000003c00987308 */ /* 0x000e620000000800 */
[--C-:B------:R-:W-:Y:S02]  /*5a20*/  SHF.R.U32.HI R16, RZ, 0x18, R124.reuse ;  /* 0x00000018ff107819 */ /* 0x100fe4000001167c */
[----:B------:R-:W-:Y:S02]  /*5a30*/  SHF.R.U32.HI R124, RZ, 0x10, R124 ;  /* 0x00000010ff7c7819 */ /* 0x000fe4000001167c */
[C---:B------:R-:W-:Y:S01]  /*5a40*/  LOP3.LUT R13, R126.reuse, 0xff, RZ, 0xc0, !PT ;  /* 0x000000ff7e0d7812 */ /* 0x040fe200078ec0ff */
[----:B------:R-:W-:Y:S01]  /*5a50*/  @!P6 FADD.FTZ R165, -R165, -RZ ;  /* 0x800000ffa5a5e221 */ /* 0x000fe20000010100 */
[--C-:B------:R-:W-:Y:S02]  /*5a60*/  SHF.R.U32.HI R15, RZ, 0x18, R126.reuse ;  /* 0x00000018ff0f7819 */ /* 0x100fe4000001167e */
[----:B------:R-:W-:Y:S02]  /*5a70*/  LOP3.LUT R14, R126, 0xffff, RZ, 0xc0, !PT ;  /* 0x0000ffff7e0e7812 */ /* 0x000fe400078ec0ff */
[----:B------:R-:W-:Y:S02]  /*5a80*/  SHF.R.U32.HI R126, RZ, 0x10, R126 ;  /* 0x00000010ff7e7819 */ /* 0x000fe4000001167e */
[----:B------:R-:W-:Y:S02]  /*5a90*/  LOP3.LUT R5, R5, 0xff, RZ, 0xc0, !PT ;  /* 0x000000ff05057812 */ /* 0x000fe400078ec0ff */
[----:B------:R-:W-:Y:S02]  /*5aa0*/  ISETP.LE.U32.AND P3, PT, R4, UR4, PT ;  /* 0x0000000404007c0c */ /* 0x000fe4000bf63070 */
[----:B------:R-:W-:Y:S02]  /*5ab0*/  SHF.R.U32.HI R4, RZ, 0x8, R12 ;  /* 0x00000008ff047819 */ /* 0x000fe4000001160c */
[----:B------:R-:W-:Y:S02]  /*5ac0*/  ISETP.LE.U32.AND P1, PT, R5, UR4, PT ;  /* 0x0000000405007c0c */ /* 0x000fe4000bf23070 */
[----:B------:R-:W-:Y:S02]  /*5ad0*/  LOP3.LUT R0, R4, 0xffff, RZ, 0xc0, !PT ;  /* 0x0000ffff04007812 */ /* 0x000fe400078ec0ff */
[----:B------:R-:W-:Y:S02]  /*5ae0*/  LOP3.LUT R4, R124, 0xff, RZ, 0xc0, !PT ;  /* 0x000000ff7c047812 */ /* 0x000fe400078ec0ff */
[----:B------:R-:W-:Y:S02]  /*5af0*/  ISETP.LE.U32.AND P2, PT, R0, UR4, PT ;  /* 0x0000000400007c0c */ /* 0x000fe4000bf43070 */
[----:B------:R-:W-:Y:S01]  /*5b00*/  LOP3.LUT R5, R126, 0xff, RZ, 0xc0, !PT ;  /* 0x000000ff7e057812 */ /* 0x000fe200078ec0ff */
[----:B------:R-:W-:Y:S01]  /*5b10*/  @!P3 FADD.FTZ R160, -R160, -RZ ;  /* 0x800000ffa0a0b221 */ /* 0x000fe20000010100 */
[----:B------:R-:W-:Y:S02]  /*5b20*/  SHF.R.U32.HI R0, RZ, 0x18, R154 ;  /* 0x00000018ff007819 */ /* 0x000fe4000001169a */
[----:B------:R-:W-:Y:S01]  /*5b30*/  ISETP.LE.U32.AND P0, PT, R16, UR4, PT ;  /* 0x0000000410007c0c */ /* 0x000fe2000bf03070 */
[----:B------:R-:W2:Y:S01]  /*5b40*/  MUFU.EX2 R154, R108 ;  /* 0x0000006c009a7308 */ /* 0x000ea20000000800 */
[----:B------:R-:W-:Y:S01]  /*5b50*/  ISETP.LE.U32.AND P3, PT, R0, UR4, PT ;  /* 0x0000000400007c0c */ /* 0x000fe2000bf63070 */
[----:B------:R-:W-:Y:S01]  /*5b60*/  @!P1 FADD.FTZ R158, -R158, -RZ ;  /* 0x800000ff9e9e9221 */ /* 0x000fe20000010100 */
[----:B------:R-:W-:Y:S02]  /*5b70*/  SHF.R.U32.HI R0, RZ, 0x8, R14 ;  /* 0x00000008ff007819 */ /* 0x000fe4000001160e */
[----:B------:R-:W-:Y:S01]  /*5b80*/  ISETP.LE.U32.AND P4, PT, R6, UR4, PT ;  /* 0x0000000406007c0c */ /* 0x000fe2000bf83070 */
[----:B------:R-:W-:Y:S01]  /*5b90*/  @!P2 FADD.FTZ R148, -R148, -RZ ;  /* 0x800000ff9494a221 */ /* 0x000fe20000010100 */
[----:B------:R-:W-:Y:S02]  /*5ba0*/  LOP3.LUT R0, R0, 0xffff, RZ, 0xc0, !PT ;  /* 0x0000ffff00007812 */ /* 0x000fe400078ec0ff */
[----:B------:R-:W-:Y:S02]  /*5bb0*/  F2FP.RELU.BF16.PACK_AB R7, R196, R199 ;  /* 0x000000c7c407723e */ /* 0x000fe400000018ff */
[----:B------:R-:W-:Y:S01]  /*5bc0*/  ISETP.LE.U32.AND P2, PT, R0, UR4, PT ;  /* 0x0000000400007c0c */ /* 0x000fe2000bf43070 */
[----:B------:R-:W-:Y:S01]  /*5bd0*/  @!P0 FADD.FTZ R146, -R146, -RZ ;  /* 0x800000ff92928221 */ /* 0x000fe20000010100 */
[----:B------:R-:W-:Y:S01]  /*5be0*/  F2FP.RELU.BF16.PACK_AB R6, R200, R201 ;  /* 0x000000c9c806723e */ /* 0x000fe200000018ff */
[----:B------:R2:W3:Y:S01]  /*5bf0*/  LDG.E R0, [R8.64+0x120] ;  /* 0x0001200a08007981 */ /* 0x0004e2000c1e1900 */
[----:B------:R-:W-:Y:S01]  /*5c00*/  FSETP.GE.FTZ.AND P0, PT, R182, RZ, PT ;  /* 0x000000ffb600720b */ /* 0x000fe20003f16000 */
[----:B------:R-:W-:Y:S01]  /*5c10*/  @!P3 FADD.FTZ R164, -R164, -RZ ;  /* 0x800000ffa4a4b221 */ /* 0x000fe20000010100 */
[----:B------:R-:W-:Y:S01]  /*5c20*/  ISETP.LE.U32.AND P6, PT, R4, UR4, PT ;  /* 0x0000000404007c0c */ /* 0x000fe2000bfc3070 */
[----:B------:R-:W-:Y:S01]  /*5c30*/  @!P4 FADD.FTZ R170, -R170, -RZ ;  /* 0x800000ffaaaac221 */ /* 0x000fe20000010100 */
[----:B------:R-:W-:Y:S01]  /*5c40*/  FSETP.GE.FTZ.AND P3, PT, R196, RZ, PT ;  /* 0x000000ffc400720b */ /* 0x000fe20003f76000 */
        /* <DEDUP_REMOVED lines=8> */
[----:B------:R-:W-:Y:S01]  /*5cd0*/  ISETP.LE.U32.AND P5, PT, R15, UR4, PT ;  /* 0x000000040f007c0c */ /* 0x000fe2000bfa3070 */
[----:B------:R-:W-:Y:S04]  /*5ce0*/  @!P6 FADD.FTZ R147, -R147, -RZ ;  /* 0x800000ff9393e221 */ /* 0x000fe80000010100 */
[----:B------:R-:W-:Y:S01]  /*5cf0*/  @!P4 FADD.FTZ R149, -R149, -RZ ;  /* 0x800000ff9595c221 */ /* 0x000fe20000010100 */
[----:B------:R-:W-:Y:S02]  /*5d00*/  ISETP.LE.U32.AND P4, PT, R5, UR4, PT ;  /* 0x0000000405007c0c */ /* 0x000fe4000bf83070 */
[----:B------:R-:W-:Y:S01]  /*5d10*/  F2FP.RELU.BF16.PACK_AB R5, R184, R186 ;  /* 0x000000bab805723e */ /* 0x000fe200000018ff */
[----:B-1----:R-:W-:Y:S01]  /*5d20*/  @!P1 FADD.FTZ R152, -R152, -RZ ;  /* 0x800000ff98989221 */ /* 0x002fe20000010100 */
[----:B------:R-:W-:Y:S02]  /*5d30*/  FSETP.GE.FTZ.AND P1, PT, R184, RZ, PT ;  /* 0x000000ffb800720b */ /* 0x000fe40003f36000 */
[----:B--2---:R-:W-:Y:S01]  /*5d40*/  F2FP.RELU.BF16.PACK_AB R8, R183, R182 ;  /* 0x000000b6b708723e */ /* 0x004fe200000018ff */
[----:B------:R1:W-:Y:S01]  /*5d50*/  STS [R215+0x12000], R5 ;  /* 0x01200005d7007388 */ /* 0x0003e20000000800 */
[----:B------:R-:W-:Y:S01]  /*5d60*/  @!P5 FADD.FTZ R154, -R154, -RZ ;  /* 0x800000ff9a9ad221 */ /* 0x000fe20000010100 */
[----:B----4-:R-:W-:Y:S04]  /*5d70*/  F2FP.RELU.BF16.PACK_AB R7, R205, R204 ;  /* 0x000000cccd07723e */ /* 0x010fe800000018ff */
[----:B------:R-:W-:Y:S01]  /*5d80*/  @!P4 FADD.FTZ R159, -R159, -RZ ;  /* 0x800000ff9f9fc221 */ /* 0x000fe20000010100 */
[----:B------:R-:W-:Y:S01]  /*5d90*/  FSETP.GE.FTZ.AND P4, PT, R199, RZ, PT ;  /* 0x000000ffc700720b */ /* 0x000fe20003f96000 */
[----:B------:R2:W-:Y:S01]  /*5da0*/  STS [R216+0x14000], R7 ;  /* 0x01400007d8007388 */ /* 0x0005e20000000800 */
[----:B------:R-:W-:Y:S02]  /*5db0*/  F2FP.RELU.BF16.PACK_AB R6, R208, R209 ;  /* 0x000000d1d006723e */ /* 0x000fe400000018ff */
[----:B------:R-:W-:Y:S03]  /*5dc0*/  F2FP.RELU.BF16.PACK_AB R4, R206, R207 ;  /* 0x000000cfce04723e */ /* 0x000fe600000018ff */
[----:B------:R4:W-:Y:S04]  /*5dd0*/  STS [R216+0x14400], R6 ;  /* 0x01440006d8007388 */ /* 0x0009e80000000800 */
[----:B------:R4:W-:Y:S01]  /*5de0*/  STS [R215+0x14400], R4 ;  /* 0x01440004d7007388 */ /* 0x0009e20000000800 */
[----:B-1----:R-:W-:Y:S05]  /*5df0*/  F2FP.RELU.BF16.PACK_AB R5, R202, R203 ;  /* 0x000000cbca05723e */ /* 0x002fea00000018ff */
[----:B------:R1:W-:Y:S01]  /*5e00*/  STS [R215+0x14000], R5 ;  /* 0x01400005d7007388 */ /* 0x0003e20000000800 */
[----:B--2---:R-:W-:Y:S03]  /*5e10*/  F2FP.RELU.BF16.PACK_AB R7, R185, R187 ;  /* 0x000000bbb907723e */ /* 0x004fe600000018ff */
[----:B------:R2:W-:Y:S04]  /*5e20*/  STS [R217+0x12000], R8 ;  /* 0x01200008d9007388 */ /* 0x0005e80000000800 */
[----:B------:R2:W-:Y:S01]  /*5e30*/  STS [R217+0x12400], R7 ;  /* 0x01240007d9007388 */ /* 0x0005e20000000800 */
[----:B----4-:R-:W-:Y:S02]  /*5e40*/  F2FP.RELU.BF16.PACK_AB R6, R190, R192 ;  /* 0x000000c0be06723e */ /* 0x010fe400000018ff */
[----:B------:R-:W-:Y:S05]  /*5e50*/  F2FP.RELU.BF16.PACK_AB R4, R175, R176 ;  /* 0x000000b0af04723e */ /* 0x000fea00000018ff */
[----:B------:R4:W-:Y:S01]  /*5e60*/  STS [R214+0x12400], R4 ;  /* 0x01240004d6007388 */ /* 0x0009e20000000800 */
[----:B-1----:R-:W-:Y:S02]  /*5e70*/  F2FP.RELU.BF16.PACK_AB R5, R171, R173 ;  /* 0x000000adab05723e */ /* 0x002fe400000018ff */
[----:B--2---:R-:W-:Y:S03]  /*5e80*/  F2FP.RELU.BF16.PACK_AB R8, R168, R172 ;  /* 0x000000aca808723e */ /* 0x004fe600000018ff */
[----:B------:R1:W-:Y:S01]  /*5e90*/  STS [R214+0x12000], R5 ;  /* 0x01200005d6007388 */ /* 0x0003e20000000800 */
[----:B------:R-:W-:Y:S03]  /*5ea0*/  F2FP.RELU.BF16.PACK_AB R7, R197, R198 ;  /* 0x000000c6c507723e */ /* 0x000fe600000018ff */
[----:B------:R2:W-:Y:S04]  /*5eb0*/  STS [R217+0x14000], R6 ;  /* 0x01400006d9007388 */ /* 0x0005e80000000800 */
[----:B------:R2:W-:Y:S01]  /*5ec0*/  STS [R217+0x14400], R7 ;  /* 0x01440007d9007388 */ /* 0x0005e20000000800 */
[----:B----4-:R-:W-:Y:S02]  /*5ed0*/  F2FP.RELU.BF16.PACK_AB R4, R166, R167 ;  /* 0x000000a7a604723e */ /* 0x010fe400000018ff */
[----:B-1----:R-:W-:Y:S02]  /*5ee0*/  F2FP.RELU.BF16.PACK_AB R5, R195, R194 ;  /* 0x000000c2c305723e */ /* 0x002fe400000018ff */
[----:B--2---:R-:W-:Y:S03]  /*5ef0*/  F2FP.RELU.BF16.PACK_AB R6, R188, R191 ;  /* 0x000000bfbc06723e */ /* 0x004fe600000018ff */
[----:B------:R1:W-:Y:S01]  /*5f00*/  STS [R214+0x14400], R5 ;  /* 0x01440005d6007388 */ /* 0x0003e20000000800 */
[----:B------:R-:W-:Y:S03]  /*5f10*/  F2FP.RELU.BF16.PACK_AB R7, R174, R177 ;  /* 0x000000b1ae07723e */ /* 0x000fe600000018ff */
[----:B------:R2:W-:Y:S04]  /*5f20*/  STS [R214+0x14000], R6 ;  /* 0x01400006d6007388 */ /* 0x0005e80000000800 */
[----:B------:R4:W-:Y:S04]  /*5f30*/  STS [R211+0x12000], R4 ;  /* 0x01200004d3007388 */ /* 0x0009e80000000800 */
[----:B------:R4:W-:Y:S01]  /*5f40*/  STS [R211+0x12400], R8 ;  /* 0x01240008d3007388 */ /* 0x0009e20000000800 */
[----:B-1----:R-:W-:Y:S02]  /*5f50*/  F2FP.RELU.BF16.PACK_AB R5, R156, R157 ;  /* 0x0000009d9c05723e */ /* 0x002fe400000018ff */
[----:B--2---:R-:W-:Y:S03]  /*5f60*/  F2FP.RELU.BF16.PACK_AB R6, R180, R181 ;  /* 0x000000b5b406723e */ /* 0x004fe600000018ff */
[----:B------:R1:W-:Y:S01]  /*5f70*/  STS [R210+0x12000], R5 ;  /* 0x01200005d2007388 */ /* 0x0003e20000000800 */
[----:B----4-:R-:W-:Y:S02]  /*5f80*/  F2FP.RELU.BF16.PACK_AB R4, R161, R163 ;  /* 0x000000a3a104723e */ /* 0x010fe400000018ff */
[----:B------:R-:W-:Y:S03]  /*5f90*/  F2FP.RELU.BF16.PACK_AB R8, R169, R170 ;  /* 0x000000aaa908723e */ /* 0x000fe600000018ff */
[----:B------:R2:W-:Y:S04]  /*5fa0*/  STS [R210+0x12400], R4 ;  /* 0x01240004d2007388 */ /* 0x0005e80000000800 */
[----:B------:R4:W-:Y:S04]  /*5fb0*/  STS [R211+0x14000], R7 ;  /* 0x01400007d3007388 */ /* 0x0009e80000000800 */
[----:B------:R4:W-:Y:S04]  /*5fc0*/  STS [R211+0x14400], R6 ;  /* 0x01440006d3007388 */ /* 0x0009e80000000800 */
[----:B------:R4:W-:Y:S01]  /*5fd0*/  STS [R210+0x14000], R8 ;  /* 0x01400008d2007388 */ /* 0x0009e20000000800 */
[----:B-1----:R-:W-:Y:S02]  /*5fe0*/  F2FP.RELU.BF16.PACK_AB R5, R155, R158 ;  /* 0x0000009e9b05723e */ /* 0x002fe400000018ff */
[----:B--2---:R-:W-:Y:S02]  /*5ff0*/  F2FP.RELU.BF16.PACK_AB R4, R148, R149 ;  /* 0x000000959404723e */ /* 0x004fe400000018ff */
[----:B----4-:R-:W-:Y:S02]  /*6000*/  F2FP.RELU.BF16.PACK_AB R7, R179, R178 ;  /* 0x000000b2b307723e */ /* 0x010fe400000018ff */
[----:B------:R-:W-:Y:S03]  /*6010*/  F2FP.RELU.BF16.PACK_AB R6, R150, R153 ;  /* 0x000000999606723e */ /* 0x000fe600000018ff */
[----:B------:R1:W-:Y:S01]  /*6020*/  STS [R210+0x14400], R7 ;  /* 0x01440007d2007388 */ /* 0x0003e20000000800 */
[----:B------:R-:W-:Y:S03]  /*6030*/  F2FP.RELU.BF16.PACK_AB R8, R160, R162 ;  /* 0x000000a2a008723e */ /* 0x000fe600000018ff */
[----:B------:R2:W-:Y:S04]  /*6040*/  STS [R213+0x12000], R6 ;  /* 0x01200006d5007388 */ /* 0x0005e80000000800 */
[----:B------:R4:W-:Y:S04]  /*6050*/  STS [R213+0x12400], R5 ;  /* 0x01240005d5007388 */ /* 0x0009e80000000800 */
[----:B------:R4:W-:Y:S01]  /*6060*/  STS [R212+0x12000], R4 ;  /* 0x01200004d4007388 */ /* 0x0009e20000000800 */
[----:B-1----:R-:W-:Y:S02]  /*6070*/  F2FP.RELU.BF16.PACK_AB R7, R164, R165 ;  /* 0x000000a5a407723e */ /* 0x002fe400000018ff */
[----:B--2---:R-:W-:Y:S02]  /*6080*/  F2FP.RELU.BF16.PACK_AB R6, R146, R147 ;  /* 0x000000939206723e */ /* 0x004fe400000018ff */
[----:B----4-:R-:W-:Y:S03]  /*6090*/  F2FP.RELU.BF16.PACK_AB R5, R151, R152 ;  /* 0x000000989705723e */ /* 0x010fe600000018ff */
[----:B------:R-:W-:Y:S01]  /*60a0*/  STS [R212+0x12400], R6 ;  /* 0x01240006d4007388 */ /* 0x000fe20000000800 */
[----:B------:R-:W-:Y:S03]  /*60b0*/  F2FP.RELU.BF16.PACK_AB R4, R154, R159 ;  /* 0x0000009f9a04723e */ /* 0x000fe600000018ff */
[----:B------:R-:W-:Y:S04]  /*60c0*/  STS [R213+0x14000], R8 ;  /* 0x01400008d5007388 */ /* 0x000fe80000000800 */
[----:B------:R-:W-:Y:S04]  /*60d0*/  STS [R213+0x14400], R7 ;  /* 0x01440007d5007388 */ /* 0x000fe80000000800 */
[----:B------:R-:W-:Y:S04]  /*60e0*/  STS [R212+0x14000], R5 ;  /* 0x01400005d4007388 */ /* 0x000fe80000000800 */
[----:B------:R-:W-:Y:S04]  /*60f0*/  STS [R212+0x14400], R4 ;  /* 0x01440004d4007388 */ /* 0x000fe80000000800 */
[----:B------:R-:W-:Y:S08]  /*6100*/  LDSM.16.M88.4 R64, [R134+0x4000] ;  /* 0x004000008640783b */ /* 0x000ff00000000200 */
[----:B------:R-:W1:Y:S08]  /*6110*/  LDSM.16.M88.4 R16, [R128+0x8000] ;  /* 0x008000008010783b */ /* 0x000e700000000200 */
[----:B------:R-:W2:Y:S08]  /*6120*/  LDSM.16.M88.4 R60, [R134+0x5000] ;  /* 0x00500000863c783b */ /* 0x000eb00000000200 */
[----:B------:R-:W4:Y:S08]  /*6130*/  LDSM.16.M88.4 R32, [R128+0x8400] ;  /* 0x008400008020783b */ /* 0x000f300000000200 */
[----:B------:R-:W3:Y:S08]  /*6140*/  LDSM.16.M88.4 R48, [R128+0x8800] ;  /* 0x008800008030783b */ /* 0x000ef00000000200 */
[----:B------:R-:W3:Y:S01]  /*6150*/  LDSM.16.M88.4 R100, [R128+0x8c00] ;  /* 0x008c00008064783b */ /* 0x000ee20000000200 */
[-C--:B-1----:R-:W-:Y:S07]  /*6160*/  HMMA.16816.F32.BF16 R4, R64, R16.reuse, RZ ;  /* 0x000000104004723c */ /* 0x082fee00000418ff */
[----:B------:R-:W-:Y:S01]  /*6170*/  LDSM.16.M88.4 R104, [R135+0x4000] ;  /* 0x004000008768783b */ /* 0x000fe20000000200 */
[C---:B--2---:R-:W-:Y:S07]  /*6180*/  HMMA.16816.F32.BF16 R8, R60.reuse, R16, RZ ;  /* 0x000000103c08723c */ /* 0x044fee00000418ff */
[----:B------:R-:W1:Y:S01]  /*6190*/  LDSM.16.M88.4 R108, [R129+0x8000] ;  /* 0x00800000816c783b */ /* 0x000e620000000200 */
[-C--:B------:R-:W-:Y:S07]  /*61a0*/  HMMA.16816.F32.BF16 R12, R60, R18.reuse, RZ ;  /* 0x000000123c0c723c */ /* 0x080fee00000418ff */
[----:B------:R-:W2:Y:S01]  /*61b0*/  LDSM.16.M88.4 R112, [R135+0x5000] ;  /* 0x005000008770783b */ /* 0x000ea20000000200 */
[C---:B------:R-:W-:Y:S07]  /*61c0*/  HMMA.16816.F32.BF16 R16, R64.reuse, R18, RZ ;  /* 0x000000124010723c */ /* 0x040fee00000418ff */
[----:B------:R-:W1:Y:S01]  /*61d0*/  LDSM.16.M88.4 R116, [R129+0x8400] ;  /* 0x008400008174783b */ /* 0x000e620000000200 */
[-C--:B----4-:R-:W-:Y:S07]  /*61e0*/  HMMA.16816.F32.BF16 R20, R64, R32.reuse, RZ ;  /* 0x000000204014723c */ /* 0x090fee00000418ff */
[----:B------:R-:W4:Y:S01]  /*61f0*/  LDSM.16.M88.4 R120, [R129+0x8800] ;  /* 0x008800008178783b */ /* 0x000f220000000200 */
[C---:B------:R-:W-:Y:S07]  /*6200*/  HMMA.16816.F32.BF16 R24, R60.reuse, R32, RZ ;  /* 0x000000203c18723c */ /* 0x040fee00000418ff */
[----:B------:R-:W1:Y:S01]  /*6210*/  LDSM.16.M88.4 R124, [R129+0x8c00] ;  /* 0x008c0000817c783b */ /* 0x000e620000000200 */
[-C--:B------:R-:W-:Y:S08]  /*6220*/  HMMA.16816.F32.BF16 R28, R60, R34.reuse, RZ ;  /* 0x000000223c1c723c */ /* 0x080ff000000418ff */
[C---:B------:R-:W-:Y:S08]  /*6230*/  HMMA.16816.F32.BF16 R32, R64.reuse, R34, RZ ;  /* 0x000000224020723c */ /* 0x040ff000000418ff */
[-C--:B---3--:R-:W-:Y:S08]  /*6240*/  HMMA.16816.F32.BF16 R36, R64, R48.reuse, RZ ;  /* 0x000000304024723c */ /* 0x088ff000000418ff */
        /* <DEDUP_REMOVED lines=10> */
[C---:B------:R-:W-:Y:S01]  /*62f0*/  FADD.FTZ R101, -R145.reuse, R4 ;  /* 0x0000000491657221 */ /* 0x040fe20000010100 */
[C---:B------:R-:W-:Y:S03]  /*6300*/  HMMA.16816.F32.BF16 R16, R104.reuse, R110, R16 ;  /* 0x0000006e6810723c */ /* 0x040fe60000041810 */
[C---:B------:R-:W-:Y:S04]  /*6310*/  FADD.FTZ R100, -R145.reuse, R5 ;  /* 0x0000000591647221 */ /* 0x040fe80000010100 */
[----:B------:R-:W-:Y:S01]  /*6320*/  FADD.FTZ R10, -R0, R10 ;  /* 0x0000000a000a7221 */ /* 0x000fe20000010100 */
[-C--:B------:R-:W-:Y:S08]  /*6330*/  HMMA.16816.F32.BF16 R20, R104, R116.reuse, R20 ;  /* 0x000000746814723c */ /* 0x080ff00000041814 */
[C---:B------:R-:W-:Y:S08]  /*6340*/  HMMA.16816.F32.BF16 R24, R112.reuse, R116, R24 ;  /* 0x000000747018723c */ /* 0x040ff00000041818 */
[----:B------:R-:W-:Y:S01]  /*6350*/  FADD.FTZ R5, -R145, R17 ;  /* 0x0000001191057221 */ /* 0x000fe20000010100 */
[-C--:B------:R-:W-:Y:S01]  /*6360*/  FSEL R17, R100, R145.reuse, P3 ;  /* 0x0000009164117208 */ /* 0x080fe20001800000 */
[-C--:B------:R-:W-:Y:S01]  /*6370*/  HMMA.16816.F32.BF16 R28, R112, R118.reuse, R28 ;  /* 0x00000076701c723c */ /* 0x080fe2000004181c */
        /* <DEDUP_REMOVED lines=8> */
[C---:B------:R-:W-:Y:S01]  /*6400*/  HMMA.16816.F32.BF16 R32, R104.reuse, R118, R32 ;  /* 0x000000766820723c */ /* 0x040fe20000041820 */
[----:B------:R-:W-:Y:S02]  /*6410*/  FSETP.GE.FTZ.AND P2, PT, R171, RZ, PT ;  /* 0x000000ffab00720b */ /* 0x000fe40003f56000 */
[----:B------:R-:W-:Y:S01]  /*6420*/  FMUL.FTZ R186, R186, R16 ;  /* 0x00000010baba7220 */ /* 0x000fe20000410000 */
[-C--:B------:R-:W-:Y:S01]  /*6430*/  FSEL R4, R4, R145.reuse, P0 ;  /* 0x0000009104047208 */ /* 0x080fe20000000000 */
[----:B------:R-:W-:Y:S01]  /*6440*/  FADD.FTZ R19, -R144, R19 ;  /* 0x0000001390137221 */ /* 0x000fe20000010100 */
[----:B------:R-:W-:Y:S01]  /*6450*/  FSETP.GE.FTZ.AND P0, PT, R166, RZ, PT ;  /* 0x000000ffa600720b */ /* 0x000fe20003f16000 */
[----:B------:R-:W-:Y:S01]  /*6460*/  FADD.FTZ R18, -R144, R18 ;  /* 0x0000001290127221 */ /* 0x000fe20000010100 */
[-C--:B----4-:R-:W-:Y:S01]  /*6470*/  HMMA.16816.F32.BF16 R36, R104, R120.reuse, R36 ;  /* 0x000000786824723c */ /* 0x090fe20000041824 */
[----:B------:R-:W-:Y:S03]  /*6480*/  FMUL.FTZ R182, R182, R4 ;  /* 0x00000004b6b67220 */ /* 0x000fe60000410000 */
[C---:B------:R-:W-:Y:S01]  /*6490*/  FADD.FTZ R23, -R144.reuse, R23 ;  /* 0x0000001790177221 */ /* 0x040fe20000010100 */
[-C--:B------:R-:W-:Y:S01]  /*64a0*/  FSEL R20, R101, R145.reuse, P4 ;  /* 0x0000009165147208 */ /* 0x080fe20002000000 */
[----:B------:R-:W-:Y:S01]  /*64b0*/  FADD.FTZ R22, -R144, R22 ;  /* 0x0000001690167221 */ /* 0x000fe20000010100 */
[----:B------:R-:W-:Y:S01]  /*64c0*/  FSETP.GE.FTZ.AND P4, PT, R183, RZ, PT ;  /* 0x000000ffb700720b */ /* 0x000fe20003f96000 */
[----:B------:R-:W-:Y:S01]  /*64d0*/  FADD.FTZ R26, -R0, R26 ;  /* 0x0000001a001a7221 */ /* 0x000fe20000010100 */
[C---:B------:R-:W-:Y:S03]  /*64e0*/  HMMA.16816.F32.BF16 R40, R112.reuse, R120, R40 ;  /* 0x000000787028723c */ /* 0x040fe60000041828 */
[----:B------:R-:W-:Y:S02]  /*64f0*/  FMUL.FTZ R199, R199, R20 ;  /* 0x00000014c7c77220 */ /* 0x000fe40000410000 */
[C---:B------:R-:W-:Y:S02]  /*6500*/  FADD.FTZ R20, -R145.reuse, R21 ;  /* 0x0000001591147221 */ /* 0x040fe40000010100 */
[C---:B------:R-:W-:Y:S01]  /*6510*/  FADD.FTZ R17, -R145.reuse, R32 ;  /* 0x0000002091117221 */ /* 0x040fe20000010100 */
[-C--:B------:R-:W-:Y:S01]  /*6520*/  HMMA.16816.F32.BF16 R44, R112, R122.reuse, R44 ;  /* 0x0000007a702c723c */ /* 0x080fe2000004182c */
[----:B------:R-:W-:Y:S03]  /*6530*/  FADD.FTZ R16, -R145, R33 ;  /* 0x0000002191107221 */ /* 0x000fe60000010100 */
[C---:B------:R-:W-:Y:S01]  /*6540*/  FADD.FTZ R35, -R144.reuse, R35 ;  /* 0x0000002390237221 */ /* 0x040fe20000010100 */
[-C--:B------:R-:W-:Y:S01]  /*6550*/  FSEL R17, R17, R145.reuse, P3 ;  /* 0x0000009111117208 */ /* 0x080fe20001800000 */
[----:B------:R-:W-:Y:S01]  /*6560*/  FADD.FTZ R34, -R144, R34 ;  /* 0x0000002290227221 */ /* 0x000fe20000010100 */
[-C--:B------:R-:W-:Y:S01]  /*6570*/  FSEL R16, R16, R145.reuse, P2 ;  /* 0x0000009110107208 */ /* 0x080fe20001000000 */
[----:B------:R-:W-:Y:S01]  /*6580*/  FADD.FTZ R4, -R145, R37 ;  /* 0x0000002591047221 */ /* 0x000fe20000010100 */
[----:B------:R-:W-:Y:S01]  /*6590*/  FSETP.GE.FTZ.AND P3, PT, R156, RZ, PT ;  /* 0x000000ff9c00720b */ /* 0x000fe20003f76000 */
[C---:B------:R-:W-:Y:S01]  /*65a0*/  HMMA.16816.F32.BF16 R48, R104.reuse, R122, R48 ;  /* 0x0000007a6830723c */ /* 0x040fe20000041830 */
[----:B------:R-:W-:Y:S01]  /*65b0*/  FSETP.GE.FTZ.AND P2, PT, R153, RZ, PT ;  /* 0x000000ff9900720b */ /* 0x000fe20003f56000 */
[----:B------:R-:W-:Y:S01]  /*65c0*/  FADD.FTZ R5, -R145, R36 ;  /* 0x0000002491057221 */ /* 0x000fe20000010100 */
[-C--:B------:R-:W-:Y:S01]  /*65d0*/  FSEL R4, R4, R145.reuse, P0 ;  /* 0x0000009104047208 */ /* 0x080fe20000000000 */
[----:B------:R-:W-:Y:S01]  /*65e0*/  FADD.FTZ R39, -R144, R39 ;  /* 0x0000002790277221 */ /* 0x000fe20000010100 */
[----:B------:R-:W-:Y:S01]  /*65f0*/  FSETP.GE.FTZ.AND P0, PT, R148, RZ, PT ;  /* 0x000000ff9400720b */ /* 0x000fe20003f16000 */
[----:B------:R-:W-:Y:S01]  /*6600*/  FADD.FTZ R38, -R144, R38 ;  /* 0x0000002690267221 */ /* 0x000fe20000010100 */
[-C--:B------:R-:W-:Y:S01]  /*6610*/  FSEL R5, R5, R145.reuse, P1 ;  /* 0x0000009105057208 */ /* 0x080fe20000800000 */
[----:B------:R-:W-:Y:S01]  /*6620*/  FMUL.FTZ R166, R166, R4 ;  /* 0x00000004a6a67220 */ /* 0x000fe20000410000 */
[-C--:B------:R-:W-:Y:S01]  /*6630*/  HMMA.16816.F32.BF16 R52, R104, R124.reuse, R52 ;  /* 0x0000007c6834723c */ /* 0x080fe20000041834 */
[----:B------:R-:W-:Y:S02]  /*6640*/  FSETP.GE.FTZ.AND P1, PT, R157, RZ, PT ;  /* 0x000000ff9d00720b */ /* 0x000fe40003f36000 */
[----:B------:R-:W-:Y:S01]  /*6650*/  FADD.FTZ R4, -R144, R7 ;  /* 0x0000000790047221 */ /* 0x000fe20000010100 */
[----:B------:R-:W-:Y:S01]  /*6660*/  FSEL R20, R20, R145, P4 ;  /* 0x0000009114147208 */ /* 0x000fe20002000000 */
[----:B------:R-:W-:Y:S01]  /*6670*/  FMUL.FTZ R167, R167, R5 ;  /* 0x00000005a7a77220 */ /* 0x000fe20000410000 */
[----:B------:R-:W-:Y:S01]  /*6680*/  FSETP.GE.FTZ.AND P4, PT, R158, RZ, PT ;  /* 0x000000ff9e00720b */ /* 0x000fe20003f96000 */
[----:B------:R-:W-:Y:S01]  /*6690*/  FADD.FTZ R5, -R144, R6 ;  /* 0x0000000690057221 */ /* 0x000fe20000010100 */
[C---:B------:R-:W-:Y:S01]  /*66a0*/  HMMA.16816.F32.BF16 R56, R112.reuse, R124, R56 ;  /* 0x0000007c7038723c */ /* 0x040fe20000041838 */
[----:B------:R-:W-:Y:S03]  /*66b0*/  FMUL.FTZ R183, R183, R20 ;  /* 0x00000014b7b77220 */ /* 0x000fe60000410000 */
[----:B------:R-:W-:Y:S02]  /*66c0*/  FADD.FTZ R45, -R143, R45 ;  /* 0x0000002d8f2d7221 */ /* 0x000fe40000010100 */
[----:B------:R-:W-:Y:S02]  /*66d0*/  FMUL.FTZ R173, R173, R17 ;  /* 0x00000011adad7220 */ /* 0x000fe40000410000 */
[-C--:B------:R-:W-:Y:S01]  /*66e0*/  HMMA.16816.F32.BF16 R60, R112, R126.reuse, R60 ;  /* 0x0000007e703c723c */ /* 0x080fe2000004183c */
[C---:B------:R-:W-:Y:S03]  /*66f0*/  FADD.FTZ R48, -R145.reuse, R48 ;  /* 0x0000003091307221 */ /* 0x040fe60000010100 */
[----:B------:R-:W-:Y:S02]  /*6700*/  FADD.FTZ R49, -R145, R49 ;  /* 0x0000003191317221 */ /* 0x000fe40000010100 */
[-C--:B------:R-:W-:Y:S01]  /*6710*/  FSEL R48, R48, R145.reuse, P1 ;  /* 0x0000009130307208 */ /* 0x080fe20000800000 */
[----:B------:R-:W-:Y:S01]  /*6720*/  FADD.FTZ R51, -R144, R51 ;  /* 0x0000003390337221 */ /* 0x000fe20000010100 */
[----:B------:R-:W-:Y:S01]  /*6730*/  FSETP.GE.FTZ.AND P1, PT, R150, RZ, PT ;  /* 0x000000ff9600720b */ /* 0x000fe20003f36000 */
[----:B------:R-:W-:Y:S03]  /*6740*/  HMMA.16816.F32.BF16 R64, R104, R126, R64 ;  /* 0x0000007e6840723c */ /* 0x000fe60000041840 */
[-C--:B------:R-:W-:Y:S01]  /*6750*/  FSEL R49, R49, R145.reuse, P3 ;  /* 0x0000009131317208 */ /* 0x080fe20001800000 */
[----:B------:R-:W-:Y:S01]  /*6760*/  FADD.FTZ R53, -R145, R53 ;  /* 0x0000003591357221 */ /* 0x000fe20000010100 */
[----:B------:R-:W-:Y:S01]  /*6770*/  FSETP.GE.FTZ.AND P3, PT, R155, RZ, PT ;  /* 0x000000ff9b00720b */ /* 0x000fe20003f76000 */
[----:B------:R-:W-:Y:S02]  /*6780*/  FADD.FTZ R52, -R145, R52 ;  /* 0x0000003491347221 */ /* 0x000fe40000010100 */
[C---:B------:R-:W-:Y:S01]  /*6790*/  FADD.FTZ R50, -R144.reuse, R50 ;  /* 0x0000003290327221 */ /* 0x040fe20000010100 */
[-C--:B------:R-:W-:Y:S02]  /*67a0*/  FSEL R53, R53, R145.reuse, P1 ;  /* 0x0000009135357208 */ /* 0x080fe40000800000 */
[----:B------:R-:W-:Y:S01]  /*67b0*/  FSETP.GE.FTZ.AND P1, PT, R149, RZ, PT ;  /* 0x000000ff9500720b */ /* 0x000fe20003f36000 */
[----:B------:R-:W-:Y:S01]  /*67c0*/  FADD.FTZ R6, -R144, R55 ;  /* 0x0000003790067221 */ /* 0x000fe20000010100 */
[----:B------:R-:W-:Y:S01]  /*67d0*/  FSEL R52, R52, R145, P2 ;  /* 0x0000009134347208 */ /* 0x000fe20001000000 */
        /* <DEDUP_REMOVED lines=10> */
[----:B------:R-:W-:Y:S02]  /*6880*/  FADD.FTZ R64, -R145, R64 ;  /* 0x0000004091407221 */ /* 0x000fe40000010100 */
[----:B------:R-:W-:Y:S02]  /*6890*/  FADD.FTZ R6, -R143, R13 ;  /* 0x0000000d8f067221 */ /* 0x000fe40000010100 */
[----:B------:R-:W-:Y:S01]  /*68a0*/  FMUL.FTZ R158, R158, R7 ;  /* 0x000000079e9e7220 */ /* 0x000fe20000410000 */
[----:B------:R-:W-:Y:S01]  /*68b0*/  FSEL R64, R64, R145, P1 ;  /* 0x0000009140407208 */ /* 0x000fe20000800000 */
[----:B------:R-:W-:Y:S01]  /*68c0*/  @P0 FADD.FTZ R145, -R145, R65 ;  /* 0x0000004191910221 */ /* 0x000fe20000010100 */
[----:B------:R-:W-:Y:S01]  /*68d0*/  FSETP.GE.FTZ.AND P0, PT, R200, RZ, PT ;  /* 0x000000ffc800720b */ /* 0x000fe20003f16000 */
[----:B------:R-:W-:Y:S01]  /*68e0*/  FADD.FTZ R7, -R143, R12 ;  /* 0x0000000c8f077221 */ /* 0x000fe20000010100 */
[----:B------:R-:W-:Y:S01]  /*68f0*/  FSETP.GE.FTZ.AND P1, PT, R201, RZ, PT ;  /* 0x000000ffc900720b */ /* 0x000fe20003f36000 */
[----:B------:R-:W-:Y:S01]  /*6900*/  FADD.FTZ R60, -R143, R60 ;  /* 0x0000003c8f3c7221 */ /* 0x000fe20000010100 */
[----:B------:R-:W-:Y:S01]  /*6910*/  FSEL R4, R4, R144, P0 ;  /* 0x0000009004047208 */ /* 0x000fe20000000000 */
        /* <DEDUP_REMOVED lines=38> */
[----:B------:R-:W-:Y:S01]  /*6b80*/  IMAD.MOV.U32 R54, RZ, RZ, R223 ;  /* 0x000000ffff367224 */ /* 0x000fe200078e00df */
[----:B------:R-:W-:Y:S01]  /*6b90*/  FSEL R51, R51, R144, P0 ;  /* 0x0000009033337208 */ /* 0x000fe20000000000 */
[----:B------:R-:W-:Y:S01]  /*6ba0*/  FMUL.FTZ R172, R172, R38 ;  /* 0x00000026acac7220 */ /* 0x000fe20000410000 */
[----:B------:R-:W-:Y:S01]  /*6bb0*/  FSETP.GE.FTZ.AND P0, PT, R204, RZ, PT ;  /* 0x000000ffcc00720b */ /* 0x000fe20003f16000 */
[----:B------:R-:W-:Y:S01]  /*6bc0*/  IMAD.MOV.U32 R55, RZ, RZ, R222 ;  /* 0x000000ffff377224 */ /* 0x000fe200078e00de */
[----:B------:R-:W-:Y:S01]  /*6bd0*/  FSEL R50, R50, R144, P1 ;  /* 0x0000009032327208 */ /* 0x000fe20000800000 */
[----:B------:R-:W-:Y:S01]  /*6be0*/  FMUL.FTZ R51, R161, R51 ;  /* 0x00000033a1337220 */ /* 0x000fe20000410000 */
[----:B------:R-:W-:Y:S02]  /*6bf0*/  FSETP.GE.FTZ.AND P1, PT, R146, RZ, PT ;  /* 0x000000ff9200720b */ /* 0x000fe40003f36000 */
[-C--:B------:R-:W-:Y:S01]  /*6c00*/  FSEL R4, R4, R143.reuse, P0 ;  /* 0x0000008f04047208 */ /* 0x080fe20000000000 */
[----:B------:R-:W-:Y:S01]  /*6c10*/  FMUL.FTZ R50, R163, R50 ;  /* 0x00000032a3327220 */ /* 0x000fe20000410000 */
[----:B------:R-:W-:Y:S02]  /*6c20*/  FSEL R5, R5, R144, P2 ;  /* 0x0000009005057208 */ /* 0x000fe40001000000 */
[----:B------:R-:W-:Y:S01]  /*6c30*/  FSETP.GE.FTZ.AND P0, PT, R190, RZ, PT ;  /* 0x000000ffbe00720b */ /* 0x000fe20003f16000 */
[----:B------:R-:W-:Y:S01]  /*6c40*/  FMUL.FTZ R23, R204, R4 ;  /* 0x00000004cc177220 */ /* 0x000fe20000410000 */
[----:B------:R-:W-:Y:S01]  /*6c50*/  FSETP.GE.FTZ.AND P2, PT, R202, RZ, PT ;  /* 0x000000ffca00720b */ /* 0x000fe20003f56000 */
[----:B------:R-:W-:Y:S01]  /*6c60*/  FADD.FTZ R4, -R143, R25 ;  /* 0x000000198f047221 */ /* 0x000fe20000010100 */
[----:B------:R-:W-:Y:S01]  /*6c70*/  FSEL R7, R7, R143, P3 ;  /* 0x0000008f07077208 */ /* 0x000fe20001800000 */
[----:B------:R-:W-:Y:S01]  /*6c80*/  FMUL.FTZ R147, R147, R5 ;  /* 0x0000000593937220 */ /* 0x000fe20000410000 */
[-C--:B------:R-:W-:Y:S01]  /*6c90*/  FSEL R6, R6, R143.reuse, P2 ;  /* 0x0000008f06067208 */ /* 0x080fe20001000000 */
[----:B------:R-:W-:Y:S01]  /*6ca0*/  FADD.FTZ R5, -R143, R24 ;  /* 0x000000188f057221 */ /* 0x000fe20000010100 */
[-C--:B------:R-:W-:Y:S01]  /*6cb0*/  FSEL R4, R4, R143.reuse, P0 ;  /* 0x0000008f04047208 */ /* 0x080fe20000000000 */
[----:B------:R-:W-:Y:S01]  /*6cc0*/  @P1 FADD.FTZ R144, -R144, R67 ;  /* 0x0000004390901221 */ /* 0x000fe20000010100 */
        /* <DEDUP_REMOVED lines=8> */
[----:B------:R-:W-:Y:S01]  /*6d50*/  FSETP.GE.FTZ.AND P3, PT, R188, RZ, PT ;  /* 0x000000ffbc00720b */ /* 0x000fe20003f76000 */
[----:B------:R-:W-:Y:S01]  /*6d60*/  FMUL.FTZ R22, R203, R7 ;  /* 0x00000007cb167220 */ /* 0x000fe20000410000 */
[----:B------:R-:W-:Y:S01]  /*6d70*/  FSEL R4, R4, R143, P0 ;  /* 0x0000008f04047208 */ /* 0x000fe20000000000 */
[----:B------:R-:W-:Y:S01]  /*6d80*/  FMUL.FTZ R48, R192, R5 ;  /* 0x00000005c0307220 */ /* 0x000fe20000410000 */
[----:B------:R-:W-:Y:S01]  /*6d90*/  FSETP.GE.FTZ.AND P0, PT, R151, RZ, PT ;  /* 0x000000ff9700720b */ /* 0x000fe20003f16000 */
[C---:B------:R-:W-:Y:S01]  /*6da0*/  FADD.FTZ R7, -R143.reuse, R29 ;  /* 0x0000001d8f077221 */ /* 0x040fe20000010100 */
[----:B------:R-:W-:Y:S01]  /*6db0*/  FSETP.GE.FTZ.AND P1, PT, R174, RZ, PT ;  /* 0x000000ffae00720b */ /* 0x000fe20003f36000 */
[----:B------:R-:W-:Y:S01]  /*6dc0*/  FADD.FTZ R5, -R143, R41 ;  /* 0x000000298f057221 */ /* 0x000fe20000010100 */
[-C--:B------:R-:W-:Y:S01]  /*6dd0*/  FSEL R8, R8, R143.reuse, P4 ;  /* 0x0000008f08087208 */ /* 0x080fe20002000000 */
        /* <DEDUP_REMOVED lines=25> */
[----:B------:R-:W-:Y:S02]  /*6f70*/  FSETP.GE.FTZ.AND P2, PT, R206, RZ, PT ;  /* 0x000000ffce00720b */ /* 0x000fe40003f56000 */
[-C--:B------:R-:W-:Y:S01]  /*6f80*/  FSEL R8, R8, R143.reuse, P4 ;  /* 0x0000008f08087208 */ /* 0x080fe20002000000 */
[----:B------:R-:W-:Y:S01]  /*6f90*/  FMUL.FTZ R60, R152, R60 ;  /* 0x0000003c983c7220 */ /* 0x000fe20000410000 */
[----:B------:R-:W-:Y:S01]  /*6fa0*/  FSEL R45, R45, R143, P3 ;  /* 0x0000008f2d2d7208 */ /* 0x000fe20001800000 */
[----:B------:R-:W-:Y:S01]  /*6fb0*/  @P0 FADD.FTZ R143, -R143, R61 ;  /* 0x0000003d8f8f0221 */ /* 0x000fe20000010100 */
        /* <DEDUP_REMOVED lines=8> */
[-C--:B------:R-:W-:Y:S02]  /*7040*/  FSEL R6, R6, R0.reuse, P1 ;  /* 0x0000000006067208 */ /* 0x080fe40000800000 */
        /* <DEDUP_REMOVED lines=40> */
[----:B------:R-:W-:Y:S02]  /*72d0*/  FSETP.GE.FTZ.AND P2, PT, R159, RZ, PT ;  /* 0x000000ff9f00720b */ /* 0x000fe40003f56000 */
[-C--:B------:R-:W-:Y:S02]  /*72e0*/  FSEL R6, R6, R0.reuse, P4 ;  /* 0x0000000006067208 */ /* 0x080fe40002000000 */
[-C--:B------:R-:W-:Y:S02]  /*72f0*/  FSEL R5, R5, R0.reuse, P3 ;  /* 0x0000000005057208 */ /* 0x080fe40001800000 */
        /* <DEDUP_REMOVED lines=27> */
.L_x_805:
        /* <DEDUP_REMOVED lines=140> */
.L_x_806:
[----:B------:R-:W-:Y:S01]  /*7d70*/  LDSM.16.M88.4 R16, [R131] ;  /* 0x000000008310783b */ /* 0x000fe20000000200 */
[----:B-1----:R-:W-:Y:S01]  /*7d80*/  @P0 IADD3 R4, R229, -0x80, RZ ;  /* 0xffffff80e5040810 */ /* 0x002fe20007ffe0ff */
[----:B------:R-:W-:Y:S01]  /*7d90*/  IMAD.U32 R58, RZ, RZ, UR24 ;  /* 0x00000018ff3a7e24 */ /* 0x000fe2000f8e00ff */
        /* <DEDUP_REMOVED lines=8> */
[----:B------:R-:W-:Y:S03]  /*7e20*/  @UP4 UMOV UR12, UR5 ;  /* 0x00000005000c4c82 */ /* 0x000fe60008000000 */
        /* <DEDUP_REMOVED lines=291> */
.L_x_808:
        /* <DEDUP_REMOVED lines=19> */
.L_x_809:
        /* <DEDUP_REMOVED lines=44> */
.L_x_811:
[----:B-12---:R-:W-:Y:S05]  /*9450*/  BSYNC B0 ;  /* 0x0000000000007941 */ /* 0x006fea0003800000 */
.L_x_810:
        /* <DEDUP_REMOVED lines=14> */
.L_x_813:
[----:B------:R-:W-:Y:S05]  /*9540*/  BSYNC B0 ;  /* 0x0000000000007941 */ /* 0x000fea0003800000 */
.L_x_812:
        /* <DEDUP_REMOVED lines=25> */
.L_x_815:
[----:B------:R-:W-:Y:S05]  /*96e0*/  BSYNC B0 ;  /* 0x0000000000007941 */ /* 0x000fea0003800000 */
.L_x_814:
        /* <DEDUP_REMOVED lines=12> */
.L_x_804:
        /* <DEDUP_REMOVED lines=21> */
.L_x_817:
        /* <DEDUP_REMOVED lines=19> */
.L_x_818:
        /* <DEDUP_REMOVED lines=35> */
.L_x_820:
[----:B------:R-:W-:Y:S05]  /*9c60*/  BSYNC B0 ;  /* 0x0000000000007941 */ /* 0x000fea0003800000 */
.L_x_819:
        /* <DEDUP_REMOVED lines=14> */
.L_x_822:
[----:B------:R-:W-:Y:S05]  /*9d50*/  BSYNC B0 ;  /* 0x0000000000007941 */ /* 0x000fea0003800000 */
.L_x_821:
        /* <DEDUP_REMOVED lines=25> */
.L_x_824:
[----:B------:R-:W-:Y:S05]  /*9ef0*/  BSYNC B0 ;  /* 0x0000000000007941 */ /* 0x000fea0003800000 */
.L_x_823:
        /* <DEDUP_REMOVED lines=11> */
.L_x_816:
[----:B------:R-:W-:Y:S05]  /*9fb0*/  BSYNC B1 ;  /* 0x0000000000017941 */ /* 0x000fea0003800000 */
.L_x_799:
        /* <DEDUP_REMOVED lines=11> */
.L_x_825:
[----:B------:R-:W-:Y:S05]  /*a070*/  EXIT ;  /* 0x000000000000794d */ /* 0x000fea0003800000 */
.L_x_827:
        /* <DEDUP_REMOVED lines=16> */
.L_x_1349:


//--------------------- .text._ZN5flash44flash_bwd_dq_dk_dv_loop_seqk_parallel_kernelI23Flash_bwd_kernel_traitsILi32ELi128ELi128ELi8ELi4ELi4ELi4ELb0ELb0EN7cutlass10bfloat16_tE19Flash_kernel_traitsILi32ELi128ELi128ELi8ES3_EELb0ELb0ELb0ELb0ELb0ELb1ELb1EEEvNS_16Flash_bwd_paramsE --------------------------
	.section	.text._ZN5flash44flash_bwd_dq_dk_dv_loop_seqk_parallel_kernelI23Flash_bwd_kernel_traitsILi32ELi128ELi128ELi8ELi4ELi4ELi4ELb0ELb0EN7cutlass10bfloat16_tE19Flash_kernel_traitsILi32ELi128ELi128ELi8ES3_EELb0ELb0ELb0ELb0ELb0ELb1ELb1EEEvNS_16Flash_bwd_paramsE,"ax",@progbits
	.sectioninfo	@"SHI_REGISTERS=255"
	.align	128
        .global         _ZN5flash44flash_bwd_dq_dk_dv_loop_seqk_parallel_kernelI23Flash_bwd_kernel_traitsILi32ELi128ELi128ELi8ELi4ELi4ELi4ELb0ELb0EN7cutlass10bfloat16_tE19Flash_kernel_traitsILi32ELi128ELi128ELi8ES3_EELb0ELb0ELb0ELb0ELb0ELb1ELb1EEEvNS_16Flash_bwd_paramsE
        .type           _ZN5flash44flash_bwd_dq_dk_dv_loop_seqk_parallel_kernelI23Flash_bwd_kernel_traitsILi32ELi128ELi128ELi8ELi4ELi4ELi4ELb0ELb0EN7cutlass10bfloat16_tE19Flash_kernel_traitsILi32ELi128ELi128ELi8ES3_EELb0ELb0ELb0ELb0ELb0ELb1ELb1EEEvNS_16Flash_bwd_paramsE,@function
        .size           _ZN5flash44flash_bwd_dq_dk_dv_loop_seqk_parallel_kernelI23Flash_bwd_kernel_traitsILi32ELi128ELi128ELi8ELi4ELi4ELi4ELb0ELb0EN7cutlass10bfloat16_tE19Flash_kernel_traitsILi32ELi128ELi128ELi8ES3_EELb0ELb0ELb0ELb0ELb0ELb1ELb1EEEvNS_16Flash_bwd_paramsE,(.L_x_1350 - _ZN5flash44flash_bwd_dq_dk_dv_loop_seqk_parallel_kernelI23Flash_bwd_kernel_traitsILi32ELi128ELi128ELi8ELi4ELi4ELi4ELb0ELb0EN7cutlass10bfloat16_tE19Flash_kernel_traitsILi32ELi128ELi128ELi8ES3_EELb0ELb0ELb0ELb0ELb0ELb1ELb1EEEvNS_16Flash_bwd_paramsE)
        .other          _ZN5flash44flash_bwd_dq_dk_dv_loop_seqk_parallel_kernelI23Flash_bwd_kernel_traitsILi32ELi128ELi128ELi8ELi4ELi4ELi4ELb0ELb0EN7cutlass10bfloat16_tE19Flash_kernel_traitsILi32ELi128ELi128ELi8ES3_EELb0ELb0ELb0ELb0ELb0ELb1ELb1EEEvNS_16Flash_bwd_paramsE,@"STO_CUDA_ENTRY STV_DEFAULT"
_ZN5flash44flash_bwd_dq_dk_dv_loop_seqk_parallel_kernelI23Flash_bwd_kernel_traitsILi32ELi128ELi128ELi8ELi4ELi4ELi4ELb0ELb0EN7cutlass10bfloat16_tE19Flash_kernel_traitsILi32ELi128ELi128ELi8ES3_EELb0ELb0ELb0ELb0ELb0ELb1ELb1EEEvNS_16Flash_bwd_paramsE:
.text._ZN5flash44flash_bwd_dq_dk_dv_loop_seqk_parallel_kernelI23Flash_bwd_kernel_traitsILi32ELi128ELi128ELi8ELi4ELi4ELi4ELb0ELb0EN7cutlass10bfloat16_tE19Flash_kernel_traitsILi32ELi128ELi128ELi8ES3_EELb0ELb0ELb0ELb0ELb0ELb1ELb1EEEvNS_16Flash_bwd_paramsE:
        /* <DEDUP_REMOVED lines=264> */
.L_x_856:
        /* <DEDUP_REMOVED lines=54> */
.L_x_828:
        /* <DEDUP_REMOVED lines=58> */
.L_x_830:
        /* <DEDUP_REMOVED lines=18> */
.L_x_831:
        /* <DEDUP_REMOVED lines=83> */
.L_x_832:
[----:B------:R-:W2:Y:S02]  /*1dd0*/  LDL R0, [R1+0x34] ;  /* 0x0000340001007983 */ /* 0x000ea40000100800 */
[----:B--2---:R1:W2:Y:S01]  /*1de0*/  R2UR UR5, R0 ;  /* 0x00000000000573c2 */ /* 0x0042a200000e0000 */
[----:B------:R-:W-:-:S07]  /*1df0*/  DEPBAR.LE SB1, 0x0, {2} ;  /* 0x000090040000791a */ /* 0x000fce0000000000 */
.L_x_833:
        /* <DEDUP_REMOVED lines=102> */
[C---:B------:R-:W-:Y:S02]  /*2460*/  IADD3 R0, R3.reuse, 0x40, RZ ;  /* 0x0000004003007810 */ /* 0x040fe40007ffe0ff */
[----:B------:R-:W-:Y:S02]  /*2470*/  PLOP3.LUT P0, PT, PT, PT, UP3, 0x80, 0x0 ;  /* 0x000000000000781c */ /* 0x000fe40003f0f038 */
[----:B------:R-:W-:Y:S02]  /*2480*/  ISETP.GE.AND P2, PT, R3, UR12, PT ;  /* 0x0000000c03007c0c */ /* 0x000fe4000bf46270 */
[----:B------:R-:W-:Y:S01]  /*2490*/  ISETP.GE.AND P1, PT, R0, UR12, PT ;  /* 0x0000000c00007c0c */ /* 0x000fe2000bf26270 */
[----:B------:R-:W-:-:S06]  /*24a0*/  UIMAD UR12, UR5, -0x80, UR44 ;  /* 0xffffff80050c78a4 */ /* 0x000fcc000f8e022c */
[----:B------:R-:W-:Y:S01]  /*24b0*/  ISETP.GE.AND P3, PT, R0, UR12, PT ;  /* 0x0000000c00007c0c */ /* 0x000fe2000bf66270 */
[----:B------:R-:W-:Y:S02]  /*24c0*/  IMAD.MOV.U32 R0, RZ, RZ, 0x80 ;  /* 0x00000080ff007424 */ /* 0x000fe400078e00ff */
[----:B------:R-:W-:Y:S02]  /*24d0*/  IMAD.MOV.U32 R158, RZ, RZ, R12 ;  /* 0x000000ffff9e7224 */ /* 0x000fe400078e000c */
[----:B------:R-:W-:Y:S01]  /*24e0*/  IMAD.WIDE.U32 R4, R0, c[0x0][0x370], RZ ;  /* 0x0000dc0000047a25 */ /* 0x000fe200078e00ff */
[----:B------:R-:W-:-:S03]  /*24f0*/  MOV R159, R13 ;  /* 0x0000000d009f7202 */ /* 0x000fc60000000f00 */
[C---:B------:R-:W-:Y:S02]  /*2500*/  IMAD R7, R0.reuse, c[0x0][0x374], RZ ;  /* 0x0000dd0000077a24 */ /* 0x040fe400078e02ff */
[----:B------:R-:W-:Y:S02]  /*2510*/  IMAD.WIDE.U32 R12, R0, c[0x0][0x190], RZ ;  /* 0x00006400000c7a25 */ /* 0x000fe400078e00ff */
[----:B------:R-:W-:Y:S02]  /*2520*/  @!P3 IADD3 R4, P5, R158, R4, RZ ;  /* 0x000000049e04b210 */ /* 0x000fe40007fbe0ff */
[----:B------:R-:W-:Y:S01]  /*2530*/  IMAD.MOV.U32 R156, RZ, RZ, R14 ;  /* 0x000000ffff9c7224 */ /* 0x000fe200078e000e */
[----:B------:R-:W-:Y:S01]  /*2540*/  ISETP.GE.AND P4, PT, R3, UR12, PT ;  /* 0x0000000c03007c0c */ /* 0x000fe2000bf86270 */
[----:B------:R-:W-:Y:S01]  /*2550*/  IMAD.MOV.U32 R157, RZ, RZ, R15 ;  /* 0x000000ffff9d7224 */ /* 0x000fe200078e000f */
[----:B------:R-:W-:Y:S01]  /*2560*/  @!P3 IADD3.X R5, R159, R5, R7, P5, !PT ;  /* 0x000000059f05b210 */ /* 0x000fe20002ffe407 */
[----:B------:R-:W-:Y:S01]  /*2570*/  IMAD R15, R0, c[0x0][0x194], RZ ;  /* 0x00006500000f7a24 */ /* 0x000fe200078e02ff */
[----:B------:R-:W-:-:S04]  /*2580*/  @!P3 IADD3 R14, P5, R156, R12, RZ ;  /* 0x0000000c9c0eb210 */ /* 0x000fc80007fbe0ff */
[----:B------:R-:W-:Y:S01]  /*2590*/  @!P3 IADD3.X R15, R157, R13, R15, P5, !PT ;  /* 0x0000000d9d0fb210 */ /* 0x000fe20002ffe40f */
[----:B------:R-:W-:Y:S02]  /*25a0*/  IMAD R13, R18, c[0x0][0x1b8], RZ ;  /* 0x00006e00120d7a24 */ /* 0x000fe400078e02ff */
[----:B------:R-:W-:-:S04]  /*25b0*/  IMAD.WIDE.U32 R10, R6, c[0x0][0x1b8], R10 ;  /* 0x00006e00060a7a25 */ /* 0x000fc800078e000a */
[----:B------:R-:W-:Y:S01]  /*25c0*/  IMAD R17, R6, c[0x0][0x1bc], R13 ;  /* 0x00006f0006117a24 */ /* 0x000fe200078e020d */
[----:B------:R-:W-:Y:S01]  /*25d0*/  UMOV UR9, UR10 ;  /* 0x0000000a00097c82 */ /* 0x000fe20008000000 */
[----:B------:R-:W-:Y:S01]  /*25e0*/  IMAD.MOV.U32 R247, RZ, RZ, 0x7f800000 ;  /* 0x7f800000fff77424 */ /* 0x000fe200078e00ff */
[----:B------:R-:W-:Y:S01]  /*25f0*/  UMOV UR8, UR11 ;  /* 0x0000000b00087c82 */ /* 0x000fe20008000000 */
[----:B------:R-:W-:Y:S01]  /*2600*/  @P0 BAR.SYNC.DEFER_BLOCKING 0x0 ;  /* 0x0000000000000b1d */ /* 0x000fe20000010000 */
[----:B--2---:R-:W-:Y:S01]  /*2610*/  IADD3 R7, R20, 0x8, RZ ;  /* 0x0000000814077810 */ /* 0x004fe20007ffe0ff */
[----:B---3--:R-:W-:-:S03]  /*2620*/  IMAD.SHL.U32 R0, R21, 0x2, RZ ;  /* 0x0000000215007824 */ /* 0x008fc600078e00ff */
[----:B------:R-:W-:Y:S01]  /*2630*/  ISETP.GE.AND P5, PT, R7, UR12, PT ;  /* 0x0000000c07007c0c */ /* 0x000fe2000bfa6270 */
[----:B------:R-:W-:Y:S01]  /*2640*/  IMAD R7, R18, c[0x0][0x1b0], RZ ;  /* 0x00006c0012077a24 */ /* 0x000fe200078e02ff */
[----:B------:R-:W-:Y:S03]  /*2650*/  @P4 STS [R0+0x4000], RZ ;  /* 0x004000ff00004388 */ /* 0x000fe60000000800 */
[C---:B------:R-:W-:Y:S01]  /*2660*/  IMAD R12, R6.reuse, c[0x0][0x1b4], R7 ;  /* 0x00006d00060c7a24 */ /* 0x040fe200078e0207 */
[----:B------:R-:W-:Y:S01]  /*2670*/  @!P1 IADD3 R7, P0, R3, 0x40, RZ ;  /* 0x0000004003079810 */ /* 0x000fe20007f1e0ff */
        /* <DEDUP_REMOVED lines=11> */
[----:B--2---:R-:W-:Y:S01]  /*2730*/  IMAD.WIDE.U32 R4, R6, c[0x0][0x1b0], R8 ;  /* 0x00006c0006047a25 */ /* 0x004fe200078e0008 */
[----:B------:R-:W-:-:S03]  /*2740*/  IADD3 R9, R21, 0x1000, RZ ;  /* 0x0000100015097810 */ /* 0x000fc60007ffe0ff */
[----:B------:R-:W-:Y:S01]  /*2750*/  @!P1 IMAD.X R8, RZ, RZ, R19, P0 ;  /* 0x000000ffff089224 */ /* 0x000fe200000e0613 */
[----:B------:R-:W-:Y:S02]  /*2760*/  PLOP3.LUT P0, PT, PT, PT, UP1, 0x80, 0x0 ;  /* 0x000000000000781c */ /* 0x000fe40003f0f018 */
[----:B------:R-:W-:Y:S01]  /*2770*/  IADD3 R5, R5, R12, RZ ;  /* 0x0000000c05057210 */ /* 0x000fe20007ffe0ff */
[----:B------:R-:W-:Y:S01]  /*2780*/  @!P1 IMAD R6, R8, c[0x0][0x198], RZ ;  /* 0x0000660008069a24 */ /* 0x000fe200078e02ff */
[----:B------:R-:W-:Y:S01]  /*2790*/  SEL R8, R9, R21, !P0 ;  /* 0x0000001509087207 */ /* 0x000fe20004000000 */
[----:B------:R-:W-:Y:S02]  /*27a0*/  @!P1 IMAD.MOV.U32 R12, RZ, RZ, R4 ;  /* 0x000000ffff0c9224 */ /* 0x000fe400078e0004 */
[----:B------:R-:W-:Y:S02]  /*27b0*/  @!P1 IMAD.MOV.U32 R13, RZ, RZ, R5 ;  /* 0x000000ffff0d9224 */ /* 0x000fe400078e0005 */
[----:B------:R-:W-:-:S02]  /*27c0*/  @!P2 IMAD R9, R19, c[0x0][0x198], RZ ;  /* 0x000066001309aa24 */ /* 0x000fc400078e02ff */
[----:B------:R-:W-:Y:S02]  /*27d0*/  IMAD.SHL.U32 R184, R8, 0x2, RZ ;  /* 0x0000000208b87824 */ /* 0x000fe400078e00ff */
[C---:B------:R-:W-:Y:S02]  /*27e0*/  @!P1 IMAD R16, R7.reuse, c[0x0][0x19c], R6 ;  /* 0x0000670007109a24 */ /* 0x040fe400078e0206 */
[----:B------:R-:W-:Y:S01]  /*27f0*/  @!P1 IMAD.WIDE.U32 R12, R7, c[0x0][0x198], R12 ;  /* 0x00006600070c9a25 */ /* 0x000fe200078e000c */
[----:B------:R-:W-:Y:S03]  /*2800*/  @P4 STS [R184], RZ ;  /* 0x000000ffb8004388 */ /* 0x000fe60000000800 */
[C---:B------:R-:W-:Y:S01]  /*2810*/  @!P2 IMAD R7, R3.reuse, c[0x0][0x19c], R9 ;  /* 0x000067000307aa24 */ /* 0x040fe200078e0209 */
[----:B------:R-:W-:Y:S01]  /*2820*/  @P4 STS [R184+0x4], RZ ;  /* 0x000004ffb8004388 */ /* 0x000fe20000000800 */
[----:B------:R-:W-:-:S03]  /*2830*/  @!P2 IMAD.WIDE.U32 R8, R3, c[0x0][0x198], R4 ;  /* 0x000066000308aa25 */ /* 0x000fc600078e0004 */
[----:B------:R-:W-:Y:S01]  /*2840*/  @P4 STS [R184+0x8], RZ ;  /* 0x000008ffb8004388 */ /* 0x000fe20000000800 */
[----:B------:R-:W-:-:S03]  /*2850*/  IMAD.IADD R5, R11, 0x1, R17 ;  /* 0x000000010b057824 */ /* 0x000fc600078e0211 */
[----:B------:R-:W-:Y:S01]  /*2860*/  @P4 STS [R184+0xc], RZ ;  /* 0x00000cffb8004388 */ /* 0x000fe20000000800 */
[----:B------:R-:W-:-:S03]  /*2870*/  @!P2 IMAD R6, R19, c[0x0][0x1a0], RZ ;  /* 0x000068001306aa24 */ /* 0x000fc600078e02ff */
[----:B------:R-:W-:Y:S01]  /*2880*/  @!PT LDS RZ, [RZ] ;  /* 0x00000000fffff984 */ /* 0x000fe20000000800 */
[----:B------:R-:W-:Y:S01]  /*2890*/  @!PT LDS RZ, [RZ] ;  /* 0x00000000fffff984 */ /* 0x000fe20000000800 */
[----:B------:R-:W-:Y:S01]  /*28a0*/  @!PT LDS RZ, [RZ] ;  /* 0x00000000fffff984 */ /* 0x000fe20000000800 */
[----:B------:R2:W-:Y:S01]  /*28b0*/  @!P4 LDGSTS.E.BYPASS.LTC128B.128 [R184], [R156.64] ;  /* 0x000000009cb8cfae */ /* 0x0005e2000b901d60 */
[----:B------:R-:W-:Y:S01]  /*28c0*/  @!P1 IMAD.IADD R11, R13, 0x1, R16 ;  /* 0x000000010d0b9824 */ /* 0x000fe200078e0210 */
[----:B------:R-:W-:Y:S02]  /*28d0*/  @!P2 IADD3 R9, R9, R7, RZ ;  /* 0x000000070909a210 */ /* 0x000fe40007ffe0ff */
[----:B------:R-:W-:Y:S01]  /*28e0*/  @P3 STS [R184+0x1000], RZ ;  /* 0x001000ffb8003388 */ /* 0x000fe20000000800 */
[C---:B------:R-:W-:Y:S01]  /*28f0*/  @!P2 LEA R16, P4, R8.reuse, c[0x0][0x168], 0x1 ;  /* 0x00005a000810aa11 */ /* 0x040fe200078808ff */
[----:B------:R-:W-:Y:S02]  /*2900*/  @!P2 IMAD.MOV.U32 R4, RZ, RZ, R10 ;  /* 0x000000ffff04a224 */ /* 0x000fe400078e000a */
[----:B------:R-:W-:Y:S04]  /*2910*/  @P3 STS [R184+0x1004], RZ ;  /* 0x001004ffb8003388 */ /* 0x000fe80000000800 */
[----:B------:R-:W-:Y:S04]  /*2920*/  @P3 STS [R184+0x1008], RZ ;  /* 0x001008ffb8003388 */ /* 0x000fe80000000800 */
[----:B------:R-:W-:Y:S04]  /*2930*/  @P3 STS [R184+0x100c], RZ ;  /* 0x00100cffb8003388 */ /* 0x000fe80000000800 */
[----:B------:R-:W-:Y:S01]  /*2940*/  @!PT LDS RZ, [RZ] ;  /* 0x00000000fffff984 */ /* 0x000fe20000000800 */
[----:B------:R-:W-:Y:S01]  /*2950*/  @!PT LDS RZ, [RZ] ;  /* 0x00000000fffff984 */ /* 0x000fe20000000800 */
[----:B------:R-:W-:Y:S01]  /*2960*/  @!PT LDS RZ, [RZ] ;  /* 0x00000000fffff984 */ /* 0x000fe20000000800 */
[----:B------:R3:W-:Y:S01]  /*2970*/  @!P3 LDGSTS.E.BYPASS.LTC128B.128 [R184+0x1000], [R14.64] ;  /* 0x010000000eb8bfae */ /* 0x0007e2000b901d60 */
[C---:B------:R-:W-:Y:S01]  /*2980*/  @!P2 IMAD R18, R3.reuse, c[0x0][0x1a4], R6 ;  /* 0x000069000312aa24 */ /* 0x040fe200078e0206 */
[----:B------:R-:W-:Y:S01]  /*2990*/  @!P2 LEA.HI.X R17, R8, c[0x0][0x16c], R9, 0x1, P4 ;  /* 0x00005b000811aa11 */ /* 0x000fe200020f0c09 */
[----:B------:R-:W-:Y:S01]  /*29a0*/  @!P2 IMAD.WIDE.U32 R6, R3, c[0x0][0x1a0], R4 ;  /* 0x000068000306aa25 */ /* 0x000fe200078e0004 */
[----:B------:R-:W-:-:S03]  /*29b0*/  IADD3 R9, R20, 0x40, RZ ;  /* 0x0000004014097810 */ /* 0x000fc60007ffe0ff */
[----:B------:R-:W-:Y:S01]  /*29c0*/  @!P2 IMAD.IADD R7, R7, 0x1, R18 ;  /* 0x000000010707a824 */ /* 0x000fe200078e0212 */
[----:B------:R-:W-:Y:S01]  /*29d0*/  @P2 STS [R0+0x6000], RZ ;  /* 0x006000ff00002388 */ /* 0x000fe20000000800 */
[----:B---3--:R-:W-:-:S04]  /*29e0*/  @!P1 LEA R14, P3, R12, c[0x0][0x168], 0x1 ;  /* 0x00005a000c0e9a11 */ /* 0x008fc800078608ff */
[----:B------:R-:W-:Y:S02]  /*29f0*/  @!P1 LEA.HI.X R15, R12, c[0x0][0x16c], R11, 0x1, P3 ;  /* 0x00005b000c0f9a11 */ /* 0x000fe400018f0c0b */
[----:B------:R-:W-:Y:S02]  /*2a00*/  @!P1 IADD3 R11, P4, R3, 0x40, RZ ;  /* 0x00000040030b9810 */ /* 0x000fe40007f9e0ff */
[----:B------:R-:W-:-:S03]  /*2a10*/  @!P2 LEA R8, P3, R6, c[0x0][0x170], 0x1 ;  /* 0x00005c000608aa11 */ /* 0x000fc600078608ff */
[----:B------:R-:W-:Y:S01]  /*2a20*/  @!P1 IMAD.X R4, RZ, RZ, R19, P4 ;  /* 0x000000ffff049224 */ /* 0x000fe200020e0613 */
[----:B------:R-:W-:Y:S02]  /*2a30*/  ISETP.GE.AND P4, PT, R9, UR12, PT ;  /* 0x0000000c09007c0c */ /* 0x000fe4000bf86270 */
[----:B------:R-:W-:Y:S01]  /*2a40*/  @!P2 LEA.HI.X R9, R6, c[0x0][0x174], R7, 0x1, P3 ;  /* 0x00005d000609aa11 */ /* 0x000fe200018f0c07 */
[----:B------:R-:W-:Y:S01]  /*2a50*/  @!P1 IMAD R6, R4, c[0x0][0x1a0], RZ ;  /* 0x0000680004069a24 */ /* 0x000fe200078e02ff */
[----:B------:R-:W-:Y:S01]  /*2a60*/  @!P1 MOV R4, R10 ;  /* 0x0000000a00049202 */ /* 0x000fe20000000f00 */
[----:B------:R-:W-:Y:S01]  /*2a70*/  @P2 STS [R0+0x6004], RZ ;  /* 0x006004ff00002388 */ /* 0x000fe20000000800 */
[----:B------:R-:W-:Y:S01]  /*2a80*/  IADD3 R3, R20, 0x48, RZ ;  /* 0x0000004814037810 */ /* 0x000fe20007ffe0ff */
[C---:B------:R-:W-:Y:S02]  /*2a90*/  @!P1 IMAD R6, R11.reuse, c[0x0][0x1a4], R6 ;  /* 0x000069000b069a24 */ /* 0x040fe400078e0206 */
[----:B------:R-:W-:Y:S01]  /*2aa0*/  @P2 STS.64 [R0+0x6008], RZ ;  /* 0x006008ff00002388 */ /* 0x000fe20000000a00 */
[----:B------:R-:W-:Y:S01]  /*2ab0*/  @!P1 IMAD.WIDE.U32 R4, R11, c[0x0][0x1a0], R4 ;  /* 0x000068000b049a25 */ /* 0x000fe200078e0004 */
[----:B------:R-:W-:-:S02]  /*2ac0*/  ISETP.GE.AND P3, PT, R3, UR12, PT ;  /* 0x0000000c03007c0c */ /* 0x000fc4000bf66270 */
[----:B------:R-:W-:Y:S01]  /*2ad0*/  @!PT LDS RZ, [RZ] ;  /* 0x00000000fffff984 */ /* 0x000fe20000000800 */
[----:B------:R-:W-:Y:S01]  /*2ae0*/  @!PT LDS RZ, [RZ] ;  /* 0x00000000fffff984 */ /* 0x000fe20000000800 */
[----:B------:R-:W-:Y:S01]  /*2af0*/  @!PT LDS RZ, [RZ] ;  /* 0x00000000fffff984 */ /* 0x000fe20000000800 */
[----:B------:R1:W-:Y:S01]  /*2b00*/  @!P2 LDGSTS.E.BYPASS.LTC128B.128 [R0+0x6000], [R16.64] ;  /* 0x060000001000afae */ /* 0x0003e2000b901d60 */
[----:B------:R-:W-:-:S03]  /*2b10*/  @!P1 IMAD.IADD R5, R5, 0x1, R6 ;  /* 0x0000000105059824 */ /* 0x000fc600078e0206 */
[----:B------:R-:W-:Y:S04]  /*2b20*/  @P1 STS.128 [R0+0x7000], RZ ;  /* 0x007000ff00001388 */ /* 0x000fe80000000c00 */
        /* <DEDUP_REMOVED lines=13> */
[----:B------:R1:W-:Y:S04]  /*2c00*/  @P1 STS.128 [R0+0x9000], RZ ;  /* 0x009000ff00001388 */ /* 0x0003e80000000c00 */
[----:B------:R-:W-:Y:S01]  /*2c10*/  @!PT LDS RZ, [RZ] ;  /* 0x00000000fffff984 */ /* 0x000fe20000000800 */
[----:B------:R-:W-:Y:S01]  /*2c20*/  @!PT LDS RZ, [RZ] ;  /* 0x00000000fffff984 */ /* 0x000fe20000000800 */
[----:B------:R-:W-:Y:S01]  /*2c30*/  @!PT LDS RZ, [RZ] ;  /* 0x00000000fffff984 */ /* 0x000fe20000000800 */
[----:B------:R1:W-:Y:S01]  /*2c40*/  @!P1 LDGSTS.E.BYPASS.LTC128B.128 [R0+0x9000], [R6.64] ;  /* 0x0900000006009fae */ /* 0x0003e2000b901d60 */
[C---:B------:R-:W-:Y:S01]  /*2c50*/  IMAD.SHL.U32 R4, R20.reuse, 0x4, RZ ;  /* 0x0000000414047824 */ /* 0x040fe200078e00ff */
[----:B------:R-:W-:Y:S01]  /*2c60*/  ISETP.GE.AND P6, PT, R20, UR12, PT ;  /* 0x0000000c14007c0c */ /* 0x000fe2000bfc6270 */
[----:B------:R-:W-:Y:S01]  /*2c70*/  IMAD.MOV.U32 R248, RZ, RZ, 0x7f800000 ;  /* 0x7f800000fff87424 */ /* 0x000fe200078e00ff */
[----:B------:R-:W-:Y:S01]  /*2c80*/  MOV R246, 0x7f800000 ;  /* 0x7f80000000f67802 */ /* 0x000fe20000000f00 */
[----:B------:R-:W-:Y:S01]  /*2c90*/  IMAD.MOV.U32 R249, RZ, RZ, 0x7f800000 ;  /* 0x7f800000fff97424 */ /* 0x000fe200078e00ff */
[----:B-1----:R-:W-:Y:S01]  /*2ca0*/  SHF.R.S32.HI R0, RZ, 0x1f, R3 ;  /* 0x0000001fff007819 */ /* 0x002fe20000011403 */
[----:B------:R-:W0:Y:S01]  /*2cb0*/  LDGDEPBAR ;  /* 0x00000000000079af */ /* 0x000e220000000000 */
[----:B------:R-:W-:-:S04]  /*2cc0*/  @!P3 LEA R6, P1, R3, UR9, 0x2 ;  /* 0x000000090306bc11 */ /* 0x000fc8000f8210ff */
[----:B------:R-:W-:-:S05]  /*2cd0*/  @!P3 LEA.HI.X R7, R3, UR8, R0, 0x2, P1 ;  /* 0x000000080307bc11 */ /* 0x000fca00088f1400 */
[----:B------:R2:W5:Y:S01]  /*2ce0*/  @!P3 LDG.E R247, [R6.64] ;  /* 0x0000002006f7b981 */ /* 0x000562000c1e1900 */
[----:B------:R-:W-:Y:S02]  /*2cf0*/  SHF.R.S32.HI R8, RZ, 0x1f, R20 ;  /* 0x0000001fff087819 */ /* 0x000fe40000011414 */
[----:B------:R-:W-:Y:S02]  /*2d00*/  IADD3 R0, R130, 0x1000, RZ ;  /* 0x0000100082007810 */ /* 0x000fe40007ffe0ff */
[----:B------:R-:W-:Y:S02]  /*2d10*/  IADD3 R4, P2, R4, UR9, RZ ;  /* 0x0000000904047c10 */ /* 0x000fe4000ff5e0ff */
[----:B------:R-:W-:Y:S02]  /*2d20*/  SHF.L.U64.HI R5, R20, 0x2, R8 ;  /* 0x0000000214057819 */ /* 0x000fe40000010208 */
[----:B------:R-:W-:Y:S02]  /*2d30*/  SEL R0, R0, R130, !P0 ;  /* 0x0000008200007207 */ /* 0x000fe40004000000 */
[----:B------:R-:W-:-:S03]  /*2d40*/  IADD3.X R5, R5, UR8, RZ, P2, !PT ;  /* 0x0000000805057c10 */ /* 0x000fc600097fe4ff */
[----:B------:R-:W-:Y:S01]  /*2d50*/  IMAD.SHL.U32 R118, R0, 0x2, RZ ;  /* 0x0000000200767824 */ /* 0x000fe200078e00ff */
[----:B------:R-:W-:Y:S01]  /*2d60*/  IADD3 R0, R20, -0x80, RZ ;  /* 0xffffff8014007810 */ /* 0x000fe20007ffe0ff */
[----:B------:R1:W5:Y:S04]  /*2d70*/  @!P6 LDG.E R248, [R4.64] ;  /* 0x0000002004f8e981 */ /* 0x000368000c1e1900 */
[----:B------:R1:W5:Y:S01]  /*2d80*/  @!P5 LDG.E R249, [R4.64+0x20] ;  /* 0x0000202004f9d981 */ /* 0x000362000c1e1900 */
[----:B------:R-:W-:-:S03]  /*2d90*/  IMAD.SHL.U32 R0, R0, 0x4, RZ ;  /* 0x0000000400007824 */ /* 0x000fc600078e00ff */
[----:B------:R1:W5:Y:S01]  /*2da0*/  @!P4 LDG.E R246, [R4.64+0x100] ;  /* 0x0001002004f6c981 */ /* 0x000362000c1e1900 */
[----:B------:R-:W-:Y:S01]  /*2db0*/  IADD3 R3, R124, 0x1000, RZ ;  /* 0x000010007c037810 */ /* 0x000fe20007ffe0ff */
[----:B------:R-:W-:Y:S01]  /*2dc0*/  IMAD.SHL.U32 R122, R130, 0x2, RZ ;  /* 0x00000002827a7824 */ /* 0x000fe200078e00ff */
[C---:B-1----:R-:W-:Y:S02]  /*2dd0*/  SHF.L.U64.HI R5, R20.reuse, 0x2, R8 ;  /* 0x0000000214057819 */ /* 0x042fe40000010208 */
[----:B------:R-:W-:-:S03]  /*2de0*/  SHF.L.U32 R4, R20, 0x2, RZ ;  /* 0x0000000214047819 */ /* 0x000fc600000006ff */
[----:B------:R2:W-:Y:S04]  /*2df0*/  STL [R1+0x8], R5 ;  /* 0x0000080501007387 */ /* 0x0005e80000100800 */
[----:B------:R2:W-:Y:S04]  /*2e00*/  STL [R1+0x4], R4 ;  /* 0x0000040401007387 */ /* 0x0005e80000100800 */
[----:B------:R2:W-:Y:S01]  /*2e10*/  STL [R1], R0 ;  /* 0x0000000001007387 */ /* 0x0005e20000100800 */
        /* <DEDUP_REMOVED lines=20> */
[----:B------:R-:W-:Y:S02]  /*2f60*/  UMOV UR10, UR35 ;  /* 0x00000023000a7c82 */ /* 0x000fe40008000000 */
.L_x_837:
[----:B--2---:R-:W2:Y:S01]  /*2f70*/  LDL R0, [R1+0x10] ;  /* 0x0000100001007983 */ /* 0x004ea20000100800 */
[----:B------:R-:W-:Y:S01]  /*2f80*/  IADD3 R112, R125, R118, RZ ;  /* 0x000000767d707210 */ /* 0x000fe20007ffe0ff */
[----:B------:R-:W-:Y:S01]  /*2f90*/  UISETP.GE.AND UP5, UPT, UR5, 0x1, UPT ;  /* 0x000000010500788c */ /* 0x000fe2000bfa6270 */
[----:B------:R-:W-:Y:S01]  /*2fa0*/  PLOP3.LUT P1, PT, PT, PT, UP0, 0x80, 0x0 ;  /* 0x000000000000781c */ /* 0x000fe20003f2f008 */
[----:B------:R-:W0:Y:S01]  /*2fb0*/  LDGDEPBAR ;  /* 0x00000000000079af */ /* 0x000e220000000000 */
[----:B------:R-:W-:Y:S02]  /*2fc0*/  PLOP3.LUT P3, PT, PT, PT, UP0, 0x80, 0x0 ;  /* 0x000000000000781c */ /* 0x000fe40003f6f008 */
[----:B------:R-:W-:Y:S02]  /*2fd0*/  PLOP3.LUT P0, PT, PT, PT, UP0, 0x80, 0x0 ;  /* 0x000000000000781c */ /* 0x000fe40003f0f008 */
[----:B------:R-:W-:Y:S02]  /*2fe0*/  PLOP3.LUT P4, PT, PT, PT, UP0, 0x80, 0x0 ;  /* 0x000000000000781c */ /* 0x000fe40003f8f008 */
[----:B-----5:R-:W-:Y:S01]  /*2ff0*/  FSETP.NEU.FTZ.AND P2, PT, R248, -INF , PT ;  /* 0xff800000f800780b */ /* 0x020fe20003f5d000 */
[----:B------:R-:W-:Y:S01]  /*3000*/  STL [R1+0xa4], R89 ;  /* 0x0000a45901007387 */ /* 0x000fe20000100800 */
[----:B------:R-:W-:Y:S02]  /*3010*/  PLOP3.LUT P6, PT, PT, PT, UP0, 0x80, 0x0 ;  /* 0x000000000000781c */ /* 0x000fe40003fcf008 */
[----:B------:R-:W-:Y:S01]  /*3020*/  PLOP3.LUT P5, PT, PT, PT, UP0, 0x80, 0x0 ;  /* 0x000000000000781c */ /* 0x000fe20003faf008 */
        /* <DEDUP_REMOVED lines=22> */
[----:B------:R-:W-:Y:S01]  /*3190*/  STL [R1+0x48], R2 ;  /* 0x0000480201007387 */ /* 0x000fe20000100800 */
[----:B------:R-:W-:Y:S04]  /*31a0*/  DEPBAR.LE SB0, 0x0 ;  /* 0x000080000000791a */ /* 0x000fe80000000000 */
[----:B------:R-:W-:Y:S08]  /*31b0*/  BAR.SYNC.DEFER_BLOCKING 0x0 ;  /* 0x0000000000007b1d */ /* 0x000ff00000010000 */
[----:B------:R-:W-:Y:S08]  /*31c0*/  LDSM.16.M88.4 R64, [R118] ;  /* 0x000000007640783b */ /* 0x000ff00000000200 */
[----:B------:R-:W1:Y:S08]  /*31d0*/  LDSM.16.M88.4 R16, [R117+0x6000] ;  /* 0x006000007510783b */ /* 0x000e700000000200 */
[----:B------:R-:W3:Y:S08]  /*31e0*/  LDSM.16.M88.4 R60, [R118+0x1000] ;  /* 0x00100000763c783b */ /* 0x000ef00000000200 */
[----:B------:R-:W4:Y:S08]  /*31f0*/  LDSM.16.M88.4 R32, [R117+0x6400] ;  /* 0x006400007520783b */ /* 0x000f300000000200 */
[----:B------:R-:W4:Y:S08]  /*3200*/  LDSM.16.M88.4 R48, [R117+0x6800] ;  /* 0x006800007530783b */ /* 0x000f300000000200 */
[----:B------:R-:W4:Y:S01]  /*3210*/  LDSM.16.M88.4 R100, [R117+0x6c00] ;  /* 0x006c00007564783b */ /* 0x000f220000000200 */
[-C--:B-1----:R-:W-:Y:S07]  /*3220*/  HMMA.16816.F32.BF16 R4, R64, R16.reuse, RZ ;  /* 0x000000104004723c */ /* 0x082fee00000418ff */
[----:B------:R-:W-:Y:S01]  /*3230*/  LDSM.16.M88.4 R104, [R112] ;  /* 0x000000007068783b */ /* 0x000fe20000000200 */
[C---:B---3--:R-:W-:Y:S07]  /*3240*/  HMMA.16816.F32.BF16 R8, R60.reuse, R16, RZ ;  /* 0x000000103c08723c */ /* 0x048fee00000418ff */
[----:B------:R-:W1:Y:S01]  /*3250*/  LDSM.16.M88.4 R108, [R116+0x6000] ;  /* 0x00600000746c783b */ /* 0x000e620000000200 */
[-C--:B------:R-:W-:Y:S07]  /*3260*/  HMMA.16816.F32.BF16 R12, R60, R18.reuse, RZ ;  /* 0x000000123c0c723c */ /* 0x080fee00000418ff */
[----:B------:R-:W3:Y:S01]  /*3270*/  LDSM.16.M88.4 R112, [R112+0x1000] ;  /* 0x001000007070783b */ /* 0x000ee20000000200 */
        /* <DEDUP_REMOVED lines=14> */
[C---:B---3--:R-:W-:Y:S08]  /*3360*/  HMMA.16816.F32.BF16 R8, R112.reuse, R108, R8 ;  /* 0x0000006c7008723c */ /* 0x048ff00000041808 */
        /* <DEDUP_REMOVED lines=8> */
[----:B------:R-:W3:Y:S01]  /*33f0*/  MUFU.TANH R141, R5 ;  /* 0x00000005008d7308 */ /* 0x000ee20000002400 */
        /* <DEDUP_REMOVED lines=11> */
[----:B------:R-:W1:Y:S01]  /*34b0*/  MUFU.TANH R220, R6 ;  /* 0x0000000600dc7308 */ /* 0x000e620000002400 */
[----:B------:R-:W-:Y:S09]  /*34c0*/  FMUL.FTZ R9, R9, c[0x0][0x2ec] ;  /* 0x0000bb0009097a20 */ /* 0x000ff20000410000 */
[----:B------:R3:W-:Y:S01]  /*34d0*/  MUFU.TANH R77, R10 ;  /* 0x0000000a004d7308 */ /* 0x0007e20000002400 */
[----:B----4-:R-:W-:Y:S04]  /*34e0*/  MOV R11, UR30 ;  /* 0x0000001e000b7c02 */ /* 0x010fe80008000f00 */
[----:B--2---:R-:W-:Y:S05]  /*34f0*/  @P1 LEA R11, R11, R0, 0x7 ;  /* 0x000000000b0b1211 */ /* 0x004fea00078e38ff */
[----:B------:R2:W4:Y:S01]  /*3500*/  MUFU.TANH R219, R7 ;  /* 0x0000000700db7308 */ /* 0x0005220000002400 */
[----:B------:R-:W-:Y:S02]  /*3510*/  PLOP3.LUT P1, PT, PT, PT, UP0, 0x80, 0x0 ;  /* 0x000000000000781c */ /* 0x000fe40003f2f008 */
[C---:B------:R-:W-:Y:S02]  /*3520*/  @P3 ISETP.GE.AND P3, PT, R11.reuse, UR4, PT ;  /* 0x000000040b003c0c */ /* 0x040fe4000bf66270 */
[----:B------:R-:W-:Y:S02]  /*3530*/  @P0 IADD3 R0, R11, 0x1, RZ ;  /* 0x000000010b000810 */ /* 0x000fe40007ffe0ff */
[----:B------:R-:W-:Y:S02]  /*3540*/  PLOP3.LUT P0, PT, PT, PT, UP0, 0x80, 0x0 ;  /* 0x000000000000781c */ /* 0x000fe40003f0f008 */
[----:B------:R-:W-:Y:S01]  /*3550*/  @P4 ISETP.GE.AND P4, PT, R0, UR4, PT ;  /* 0x0000000400004c0c */ /* 0x000fe2000bf86270 */
[----:B------:R4:W4:Y:S01]  /*3560*/  MUFU.TANH R243, R8 ;  /* 0x0000000800f37308 */ /* 0x0009220000002400 */
[----:B-1----:R-:W-:Y:S01]  /*3570*/  MOV R0, R137 ;  /* 0x0000008900007202 */ /* 0x002fe20000000f00 */
[----:B---3--:R-:W-:Y:S04]  /*3580*/  FMUL.FTZ R10, R248, 1.4426950216293334961 ;  /* 0x3fb8aa3bf80a7820 */ /* 0x008fe80000410000 */
[----:B------:R-:W-:Y:S02]  /*3590*/  @P1 FSEL R0, R137, -INF , !P3 ;  /* 0xff80000089001808 */ /* 0x000fe40005800000 */
[----:B------:R-:W-:Y:S02]  /*35a0*/  PLOP3.LUT P1, PT, PT, PT, UP0, 0x80, 0x0 ;  /* 0x000000000000781c */ /* 0x000fe40003f2f008 */
[----:B------:R1:W3:Y:S01]  /*35b0*/  MUFU.TANH R242, R9 ;  /* 0x0000000900f27308 */ /* 0x0002e20000002400 */
[----:B------:R-:W-:Y:S02]  /*35c0*/  FSEL R10, R10, RZ, P2 ;  /* 0x000000ff0a0a7208 */ /* 0x000fe40001000000 */
[----:B------:R-:W-:Y:S01]  /*35d0*/  FSETP.NEU.FTZ.AND P2, PT, R249, -INF , PT ;  /* 0xff800000f900780b */ /* 0x000fe20003f5d000 */
[----:B--2---:R-:W2:Y:S06]  /*35e0*/  LDSM.16.M88.4 R4, [R116+0x6400] ;  /* 0x006400007404783b */ /* 0x004eac0000000200 */
[----:B------:R-:W-:Y:S01]  /*35f0*/  MUFU.TANH R239, R12 ;  /* 0x0000000c00ef7308 */ /* 0x000fe20000002400 */
[--C-:B----4-:R-:W-:Y:S01]  /*3600*/  FFMA.FTZ R8, R0, c[0x0][0x23c], -R10.reuse ;  /* 0x00008f0000087a23 */ /* 0x110fe2000001080a */
[----:B------:R-:W-:Y:S02]  /*3610*/  MOV R0, R141 ;  /* 0x0000008d00007202 */ /* 0x000fe40000000f00 */
[----:B------:R-:W-:Y:S02]  /*3620*/  @P0 FSEL R0, R141, -INF , !P4 ;  /* 0xff8000008d000808 */ /* 0x000fe40006000000 */
[----:B------:R-:W-:Y:S04]  /*3630*/  PLOP3.LUT P0, PT, PT, PT, UP0, 0x80, 0x0 ;  /* 0x000000000000781c */ /* 0x000fe80003f0f008 */
[----:B------:R4:W-:Y:S01]  /*3640*/  MUFU.EX2 R217, R8 ;  /* 0x0000000800d97308 */ /* 0x0009e20000000800 */
[----:B-1----:R-:W-:Y:S05]  /*3650*/  FMUL.FTZ R9, R249, 1.4426950216293334961 ;  /* 0x3fb8aa3bf9097820 */ /* 0x002fea0000410000 */
[----:B------:R-:W-:Y:S04]  /*3660*/  FSEL R9, R9, RZ, P2 ;  /* 0x000000ff09097208 */ /* 0x000fe80001000000 */
[----:B------:R-:W-:Y:S01]  /*3670*/  MUFU.TANH R238, R13 ;  /* 0x0000000d00ee7308 */ /* 0x000fe20000002400 */
[C---:B------:R-:W-:Y:S09]  /*3680*/  FSETP.NEU.FTZ.AND P2, PT, R246.reuse, -INF , PT ;  /* 0xff800000f600780b */ /* 0x040ff20003f5d000 */
[----:B------:R-:W-:Y:S01]  /*3690*/  MUFU.TANH R75, R14 ;  /* 0x0000000e004b7308 */ /* 0x000fe20000002400 */
[-C--:B--2---:R-:W-:Y:S01]  /*36a0*/  HMMA.16816.F32.BF16 R20, R104, R4.reuse, R20 ;  /* 0x000000046814723c */ /* 0x084fe20000041814 */
[----:B----4-:R-:W-:Y:S08]  /*36b0*/  FMUL.FTZ R8, R246, 1.4426950216293334961 ;  /* 0x3fb8aa3bf6087820 */ /* 0x010ff00000410000 */
[----:B------:R-:W-:Y:S03]  /*36c0*/  MUFU.TANH R74, R15 ;  /* 0x0000000f004a7308 */ /* 0x000fe60000002400 */
[----:B------:R-:W-:Y:S01]  /*36d0*/  FSEL R8, R8, RZ, P2 ;  /* 0x000000ff08087208 */ /* 0x000fe20001000000 */
[C---:B------:R-:W-:Y:S01]  /*36e0*/  HMMA.16816.F32.BF16 R24, R112.reuse, R4, R24 ;  /* 0x000000047018723c */ /* 0x040fe20000041818 */
[C---:B------:R-:W-:Y:S06]  /*36f0*/  FSETP.NEU.FTZ.AND P2, PT, R247.reuse, -INF , PT ;  /* 0xff800000f700780b */ /* 0x040fec0003f5d000 */
[----:B------:R-:W-:Y:S01]  /*3700*/  FFMA.FTZ R4, R0, c[0x0][0x23c], -R10 ;  /* 0x00008f0000047a23 */ /* 0x000fe2000001080a */
[----:B------:R-:W1:Y:S01]  /*3710*/  MUFU.TANH R189, R16 ;  /* 0x0000001000bd7308 */ /* 0x000e620000002400 */
[-C--:B------:R-:W-:Y:S03]  /*3720*/  HMMA.16816.F32.BF16 R28, R112, R6.reuse, R28 ;  /* 0x00000006701c723c */ /* 0x080fe6000004181c */
[----:B------:R-:W-:Y:S01]  /*3730*/  FMUL.FTZ R5, R247, 1.4426950216293334961 ;  /* 0x3fb8aa3bf7057820 */ /* 0x000fe20000410000 */
[----:B------:R-:W-:Y:S02]  /*3740*/  MOV R0, R220 ;  /* 0x000000dc00007202 */ /* 0x000fe40000000f00 */
[----:B------:R-:W-:Y:S01]  /*3750*/  @P1 FSEL R0, R220, -INF , !P3 ;  /* 0xff800000dc001808 */ /* 0x000fe20005800000 */
[----:B------:R-:W-:Y:S01]  /*3760*/  FMUL.FTZ R20, R20, c[0x0][0x2ec] ;  /* 0x0000bb0014147a20 */ /* 0x000fe20000410000 */
[C---:B------:R-:W-:Y:S01]  /*3770*/  HMMA.16816.F32.BF16 R32, R104.reuse, R6, R32 ;  /* 0x000000066820723c */ /* 0x040fe20000041820 */
[----:B------:R2:W-:Y:S01]  /*3780*/  MUFU.EX2 R150, R4 ;  /* 0x0000000400967308 */ /* 0x0005e20000000800 */
[----:B------:R-:W-:Y:S02]  /*3790*/  PLOP3.LUT P1, PT, PT, PT, UP0, 0x80, 0x0 ;  /* 0x000000000000781c */ /* 0x000fe40003f2f008 */
[----:B------:R-:W-:Y:S02]  /*37a0*/  FMUL.FTZ R21, R21, c[0x0][0x2ec] ;  /* 0x0000bb0015157a20 */ /* 0x000fe40000410000 */
[----:B------:R-:W-:Y:S02]  /*37b0*/  FMUL.FTZ R22, R22, c[0x0][0x2ec] ;  /* 0x0000bb0016167a20 */ /* 0x000fe40000410000 */
[----:B------:R-:W-:Y:S03]  /*37c0*/  FMUL.FTZ R27, R27, c[0x0][0x2ec] ;  /* 0x0000bb001b1b7a20 */ /* 0x000fe60000410000 */
[----:B------:R-:W4:Y:S01]  /*37d0*/  MUFU.TANH R140, R17 ;  /* 0x00000011008c7308 */ /* 0x000f220000002400 */
        /* <DEDUP_REMOVED lines=8> */
[--C-:B--2---:R-:W-:Y:S01]  /*3860*/  FFMA.FTZ R4, R0, c[0x0][0x23c], -R9.reuse ;  /* 0x00008f0000047a23 */ /* 0x104fe20000010809 */
[----:B------:R-:W-:Y:S01]  /*3870*/  MOV R0, R219 ;  /* 0x000000db00007202 */ /* 0x000fe20000000f00 */
[----:B------:R-:W-:Y:S01]  /*3880*/  FMUL.FTZ R33, R33, c[0x0][0x2ec] ;  /* 0x0000bb0021217a20 */ /* 0x000fe20000410000 */
[----:B------:R-:W-:Y:S01]  /*3890*/  @P0 FSEL R0, R219, -INF , !P4 ;  /* 0xff800000db000808 */ /* 0x000fe20006000000 */
[----:B------:R-:W-:Y:S01]  /*38a0*/  FMUL.FTZ R35, R35, c[0x0][0x2ec] ;  /* 0x0000bb0023237a20 */ /* 0x000fe20000410000 */
[----:B------:R-:W-:Y:S01]  /*38b0*/  MUFU.EX2 R2, R4 ;  /* 0x0000000400027308 */ /* 0x000fe20000000800 */
[----:B------:R-:W-:Y:S01]  /*38c0*/  PLOP3.LUT P0, PT, PT, PT, UP0, 0x80, 0x0 ;  /* 0x000000000000781c */ /* 0x000fe20003f0f008 */
[----:B------:R-:W-:Y:S02]  /*38d0*/  FMUL.FTZ R34, R34, c[0x0][0x2ec] ;  /* 0x0000bb0022227a20 */ /* 0x000fe40000410000 */
[--C-:B------:R-:W-:Y:S02]  /*38e0*/  FFMA.FTZ R0, R0, c[0x0][0x23c], -R9.reuse ;  /* 0x00008f0000007a23 */ /* 0x100fe40000010809 */
[----:B------:R-:W-:Y:S02]  /*38f0*/  FMUL.FTZ R30, R30, c[0x0][0x2ec] ;  /* 0x0000bb001e1e7a20 */ /* 0x000fe40000410000 */
[----:B------:R-:W-:Y:S02]  /*3900*/  FMUL.FTZ R31, R31, c[0x0][0x2ec] ;  /* 0x0000bb001f1f7a20 */ /* 0x000fe40000410000 */
[----:B------:R-:W2:Y:S10]  /*3910*/  MUFU.TANH R215, R18 ;  /* 0x0000001200d77308 */ /* 0x000eb40000002400 */
[----:B------:R1:W-:Y:S10]  /*3920*/  MUFU.EX2 R89, R0 ;  /* 0x0000000000597308 */ /* 0x0003f40000000800 */
[----:B------:R-:W-:Y:S10]  /*3930*/  MUFU.TANH R139, R20 ;  /* 0x00000014008b7308 */ /* 0x000ff40000002400 */
[----:B------:R-:W-:Y:S01]  /*3940*/  MUFU.TANH R138, R21 ;  /* 0x00000015008a7308 */ /* 0x000fe20000002400 */
[----:B-1----:R-:W-:Y:S02]  /*3950*/  MOV R0, R243 ;  /* 0x000000f300007202 */ /* 0x002fe40000000f00 */
[----:B------:R-:W-:Y:S02]  /*3960*/  @P1 FSEL R0, R243, -INF , !P3 ;  /* 0xff800000f3001808 */ /* 0x000fe40005800000 */
[----:B------:R-:W-:Y:S05]  /*3970*/  PLOP3.LUT P1, PT, PT, PT, UP0, 0x80, 0x0 ;  /* 0x000000000000781c */ /* 0x000fea0003f2f008 */
[----:B------:R-:W1:Y:S01]  /*3980*/  MUFU.TANH R210, R22 ;  /* 0x0000001600d27308 */ /* 0x000e620000002400 */
[--C-:B------:R-:W-:Y:S01]  /*3990*/  FFMA.FTZ R4, R0, c[0x0][0x23c], -R8.reuse ;  /* 0x00008f0000047a23 */ /* 0x100fe20000010808 */
[----:B---3--:R-:W-:Y:S02]  /*39a0*/  MOV R0, R242 ;  /* 0x000000f200007202 */ /* 0x008fe40000000f00 */
[----:B------:R-:W-:Y:S02]  /*39b0*/  @P0 FSEL R0, R242, -INF , !P4 ;  /* 0xff800000f2000808 */ /* 0x000fe40006000000 */
[----:B------:R-:W-:Y:S03]  /*39c0*/  PLOP3.LUT P0, PT, PT, PT, UP0, 0x80, 0x0 ;  /* 0x000000000000781c */ /* 0x000fe60003f0f008 */
[----:B------:R-:W-:Y:S01]  /*39d0*/  FFMA.FTZ R12, R0, c[0x0][0x23c], -R8 ;  /* 0x00008f00000c7a23 */ /* 0x000fe20000010808 */
[----:B------:R3:W-:Y:S01]  /*39e0*/  MUFU.EX2 R88, R4 ;  /* 0x0000000400587308 */ /* 0x0007e20000000800 */
[----:B------:R-:W-:Y:S02]  /*39f0*/  FSEL R0, R5, RZ, P2 ;  /* 0x000000ff05007208 */ /* 0x000fe40001000000 */
[----:B------:R-:W-:Y:S07]  /*3a00*/  PLOP3.LUT P2, PT, PT, PT, UP0, 0x80, 0x0 ;  /* 0x000000000000781c */ /* 0x000fee0003f4f008 */
[----:B------:R1:W-:Y:S10]  /*3a10*/  MUFU.EX2 R87, R12 ;  /* 0x0000000c00577308 */ /* 0x0003f40000000800 */
[----:B------:R-:W-:Y:S01]  /*3a20*/  MUFU.TANH R209, R23 ;  /* 0x0000001700d17308 */ /* 0x000fe20000002400 */
        /* <DEDUP_REMOVED lines=11> */
[----:B-1----:R-:W-:Y:S02]  /*3ae0*/  MOV R12, R189 ;  /* 0x000000bd000c7202 */ /* 0x002fe40000000f00 */
[----:B------:R-:W-:Y:S07]  /*3af0*/  PLOP3.LUT P4, PT, PT, PT, UP0, 0x80, 0x0 ;  /* 0x000000000000781c */ /* 0x000fee0003f8f008 */
        /* <DEDUP_REMOVED lines=15> */
[----:B------:R-:W-:Y:S02]  /*3bf0*/  MOV R4, R238 ;  /* 0x000000ee00047202 */ /* 0x000fe40000000f00 */
[----:B------:R-:W-:Y:S01]  /*3c00*/  @P0 FSEL R4, R238, -INF , !P3 ;  /* 0xff800000ee040808 */ /* 0x000fe20005800000 */
[----:B------:R1:W-:Y:S01]  /*3c10*/  MUFU.EX2 R86, R5 ;  /* 0x0000000500567308 */ /* 0x0003e20000000800 */
[----:B------:R-:W-:Y:S09]  /*3c20*/  PLOP3.LUT P0, PT, PT, PT, UP0, 0x80, 0x0 ;  /* 0x000000000000781c */ /* 0x000ff20003f0f008 */
        /* <DEDUP_REMOVED lines=12> */
[----:B------:R-:W3:Y:S01]  /*3cf0*/  MUFU.TANH R173, R32 ;  /* 0x0000002000ad7308 */ /* 0x000ee20000002400 */
        /* <DEDUP_REMOVED lines=12> */
[----:B-1----:R-:W1:Y:S09]  /*3dc0*/  LDSM.16.M88.4 R4, [R116+0x6800] ;  /* 0x006800007404783b */ /* 0x002e720000000200 */
[----:B------:R-:W1:Y:S01]  /*3dd0*/  MUFU.TANH R136, R33 ;  /* 0x0000002100887308 */ /* 0x000e620000002400 */
[----:B--2---:R-:W-:Y:S02]  /*3de0*/  MOV R13, R215 ;  /* 0x000000d7000d7202 */ /* 0x004fe40000000f00 */
[----:B------:R-:W-:Y:S02]  /*3df0*/  @P1 FSEL R13, R215, -INF , !P2 ;  /* 0xff800000d70d1808 */ /* 0x000fe40005000000 */
[----:B------:R-:W-:Y:S05]  /*3e00*/  PLOP3.LUT P1, PT, PT, PT, UP0, 0x80, 0x0 ;  /* 0x000000000000781c */ /* 0x000fea0003f2f008 */
[----:B------:R-:W-:Y:S01]  /*3e10*/  MUFU.TANH R191, R35 ;  /* 0x0000002300bf7308 */ /* 0x000fe20000002400 */
[----:B------:R-:W-:Y:S01]  /*3e20*/  PLOP3.LUT P2, PT, PT, PT, UP0, 0x80, 0x0 ;  /* 0x000000000000781c */ /* 0x000fe20003f4f008 */
[--C-:B------:R-:W-:Y:S01]  /*3e30*/  FFMA.FTZ R13, R13, c[0x0][0x23c], -R9.reuse ;  /* 0x00008f000d0d7a23 */ /* 0x100fe20000010809 */
[----:B----4-:R-:W-:Y:S02]  /*3e40*/  MOV R12, R213 ;  /* 0x000000d5000c7202 */ /* 0x010fe40000000f00 */
[----:B------:R-:W-:Y:S02]  /*3e50*/  @P0 FSEL R12, R213, -INF , !P3 ;  /* 0xff800000d50c0808 */ /* 0x000fe40005800000 */
[----:B------:R-:W-:Y:S03]  /*3e60*/  PLOP3.LUT P0, PT, PT, PT, UP0, 0x80, 0x0 ;  /* 0x000000000000781c */ /* 0x000fe60003f0f008 */
[----:B------:R-:W-:Y:S01]  /*3e70*/  MUFU.EX2 R236, R13 ;  /* 0x0000000d00ec7308 */ /* 0x000fe20000000800 */
[--C-:B------:R-:W-:Y:S01]  /*3e80*/  FFMA.FTZ R12, R12, c[0x0][0x23c], -R9.reuse ;  /* 0x00008f000c0c7a23 */ /* 0x100fe20000010809 */
[----:B------:R-:W-:Y:S08]  /*3e90*/  PLOP3.LUT P3, PT, PT, PT, UP0, 0x80, 0x0 ;  /* 0x000000000000781c */ /* 0x000ff00003f6f008 */
[----:B------:R2:W-:Y:S01]  /*3ea0*/  MUFU.EX2 R235, R12 ;  /* 0x0000000c00eb7308 */ /* 0x0005e20000000800 */
[-C--:B-1----:R-:W-:Y:S09]  /*3eb0*/  HMMA.16816.F32.BF16 R36, R104, R4.reuse, R36 ;  /* 0x000000046824723c */ /* 0x082ff20000041824 */
[----:B------:R-:W1:Y:S01]  /*3ec0*/  MUFU.TANH R192, R34 ;  /* 0x0000002200c07308 */ /* 0x000e620000002400 */
[C---:B------:R-:W-:Y:S07]  /*3ed0*/  HMMA.16816.F32.BF16 R40, R112.reuse, R4, R40 ;  /* 0x000000047028723c */ /* 0x040fee0000041828 */
[----:B------:R-:W-:Y:S01]  /*3ee0*/  MOV R4, R210 ;  /* 0x000000d200047202 */ /* 0x000fe20000000f00 */
[-C--:B------:R-:W-:Y:S01]  /*3ef0*/  HMMA.16816.F32.BF16 R44, R112, R6.reuse, R44 ;  /* 0x00000006702c723c */ /* 0x080fe2000004182c */
[C---:B--2---:R-:W-:Y:S02]  /*3f00*/  @P1 IADD3 R12, R11.reuse, 0x10, RZ ;  /* 0x000000100b0c1810 */ /* 0x044fe40007ffe0ff */
[----:B------:R-:W-:Y:S02]  /*3f10*/  PLOP3.LUT P1, PT, PT, PT, UP0, 0x80, 0x0 ;  /* 0x000000000000781c */ /* 0x000fe40003f2f008 */
[----:B------:R-:W-:Y:S03]  /*3f20*/  @P2 ISETP.GE.AND P2, PT, R12, UR4, PT ;  /* 0x000000040c002c0c */ /* 0x000fe6000bf46270 */
[C---:B------:R-:W-:Y:S01]  /*3f30*/  HMMA.16816.F32.BF16 R48, R104.reuse, R6, R48 ;  /* 0x000000066830723c */ /* 0x040fe20000041830 */
[----:B------:R-:W-:Y:S03]  /*3f40*/  @P0 IADD3 R12, R11, 0x11, RZ ;  /* 0x000000110b0c0810 */ /* 0x000fe60007ffe0ff */
[----:B------:R-:W-:Y:S01]  /*3f50*/  FMUL.FTZ R36, R36, c[0x0][0x2ec] ;  /* 0x0000bb0024247a20 */ /* 0x000fe20000410000 */
[----:B------:R-:W-:Y:S01]  /*3f60*/  PLOP3.LUT P0, PT, PT, PT, UP0, 0x80, 0x0 ;  /* 0x000000000000781c */ /* 0x000fe20003f0f008 */
[----:B------:R-:W-:Y:S01]  /*3f70*/  FMUL.FTZ R37, R37, c[0x0][0x2ec] ;  /* 0x0000bb0025257a20 */ /* 0x000fe20000410000 */
[----:B------:R-:W-:Y:S01]  /*3f80*/  @P3 ISETP.GE.AND P3, PT, R12, UR4, PT ;  /* 0x000000040c003c0c */ /* 0x000fe2000bf66270 */
[----:B------:R-:W2:Y:S01]  /*3f90*/  MUFU.TANH R134, R36 ;  /* 0x0000002400867308 */ /* 0x000ea20000002400 */
[----:B------:R-:W-:Y:S03]  /*3fa0*/  FMUL.FTZ R38, R38, c[0x0][0x2ec] ;  /* 0x0000bb0026267a20 */ /* 0x000fe60000410000 */
[----:B------:R-:W-:Y:S01]  /*3fb0*/  FMUL.FTZ R39, R39, c[0x0][0x2ec] ;  /* 0x0000bb0027277a20 */ /* 0x000fe20000410000 */
[----:B------:R-:W-:Y:S01]  /*3fc0*/  MOV R12, R139 ;  /* 0x0000008b000c7202 */ /* 0x000fe20000000f00 */
[----:B------:R-:W-:Y:S01]  /*3fd0*/  FMUL.FTZ R40, R40, c[0x0][0x2ec] ;  /* 0x0000bb0028287a20 */ /* 0x000fe20000410000 */
[----:B------:R-:W-:Y:S01]  /*3fe0*/  @P1 FSEL R12, R139, -INF , !P2 ;  /* 0xff8000008b0c1808 */ /* 0x000fe20005000000 */
[----:B------:R-:W-:Y:S01]  /*3ff0*/  FMUL.FTZ R41, R41, c[0x0][0x2ec] ;  /* 0x0000bb0029297a20 */ /* 0x000fe20000410000 */
[----:B------:R-:W-:Y:S01]  /*4000*/  PLOP3.LUT P1, PT, PT, PT, UP0, 0x80, 0x0 ;  /* 0x000000000000781c */ /* 0x000fe20003f2f008 */
[----:B------:R-:W4:Y:S01]  /*4010*/  MUFU.TANH R133, R37 ;  /* 0x0000002500857308 */ /* 0x000f220000002400 */
[----:B------:R-:W-:Y:S02]  /*4020*/  FMUL.FTZ R42, R42, c[0x0][0x2ec] ;  /* 0x0000bb002a2a7a20 */ /* 0x000fe40000410000 */
[--C-:B------:R-:W-:Y:S01]  /*4030*/  FFMA.FTZ R13, R12, c[0x0][0x23c], -R10.reuse ;  /* 0x00008f000c0d7a23 */ /* 0x100fe2000001080a */
[----:B------:R-:W-:Y:S01]  /*4040*/  MOV R12, R138 ;  /* 0x0000008a000c7202 */ /* 0x000fe20000000f00 */
[----:B------:R-:W-:Y:S01]  /*4050*/  FMUL.FTZ R43, R43, c[0x0][0x2ec] ;  /* 0x0000bb002b2b7a20 */ /* 0x000fe20000410000 */
[----:B------:R-:W-:Y:S01]  /*4060*/  @P0 FSEL R12, R138, -INF , !P3 ;  /* 0xff8000008a0c0808 */ /* 0x000fe20005800000 */
[----:B------:R-:W-:Y:S01]  /*4070*/  FMUL.FTZ R44, R44, c[0x0][0x2ec] ;  /* 0x0000bb002c2c7a20 */ /* 0x000fe20000410000 */
[----:B------:R-:W-:Y:S01]  /*4080*/  PLOP3.LUT P0, PT, PT, PT, UP0, 0x80, 0x0 ;  /* 0x000000000000781c */ /* 0x000fe20003f0f008 */
[----:B------:R-:W-:Y:S01]  /*4090*/  FMUL.FTZ R48, R48, c[0x0][0x2ec] ;  /* 0x0000bb0030307a20 */ /* 0x000fe20000410000 */
[----:B------:R-:W-:Y:S01]  /*40a0*/  MUFU.EX2 R194, R13 ;  /* 0x0000000d00c27308 */ /* 0x000fe20000000800 */
[----:B------:R-:W-:Y:S01]  /*40b0*/  FFMA.FTZ R5, R12, c[0x0][0x23c], -R10 ;  /* 0x00008f000c057a23 */ /* 0x000fe2000001080a */
[----:B------:R-:W-:Y:S01]  /*40c0*/  @P1 FSEL R4, R210, -INF , !P2 ;  /* 0xff800000d2041808 */ /* 0x000fe20005000000 */
[----:B------:R-:W-:Y:S01]  /*40d0*/  FMUL.FTZ R45, R45, c[0x0][0x2ec] ;  /* 0x0000bb002d2d7a20 */ /* 0x000fe20000410000 */
[----:B------:R-:W-:Y:S01]  /*40e0*/  PLOP3.LUT P1, PT, PT, PT, UP0, 0x80, 0x0 ;  /* 0x000000000000781c */ /* 0x000fe20003f2f008 */
[----:B------:R-:W-:Y:S01]  /*40f0*/  FMUL.FTZ R46, R46, c[0x0][0x2ec] ;  /* 0x0000bb002e2e7a20 */ /* 0x000fe20000410000 */
[----:B---3--:R-:W-:Y:S01]  /*4100*/  MOV R12, R173 ;  /* 0x000000ad000c7202 */ /* 0x008fe20000000f00 */
[----:B------:R-:W-:Y:S02]  /*4110*/  FMUL.FTZ R47, R47, c[0x0][0x2ec] ;  /* 0x0000bb002f2f7a20 */ /* 0x000fe40000410000 */
[----:B------:R-:W-:Y:S01]  /*4120*/  FMUL.FTZ R49, R49, c[0x0][0x2ec] ;  /* 0x0000bb0031317a20 */ /* 0x000fe20000410000 */
[----:B------:R3:W-:Y:S01]  /*4130*/  MUFU.EX2 R193, R5 ;  /* 0x0000000500c17308 */ /* 0x0007e20000000800 */
[----:B------:R-:W-:Y:S02]  /*4140*/  FMUL.FTZ R50, R50, c[0x0][0x2ec] ;  /* 0x0000bb0032327a20 */ /* 0x000fe40000410000 */
[----:B------:R-:W-:Y:S07]  /*4150*/  FMUL.FTZ R51, R51, c[0x0][0x2ec] ;  /* 0x0000bb0033337a20 */ /* 0x000fee0000410000 */
[----:B------:R-:W-:Y:S10]  /*4160*/  MUFU.TANH R166, R48 ;  /* 0x0000003000a67308 */ /* 0x000ff40000002400 */
[----:B------:R-:W-:Y:S01]  /*4170*/  MUFU.TANH R165, R49 ;  /* 0x0000003100a57308 */ /* 0x000fe20000002400 */
[--C-:B---3--:R-:W-:Y:S01]  /*4180*/  FFMA.FTZ R5, R4, c[0x0][0x23c], -R9.reuse ;  /* 0x00008f0004057a23 */ /* 0x108fe20000010809 */
[----:B------:R-:W-:Y:S02]  /*4190*/  MOV R4, R209 ;  /* 0x000000d100047202 */ /* 0x000fe40000000f00 */
[----:B------:R-:W-:Y:S02]  /*41a0*/  @P0 FSEL R4, R209, -INF , !P3 ;  /* 0xff800000d1040808 */ /* 0x000fe40005800000 */
[----:B------:R-:W-:Y:S04]  /*41b0*/  PLOP3.LUT P0, PT, PT, PT, UP0, 0x80, 0x0 ;  /* 0x000000000000781c */ /* 0x000fe80003f0f008 */
[----:B------:R-:W-:Y:S01]  /*41c0*/  MUFU.TANH R176, R50 ;  /* 0x0000003200b07308 */ /* 0x000fe20000002400 */
[--C-:B------:R-:W-:Y:S09]  /*41d0*/  FFMA.FTZ R4, R4, c[0x0][0x23c], -R9.reuse ;  /* 0x00008f0004047a23 */ /* 0x100ff20000010809 */
[----:B------:R3:W-:Y:S10]  /*41e0*/  MUFU.EX2 R228, R4 ;  /* 0x0000000400e47308 */ /* 0x0007f40000000800 */
[----:B------:R1:W-:Y:S10]  /*41f0*/  MUFU.EX2 R229, R5 ;  /* 0x0000000500e57308 */ /* 0x0003f40000000800 */
[----:B------:R-:W2:Y:S01]  /*4200*/  MUFU.TANH R190, R38 ;  /* 0x0000002600be7308 */ /* 0x000ea20000002400 */
[----:B---3--:R-:W-:Y:S02]  /*4210*/  MOV R4, R231 ;  /* 0x000000e700047202 */ /* 0x008fe40000000f00 */
[----:B------:R-:W-:Y:S02]  /*4220*/  @P1 FSEL R4, R231, -INF , !P2 ;  /* 0xff800000e7041808 */ /* 0x000fe40005000000 */
[----:B------:R-:W-:Y:S05]  /*4230*/  PLOP3.LUT P1, PT, PT, PT, UP0, 0x80, 0x0 ;  /* 0x000000000000781c */ /* 0x000fea0003f2f008 */
[----:B------:R-:W-:Y:S01]  /*4240*/  MUFU.TANH R175, R51 ;  /* 0x0000003300af7308 */ /* 0x000fe20000002400 */
[--C-:B-1----:R-:W-:Y:S01]  /*4250*/  FFMA.FTZ R5, R4, c[0x0][0x23c], -R8.reuse ;  /* 0x00008f0004057a23 */ /* 0x102fe20000010808 */
[----:B------:R-:W-:Y:S02]  /*4260*/  MOV R4, R230 ;  /* 0x000000e600047202 */ /* 0x000fe40000000f00 */
[----:B------:R-:W-:Y:S02]  /*4270*/  @P0 FSEL R4, R230, -INF , !P3 ;  /* 0xff800000e6040808 */ /* 0x000fe40005800000 */
[----:B------:R-:W-:Y:S04]  /*4280*/  PLOP3.LUT P0, PT, PT, PT, UP0, 0x80, 0x0 ;  /* 0x000000000000781c */ /* 0x000fe80003f0f008 */
[----:B------:R1:W-:Y:S01]  /*4290*/  MUFU.EX2 R84, R5 ;  /* 0x0000000500547308 */ /* 0x0003e20000000800 */
[----:B------:R-:W-:Y:S09]  /*42a0*/  FFMA.FTZ R4, R4, c[0x0][0x23c], -R8 ;  /* 0x00008f0004047a23 */ /* 0x000ff20000010808 */
[----:B------:R3:W-:Y:S10]  /*42b0*/  MUFU.EX2 R83, R4 ;  /* 0x0000000400537308 */ /* 0x0007f40000000800 */
[----:B------:R-:W2:Y:S01]  /*42c0*/  MUFU.TANH R187, R39 ;  /* 0x0000002700bb7308 */ /* 0x000ea20000002400 */
[----:B-1----:R-:W-:Y:S02]  /*42d0*/  MOV R5, R69 ;  /* 0x0000004500057202 */ /* 0x002fe40000000f00 */
[----:B------:R-:W-:Y:S02]  /*42e0*/  @P1 FSEL R5, R69, -INF , !P2 ;  /* 0xff80000045051808 */ /* 0x000fe40005000000 */
[----:B------:R-:W-:Y:S02]  /*42f0*/  PLOP3.LUT P1, PT, PT, PT, UP0, 0x80, 0x0 ;  /* 0x000000000000781c */ /* 0x000fe40003f2f008 */
[----:B------:R-:W-:Y:S01]  /*4300*/  PLOP3.LUT P2, PT, PT, PT, UP0, 0x80, 0x0 ;  /* 0x000000000000781c */ /* 0x000fe20003f4f008 */
[--C-:B------:R-:W-:Y:S02]  /*4310*/  FFMA.FTZ R5, R5, c[0x0][0x23c], -R0.reuse ;  /* 0x00008f0005057a23 */ /* 0x100fe40000010800 */
[----:B------:R-:W-:Y:S01]  /*4320*/  MUFU.TANH R208, R40 ;  /* 0x0000002800d07308 */ /* 0x000fe20000002400 */
[----:B---3--:R-:W-:Y:S02]  /*4330*/  MOV R4, R68 ;  /* 0x0000004400047202 */ /* 0x008fe40000000f00 */
        /* <DEDUP_REMOVED lines=35> */
[----:B------:R-:W-:Y:S03]  /*4570*/  MOV R12, R136 ;  /* 0x00000088000c7202 */ /* 0x000fe60000000f00 */
[----:B------:R3:W-:Y:S01]  /*4580*/  MUFU.EX2 R182, R13 ;  /* 0x0000000d00b67308 */ /* 0x0007e20000000800 */
        /* <DEDUP_REMOVED lines=8> */
[----:B------:R-:W-:Y:S02]  /*4610*/  PLOP3.LUT P0, PT, PT, PT, UP0, 0x80, 0x0 ;  /* 0x000000000000781c */ /* 0x000fe40003f0f008 */
[----:B---3--:R-:W-:Y:S01]  /*4620*/  MOV R13, R192 ;  /* 0x000000c0000d7202 */ /* 0x008fe20000000f00 */
[--C-:B------:R-:W-:Y:S01]  /*4630*/  FFMA.FTZ R12, R12, c[0x0][0x23c], -R10.reuse ;  /* 0x00008f000c0c7a23 */ /* 0x100fe2000001080a */
[----:B------:R-:W-:Y:S02]  /*4640*/  @P1 FSEL R13, R192, -INF , !P2 ;  /* 0xff800000c00d1808 */ /* 0x000fe40005000000 */
[----:B------:R-:W-:Y:S01]  /*4650*/  PLOP3.LUT P1, PT, PT, PT, UP0, 0x80, 0x0 ;  /* 0x000000000000781c */ /* 0x000fe20003f2f008 */
[----:B------:R3:W-:Y:S01]  /*4660*/  MUFU.EX2 R178, R12 ;  /* 0x0000000c00b27308 */ /* 0x0007e20000000800 */
[----:B------:R-:W-:Y:S01]  /*4670*/  PLOP3.LUT P2, PT, PT, PT, UP0, 0x80, 0x0 ;  /* 0x000000000000781c */ /* 0x000fe20003f4f008 */
[--C-:B------:R-:W-:Y:S08]  /*4680*/  FFMA.FTZ R13, R13, c[0x0][0x23c], -R9.reuse ;  /* 0x00008f000d0d7a23 */ /* 0x100ff00000010809 */
[----:B------:R-:W-:Y:S01]  /*4690*/  MUFU.EX2 R206, R13 ;  /* 0x0000000d00ce7308 */ /* 0x000fe20000000800 */
[----:B-1----:R-:W1:Y:S01]  /*46a0*/  LDSM.16.M88.4 R4, [R116+0x6c00] ;  /* 0x006c00007404783b */ /* 0x002e620000000200 */
[----:B---3--:R-:W-:Y:S02]  /*46b0*/  MOV R12, R191 ;  /* 0x000000bf000c7202 */ /* 0x008fe40000000f00 */
[----:B------:R-:W-:Y:S02]  /*46c0*/  @P0 FSEL R12, R191, -INF , !P3 ;  /* 0xff800000bf0c0808 */ /* 0x000fe40005800000 */
[----:B------:R-:W-:Y:S02]  /*46d0*/  PLOP3.LUT P0, PT, PT, PT, UP0, 0x80, 0x0 ;  /* 0x000000000000781c */ /* 0x000fe40003f0f008 */
[----:B------:R-:W-:Y:S01]  /*46e0*/  PLOP3.LUT P3, PT, PT, PT, UP0, 0x80, 0x0 ;  /* 0x000000000000781c */ /* 0x000fe20003f6f008 */
[--C-:B------:R-:W-:Y:S04]  /*46f0*/  FFMA.FTZ R12, R12, c[0x0][0x23c], -R9.reuse ;  /* 0x00008f000c0c7a23 */ /* 0x100fe80000010809 */
[----:B------:R3:W-:Y:S01]  /*4700*/  MUFU.EX2 R205, R12 ;  /* 0x0000000c00cd7308 */ /* 0x0007e20000000800 */
[-C--:B-1----:R-:W-:Y:S01]  /*4710*/  HMMA.16816.F32.BF16 R52, R104, R4.reuse, R52 ;  /* 0x000000046834723c */ /* 0x082fe20000041834 */
[C---:B---3--:R-:W-:Y:S02]  /*4720*/  @P1 IADD3 R12, R11.reuse, 0x20, RZ ;  /* 0x000000200b0c1810 */ /* 0x048fe40007ffe0ff */
[----:B------:R-:W-:Y:S05]  /*4730*/  PLOP3.LUT P1, PT, PT, PT, UP0, 0x80, 0x0 ;  /* 0x000000000000781c */ /* 0x000fea0003f2f008 */
[C---:B------:R-:W-:Y:S01]  /*4740*/  HMMA.16816.F32.BF16 R56, R112.reuse, R4, R56 ;  /* 0x000000047038723c */ /* 0x040fe20000041838 */
[----:B------:R-:W-:Y:S03]  /*4750*/  @P2 ISETP.GE.AND P2, PT, R12, UR4, PT ;  /* 0x000000040c002c0c */ /* 0x000fe6000bf46270 */
[----:B------:R-:W-:Y:S02]  /*4760*/  @P0 IADD3 R12, R11, 0x21, RZ ;  /* 0x000000210b0c0810 */ /* 0x000fe40007ffe0ff */
[----:B------:R-:W-:Y:S02]  /*4770*/  PLOP3.LUT P0, PT, PT, PT, UP0, 0x80, 0x0 ;  /* 0x000000000000781c */ /* 0x000fe40003f0f008 */
[----:B------:R-:W-:Y:S01]  /*4780*/  @P3 ISETP.GE.AND P3, PT, R12, UR4, PT ;  /* 0x000000040c003c0c */ /* 0x000fe2000bf66270 */
[-C--:B------:R-:W-:Y:S01]  /*4790*/  HMMA.16816.F32.BF16 R60, R112, R6.reuse, R60 ;  /* 0x00000006703c723c */ /* 0x080fe2000004183c */
[----:B------:R-:W3:Y:S02]  /*47a0*/  LDL R114, [R1+0x4] ;  /* 0x0000040001727983 */ /* 0x000ee40000100800 */
[----:B--2---:R-:W-:Y:S02]  /*47b0*/  MOV R12, R134 ;  /* 0x00000086000c7202 */ /* 0x004fe40000000f00 */
[----:B------:R-:W-:Y:S01]  /*47c0*/  @P1 FSEL R12, R134, -INF , !P2 ;  /* 0xff800000860c1808 */ /* 0x000fe20005000000 */
[----:B------:R-:W2:Y:S01]  /*47d0*/  LDL R112, [R1+0x8] ;  /* 0x0000080001707983 */ /* 0x000ea20000100800 */
[----:B------:R-:W-:Y:S01]  /*47e0*/  FMUL.FTZ R52, R52, c[0x0][0x2ec] ;  /* 0x0000bb0034347a20 */ /* 0x000fe20000410000 */
[----:B------:R-:W-:Y:S01]  /*47f0*/  HMMA.16816.F32.BF16 R64, R104, R6, R64 ;  /* 0x000000066840723c */ /* 0x000fe20000041840 */
[----:B------:R-:W-:Y:S01]  /*4800*/  FMUL.FTZ R53, R53, c[0x0][0x2ec] ;  /* 0x0000bb0035357a20 */ /* 0x000fe20000410000 */
[----:B------:R-:W-:Y:S01]  /*4810*/  PLOP3.LUT P1, PT, PT, PT, UP0, 0x80, 0x0 ;  /* 0x000000000000781c */ /* 0x000fe20003f2f008 */
[----:B------:R-:W-:Y:S01]  /*4820*/  MUFU.TANH R161, R52 ;  /* 0x0000003400a17308 */ /* 0x000fe20000002400 */
[--C-:B------:R-:W-:Y:S01]  /*4830*/  FFMA.FTZ R13, R12, c[0x0][0x23c], -R10.reuse ;  /* 0x00008f000c0d7a23 */ /* 0x100fe2000001080a */
[----:B----4-:R-:W-:Y:S01]  /*4840*/  MOV R12, R133 ;  /* 0x00000085000c7202 */ /* 0x010fe20000000f00 */
[----:B------:R-:W-:Y:S01]  /*4850*/  FMUL.FTZ R54, R54, c[0x0][0x2ec] ;  /* 0x0000bb0036367a20 */ /* 0x000fe20000410000 */
[----:B------:R-:W-:Y:S01]  /*4860*/  @P0 FSEL R12, R133, -INF , !P3 ;  /* 0xff800000850c0808 */ /* 0x000fe20005800000 */
[----:B------:R-:W-:Y:S01]  /*4870*/  FMUL.FTZ R55, R55, c[0x0][0x2ec] ;  /* 0x0000bb0037377a20 */ /* 0x000fe20000410000 */
[----:B------:R-:W-:Y:S02]  /*4880*/  MOV R113, R2 ;  /* 0x0000000200717202 */ /* 0x000fe40000000f00 */
[----:B------:R-:W-:Y:S01]  /*4890*/  PLOP3.LUT P0, PT, PT, PT, UP0, 0x80, 0x0 ;  /* 0x000000000000781c */ /* 0x000fe20003f0f008 */
[----:B------:R-:W-:Y:S01]  /*48a0*/  FFMA.FTZ R5, R12, c[0x0][0x23c], -R10 ;  /* 0x00008f000c057a23 */ /* 0x000fe2000001080a */
[----:B------:R-:W-:Y:S01]  /*48b0*/  MOV R4, R190 ;  /* 0x000000be00047202 */ /* 0x000fe20000000f00 */
[----:B------:R-:W-:Y:S01]  /*48c0*/  FMUL.FTZ R56, R56, c[0x0][0x2ec] ;  /* 0x0000bb0038387a20 */ /* 0x000fe20000410000 */
[----:B------:R-:W-:Y:S01]  /*48d0*/  @P1 FSEL R4, R190, -INF , !P2 ;  /* 0xff800000be041808 */ /* 0x000fe20005000000 */
[----:B------:R-:W-:Y:S01]  /*48e0*/  FMUL.FTZ R57, R57, c[0x0][0x2ec] ;  /* 0x0000bb0039397a20 */ /* 0x000fe20000410000 */
[----:B------:R1:W-:Y:S01]  /*48f0*/  MUFU.EX2 R135, R5 ;  /* 0x0000000500877308 */ /* 0x0003e20000000800 */
[----:B------:R-:W-:Y:S01]  /*4900*/  FMUL.FTZ R58, R58, c[0x0][0x2ec] ;  /* 0x0000bb003a3a7a20 */ /* 0x000fe20000410000 */
[----:B------:R-:W-:Y:S01]  /*4910*/  @P4 IADD3 R6, R11, 0x30, RZ ;  /* 0x000000300b064810 */ /* 0x000fe20007ffe0ff */
[----:B------:R-:W-:Y:S01]  /*4920*/  FMUL.FTZ R59, R59, c[0x0][0x2ec] ;  /* 0x0000bb003b3b7a20 */ /* 0x000fe20000410000 */
[----:B------:R-:W-:Y:S01]  /*4930*/  PLOP3.LUT P4, PT, PT, PT, UP0, 0x80, 0x0 ;  /* 0x000000000000781c */ /* 0x000fe20003f8f008 */
[----:B------:R-:W-:Y:S01]  /*4940*/  FMUL.FTZ R60, R60, c[0x0][0x2ec] ;  /* 0x0000bb003c3c7a20 */ /* 0x000fe20000410000 */
[----:B------:R-:W-:Y:S01]  /*4950*/  @P5 ISETP.GE.AND P5, PT, R6, UR4, PT ;  /* 0x0000000406005c0c */ /* 0x000fe2000bfa6270 */
[----:B------:R-:W-:Y:S01]  /*4960*/  FMUL.FTZ R61, R61, c[0x0][0x2ec] ;  /* 0x0000bb003d3d7a20 */ /* 0x000fe20000410000 */
[----:B------:R-:W-:Y:S01]  /*4970*/  PLOP3.LUT P1, PT, PT, PT, UP0, 0x80, 0x0 ;  /* 0x000000000000781c */ /* 0x000fe20003f2f008 */
[----:B------:R-:W-:Y:S01]  /*4980*/  FMUL.FTZ R62, R62, c[0x0][0x2ec] ;  /* 0x0000bb003e3e7a20 */ /* 0x000fe20000410000 */
[----:B------:R-:W-:Y:S01]  /*4990*/  MUFU.TANH R185, R60 ;  /* 0x0000003c00b97308 */ /* 0x000fe20000002400 */
[----:B------:R-:W-:Y:S02]  /*49a0*/  FMUL.FTZ R64, R64, c[0x0][0x2ec] ;  /* 0x0000bb0040407a20 */ /* 0x000fe40000410000 */
[----:B------:R-:W-:Y:S02]  /*49b0*/  FMUL.FTZ R65, R65, c[0x0][0x2ec] ;  /* 0x0000bb0041417a20 */ /* 0x000fe40000410000 */
[----:B------:R-:W-:Y:S02]  /*49c0*/  FMUL.FTZ R66, R66, c[0x0][0x2ec] ;  /* 0x0000bb0042427a20 */ /* 0x000fe40000410000 */
[----:B------:R-:W-:Y:S02]  /*49d0*/  FMUL.FTZ R67, R67, c[0x0][0x2ec] ;  /* 0x0000bb0043437a20 */ /* 0x000fe40000410000 */
[----:B------:R-:W-:Y:S01]  /*49e0*/  FMUL.FTZ R63, R63, c[0x0][0x2ec] ;  /* 0x0000bb003f3f7a20 */ /* 0x000fe20000410000 */
[----:B------:R-:W-:Y:S01]  /*49f0*/  MUFU.TANH R183, R61 ;  /* 0x0000003d00b77308 */ /* 0x000fe20000002400 */
[--C-:B-1----:R-:W-:Y:S01]  /*4a00*/  FFMA.FTZ R5, R4, c[0x0][0x23c], -R9.reuse ;  /* 0x00008f0004057a23 */ /* 0x102fe20000010809 */
[----:B------:R-:W-:Y:S02]  /*4a10*/  MOV R4, R187 ;  /* 0x000000bb00047202 */ /* 0x000fe40000000f00 */
[----:B------:R-:W-:Y:S02]  /*4a20*/  @P0 FSEL R4, R187, -INF , !P3 ;  /* 0xff800000bb040808 */ /* 0x000fe40005800000 */
[----:B------:R-:W-:Y:S04]  /*4a30*/  PLOP3.LUT P0, PT, PT, PT, UP0, 0x80, 0x0 ;  /* 0x000000000000781c */ /* 0x000fe80003f0f008 */
[----:B------:R-:W1:Y:S01]  /*4a40*/  MUFU.TANH R200, R62 ;  /* 0x0000003e00c87308 */ /* 0x000e620000002400 */
[--C-:B------:R-:W-:Y:S09]  /*4a50*/  FFMA.FTZ R4, R4, c[0x0][0x23c], -R9.reuse ;  /* 0x00008f0004047a23 */ /* 0x100ff20000010809 */
[----:B------:R4:W-:Y:S10]  /*4a60*/  MUFU.EX2 R195, R4 ;  /* 0x0000000400c37308 */ /* 0x0009f40000000800 */
[----:B------:R4:W-:Y:S01]  /*4a70*/  MUFU.EX2 R196, R5 ;  /* 0x0000000500c47308 */ /* 0x0009e20000000800 */
[----:B-1----:R-:W-:Y:S09]  /*4a80*/  MOV R7, R200 ;  /* 0x000000c800077202 */ /* 0x002ff20000000f00 */
[----:B------:R-:W1:Y:S01]  /*4a90*/  MUFU.TANH R155, R53 ;  /* 0x00000035009b7308 */ /* 0x000e620000002400 */
[----:B----4-:R-:W-:Y:S02]  /*4aa0*/  MOV R4, R208 ;  /* 0x000000d000047202 */ /* 0x010fe40000000f00 */
[----:B------:R-:W-:Y:S02]  /*4ab0*/  @P1 FSEL R4, R208, -INF , !P2 ;  /* 0xff800000d0041808 */ /* 0x000fe40005000000 */
[----:B------:R-:W-:Y:S05]  /*4ac0*/  PLOP3.LUT P1, PT, PT, PT, UP0, 0x80, 0x0 ;  /* 0x000000000000781c */ /* 0x000fea0003f2f008 */
[----:B------:R-:W-:Y:S01]  /*4ad0*/  MUFU.TANH R152, R64 ;  /* 0x0000004000987308 */ /* 0x000fe20000002400 */
[--C-:B------:R-:W-:Y:S01]  /*4ae0*/  FFMA.FTZ R5, R4, c[0x0][0x23c], -R8.reuse ;  /* 0x00008f0004057a23 */ /* 0x100fe20000010808 */
[----:B------:R-:W-:Y:S02]  /*4af0*/  MOV R4, R207 ;  /* 0x000000cf00047202 */ /* 0x000fe40000000f00 */
[----:B------:R-:W-:Y:S02]  /*4b00*/  @P0 FSEL R4, R207, -INF , !P3 ;  /* 0xff800000cf040808 */ /* 0x000fe40005800000 */
[----:B------:R-:W-:Y:S04]  /*4b10*/  PLOP3.LUT P0, PT, PT, PT, UP0, 0x80, 0x0 ;  /* 0x000000000000781c */ /* 0x000fe80003f0f008 */
[----:B------:R4:W-:Y:S10]  /*4b20*/  MUFU.EX2 R234, R5 ;  /* 0x0000000500ea7308 */ /* 0x0009f40000000800 */
[----:B------:R-:W-:Y:S10]  /*4b30*/  MUFU.TANH R151, R65 ;  /* 0x0000004100977308 */ /* 0x000ff40000002400 */
[----:B------:R-:W-:Y:S01]  /*4b40*/  MUFU.TANH R164, R66 ;  /* 0x0000004200a47308 */ /* 0x000fe20000002400 */
[----:B----4-:R-:W-:Y:S01]  /*4b50*/  FFMA.FTZ R5, R4, c[0x0][0x23c], -R8 ;  /* 0x00008f0004057a23 */ /* 0x010fe20000010808 */
        /* <DEDUP_REMOVED lines=8> */
[----:B------:R-:W-:Y:S01]  /*4be0*/  MUFU.TANH R199, R63 ;  /* 0x0000003f00c77308 */ /* 0x000fe20000002400 */
[--C-:B----4-:R-:W-:Y:S01]  /*4bf0*/  FFMA.FTZ R5, R4, c[0x0][0x23c], -R0.reuse ;  /* 0x00008f0004057a23 */ /* 0x110fe20000010800 */
[----:B------:R-:W-:Y:S02]  /*4c00*/  MOV R4, R232 ;  /* 0x000000e800047202 */ /* 0x000fe40000000f00 */
[----:B------:R-:W-:Y:S02]  /*4c10*/  @P0 FSEL R4, R232, -INF , !P3 ;  /* 0xff800000e8040808 */ /* 0x000fe40005800000 */
[----:B------:R-:W-:Y:S04]  /*4c20*/  PLOP3.LUT P3, PT, PT, PT, UP0, 0x80, 0x0 ;  /* 0x000000000000781c */ /* 0x000fe80003f6f008 */
[----:B------:R-:W-:Y:S01]  /*4c30*/  MUFU.EX2 R3, R5 ;  /* 0x0000000500037308 */ /* 0x000fe20000000800 */
[----:B------:R-:W-:Y:S01]  /*4c40*/  PLOP3.LUT P0, PT, PT, PT, UP0, 0x80, 0x0 ;  /* 0x000000000000781c */ /* 0x000fe20003f0f008 */
[----:B------:R-:W-:Y:S08]  /*4c50*/  FFMA.FTZ R4, R4, c[0x0][0x23c], -R0 ;  /* 0x00008f0004047a23 */ /* 0x000ff00000010800 */
[----:B------:R4:W-:Y:S10]  /*4c60*/  MUFU.EX2 R2, R4 ;  /* 0x0000000400027308 */ /* 0x0009f40000000800 */
[----:B------:R-:W1:Y:S10]  /*4c70*/  MUFU.TANH R172, R54 ;  /* 0x0000003600ac7308 */ /* 0x000e740000002400 */
[----:B------:R-:W1:Y:S01]  /*4c80*/  MUFU.TANH R171, R55 ;  /* 0x0000003700ab7308 */ /* 0x000e620000002400 */
[C---:B----4-:R-:W-:Y:S02]  /*4c90*/  @P1 IADD3 R4, R11.reuse, 0x28, RZ ;  /* 0x000000280b041810 */ /* 0x050fe40007ffe0ff */
[----:B------:R-:W-:Y:S02]  /*4ca0*/  PLOP3.LUT P1, PT, PT, PT, UP0, 0x80, 0x0 ;  /* 0x000000000000781c */ /* 0x000fe40003f2f008 */
[----:B------:R-:W-:Y:S02]  /*4cb0*/  @P6 ISETP.GE.AND P6, PT, R4, UR4, PT ;  /* 0x0000000404006c0c */ /* 0x000fe4000bfc6270 */
[----:B------:R-:W-:Y:S03]  /*4cc0*/  @P0 IADD3 R4, R11, 0x29, RZ ;  /* 0x000000290b040810 */ /* 0x000fe60007ffe0ff */
[----:B------:R-:W4:Y:S01]  /*4cd0*/  MUFU.TANH R188, R56 ;  /* 0x0000003800bc7308 */ /* 0x000f220000002400 */
        /* <DEDUP_REMOVED lines=17> */
[----:B------:R1:W-:Y:S10]  /*4df0*/  MUFU.EX2 R218, R5 ;  /* 0x0000000500da7308 */ /* 0x0003f40000000800 */
[----:B------:R-:W-:Y:S01]  /*4e00*/  MUFU.EX2 R174, R13 ;  /* 0x0000000d00ae7308 */ /* 0x000fe20000000800 */
[--C-:B-1----:R-:W-:Y:S01]  /*4e10*/  FFMA.FTZ R5, R4, c[0x0][0x23c], -R0.reuse ;  /* 0x00008f0004057a23 */ /* 0x102fe20000010800 */
[----:B------:R-:W-:Y:S02]  /*4e20*/  MOV R4, R224 ;  /* 0x000000e000047202 */ /* 0x000fe40000000f00 */
[----:B------:R-:W-:Y:S06]  /*4e30*/  @P0 FSEL R4, R224, -INF , !P3 ;  /* 0xff800000e0040808 */ /* 0x000fec0005800000 */
        /* <DEDUP_REMOVED lines=33> */
[----:B------:R-:W-:Y:S02]  /*5050*/  MOV R4, R155 ;  /* 0x0000009b00047202 */ /* 0x000fe40000000f00 */
[----:B------:R-:W-:Y:S03]  /*5060*/  @P1 FSEL R4, R155, -INF , !P6 ;  /* 0xff8000009b041808 */ /* 0x000fe60007000000 */
[----:B------:R1:W-:Y:S01]  /*5070*/  MUFU.EX2 R132, R5 ;  /* 0x0000000500847308 */ /* 0x0003e20000000800 */
[----:B------:R-:W-:Y:S01]  /*5080*/  PLOP3.LUT P1, PT, PT, PT, UP0, 0x80, 0x0 ;  /* 0x000000000000781c */ /* 0x000fe20003f2f008 */
[----:B-1----:R-:W-:Y:S01]  /*5090*/  FFMA.FTZ R5, R4, c[0x0][0x23c], -R10 ;  /* 0x00008f0004057a23 */ /* 0x002fe2000001080a */
[----:B------:R-:W-:Y:S02]  /*50a0*/  MOV R4, R172 ;  /* 0x000000ac00047202 */ /* 0x000fe40000000f00 */
[----:B------:R-:W-:Y:S05]  /*50b0*/  @P0 FSEL R4, R172, -INF , !P5 ;  /* 0xff800000ac040808 */ /* 0x000fea0006800000 */
[----:B------:R1:W-:Y:S01]  /*50c0*/  MUFU.EX2 R131, R5 ;  /* 0x0000000500837308 */ /* 0x0003e20000000800 */
[----:B------:R-:W-:Y:S01]  /*50d0*/  PLOP3.LUT P0, PT, PT, PT, UP0, 0x80, 0x0 ;  /* 0x000000000000781c */ /* 0x000fe20003f0f008 */
[--C-:B-1----:R-:W-:Y:S01]  /*50e0*/  FFMA.FTZ R5, R4, c[0x0][0x23c], -R9.reuse ;  /* 0x00008f0004057a23 */ /* 0x102fe20000010809 */
[----:B------:R-:W-:Y:S02]  /*50f0*/  MOV R4, R171 ;  /* 0x000000ab00047202 */ /* 0x000fe40000000f00 */
[----:B------:R-:W-:Y:S05]  /*5100*/  @P1 FSEL R4, R171, -INF , !P6 ;  /* 0xff800000ab041808 */ /* 0x000fea0007000000 */
[----:B------:R1:W-:Y:S01]  /*5110*/  MUFU.EX2 R179, R5 ;  /* 0x0000000500b37308 */ /* 0x0003e20000000800 */
[----:B------:R-:W-:Y:S01]  /*5120*/  PLOP3.LUT P1, PT, PT, PT, UP0, 0x80, 0x0 ;  /* 0x000000000000781c */ /* 0x000fe20003f2f008 */
[--C-:B-1----:R-:W-:Y:S01]  /*5130*/  FFMA.FTZ R5, R4, c[0x0][0x23c], -R9.reuse ;  /* 0x00008f0004057a23 */ /* 0x102fe20000010809 */
[----:B----4-:R-:W-:Y:S02]  /*5140*/  MOV R4, R188 ;  /* 0x000000bc00047202 */ /* 0x010fe40000000f00 */
        /* <DEDUP_REMOVED lines=13> */
[----:B----4-:R-:W-:Y:S01]  /*5220*/  F2FP.BF16.PACK_AB R6, R87, R88 ;  /* 0x000000585706723e */ /* 0x010fe200000010ff */
[----:B-1----:R-:W-:Y:S01]  /*5230*/  FFMA.FTZ R5, R4, c[0x0][0x23c], -R8 ;  /* 0x00008f0004057a23 */ /* 0x002fe20000010808 */
[----:B--2---:R-:W-:Y:S02]  /*5240*/  MOV R4, R214 ;  /* 0x000000d600047202 */ /* 0x004fe40000000f00 */
        /* <DEDUP_REMOVED lines=35> */
[----:B----4-:R-:W-:Y:S01]  /*5480*/  F2FP.BF16.PACK_AB R5, R80, R81 ;  /* 0x000000515005723e */ /* 0x010fe200000010ff */
        /* <DEDUP_REMOVED lines=11> */
[----:B----4-:R-:W-:Y:S01]  /*5540*/  F2FP.BF16.PACK_AB R6, R78, R79 ;  /* 0x0000004f4e06723e */ /* 0x010fe200000010ff */
[----:B------:R4:W-:Y:S01]  /*5550*/  STS [R147+0x14000], R4 ;  /* 0x0140000493007388 */ /* 0x0009e20000000800 */
[----:B---3--:R-:W-:Y:S02]  /*5560*/  F2FP.BF16.PACK_AB R7, R83, R84 ;  /* 0x000000545307723e */ /* 0x008fe400000010ff */
[----:B------:R-:W-:Y:S01]  /*5570*/  MOV R5, R164 ;  /* 0x000000a400057202 */ /* 0x000fe20000000f00 */
[----:B------:R3:W-:Y:S01]  /*5580*/  STS [R147+0x14400], R6 ;  /* 0x0144000693007388 */ /* 0x0007e20000000800 */
[----:B------:R-:W-:Y:S02]  /*5590*/  @P0 FSEL R5, R164, -INF , !P3 ;  /* 0xff800000a4050808 */ /* 0x000fe40005800000 */
[----:B------:R-:W-:Y:S01]  /*55a0*/  PLOP3.LUT P0, PT, PT, PT, UP0, 0x80, 0x0 ;  /* 0x000000000000781c */ /* 0x000fe20003f0f008 */
[----:B------:R2:W-:Y:S02]  /*55b0*/  STS [R148+0x12400], R8 ;  /* 0x0124000894007388 */ /* 0x0005e40000000800 */
[--C-:B-1----:R-:W-:Y:S01]  /*55c0*/  FFMA.FTZ R10, R5, c[0x0][0x23c], -R9.reuse ;  /* 0x00008f00050a7a23 */ /* 0x102fe20000010809 */
[----:B------:R-:W-:Y:S02]  /*55d0*/  F2FP.BF16.PACK_AB R5, R178, R182 ;  /* 0x000000b6b205723e */ /* 0x000fe400000010ff */
[----:B----4-:R-:W-:Y:S01]  /*55e0*/  F2FP.BF16.PACK_AB R4, R193, R194 ;  /* 0x000000c2c104723e */ /* 0x010fe200000010ff */
[----:B------:R-:W-:Y:S01]  /*55f0*/  MUFU.EX2 R170, R10 ;  /* 0x0000000a00aa7308 */ /* 0x000fe20000000800 */
[----:B---3--:R-:W-:Y:S03]  /*5600*/  MOV R6, R162 ;  /* 0x000000a200067202 */ /* 0x008fe60000000f00 */
        /* <DEDUP_REMOVED lines=10> */
[----:B------:R-:W-:Y:S02]  /*56b0*/  PLOP3.LUT P1, PT, PT, PT, UP5, 0x80, 0x0 ;  /* 0x000000000000781c */ /* 0x000fe40003f2f058 */
[----:B------:R-:W-:Y:S05]  /*56c0*/  IADD3.X R115, R112, UR10, RZ, P0, !PT ;  /* 0x0000000a70737c10 */ /* 0x000fea00087fe4ff */
[----:B------:R-:W4:Y:S02]  /*56d0*/  LDG.E R112, [R114.64] ;  /* 0x0000002072707981 */ /* 0x000f24000c1e1900 */
[----:B------:R3:W3:Y:S01]  /*56e0*/  MUFU.EX2 R226, R0 ;  /* 0x0000000000e27308 */ /* 0x0006e20000000800 */
[----:B-1----:R-:W-:Y:S02]  /*56f0*/  F2FP.BF16.PACK_AB R4, R205, R206 ;  /* 0x000000cecd04723e */ /* 0x002fe400000010ff */
[----:B--2---:R-:W-:Y:S03]  /*5700*/  F2FP.BF16.PACK_AB R5, R70, R71 ;  /* 0x000000474605723e */ /* 0x004fe600000010ff */
[----:B------:R1:W-:Y:S04]  /*5710*/  STS [R146+0x12400], R4 ;  /* 0x0124000492007388 */ /* 0x0003e80000000800 */
[----:B------:R2:W-:Y:S01]  /*5720*/  STS [R148+0x14000], R7 ;  /* 0x0140000794007388 */ /* 0x0005e20000000800 */
[----:B---3--:R-:W-:Y:S02]  /*5730*/  F2FP.BF16.PACK_AB R0, R180, R181 ;  /* 0x000000b5b400723e */ /* 0x008fe400000010ff */
        /* <DEDUP_REMOVED lines=9> */
[----:B---3--:R-:W-:Y:S03]  /*57d0*/  F2FP.BF16.PACK_AB R5, R2, R3 ;  /* 0x000000030205723e */ /* 0x008fe600000010ff */
[----:B------:R2:W-:Y:S01]  /*57e0*/  STS [R143+0x12400], R0 ;  /* 0x012400008f007388 */ /* 0x0005e20000000800 */
[----:B------:R-:W-:Y:S05]  /*57f0*/  F2FP.BF16.PACK_AB R4, R160, R163 ;  /* 0x000000a3a004723e */ /* 0x000fea00000010ff */
[----:B------:R3:W-:Y:S04]  /*5800*/  STS [R143+0x12000], R4 ;  /* 0x012000048f007388 */ /* 0x0007e80000000800 */
[----:B------:R3:W-:Y:S04]  /*5810*/  STS [R142+0x14000], R6 ;  /* 0x014000068e007388 */ /* 0x0007e80000000800 */
[----:B------:R3:W-:Y:S01]  /*5820*/  STS [R142+0x14400], R5 ;  /* 0x014400058e007388 */ /* 0x0007e20000000800 */
[----:B-1----:R-:W-:Y:S02]  /*5830*/  F2FP.BF16.PACK_AB R7, R218, R221 ;  /* 0x000000ddda07723e */ /* 0x002fe400000010ff */
[----:B--2---:R-:W-:Y:S03]  /*5840*/  F2FP.BF16.PACK_AB R0, R153, R154 ;  /* 0x0000009a9900723e */ /* 0x004fe600000010ff */
[----:B------:R1:W-:Y:S01]  /*5850*/  STS [R143+0x14000], R7 ;  /* 0x014000078f007388 */ /* 0x0003e20000000800 */
[----:B---3--:R-:W-:Y:S02]  /*5860*/  F2FP.BF16.PACK_AB R4, R177, R179 ;  /* 0x000000b3b104723e */ /* 0x008fe400000010ff */
[----:B------:R-:W-:Y:S02]  /*5870*/  F2FP.BF16.PACK_AB R6, R250, R252 ;  /* 0x000000fcfa06723e */ /* 0x000fe400000010ff */
        /* <DEDUP_REMOVED lines=8> */
[----:B------:R-:W-:Y:S03]  /*5900*/  F2FP.BF16.PACK_AB R4, R202, R204 ;  /* 0x000000ccca04723e */ /* 0x000fe600000010ff */
[----:B------:R-:W-:Y:S01]  /*5910*/  STS [R144+0x12400], R5 ;  /* 0x0124000590007388 */ /* 0x000fe20000000800 */
[----:B-1----:R-:W-:Y:S03]  /*5920*/  F2FP.BF16.PACK_AB R0, R226, R237 ;  /* 0x000000ede200723e */ /* 0x002fe600000010ff */
[----:B------:R-:W-:Y:S04]  /*5930*/  STS [R145+0x14000], R7 ;  /* 0x0140000791007388 */ /* 0x000fe80000000800 */
[----:B------:R-:W-:Y:S04]  /*5940*/  STS [R145+0x14400], R6 ;  /* 0x0144000691007388 */ /* 0x000fe80000000800 */
[----:B------:R-:W-:Y:S04]  /*5950*/  STS [R144+0x14000], R4 ;  /* 0x0140000490007388 */ /* 0x000fe80000000800 */
[----:B------:R1:W-:Y:S04]  /*5960*/  STS [R144+0x14400], R0 ;  /* 0x0144000090007388 */ /* 0x0003e80000000800 */
[----:B------:R-:W-:Y:S08]  /*5970*/  LDSM.16.M88.4 R64, [R122+0x4000] ;  /* 0x004000007a40783b */ /* 0x000ff00000000200 */
[----:B------:R-:W2:Y:S08]  /*5980*/  LDSM.16.M88.4 R16, [R117+0x8000] ;  /* 0x008000007510783b */ /* 0x000eb00000000200 */
[----:B------:R-:W3:Y:S01]  /*5990*/  LDSM.16.M88.4 R60, [R122+0x5000] ;  /* 0x005000007a3c783b */ /* 0x000ee20000000200 */
[----:B-1----:R-:W-:Y:S07]  /*59a0*/  FFMA.FTZ R0, -R137, R137, 1 ;  /* 0x3f80000089007423 */ /* 0x002fee0000010189 */
[----:B------:R-:W1:Y:S01]  /*59b0*/  LDSM.16.M88.4 R32, [R117+0x8400] ;  /* 0x008400007520783b */ /* 0x000e620000000200 */
[----:B------:R-:W-:Y:S07]  /*59c0*/  FMUL.FTZ R0, R0, c[0x0][0x2ec] ;  /* 0x0000bb0000007a20 */ /* 0x000fee0000410000 */
[----:B------:R-:W1:Y:S08]  /*59d0*/  LDSM.16.M88.4 R48, [R117+0x8800] ;  /* 0x008800007530783b */ /* 0x000e700000000200 */
[----:B------:R-:W1:Y:S01]  /*59e0*/  LDSM.16.M88.4 R100, [R117+0x8c00] ;  /* 0x008c00007564783b */ /* 0x000e620000000200 */
[-C--:B--2---:R-:W-:Y:S07]  /*59f0*/  HMMA.16816.F32.BF16 R4, R64, R16.reuse, RZ ;  /* 0x000000104004723c */ /* 0x084fee00000418ff */
[----:B------:R-:W-:Y:S01]  /*5a00*/  LDSM.16.M88.4 R104, [R123+0x4000] ;  /* 0x004000007b68783b */ /* 0x000fe20000000200 */
[C---:B---3--:R-:W-:Y:S07]  /*5a10*/  HMMA.16816.F32.BF16 R8, R60.reuse, R16, RZ ;  /* 0x000000103c08723c */ /* 0x048fee00000418ff */
[----:B------:R-:W2:Y:S01]  /*5a20*/  LDSM.16.M88.4 R108, [R116+0x8000] ;  /* 0x00800000746c783b */ /* 0x000ea20000000200 */
        /* <DEDUP_REMOVED lines=18> */
[C---:B----4-:R-:W-:Y:S02]  /*5b50*/  FADD.FTZ R4, -R112.reuse, R4 ;  /* 0x0000000470047221 */ /* 0x050fe40000010100 */
[----:B------:R-:W-:Y:S02]  /*5b60*/  FADD.FTZ R5, -R112, R5 ;  /* 0x0000000570057221 */ /* 0x000fe40000010100 */
[----:B------:R-:W-:Y:S01]  /*5b70*/  FMUL.FTZ R4, R217, R4 ;  /* 0x00000004d9047220 */ /* 0x000fe20000410000 */
[----:B------:R-:W-:Y:S01]  /*5b80*/  MOV R217, R113 ;  /* 0x0000007100d97202 */ /* 0x000fe20000000f00 */
[----:B------:R-:W-:Y:S02]  /*5b90*/  FMUL.FTZ R113, R150, R5 ;  /* 0x0000000596717220 */ /* 0x000fe40000410000 */
[----:B------:R-:W-:Y:S01]  /*5ba0*/  FMUL.FTZ R150, R4, R0 ;  /* 0x0000000004967220 */ /* 0x000fe20000410000 */
[----:B------:R-:W2:Y:S01]  /*5bb0*/  LDG.E R5, [R114.64+0x20] ;  /* 0x0000202072057981 */ /* 0x000ea2000c1e1900 */
[C---:B-1----:R-:W-:Y:S03]  /*5bc0*/  HMMA.16816.F32.BF16 R8, R100.reuse, R108, R8 ;  /* 0x0000006c6408723c */ /* 0x042fe60000041808 */
[----:B------:R1:W3:Y:S04]  /*5bd0*/  LDG.E R4, [R114.64+0x100] ;  /* 0x0001002072047981 */ /* 0x0002e8000c1e1900 */
[----:B------:R1:W4:Y:S01]  /*5be0*/  LDG.E R0, [R114.64+0x120] ;  /* 0x0001202072007981 */ /* 0x000322000c1e1900 */
[-C--:B------:R-:W-:Y:S08]  /*5bf0*/  HMMA.16816.F32.BF16 R12, R100, R110.reuse, R12 ;  /* 0x0000006e640c723c */ /* 0x080ff0000004180c */
[C---:B------:R-:W-:Y:S01]  /*5c00*/  HMMA.16816.F32.BF16 R16, R104.reuse, R110, R16 ;  /* 0x0000006e6810723c */ /* 0x040fe20000041810 */
[----:B------:R-:W1:Y:S11]  /*5c10*/  LDSM.16.M88.4 R108, [R116+0x8400] ;  /* 0x00840000746c783b */ /* 0x000e760000000200 */
[----:B------:R-:W-:Y:S11]  /*5c20*/  @!UPT UIADD3 URZ, URZ, URZ, URZ ;  /* 0x0000003f3f3ff290 */ /* 0x000ff6000fffe03f */
[----:B------:R-:W-:Y:S01]  /*5c30*/  @!UPT UIADD3 URZ, URZ, URZ, URZ ;  /* 0x0000003f3f3ff290 */ /* 0x000fe2000fffe03f */
[C---:B------:R-:W-:Y:S02]  /*5c40*/  FADD.FTZ R16, -R112.reuse, R16 ;  /* 0x0000001070107221 */ /* 0x040fe40000010100 */
[C---:B------:R-:W-:Y:S01]  /*5c50*/  FADD.FTZ R17, -R112.reuse, R17 ;  /* 0x0000001170117221 */ /* 0x040fe20000010100 */
[-C--:B-1----:R-:W-:Y:S08]  /*5c60*/  HMMA.16816.F32.BF16 R20, R104, R108.reuse, R20 ;  /* 0x0000006c6814723c */ /* 0x082ff00000041814 */
[C---:B------:R-:W-:Y:S08]  /*5c70*/  HMMA.16816.F32.BF16 R24, R100.reuse, R108, R24 ;  /* 0x0000006c6418723c */ /* 0x040ff00000041818 */
[-C--:B------:R-:W-:Y:S08]  /*5c80*/  HMMA.16816.F32.BF16 R28, R100, R110.reuse, R28 ;  /* 0x0000006e641c723c */ /* 0x080ff0000004181c */
[C---:B------:R-:W-:Y:S01]  /*5c90*/  FADD.FTZ R20, -R112.reuse, R20 ;  /* 0x0000001470147221 */ /* 0x040fe20000010100 */
[C---:B------:R-:W-:Y:S01]  /*5ca0*/  HMMA.16816.F32.BF16 R32, R104.reuse, R110, R32 ;  /* 0x0000006e6820723c */ /* 0x040fe20000041820 */
[----:B------:R-:W1:Y:S02]  /*5cb0*/  LDSM.16.M88.4 R108, [R116+0x8800] ;  /* 0x00880000746c783b */ /* 0x000e640000000200 */
[C---:B------:R-:W-:Y:S11]  /*5cc0*/  FADD.FTZ R21, -R112.reuse, R21 ;  /* 0x0000001570157221 */ /* 0x040ff60000010100 */
[----:B------:R-:W-:Y:S10]  /*5cd0*/  @!UPT UIADD3 URZ, URZ, URZ, URZ ;  /* 0x0000003f3f3ff290 */ /* 0x000ff4000fffe03f */
[C---:B------:R-:W-:Y:S02]  /*5ce0*/  FADD.FTZ R32, -R112.reuse, R32 ;  /* 0x0000002070207221 */ /* 0x040fe40000010100 */
[----:B------:R-:W-:Y:S01]  /*5cf0*/  FADD.FTZ R33, -R112, R33 ;  /* 0x0000002170217221 */ /* 0x000fe20000010100 */
[-C--:B-1----:R-:W-:Y:S08]  /*5d00*/  HMMA.16816.F32.BF16 R36, R104, R108.reuse, R36 ;  /* 0x0000006c6824723c */ /* 0x082ff00000041824 */
[C---:B------:R-:W-:Y:S08]  /*5d10*/  HMMA.16816.F32.BF16 R40, R100.reuse, R108, R40 ;  /* 0x0000006c6428723c */ /* 0x040ff00000041828 */
[-C--:B------:R-:W-:Y:S08]  /*5d20*/  HMMA.16816.F32.BF16 R44, R100, R110.reuse, R44 ;  /* 0x0000006e642c723c */ /* 0x080ff0000004182c */
[C---:B------:R-:W-:Y:S01]  /*5d30*/  HMMA.16816.F32.BF16 R48, R104.reuse, R110, R48 ;  /* 0x0000006e6830723c */ /* 0x040fe20000041830 */
[----:B------:R-:W1:Y:S07]  /*5d40*/  LDSM.16.M88.4 R108, [R116+0x8c00] ;  /* 0x008c0000746c783b */ /* 0x000e6e0000000200 */
[-C--:B-1----:R-:W-:Y:S08]  /*5d50*/  HMMA.16816.F32.BF16 R52, R104, R108.reuse, R52 ;  /* 0x0000006c6834723c */ /* 0x082ff00000041834 */
[C---:B------:R-:W-:Y:S08]  /*5d60*/  HMMA.16816.F32.BF16 R56, R100.reuse, R108, R56 ;  /* 0x0000006c6438723c */ /* 0x040ff00000041838 */
[-C--:B------:R-:W-:Y:S07]  /*5d70*/  HMMA.16816.F32.BF16 R60, R100, R110.reuse, R60 ;  /* 0x0000006e643c723c */ /* 0x080fee000004183c */
[----:B------:R-:W-:Y:S01]  /*5d80*/  FFMA.FTZ R100, -R141, R141, 1 ;  /* 0x3f8000008d647423 */ /* 0x000fe2000001018d */
[----:B------:R-:W-:Y:S01]  /*5d90*/  HMMA.16816.F32.BF16 R64, R104, R110, R64 ;  /* 0x0000006e6840723c */ /* 0x000fe20000041840 */
[----:B------:R-:W-:Y:S03]  /*5da0*/  FMUL.FTZ R103, R203, R16 ;  /* 0x00000010cb677220 */ /* 0x000fe60000410000 */
[----:B------:R-:W-:Y:S02]  /*5db0*/  FMUL.FTZ R100, R100, c[0x0][0x2ec] ;  /* 0x0000bb0064647a20 */ /* 0x000fe40000410000 */
[----:B------:R-:W-:Y:S02]  /*5dc0*/  FMUL.FTZ R102, R201, R17 ;  /* 0x00000011c9667220 */ /* 0x000fe40000410000 */
[----:B------:R-:W-:Y:S04]  /*5dd0*/  FFMA.FTZ R17, -R189, R189, 1 ;  /* 0x3f800000bd117423 */ /* 0x000fe800000101bd */
[----:B------:R-:W-:Y:S02]  /*5de0*/  FFMA.FTZ R16, -R140, R140, 1 ;  /* 0x3f8000008c107423 */ /* 0x000fe4000001018c */
[----:B------:R-:W-:Y:S02]  /*5df0*/  FMUL.FTZ R141, R113, R100 ;  /* 0x00000064718d7220 */ /* 0x000fe40000410000 */
[----:B------:R-:W-:Y:S02]  /*5e00*/  FMUL.FTZ R101, R194, R20 ;  /* 0x00000014c2657220 */ /* 0x000fe40000410000 */
[----:B------:R-:W-:Y:S02]  /*5e10*/  FMUL.FTZ R100, R193, R21 ;  /* 0x00000015c1647220 */ /* 0x000fe40000410000 */
[----:B------:R-:W-:Y:S02]  /*5e20*/  FMUL.FTZ R17, R17, c[0x0][0x2ec] ;  /* 0x0000bb0011117a20 */ /* 0x000fe40000410000 */
[----:B------:R-:W-:Y:S02]  /*5e30*/  FMUL.FTZ R16, R16, c[0x0][0x2ec] ;  /* 0x0000bb0010107a20 */ /* 0x000fe40000410000 */
[----:B------:R-:W-:Y:S02]  /*5e40*/  FFMA.FTZ R20, -R139, R139, 1 ;  /* 0x3f8000008b147423 */ /* 0x000fe4000001018b */
[----:B------:R-:W-:Y:S02]  /*5e50*/  FFMA.FTZ R21, -R138, R138, 1 ;  /* 0x3f8000008a157423 */ /* 0x000fe4000001018a */
[----:B------:R-:W-:Y:S02]  /*5e60*/  FMUL.FTZ R140, R103, R17 ;  /* 0x00000011678c7220 */ /* 0x000fe40000410000 */
[----:B------:R-:W-:Y:S02]  /*5e70*/  FMUL.FTZ R139, R102, R16 ;  /* 0x00000010668b7220 */ /* 0x000fe40000410000 */
[----:B------:R-:W-:Y:S02]  /*5e80*/  FMUL.FTZ R17, R20, c[0x0][0x2ec] ;  /* 0x0000bb0014117a20 */ /* 0x000fe40000410000 */
[----:B------:R-:W-:Y:S02]  /*5e90*/  FMUL.FTZ R16, R21, c[0x0][0x2ec] ;  /* 0x0000bb0015107a20 */ /* 0x000fe40000410000 */
        /* <DEDUP_REMOVED lines=30> */
[----:B------:R-:W-:Y:S02]  /*6080*/  FMUL.FTZ R37, R132, R37 ;  /* 0x0000002584257220 */ /* 0x000fe40000410000 */
[----:B------:R-:W-:Y:S02]  /*6090*/  FMUL.FTZ R36, R131, R36 ;  /* 0x0000002483247220 */ /* 0x000fe40000410000 */
        /* <DEDUP_REMOVED lines=12> */
[C---:B--2---:R-:W-:Y:S02]  /*6160*/  FADD.FTZ R17, -R5.reuse, R6 ;  /* 0x0000000605117221 */ /* 0x044fe40000010100 */
[----:B------:R-:W-:Y:S02]  /*6170*/  FADD.FTZ R16, -R5, R7 ;  /* 0x0000000705107221 */ /* 0x000fe40000010100 */
[----:B------:R-:W-:Y:S02]  /*6180*/  FFMA.FTZ R6, -R219, R219, 1 ;  /* 0x3f800000db067423 */ /* 0x000fe400000101db */
[----:B------:R-:W-:Y:S02]  /*6190*/  FFMA.FTZ R21, -R161, R161, 1 ;  /* 0x3f800000a1157423 */ /* 0x000fe400000101a1 */
[----:B------:R-:W-:Y:S02]  /*61a0*/  FFMA.FTZ R20, -R155, R155, 1 ;  /* 0x3f8000009b147423 */ /* 0x000fe4000001019b */
[----:B------:R-:W-:Y:S02]  /*61b0*/  FFMA.FTZ R7, -R220, R220, 1 ;  /* 0x3f800000dc077423 */ /* 0x000fe400000101dc */
[----:B------:R-:W-:Y:S02]  /*61c0*/  FMUL.FTZ R16, R89, R16 ;  /* 0x0000001059107220 */ /* 0x000fe40000410000 */
[----:B------:R-:W-:Y:S01]  /*61d0*/  FMUL.FTZ R6, R6, c[0x0][0x2ec] ;  /* 0x0000bb0006067a20 */ /* 0x000fe20000410000 */
[----:B------:R1:W5:Y:S01]  /*61e0*/  LDL.LU R89, [R1+0xa4] ;  /* 0x0000a40001597983 */ /* 0x0003620000300800 */
[----:B------:R-:W-:Y:S02]  /*61f0*/  FMUL.FTZ R21, R21, c[0x0][0x2ec] ;  /* 0x0000bb0015157a20 */ /* 0x000fe40000410000 */
[----:B------:R-:W-:Y:S02]  /*6200*/  FMUL.FTZ R20, R20, c[0x0][0x2ec] ;  /* 0x0000bb0014147a20 */ /* 0x000fe40000410000 */
[----:B------:R-:W-:Y:S02]  /*6210*/  FMUL.FTZ R17, R217, R17 ;  /* 0x00000011d9117220 */ /* 0x000fe40000410000 */
[----:B------:R-:W-:Y:S02]  /*6220*/  FMUL.FTZ R7, R7, c[0x0][0x2ec] ;  /* 0x0000bb0007077a20 */ /* 0x000fe40000410000 */
[C---:B------:R-:W-:Y:S02]  /*6230*/  FADD.FTZ R18, -R5.reuse, R18 ;  /* 0x0000001205127221 */ /* 0x040fe40000010100 */
[----:B------:R-:W-:Y:S02]  /*6240*/  FADD.FTZ R19, -R5, R19 ;  /* 0x0000001305137221 */ /* 0x000fe40000010100 */
[----:B------:R-:W-:Y:S02]  /*6250*/  FMUL.FTZ R110, R16, R6 ;  /* 0x00000006106e7220 */ /* 0x000fe40000410000 */
[----:B------:R-:W-:Y:S02]  /*6260*/  FFMA.FTZ R6, -R213, R213, 1 ;  /* 0x3f800000d5067423 */ /* 0x000fe400000101d5 */
[----:B------:R-:W-:Y:S02]  /*6270*/  FMUL.FTZ R115, R37, R21 ;  /* 0x0000001525737220 */ /* 0x000fe40000410000 */
[----:B------:R-:W-:Y:S02]  /*6280*/  FMUL.FTZ R114, R36, R20 ;  /* 0x0000001424727220 */ /* 0x000fe40000410000 */
[----:B------:R-:W-:Y:S02]  /*6290*/  FMUL.FTZ R111, R17, R7 ;  /* 0x00000007116f7220 */ /* 0x000fe40000410000 */
[----:B------:R-:W-:Y:S02]  /*62a0*/  FMUL.FTZ R21, R236, R18 ;  /* 0x00000012ec157220 */ /* 0x000fe40000410000 */
[----:B------:R-:W-:Y:S02]  /*62b0*/  FMUL.FTZ R20, R235, R19 ;  /* 0x00000013eb147220 */ /* 0x000fe40000410000 */
[----:B------:R-:W-:Y:S02]  /*62c0*/  FADD.FTZ R18, -R5, R23 ;  /* 0x0000001705127221 */ /* 0x000fe40000010100 */
[----:B------:R-:W-:Y:S02]  /*62d0*/  FFMA.FTZ R7, -R215, R215, 1 ;  /* 0x3f800000d7077423 */ /* 0x000fe400000101d7 */
[----:B------:R-:W-:Y:S02]  /*62e0*/  FMUL.FTZ R6, R6, c[0x0][0x2ec] ;  /* 0x0000bb0006067a20 */ /* 0x000fe40000410000 */
[----:B------:R-:W-:Y:S02]  /*62f0*/  FFMA.FTZ R17, -R209, R209, 1 ;  /* 0x3f800000d1117423 */ /* 0x000fe400000101d1 */
        /* <DEDUP_REMOVED lines=21> */
[----:B------:R-:W-:Y:S02]  /*6450*/  FMUL.FTZ R7, R7, c[0x0][0x2ec] ;  /* 0x0000bb0007077a20 */ /* 0x000fe40000410000 */
[----:B------:R-:W-:Y:S02]  /*6460*/  FFMA.FTZ R16, -R190, R190, 1 ;  /* 0x3f800000be107423 */ /* 0x000fe400000101be */
[----:B------:R-:W-:Y:S02]  /*6470*/  FMUL.FTZ R104, R20, R6 ;  /* 0x0000000614687220 */ /* 0x000fe40000410000 */
[----:B------:R-:W-:Y:S02]  /*6480*/  FMUL.FTZ R6, R17, c[0x0][0x2ec] ;  /* 0x0000bb0011067a20 */ /* 0x000fe40000410000 */
[----:B------:R-:W-:Y:S02]  /*6490*/  FMUL.FTZ R105, R21, R7 ;  /* 0x0000000715697220 */ /* 0x000fe40000410000 */
[----:B------:R-:W-:Y:S02]  /*64a0*/  FMUL.FTZ R7, R16, c[0x0][0x2ec] ;  /* 0x0000bb0010077a20 */ /* 0x000fe40000410000 */
[----:B------:R-:W-:Y:S02]  /*64b0*/  FADD.FTZ R16, -R5, R51 ;  /* 0x0000003305107221 */ /* 0x000fe40000010100 */
[----:B------:R-:W-:Y:S02]  /*64c0*/  FMUL.FTZ R102, R18, R6 ;  /* 0x0000000612667220 */ /* 0x000fe40000410000 */
[----:B------:R-:W-:Y:S02]  /*64d0*/  FFMA.FTZ R6, -R175, R175, 1 ;  /* 0x3f800000af067423 */ /* 0x000fe400000101af */
[C---:B------:R-:W-:Y:S02]  /*64e0*/  FADD.FTZ R19, -R5.reuse, R38 ;  /* 0x0000002605137221 */ /* 0x040fe40000010100 */
[----:B------:R-:W-:Y:S02]  /*64f0*/  FMUL.FTZ R16, R180, R16 ;  /* 0x00000010b4107220 */ /* 0x000fe40000410000 */
[----:B------:R-:W-:Y:S02]  /*6500*/  FMUL.FTZ R6, R6, c[0x0][0x2ec] ;  /* 0x0000bb0006067a20 */ /* 0x000fe40000410000 */
[----:B------:R-:W-:Y:S02]  /*6510*/  FMUL.FTZ R19, R196, R19 ;  /* 0x00000013c4137220 */ /* 0x000fe40000410000 */
[C---:B------:R-:W-:Y:S02]  /*6520*/  FADD.FTZ R18, -R5.reuse, R66 ;  /* 0x0000004205127221 */ /* 0x040fe40000010100 */
[----:B------:R-:W-:Y:S02]  /*6530*/  FMUL.FTZ R100, R16, R6 ;  /* 0x0000000610647220 */ /* 0x000fe40000410000 */
[----:B------:R-:W-:Y:S02]  /*6540*/  FFMA.FTZ R6, -R164, R164, 1 ;  /* 0x3f800000a4067423 */ /* 0x000fe400000101a4 */
[----:B------:R-:W-:Y:S02]  /*6550*/  FADD.FTZ R17, -R5, R50 ;  /* 0x0000003205117221 */ /* 0x000fe40000010100 */
[----:B------:R-:W-:Y:S02]  /*6560*/  FMUL.FTZ R103, R19, R7 ;  /* 0x0000000713677220 */ /* 0x000fe40000410000 */
[----:B------:R-:W-:Y:S02]  /*6570*/  FFMA.FTZ R7, -R176, R176, 1 ;  /* 0x3f800000b0077423 */ /* 0x000fe400000101b0 */
[----:B------:R-:W-:Y:S02]  /*6580*/  FMUL.FTZ R18, R170, R18 ;  /* 0x00000012aa127220 */ /* 0x000fe40000410000 */
[----:B------:R-:W-:Y:S02]  /*6590*/  FMUL.FTZ R6, R6, c[0x0][0x2ec] ;  /* 0x0000bb0006067a20 */ /* 0x000fe40000410000 */
[----:B------:R-:W-:Y:S02]  /*65a0*/  FMUL.FTZ R17, R181, R17 ;  /* 0x00000011b5117220 */ /* 0x000fe40000410000 */
[C---:B------:R-:W-:Y:S02]  /*65b0*/  FADD.FTZ R20, -R5.reuse, R54 ;  /* 0x0000003605147221 */ /* 0x040fe40000010100 */
[----:B------:R-:W-:Y:S02]  /*65c0*/  FADD.FTZ R19, -R5, R55 ;  /* 0x0000003705137221 */ /* 0x000fe40000010100 */
[----:B------:R-:W-:Y:S02]  /*65d0*/  FMUL.FTZ R7, R7, c[0x0][0x2ec] ;  /* 0x0000bb0007077a20 */ /* 0x000fe40000410000 */
[----:B------:R-:W-:Y:S02]  /*65e0*/  FADD.FTZ R67, -R5, R67 ;  /* 0x0000004305437221 */ /* 0x000fe40000010100 */
[----:B------:R-:W-:Y:S02]  /*65f0*/  FFMA.FTZ R16, -R172, R172, 1 ;  /* 0x3f800000ac107423 */ /* 0x000fe400000101ac */
[----:B------:R-:W-:Y:S02]  /*6600*/  FFMA.FTZ R5, -R162, R162, 1 ;  /* 0x3f800000a2057423 */ /* 0x000fe400000101a2 */
[----:B------:R-:W-:Y:S02]  /*6610*/  FMUL.FTZ R65, R18, R6 ;  /* 0x0000000612417220 */ /* 0x000fe40000410000 */
[----:B---3--:R-:W-:Y:S02]  /*6620*/  FADD.FTZ R12, -R4, R12 ;  /* 0x0000000c040c7221 */ /* 0x008fe40000010100 */
[----:B------:R-:W-:Y:S02]  /*6630*/  FFMA.FTZ R6, -R239, R239, 1 ;  /* 0x3f800000ef067423 */ /* 0x000fe400000101ef */
[----:B------:R-:W-:Y:S02]  /*6640*/  FMUL.FTZ R20, R179, R20 ;  /* 0x00000014b3147220 */ /* 0x000fe40000410000 */
[----:B------:R-:W-:Y:S02]  /*6650*/  FMUL.FTZ R101, R17, R7 ;  /* 0x0000000711657220 */ /* 0x000fe40000410000 */
[----:B------:R-:W-:Y:S02]  /*6660*/  FMUL.FTZ R17, R169, R67 ;  /* 0x00000043a9117220 */ /* 0x000fe40000410000 */
[----:B------:R-:W-:Y:S02]  /*6670*/  FMUL.FTZ R16, R16, c[0x0][0x2ec] ;  /* 0x0000bb0010107a20 */ /* 0x000fe40000410000 */
[----:B------:R-:W-:Y:S02]  /*6680*/  FMUL.FTZ R5, R5, c[0x0][0x2ec] ;  /* 0x0000bb0005057a20 */ /* 0x000fe40000410000 */
[----:B------:R-:W-:Y:S02]  /*6690*/  FADD.FTZ R8, -R4, R8 ;  /* 0x0000000804087221 */ /* 0x000fe40000010100 */
[----:B------:R-:W-:Y:S02]  /*66a0*/  FMUL.FTZ R12, R86, R12 ;  /* 0x0000000c560c7220 */ /* 0x000fe40000410000 */
[----:B------:R-:W-:Y:S02]  /*66b0*/  FMUL.FTZ R6, R6, c[0x0][0x2ec] ;  /* 0x0000bb0006067a20 */ /* 0x000fe40000410000 */
[----:B------:R-:W-:Y:S02]  /*66c0*/  FFMA.FTZ R7, -R171, R171, 1 ;  /* 0x3f800000ab077423 */ /* 0x000fe400000101ab */
[----:B------:R-:W-:Y:S02]  /*66d0*/  FMUL.FTZ R67, R20, R16 ;  /* 0x0000001014437220 */ /* 0x000fe40000410000 */
[----:B------:R-:W-:Y:S02]  /*66e0*/  FMUL.FTZ R64, R17, R5 ;  /* 0x0000000511407220 */ /* 0x000fe40000410000 */
[----:B------:R-:W-:Y:S02]  /*66f0*/  FADD.FTZ R5, -R4, R9 ;  /* 0x0000000904057221 */ /* 0x000fe40000010100 */
[----:B------:R-:W-:Y:S02]  /*6700*/  FMUL.FTZ R16, R88, R8 ;  /* 0x0000000858107220 */ /* 0x000fe40000410000 */
[----:B------:R-:W-:Y:S01]  /*6710*/  FMUL.FTZ R20, R12, R6 ;  /* 0x000000060c147220 */ /* 0x000fe20000410000 */
[----:B------:R1:W5:Y:S01]  /*6720*/  LDL.LU R88, [R1+0xa0] ;  /* 0x0000a00001587983 */ /* 0x0003620000300800 */
        /* <DEDUP_REMOVED lines=8> */
[----:B------:R-:W-:Y:S02]  /*67b0*/  FFMA.FTZ R5, -R238, R238, 1 ;  /* 0x3f800000ee057423 */ /* 0x000fe400000101ee */
[----:B------:R-:W-:Y:S01]  /*67c0*/  FMUL.FTZ R12, R82, R12 ;  /* 0x0000000c520c7220 */ /* 0x000fe20000410000 */
[----:B------:R1:W5:Y:S01]  /*67d0*/  LDL.LU R86, [R1+0x98] ;  /* 0x0000980001567983 */ /* 0x0003620000300800 */
[----:B------:R-:W-:Y:S02]  /*67e0*/  FMUL.FTZ R6, R6, c[0x0][0x2ec] ;  /* 0x0000bb0006067a20 */ /* 0x000fe40000410000 */
[----:B------:R-:W-:Y:S02]  /*67f0*/  FMUL.FTZ R66, R19, R7 ;  /* 0x0000000713427220 */ /* 0x000fe40000410000 */
[----:B------:R-:W-:Y:S02]  /*6800*/  FMUL.FTZ R9, R85, R9 ;  /* 0x0000000955097220 */ /* 0x000fe40000410000 */
[----:B------:R-:W-:Y:S01]  /*6810*/  FFMA.FTZ R7, -R242, R242, 1 ;  /* 0x3f800000f2077423 */ /* 0x000fe200000101f2 */
[----:B------:R1:W5:Y:S01]  /*6820*/  LDL.LU R85, [R1+0x94] ;  /* 0x0000940001557983 */ /* 0x0003620000300800 */
[----:B------:R-:W-:Y:S02]  /*6830*/  FMUL.FTZ R8, R8, c[0x0][0x2ec] ;  /* 0x0000bb0008087a20 */ /* 0x000fe40000410000 */
[----:B------:R-:W-:Y:S02]  /*6840*/  FMUL.FTZ R5, R5, c[0x0][0x2ec] ;  /* 0x0000bb0005057a20 */ /* 0x000fe40000410000 */
[----:B------:R-:W-:Y:S02]  /*6850*/  FMUL.FTZ R53, R12, R6 ;  /* 0x000000060c357220 */ /* 0x000fe40000410000 */
[----:B------:R-:W-:Y:S02]  /*6860*/  FADD.FTZ R12, -R4, R44 ;  /* 0x0000002c040c7221 */ /* 0x000fe40000010100 */
[----:B------:R-:W-:Y:S02]  /*6870*/  FFMA.FTZ R6, -R198, R198, 1 ;  /* 0x3f800000c6067423 */ /* 0x000fe400000101c6 */
[----:B------:R-:W-:Y:S02]  /*6880*/  FMUL.FTZ R7, R7, c[0x0][0x2ec] ;  /* 0x0000bb0007077a20 */ /* 0x000fe40000410000 */
[----:B------:R-:W-:Y:S02]  /*6890*/  FMUL.FTZ R55, R16, R8 ;  /* 0x0000000810377220 */ /* 0x000fe40000410000 */
[----:B------:R-:W-:Y:S02]  /*68a0*/  FMUL.FTZ R19, R9, R5 ;  /* 0x0000000509137220 */ /* 0x000fe40000410000 */
[C---:B------:R-:W-:Y:S02]  /*68b0*/  FADD.FTZ R16, -R4.reuse, R24 ;  /* 0x0000001804107221 */ /* 0x040fe40000010100 */
[----:B------:R-:W-:Y:S02]  /*68c0*/  FADD.FTZ R9, -R4, R29 ;  /* 0x0000001d04097221 */ /* 0x000fe40000010100 */
[----:B------:R-:W-:Y:S02]  /*68d0*/  FFMA.FTZ R5, -R222, R222, 1 ;  /* 0x3f800000de057423 */ /* 0x000fe400000101de */
[----:B------:R-:W-:Y:S02]  /*68e0*/  FMUL.FTZ R12, R221, R12 ;  /* 0x0000000cdd0c7220 */ /* 0x000fe40000410000 */
        /* <DEDUP_REMOVED lines=19> */
[----:B------:R-:W-:Y:S02]  /*6a20*/  FMUL.FTZ R12, R211, R12 ;  /* 0x0000000cd30c7220 */ /* 0x000fe40000410000 */
[----:B------:R-:W-:Y:S02]  /*6a30*/  FMUL.FTZ R6, R6, c[0x0][0x2ec] ;  /* 0x0000bb0006067a20 */ /* 0x000fe40000410000 */
[----:B------:R-:W-:Y:S02]  /*6a40*/  FMUL.FTZ R8, R8, c[0x0][0x2ec] ;  /* 0x0000bb0008087a20 */ /* 0x000fe40000410000 */
[----:B------:R-:W-:Y:S02]  /*6a50*/  FMUL.FTZ R7, R7, c[0x0][0x2ec] ;  /* 0x0000bb0007077a20 */ /* 0x000fe40000410000 */
[----:B------:R-:W-:Y:S02]  /*6a60*/  FMUL.FTZ R9, R218, R9 ;  /* 0x00000009da097220 */ /* 0x000fe40000410000 */
[----:B------:R-:W-:Y:S02]  /*6a70*/  FMUL.FTZ R5, R5, c[0x0][0x2ec] ;  /* 0x0000bb0005057a20 */ /* 0x000fe40000410000 */
[----:B------:R-:W-:Y:S02]  /*6a80*/  FMUL.FTZ R44, R12, R6 ;  /* 0x000000060c2c7220 */ /* 0x000fe40000410000 */
[----:B----4-:R-:W-:Y:S02]  /*6a90*/  FADD.FTZ R12, -R0, R10 ;  /* 0x0000000a000c7221 */ /* 0x010fe40000010100 */
[----:B------:R-:W-:Y:S02]  /*6aa0*/  FMUL.FTZ R54, R16, R8 ;  /* 0x0000000810367220 */ /* 0x000fe40000410000 */
[----:B------:R-:W-:Y:S02]  /*6ab0*/  FMUL.FTZ R22, R13, R7 ;  /* 0x000000070d167220 */ /* 0x000fe40000410000 */
[C---:B------:R-:W-:Y:S02]  /*6ac0*/  FADD.FTZ R16, -R4.reuse, R40 ;  /* 0x0000002804107221 */ /* 0x040fe40000010100 */
[----:B------:R-:W-:Y:S02]  /*6ad0*/  FADD.FTZ R13, -R4, R41 ;  /* 0x00000029040d7221 */ /* 0x000fe40000010100 */
[----:B------:R-:W-:Y:S02]  /*6ae0*/  FFMA.FTZ R8, -R208, R208, 1 ;  /* 0x3f800000d0087423 */ /* 0x000fe400000101d0 */
[----:B------:R-:W-:Y:S02]  /*6af0*/  FFMA.FTZ R7, -R207, R207, 1 ;  /* 0x3f800000cf077423 */ /* 0x000fe400000101cf */
[----:B------:R-:W-:Y:S02]  /*6b00*/  FMUL.FTZ R48, R9, R5 ;  /* 0x0000000509307220 */ /* 0x000fe40000410000 */
[----:B------:R-:W-:Y:S02]  /*6b10*/  FADD.FTZ R9, -R4, R60 ;  /* 0x0000003c04097221 */ /* 0x000fe40000010100 */
[----:B------:R-:W-:Y:S02]  /*6b20*/  FFMA.FTZ R5, -R185, R185, 1 ;  /* 0x3f800000b9057423 */ /* 0x000fe400000101b9 */
[----:B------:R-:W-:Y:S02]  /*6b30*/  FADD.FTZ R11, -R0, R11 ;  /* 0x0000000b000b7221 */ /* 0x000fe40000010100 */
[----:B------:R-:W-:Y:S02]  /*6b40*/  FMUL.FTZ R12, R81, R12 ;  /* 0x0000000c510c7220 */ /* 0x000fe40000410000 */
[----:B------:R-:W-:Y:S01]  /*6b50*/  FMUL.FTZ R16, R234, R16 ;  /* 0x00000010ea107220 */ /* 0x000fe20000410000 */
[----:B------:R1:W5:Y:S01]  /*6b60*/  LDL.LU R81, [R1+0x84] ;  /* 0x0000840001517983 */ /* 0x0003620000300800 */
[----:B------:R-:W-:Y:S02]  /*6b70*/  FMUL.FTZ R13, R227, R13 ;  /* 0x0000000de30d7220 */ /* 0x000fe40000410000 */
[----:B------:R-:W-:Y:S02]  /*6b80*/  FMUL.FTZ R8, R8, c[0x0][0x2ec] ;  /* 0x0000bb0008087a20 */ /* 0x000fe40000410000 */
[----:B------:R-:W-:Y:S02]  /*6b90*/  FMUL.FTZ R7, R7, c[0x0][0x2ec] ;  /* 0x0000bb0007077a20 */ /* 0x000fe40000410000 */
[----:B------:R-:W-:Y:S02]  /*6ba0*/  FMUL.FTZ R9, R204, R9 ;  /* 0x00000009cc097220 */ /* 0x000fe40000410000 */
[----:B------:R-:W-:Y:S02]  /*6bb0*/  FMUL.FTZ R5, R5, c[0x0][0x2ec] ;  /* 0x0000bb0005057a20 */ /* 0x000fe40000410000 */
[----:B------:R-:W-:Y:S02]  /*6bc0*/  FADD.FTZ R10, -R0, R14 ;  /* 0x0000000e000a7221 */ /* 0x000fe40000010100 */
[----:B------:R-:W-:Y:S02]  /*6bd0*/  FMUL.FTZ R11, R80, R11 ;  /* 0x0000000b500b7220 */ /* 0x000fe40000410000 */
[----:B------:R-:W-:Y:S01]  /*6be0*/  FMUL.FTZ R51, R16, R8 ;  /* 0x0000000810337220 */ /* 0x000fe20000410000 */
[----:B------:R1:W5:Y:S01]  /*6bf0*/  LDL.LU R80, [R1+0x80] ;  /* 0x0000800001507983 */ /* 0x0003620000300800 */
[----:B------:R-:W-:Y:S02]  /*6c00*/  FMUL.FTZ R50, R13, R7 ;  /* 0x000000070d327220 */ /* 0x000fe40000410000 */
[C---:B------:R-:W-:Y:S01]  /*6c10*/  FADD.FTZ R13, -R4.reuse, R56 ;  /* 0x00000038040d7221 */ /* 0x040fe20000010100 */
[----:B------:R-:W-:Y:S01]  /*6c20*/  MOV R56, R168 ;  /* 0x000000a800387202 */ /* 0x000fe20000000f00 */
[----:B------:R-:W-:Y:S02]  /*6c30*/  FADD.FTZ R8, -R4, R61 ;  /* 0x0000003d04087221 */ /* 0x000fe40000010100 */
[----:B------:R-:W-:Y:S02]  /*6c40*/  FFMA.FTZ R4, -R183, R183, 1 ;  /* 0x3f800000b7047423 */ /* 0x000fe400000101b7 */
        /* <DEDUP_REMOVED lines=9> */
[----:B------:R-:W-:Y:S02]  /*6ce0*/  FMUL.FTZ R40, R8, R4 ;  /* 0x0000000408287220 */ /* 0x000fe40000410000 */
[----:B------:R-:W-:Y:S02]  /*6cf0*/  FFMA.FTZ R4, -R77, R77, 1 ;  /* 0x3f8000004d047423 */ /* 0x000fe4000001014d */
[----:B------:R-:W-:Y:S01]  /*6d00*/  FMUL.FTZ R13, R216, R13 ;  /* 0x0000000dd80d7220 */ /* 0x000fe20000410000 */
[----:B------:R1:W5:Y:S01]  /*6d10*/  LDL.LU R77, [R1+0x74] ;  /* 0x00007400014d7983 */ /* 0x0003620000300800 */
[----:B------:R-:W-:Y:S02]  /*6d20*/  FMUL.FTZ R7, R7, c[0x0][0x2ec] ;  /* 0x0000bb0007077a20 */ /* 0x000fe40000410000 */
[----:B------:R-:W-:Y:S02]  /*6d30*/  FFMA.FTZ R6, -R76, R76, 1 ;  /* 0x3f8000004c067423 */ /* 0x000fe4000001014c */
        /* <DEDUP_REMOVED lines=9> */
[C---:B------:R-:W-:Y:S02]  /*6dd0*/  FADD.FTZ R12, -R0.reuse, R26 ;  /* 0x0000001a000c7221 */ /* 0x040fe40000010100 */
        /* <DEDUP_REMOVED lines=22> */
[C---:B------:R-:W-:Y:S01]  /*6f40*/  FADD.FTZ R12, -R0.reuse, R42 ;  /* 0x0000002a000c7221 */ /* 0x040fe20000010100 */
[----:B------:R1:W5:Y:S01]  /*6f50*/  LDL.LU R68, [R1+0x50] ;  /* 0x0000500001447983 */ /* 0x0003620000300800 */
[----:B------:R-:W-:Y:S02]  /*6f60*/  FMUL.FTZ R21, R11, R6 ;  /* 0x000000060b157220 */ /* 0x000fe40000410000 */
        /* <DEDUP_REMOVED lines=14> */
[----:B------:R-:W-:Y:S02]  /*7050*/  FFMA.FTZ R5, -R225, R225, 1 ;  /* 0x3f800000e1057423 */ /* 0x000fe400000101e1 */
[----:B------:R-:W-:Y:S02]  /*7060*/  FFMA.FTZ R8, -R224, R224, 1 ;  /* 0x3f800000e0087423 */ /* 0x000fe400000101e0 */
[----:B------:R-:W-:Y:S02]  /*7070*/  FMUL.FTZ R10, R252, R10 ;  /* 0x0000000afc0a7220 */ /* 0x000fe40000410000 */
[----:B------:R-:W-:Y:S02]  /*7080*/  FMUL.FTZ R9, R250, R9 ;  /* 0x00000009fa097220 */ /* 0x000fe40000410000 */
        /* <DEDUP_REMOVED lines=8> */
[C---:B------:R-:W-:Y:S02]  /*7110*/  FADD.FTZ R10, -R0.reuse, R58 ;  /* 0x0000003a000a7221 */ /* 0x040fe40000010100 */
[C---:B------:R-:W-:Y:S02]  /*7120*/  FADD.FTZ R9, -R0.reuse, R59 ;  /* 0x0000003b00097221 */ /* 0x040fe40000010100 */
[C---:B------:R-:W-:Y:S02]  /*7130*/  FADD.FTZ R35, -R0.reuse, R62 ;  /* 0x0000003e00237221 */ /* 0x040fe40000010100 */
[----:B------:R-:W-:Y:S02]  /*7140*/  FADD.FTZ R8, -R0, R63 ;  /* 0x0000003f00087221 */ /* 0x000fe40000010100 */
[----:B------:R-:W-:Y:S02]  /*7150*/  FFMA.FTZ R0, -R214, R214, 1 ;  /* 0x3f800000d6007423 */ /* 0x000fe400000101d6 */
[----:B------:R-:W-:Y:S02]  /*7160*/  FFMA.FTZ R5, -R212, R212, 1 ;  /* 0x3f800000d4057423 */ /* 0x000fe400000101d4 */
[----:B------:R-:W-:Y:S02]  /*7170*/  FFMA.FTZ R4, -R200, R200, 1 ;  /* 0x3f800000c8047423 */ /* 0x000fe400000101c8 */
[----:B------:R-:W-:Y:S02]  /*7180*/  FFMA.FTZ R7, -R199, R199, 1 ;  /* 0x3f800000c7077423 */ /* 0x000fe400000101c7 */
[----:B------:R-:W-:Y:S02]  /*7190*/  FMUL.FTZ R13, R11, R6 ;  /* 0x000000060b0d7220 */ /* 0x000fe40000410000 */
        /* <DEDUP_REMOVED lines=33> */
.L_x_835:
        /* <DEDUP_REMOVED lines=67> */
[----:B-----5:R-:W-:Y:S04]  /*77e0*/  LDSM.16.MT88.4 R4, [R2+0x12000] ;  /* 0x012000000204783b */ /* 0x020fe80000004200 */
        /* <DEDUP_REMOVED lines=73> */
.L_x_836:
        /* <DEDUP_REMOVED lines=288> */
.L_x_838:
        /* <DEDUP_REMOVED lines=19> */
.L_x_839:
        /* <DEDUP_REMOVED lines=44> */
.L_x_841:
[----:B-12---:R-:W-:Y:S05]  /*9270*/  BSYNC B0 ;  /* 0x0000000000007941 */ /* 0x006fea0003800000 */
.L_x_840:
        /* <DEDUP_REMOVED lines=14> */
.L_x_843:
[----:B------:R-:W-:Y:S05]  /*9360*/  BSYNC B0 ;  /* 0x0000000000007941 */ /* 0x000fea0003800000 */
.L_x_842:
        /* <DEDUP_REMOVED lines=25> */
.L_x_845:
[----:B------:R-:W-:Y:S05]  /*9500*/  BSYNC B0 ;  /* 0x0000000000007941 */ /* 0x000fea0003800000 */
.L_x_844:
        /* <DEDUP_REMOVED lines=12> */
.L_x_834:
        /* <DEDUP_REMOVED lines=21> */
.L_x_847:
        /* <DEDUP_REMOVED lines=19> */
.L_x_848:
        /* <DEDUP_REMOVED lines=36> */
.L_x_850:
[----:B------:R-:W-:Y:S05]  /*9a90*/  BSYNC B0 ;  /* 0x0000000000007941 */ /* 0x000fea0003800000 */
.L_x_849:
        /* <DEDUP_REMOVED lines=15> */
.L_x_852:
[----:B------:R-:W-:Y:S05]  /*9b90*/  BSYNC B0 ;  /* 0x0000000000007941 */ /* 0x000fea0003800000 */
.L_x_851:
        /* <DEDUP_REMOVED lines=26> */
.L_x_854:
[----:B------:R-:W-:Y:S05]  /*9d40*/  BSYNC B0 ;  /* 0x0000000000007941 */ /* 0x000fea0003800000 */
.L_x_853:
        /* <DEDUP_REMOVED lines=12> */
.L_x_846:
[----:B------:R-:W-:Y:S05]  /*9e10*/  BSYNC B1 ;  /* 0x0000000000017941 */ /* 0x000fea0003800000 */
.L_x_829:
        /* <DEDUP_REMOVED lines=11> */
.L_x_855:
[----:B------:R-:W-:Y:S05]  /*9ed0*/  EXIT ;  /* 0x000000000000794d */ /* 0x000fea0003800000 */
.L_x_857:
        /* <DEDUP_REMOVED lines=10> */
.L_x_1350:


//--------------------- .text._ZN5flash44flash_bwd_dq_dk_dv_loop_seqk_parallel_kernelI23Flash_bwd_kernel_traitsILi32ELi128ELi128ELi8ELi4ELi4ELi4ELb0ELb0EN7cutlass10bfloat16_tE19Flash_kernel_traitsILi32ELi128ELi128ELi8ES3_EELb1ELb0ELb0ELb0ELb0ELb0ELb0EEEvNS_16Flash_bwd_paramsE --------------------------
	.section	.text._ZN5flash44flash_bwd_dq_dk_dv_loop_seqk_parallel_kernelI23Flash_bwd_kernel_traitsILi32ELi128ELi128ELi8ELi4ELi4ELi4ELb0ELb0EN7cutlass10bfloat16_tE19Flash_kernel_traitsILi32ELi128ELi128ELi8ES3_EELb1ELb0ELb0ELb0ELb0ELb0ELb0EEEvNS_16Flash_bwd_paramsE,"ax",@progbits
	.sectioninfo	@"SHI_REGISTERS=255"
	.align	128
        .global         _ZN5flash44flash_bwd_dq_dk_dv_loop_seqk_parallel_kernelI23Flash_bwd_kernel_traitsILi32ELi128ELi128ELi8ELi4ELi4ELi4ELb0ELb0EN7cutlass10bfloat16_tE19Flash_kernel_traitsILi32ELi128ELi128ELi8ES3_EELb1ELb0ELb0ELb0ELb0ELb0ELb0EEEvNS_16Flash_bwd_paramsE
        .type           _ZN5flash44flash_bwd_dq_dk_dv_loop_seqk_parallel_kernelI23Flash_bwd_kernel_traitsILi32ELi128ELi128ELi8ELi4ELi4ELi4ELb0ELb0EN7cutlass10bfloat16_tE19Flash_kernel_traitsILi32ELi128ELi128ELi8ES3_EELb1ELb0ELb0ELb0ELb0ELb0ELb0EEEvNS_16Flash_bwd_paramsE,@function
        .size           _ZN5flash44flash_bwd_dq_dk_dv_loop_seqk_parallel_kernelI23Flash_bwd_kernel_traitsILi32ELi128ELi128ELi8ELi4ELi4ELi4ELb0ELb0EN7cutlass10bfloat16_tE19Flash_kernel_traitsILi32ELi128ELi128ELi8ES3_EELb1ELb0ELb0ELb0ELb0ELb0ELb0EEEvNS_16Flash_bwd_paramsE,(.L_x_1351 - _ZN5flash44flash_bwd_dq_dk_dv_loop_seqk_parallel_kernelI23Flash_bwd_kernel_traitsILi32ELi128ELi128ELi8ELi4ELi4ELi4ELb0ELb0EN7cutlass10bfloat16_tE19Flash_kernel_traitsILi32ELi128ELi128ELi8ES3_EELb1ELb0ELb0ELb0ELb0ELb0ELb0EEEvNS_16Flash_bwd_paramsE)
        .other          _ZN5flash44flash_bwd_dq_dk_dv_loop_seqk_parallel_kernelI23Flash_bwd_kernel_traitsILi32ELi128ELi128ELi8ELi4ELi4ELi4ELb0ELb0EN7cutlass10bfloat16_tE19Flash_kernel_traitsILi32ELi128ELi128ELi8ES3_EELb1ELb0ELb0ELb0ELb0ELb0ELb0EEEvNS_16Flash_bwd_paramsE,@"STO_CUDA_ENTRY STV_DEFAULT"
_ZN5flash44flash_bwd_dq_dk_dv_loop_seqk_parallel_kernelI23Flash_bwd_kernel_traitsILi32ELi128ELi128ELi8ELi4ELi4ELi4ELb0ELb0EN7cutlass10bfloat16_tE19Flash_kernel_traitsILi32ELi128ELi128ELi8ES3_EELb1ELb0ELb0ELb0ELb0ELb0ELb0EEEvNS_16Flash_bwd_paramsE:
.text._ZN5flash44flash_bwd_dq_dk_dv_loop_seqk_parallel_kernelI23Flash_bwd_kernel_traitsILi32ELi128ELi128ELi8ELi4ELi4ELi4ELb0ELb0EN7cutlass10bfloat16_tE19Flash_kernel_traitsILi32ELi128ELi128ELi8ES3_EELb1ELb0ELb0ELb0ELb0ELb0ELb0EEEvNS_16Flash_bwd_paramsE:
        /* <DEDUP_REMOVED lines=12> */
[----:B------:R-:W-:Y:S01]  /*00c0*/  UMOV UR6, 0x80 ;  /* 0x0000008000067882 */ /* 0x000fe20000000000 */
[----:B------:R-:W-:Y:S01]  /*00d0*/  IMAD.MOV.U32 R211, RZ, RZ, -0x10 ;  /* 0xfffffff0ffd37424 */ /* 0x000fe200078e00ff */
[----:B------:R-:W-:Y:S01]  /*00e0*/  ULDC UR5, c[0x0][0x210] ;  /* 0x0000840000057ab9 */ /* 0x000fe20000000800 */
[----:B------:R-:W-:Y:S01]  /*00f0*/  IMAD.MOV.U32 R137, RZ, RZ, 0x20 ;  /* 0x00000020ff897424 */ /* 0x000fe200078e00ff */
[----:B------:R-:W-:Y:S01]  /*0100*/  ULDC UR4, c[0x0][0x234] ;  /* 0x00008d0000047ab9 */ /* 0x000fe20000000800 */
[----:B------:R-:W-:Y:S01]  /*0110*/  IMAD.MOV.U32 R132, RZ, RZ, 0x40 ;  /* 0x00000040ff847424 */ /* 0x000fe200078e00ff */
[----:B------:R-:W-:Y:S01]  /*0120*/  ULDC UR7, c[0x0][0x1c0] ;  /* 0x0000700000077ab9 */ /* 0x000fe20000000800 */
[----:B------:R-:W3:Y:S01]  /*0130*/  S2UR UR49, SR_CTAID.Z ;  /* 0x00000000003179c3 */ /* 0x000ee20000002700 */
[----:B------:R-:W-:-:S02]  /*0140*/  UIMAD UR4, UR6, UR5, UR4 ;  /* 0x00000005060472a4 */ /* 0x000fc4000f8e0204 */
[----:B------:R-:W-:Y:S02]  /*0150*/  ULDC.U8 UR8, c[0x0][0x328] ;  /* 0x0000ca0000087ab9 */ /* 0x000fe40000000000 */
[----:B------:R-:W-:Y:S02]  /*0160*/  UISETP.NE.AND UP2, UPT, UR8, URZ, UPT ;  /* 0x0000003f0800728c */ /* 0x000fe4000bf45270 */
[----:B------:R-:W-:Y:S01]  /*0170*/  ULDC UR11, c[0x0][0x1c8] ;  /* 0x00007200000b7ab9 */ /* 0x000fe20000000800 */
[----:B------:R-:W-:Y:S01]  /*0180*/  IMAD.U32 R248, RZ, RZ, UR4 ;  /* 0x00000004fff87e24 */ /* 0x000fe2000f8e00ff */
[----:B------:R-:W-:Y:S02]  /*0190*/  ULDC UR12, c[0x0][0x1c0] ;  /* 0x00007000000c7ab9 */ /* 0x000fe40000000800 */
[----:B------:R-:W-:Y:S02]  /*01a0*/  ULDC UR55, c[0x0][0x22c] ;  /* 0x00008b0000377ab9 */ /* 0x000fe40000000800 */
[----:B------:R-:W-:Y:S01]  /*01b0*/  ULDC UR18, c[0x0][0x224] ;  /* 0x0000890000127ab9 */ /* 0x000fe20000000800 */
[----:B-1----:R-:W-:Y:S01]  /*01c0*/  SHF.R.S32.HI R6, RZ, 0x1f, R10 ;  /* 0x0000001fff067819 */ /* 0x002fe2000001140a */
[----:B--2---:R-:W-:-:S02]  /*01d0*/  USHF.L.U32 UR8, UR46, 0x7, URZ ;  /* 0x000000072e087899 */ /* 0x004fc4000800063f */
[----:B------:R-:W-:Y:S01]  /*01e0*/  USHF.R.S32.HI UR6, URZ, 0x1f, UR18 ;  /* 0x0000001f3f067899 */ /* 0x000fe20008011412 */
        /* <DEDUP_REMOVED lines=9> */
[----:B------:R-:W-:Y:S01]  /*0280*/  ULOP3.LUT UR4, UR49, UR11, URZ, 0x3c, !UPT ;  /* 0x0000000b31047292 */ /* 0x000fe2000f8e3c3f */
[----:B------:R-:W-:Y:S01]  /*0290*/  LEA.HI R128, R6, R10, RZ, 0x3 ;  /* 0x0000000a06807211 */ /* 0x000fe200078f18ff */
[----:B------:R-:W-:Y:S01]  /*02a0*/  UIMAD UR17, UR49, UR55, URZ ;  /* 0x00000037311172a4 */ /* 0x000fe2000f8e023f */
[----:B------:R-:W-:Y:S01]  /*02b0*/  LEA.HI R2, R2, R0, RZ, 0x3 ;  /* 0x0000000002027211 */ /* 0x000fe200078f18ff */
[----:B------:R-:W-:Y:S01]  /*02c0*/  ULDC UR50, c[0x0][0x1c0] ;  /* 0x0000700000327ab9 */ /* 0x000fe20000000800 */
[----:B------:R-:W-:Y:S01]  /*02d0*/  LEA.HI R6, R6, R10, RZ, 0x4 ;  /* 0x0000000a06067211 */ /* 0x000fe200078f20ff */
[----:B------:R-:W-:Y:S01]  /*02e0*/  IMAD.U32 R246, RZ, RZ, UR4 ;  /* 0x00000004fff67e24 */ /* 0x000fe2000f8e00ff */
[----:B------:R-:W-:Y:S01]  /*02f0*/  LOP3.LUT R3, R7, 0xfffffffc, RZ, 0xc0, !PT ;  /* 0xfffffffc07037812 */ /* 0x000fe200078ec0ff */
[----:B------:R-:W-:Y:S01]  /*0300*/  UIMAD UR4, UR46, UR12, UR49 ;  /* 0x0000000c2e0472a4 */ /* 0x000fe2000f8e0231 */
[----:B------:R-:W-:Y:S01]  /*0310*/  LOP3.LUT R4, R5, 0xffffffe0, RZ, 0xc0, !PT ;  /* 0xffffffe005047812 */ /* 0x000fe200078ec0ff */
[----:B------:R-:W-:Y:S01]  /*0320*/  UIMAD.WIDE UR50, UR55, UR50, URZ ;  /* 0x00000032373272a5 */ /* 0x000fe2000f8e023f */
[----:B------:R-:W-:Y:S01]  /*0330*/  LEA.HI R7, R7, R0, RZ, 0x1 ;  /* 0x0000000007077211 */ /* 0x000fe200078f08ff */
[----:B------:R-:W-:Y:S01]  /*0340*/  IMAD.IADD R12, R10, 0x1, -R3 ;  /* 0x000000010a0c7824 */ /* 0x000fe200078e0a03 */
[----:B------:R-:W-:Y:S01]  /*0350*/  LOP3.LUT R2, R2, 0xfffffff8, RZ, 0xc0, !PT ;  /* 0xfffffff802027812 */ /* 0x000fe200078ec0ff */
[----:B------:R-:W-:Y:S01]  /*0360*/  IMAD.IADD R4, R10, 0x1, -R4 ;  /* 0x000000010a047824 */ /* 0x000fe200078e0a04 */
[----:B------:R-:W-:Y:S01]  /*0370*/  LOP3.LUT R8, R6, 0xfffffff0, RZ, 0xc0, !PT ;  /* 0xfffffff006087812 */ /* 0x000fe200078ec0ff */
[----:B------:R-:W-:Y:S01]  /*0380*/  IMAD.SHL.U32 R226, R12, 0x8, RZ ;  /* 0x000000080ce27824 */ /* 0x000fe200078e00ff */
[----:B------:R-:W-:Y:S01]  /*0390*/  LOP3.LUT R9, R128, 0xfffffff8, RZ, 0xc0, !PT ;  /* 0xfffffff880097812 */ /* 0x000fe200078ec0ff */
[----:B------:R-:W-:Y:S01]  /*03a0*/  USHF.L.U32 UR61, UR4, 0x5, URZ ;  /* 0x00000005043d7899 */ /* 0x000fe2000800063f */
        /* <DEDUP_REMOVED lines=9> */
[----:B------:R-:W-:Y:S01]  /*0440*/  USHF.R.S32.HI UR4, URZ, 0x1f, UR17 ;  /* 0x0000001f3f047899 */ /* 0x000fe20008011411 */
[----:B------:R-:W-:Y:S01]  /*0450*/  SHF.R.S32.HI R3, RZ, 0x1f, R5 ;  /* 0x0000001fff037819 */ /* 0x000fe20000011405 */
[----:B------:R-:W-:Y:S01]  /*0460*/  UIMAD.WIDE.U32 UR58, UR46, UR18, URZ ;  /* 0x000000122e3a72a5 */ /* 0x000fe2000f8e003f */
[----:B------:R-:W-:Y:S01]  /*0470*/  LEA.HI R5, R6, R2, RZ, 0x1 ;  /* 0x0000000206057211 */ /* 0x000fe200078f08ff */
[----:B------:R-:W-:Y:S01]  /*0480*/  IMAD R237, R0, 0x8, R237 ;  /* 0x0000000800ed7824 */ /* 0x000fe200078e02ed */
[----:B------:R-:W-:Y:S01]  /*0490*/  LEA.HI R234, R9, R4, RZ, 0x2 ;  /* 0x0000000409ea7211 */ /* 0x000fe200078f10ff */
[----:B------:R-:W-:Y:S01]  /*04a0*/  IMAD.U32 R6, RZ, RZ, UR7 ;  /* 0x00000007ff067e24 */ /* 0x000fe2000f8e00ff */
[----:B------:R-:W-:Y:S01]  /*04b0*/  LEA.HI R4, R3, R0, RZ, 0x2 ;  /* 0x0000000003047211 */ /* 0x000fe200078f10ff */
[----:B------:R-:W-:Y:S01]  /*04c0*/  USHF.R.S32.HI UR7, URZ, 0x1f, UR46 ;  /* 0x0000001f3f077899 */ /* 0x000fe2000801142e */
[----:B------:R-:W-:Y:S01]  /*04d0*/  LOP3.LUT R3, R5, 0xfffffffe, RZ, 0xc0, !PT ;  /* 0xfffffffe05037812 */ /* 0x000fe200078ec0ff */
[----:B------:R-:W-:Y:S01]  /*04e0*/  IMAD.SHL.U32 R6, R12, 0x2, RZ ;  /* 0x000000020c067824 */ /* 0x000fe200078e00ff */
[----:B------:R-:W-:Y:S01]  /*04f0*/  SHF.R.S32.HI R5, RZ, 0x3, R128 ;  /* 0x00000003ff057819 */ /* 0x000fe20000011480 */
[----:B------:R-:W-:Y:S01]  /*0500*/  ULDC UR10, c[0x0][0x1c0] ;  /* 0x00007000000a7ab9 */ /* 0x000fe20000000800 */
[----:B------:R-:W-:Y:S01]  /*0510*/  LOP3.LUT R4, R4, 0xfffffffc, RZ, 0xc0, !PT ;  /* 0xfffffffc04047812 */ /* 0x000fe200078ec0ff */
[----:B------:R-:W-:Y:S01]  /*0520*/  IMAD.IADD R11, R2, 0x1, -R3 ;  /* 0x00000001020b7824 */ /* 0x000fe200078e0a03 */
[----:B------:R-:W-:Y:S01]  /*0530*/  LEA.HI R9, R10, R10, RZ, 0x1 ;  /* 0x0000000a0a097211 */ /* 0x000fe200078f08ff */
[----:B------:R-:W-:Y:S01]  /*0540*/  IMAD.SHL.U32 R2, R5, 0x40, RZ ;  /* 0x0000004005027824 */ /* 0x000fe200078e00ff */
[----:B------:R-:W-:Y:S01]  /*0550*/  SHF.R.S32.HI R5, RZ, 0x1f, R8 ;  /* 0x0000001fff057819 */ /* 0x000fe20000011408 */
[----:B------:R-:W-:Y:S01]  /*0560*/  IMAD.IADD R238, R0, 0x1, -R4 ;  /* 0x0000000100ee7824 */ /* 0x000fe200078e0a04 */
[----:B------:R-:W-:Y:S01]  /*0570*/  LOP3.LUT P5, RZ, R7, 0x2, RZ, 0xc0, !PT ;  /* 0x0000000207ff7812 */ /* 0x000fe200078ac0ff */
[----:B------:R-:W-:Y:S01]  /*0580*/  IMAD R216, R235, 0x2000, R6 ;  /* 0x00002000ebd87824 */ /* 0x000fe200078e0206 */
[----:B------:R-:W-:Y:S01]  /*0590*/  LOP3.LUT R0, R2, 0xc0, RZ, 0xc0, !PT ;  /* 0x000000c002007812 */ /* 0x000fe200078ec0ff */
[----:B------:R-:W-:Y:S01]  /*05a0*/  ULDC UR13, c[0x0][0x214] ;  /* 0x00008500000d7ab9 */ /* 0x000fe20000000800 */
[----:B------:R-:W-:Y:S01]  /*05b0*/  LOP3.LUT R2, R9, 0x7fffffe, RZ, 0xc0, !PT ;  /* 0x07fffffe09027812 */ /* 0x000fe200078ec0ff */
[----:B------:R-:W-:Y:S01]  /*05c0*/  UIMAD UR55, UR55, UR10, URZ ;  /* 0x0000000a373772a4 */ /* 0x000fe2000f8e023f */
[----:B------:R-:W-:Y:S01]  /*05d0*/  SHF.R.U32.HI R4, RZ, 0x3, R0 ;  /* 0x00000003ff047819 */ /* 0x000fe20000011600 */
[----:B------:R-:W-:Y:S01]  /*05e0*/  IMAD.U32 R243, RZ, RZ, UR4 ;  /* 0x00000004fff37e24 */ /* 0x000fe2000f8e00ff */
[----:B------:R-:W-:Y:S01]  /*05f0*/  LOP3.LUT R3, R0, 0x18, R226, 0xf8, !PT ;  /* 0x0000001800037812 */ /* 0x000fe200078ef8e2 */
[----:B------:R-:W-:Y:S01]  /*0600*/  IMAD.IADD R2, R10, 0x1, -R2 ;  /* 0x000000010a027824 */ /* 0x000fe200078e0a02 */
[----:B------:R-:W-:Y:S01]  /*0610*/  LEA.HI R5, R5, R8, RZ, 0x3 ;  /* 0x0000000805057211 */ /* 0x000fe200078f18ff */
[----:B------:R-:W-:Y:S01]  /*0620*/  IMAD R0, R235, 0x8, R11 ;  /* 0x00000008eb007824 */ /* 0x000fe200078e020b */
[----:B------:R-:W-:Y:S01]  /*0630*/  LOP3.LUT R3, R3, R4, RZ, 0x3c, !PT ;  /* 0x0000000403037212 */ /* 0x000fe200078e3cff */
[----:B------:R-:W-:Y:S01]  /*0640*/  USHF.L.U32 UR60, UR55, 0x7, URZ ;  /* 0x00000007373c7899 */ /* 0x000fe2000800063f */
[----:B------:R-:W-:Y:S01]  /*0650*/  LOP3.LUT P4, RZ, R7, 0x4, RZ, 0xc0, !PT ;  /* 0x0000000407ff7812 */ /* 0x000fe2000788c0ff */
[----:B------:R-:W-:Y:S01]  /*0660*/  IMAD R16, R0, 0x8, R2 ;  /* 0x0000000800107824 */ /* 0x000fe200078e0202 */
[----:B------:R-:W-:Y:S01]  /*0670*/  LEA.HI R0, R8, R8, RZ, 0x1 ;  /* 0x0000000808007211 */ /* 0x000fe200078f08ff */
[----:B------:R-:W-:Y:S01]  /*0680*/  IMAD.U32 R237, R237, 0x20, R3 ;  /* 0x00000020eded7824 */ /* 0x000fe200078e0003 */
[----:B------:R-:W-:Y:S01]  /*0690*/  LOP3.LUT R2, R5, 0xfffffff8, RZ, 0xc0, !PT ;  /* 0xfffffff805027812 */ /* 0x000fe200078ec0ff */
[----:B------:R-:W-:Y:S01]  /*06a0*/  ULDC.U8 UR9, c[0x0][0x3d0] ;  /* 0x0000f40000097ab9 */ /* 0x000fe20000000000 */
[----:B------:R-:W-:Y:S01]  /*06b0*/  LOP3.LUT R4, R0, 0x7fffffe, RZ, 0xc0, !PT ;  /* 0x07fffffe00047812 */ /* 0x000fe200078ec0ff */
[----:B------:R-:W-:Y:S01]  /*06c0*/  UISETP.NE.AND UP3, UPT, UR9, URZ, UPT ;  /* 0x0000003f0900728c */ /* 0x000fe2000bf65270 */
        /* <DEDUP_REMOVED lines=14> */
[----:B------:R-:W-:Y:S01]  /*07b0*/  @UP2 UIMAD UR9, UR46, UR13, URZ ;  /* 0x0000000d2e0922a4 */ /* 0x000fe2000f8e023f */
        /* <DEDUP_REMOVED lines=28> */
[----:B------:R-:W-:Y:S01]  /*0980*/  UIMAD UR5, UR51, UR58, URZ ;  /* 0x0000003a330572a4 */ /* 0x000fe2000f8e023f */
[----:B------:R-:W-:Y:S01]  /*0990*/  LOP3.LUT R128, R128, R0, RZ, 0x3c, !PT ;  /* 0x0000000080807212 */ /* 0x000fe200078e3cff */
[----:B------:R-:W-:Y:S01]  /*09a0*/  IMAD R0, R238, 0x200, R6 ;  /* 0x00000200ee007824 */ /* 0x000fe200078e0206 */
[----:B------:R-:W-:Y:S01]  /*09b0*/  IADD3 R216, R4, R216, R2 ;  /* 0x000000d804d87210 */ /* 0x000fe20007ffe002 */
[----:B------:R-:W-:Y:S01]  /*09c0*/  IMAD.SHL.U32 R4, R11, 0x10, RZ ;  /* 0x000000100b047824 */ /* 0x000fe200078e00ff */
[----:B------:R-:W-:Y:S01]  /*09d0*/  SHF.R.U32.HI R2, RZ, 0x3, R8 ;  /* 0x00000003ff027819 */ /* 0x000fe20000011608 */
[----:B------:R-:W-:Y:S01]  /*09e0*/  IMAD R12, R12, 0x20, R0 ;  /* 0x000000200c0c7824 */ /* 0x000fe200078e0200 */
[----:B------:R-:W-:Y:S01]  /*09f0*/  SHF.R.S32.HI R0, RZ, 0x1, R9 ;  /* 0x00000001ff007819 */ /* 0x000fe20000011409 */
[----:B------:R-:W-:Y:S01]  /*0a00*/  IMAD.SHL.U32 R216, R216, 0x2, RZ ;  /* 0x00000002d8d87824 */ /* 0x000fe200078e00ff */
[----:B------:R-:W-:Y:S01]  /*0a10*/  LOP3.LUT R5, R5, R2, RZ, 0x3c, !PT ;  /* 0x0000000205057212 */ /* 0x000fe200078e3cff */
[----:B------:R-:W-:Y:S01]  /*0a20*/  IMAD.SHL.U32 R2, R235, 0x8, RZ ;  /* 0x00000008eb027824 */ /* 0x000fe200078e00ff */
[C---:B------:R-:W-:Y:S01]  /*0a30*/  LOP3.LUT P3, RZ, R0.reuse, 0x2, RZ, 0xc0, !PT ;  /* 0x0000000200ff7812 */ /* 0x040fe2000786c0ff */
[----:B------:R-:W-:Y:S01]  /*0a40*/  IMAD.SHL.U32 R0, R0, 0x40, RZ ;  /* 0x0000004000007824 */ /* 0x000fe200078e00ff */
[----:B------:R-:W-:Y:S01]  /*0a50*/  @!UP2 UIMAD UR4, UR7, UR13, URZ ;  /* 0x0000000d0704a2a4 */ /* 0x000fe2000f8e023f */
[----:B------:R-:W-:Y:S01]  /*0a60*/  IADD3 R212, R216, 0x40, RZ ;  /* 0x00000040d8d47810 */ /* 0x000fe20007ffe0ff */
[----:B------:R-:W-:Y:S01]  /*0a70*/  IMAD.U32 R128, R16, 0x20, R128 ;  /* 0x0000002010807824 */ /* 0x000fe200078e0080 */
[----:B------:R-:W-:Y:S01]  /*0a80*/  LOP3.LUT R2, R2, 0x8, RZ, 0xc0, !PT ;  /* 0x0000000802027812 */ /* 0x000fe200078ec0ff */
[----:B------:R-:W-:Y:S01]  /*0a90*/  IMAD.U32 R252, RZ, RZ, UR5 ;  /* 0x00000005fffc7e24 */ /* 0x000fe2000f8e00ff */
[----:B------:R-:W-:Y:S01]  /*0aa0*/  LOP3.LUT R0, R0, 0xc0, RZ, 0xc0, !PT ;  /* 0x000000c000007812 */ /* 0x000fe200078ec0ff */
[----:B------:R-:W-:Y:S01]  /*0ab0*/  IMAD.U32 R242, RZ, RZ, UR4 ;  /* 0x00000004fff27e24 */ /* 0x000fe2000f8e00ff */
[----:B------:R-:W-:Y:S01]  /*0ac0*/  LOP3.LUT R7, R2, 0x10, R4, 0xf8, !PT ;  /* 0x0000001002077812 */ /* 0x000fe200078ef804 */
[----:B------:R-:W-:Y:S01]  /*0ad0*/  USHF.R.S32.HI UR5, URZ, 0x1f, UR60 ;  /* 0x0000001f3f057899 */ /* 0x000fe2000801143c */
[----:B------:R-:W-:Y:S01]  /*0ae0*/  SHF.R.U32.HI R3, RZ, 0x3, R0 ;  /* 0x00000003ff037819 */ /* 0x000fe20000011600 */
[----:B------:R-:W-:Y:S01]  /*0af0*/  USHF.R.S32.HI UR4, URZ, 0x1f, UR61 ;  /* 0x0000001f3f047899 */ /* 0x000fe2000801143d */
[----:B------:R-:W-:Y:S01]  /*0b00*/  R2P PR, R14, 0x6 ;  /* 0x000000060e007804 */ /* 0x000fe20000000000 */
[----:B------:R-:W-:Y:S01]  /*0b10*/  IMAD.IADD R217, R216, 0x1, R211 ;  /* 0x00000001d8d97824 */ /* 0x000fe200078e02d3 */
[----:B------:R-:W-:Y:S01]  /*0b20*/  LOP3.LUT R8, R3, R0, R2, 0x1e, !PT ;  /* 0x0000000003087212 */ /* 0x000fe200078e1e02 */
[----:B------:R-:W-:Y:S01]  /*0b30*/  IMAD.SHL.U32 R0, R14, 0x40, RZ ;  /* 0x000000400e007824 */ /* 0x000fe200078e00ff */
[----:B------:R-:W-:Y:S01]  /*0b40*/  @P4 IADD3 R212, R216, -0x40, RZ ;  /* 0xffffffc0d8d44810 */ /* 0x000fe20007ffe0ff */
[----:B------:R-:W-:Y:S01]  /*0b50*/  IMAD R3, R11, 0x200, R5 ;  /* 0x000002000b037824 */ /* 0x000fe200078e0205 */
[----:B------:R-:W-:Y:S01]  /*0b60*/  SEL R213, R137, 0xffffffe0, !P5 ;  /* 0xffffffe089d57807 */ /* 0x000fe20006800000 */
[----:B------:R-:W-:Y:S01]  /*0b70*/  IMAD.SHL.U32 R5, R11, 0x8, RZ ;  /* 0x000000080b057824 */ /* 0x000fe200078e00ff */
[----:B------:R-:W-:Y:S01]  /*0b80*/  LOP3.LUT R0, R0, 0x1c0, RZ, 0xc0, !PT ;  /* 0x000001c000007812 */ /* 0x000fe200078ec0ff */
[----:B------:R-:W-:Y:S01]  /*0b90*/  IMAD.SHL.U32 R2, R13, 0x40, RZ ;  /* 0x000000400d027824 */ /* 0x000fe200078e00ff */
[----:B------:R-:W-:Y:S01]  /*0ba0*/  SEL R132, R132, 0xffffffc0, !P2 ;  /* 0xffffffc084847807 */ /* 0x000fe20005000000 */
[----:B------:R-:W-:Y:S01]  /*0bb0*/  IMAD.IADD R8, R8, 0x1, R12 ;  /* 0x0000000108087824 */ /* 0x000fe200078e020c */
[----:B------:R-:W-:Y:S01]  /*0bc0*/  LOP3.LUT R5, R5, 0x8, RZ, 0xc0, !PT ;  /* 0x0000000805057812 */ /* 0x000fe200078ec0ff */
[----:B------:R-:W-:Y:S01]  /*0bd0*/  IMAD.SHL.U32 R128, R128, 0x2, RZ ;  /* 0x0000000280807824 */ /* 0x000fe200078e00ff */
        /* <DEDUP_REMOVED lines=10> */
[----:B------:R-:W-:Y:S01]  /*0c80*/  LOP3.LUT R5, R4, R2, R5, 0x1e, !PT ;  /* 0x0000000204057212 */ /* 0x000fe200078e1e05 */
[----:B------:R-:W-:Y:S01]  /*0c90*/  IMAD R142, R238, 0x200, R0 ;  /* 0x00000200ee8e7824 */ /* 0x000fe200078e0200 */
[----:B------:R-:W-:Y:S01]  /*0ca0*/  LOP3.LUT R2, R4, R7, R2, 0x1e, !PT ;  /* 0x0000000704027212 */ /* 0x000fe200078e1e02 */
[----:B------:R-:W-:Y:S01]  /*0cb0*/  IMAD.IADD R214, R213, 0x1, R212 ;  /* 0x00000001d5d67824 */ /* 0x000fe200078e02d4 */
[----:B------:R-:W-:Y:S01]  /*0cc0*/  LEA R131, R131, 0xa000, 0x1 ;  /* 0x0000a00083837811 */ /* 0x000fe200078e08ff */
[----:B------:R-:W-:Y:S01]  /*0cd0*/  IMAD.U32 R241, RZ, RZ, UR9 ;  /* 0x00000009fff17e24 */ /* 0x000fe2000f8e00ff */
[----:B------:R-:W-:Y:S01]  /*0ce0*/  LEA R239, R8, 0x6000, 0x1 ;  /* 0x0000600008ef7811 */ /* 0x000fe200078e08ff */
[----:B------:R-:W-:Y:S01]  /*0cf0*/  IMAD.IADD R136, R0, 0x1, R2 ;  /* 0x0000000100887824 */ /* 0x000fe200078e0202 */
[C---:B------:R-:W-:Y:S01]  /*0d00*/  IADD3 R138, R131.reuse, 0x20, RZ ;  /* 0x00000020838a7810 */ /* 0x040fe20007ffe0ff */
[C---:B------:R-:W-:Y:S01]  /*0d10*/  IMAD.IADD R133, R131.reuse, 0x1, R132 ;  /* 0x0000000183857824 */ /* 0x040fe200078e0284 */
[----:B------:R-:W-:Y:S01]  /*0d20*/  @P1 IADD3 R138, R131, -0x20, RZ ;  /* 0xffffffe0838a1810 */ /* 0x000fe20007ffe0ff */
[----:B------:R-:W-:Y:S01]  /*0d30*/  IMAD.U32 R245, RZ, RZ, UR8 ;  /* 0x00000008fff57e24 */ /* 0x000fe2000f8e00ff */
[----:B------:R-:W-:Y:S01]  /*0d40*/  LOP3.LUT P0, RZ, R13, 0x2, RZ, 0xc0, !PT ;  /* 0x000000020dff7812 */ /* 0x000fe2000780c0ff */
[----:B------:R-:W-:Y:S01]  /*0d50*/  IMAD.IADD R142, R142, 0x1, R5 ;  /* 0x000000018e8e7824 */ /* 0x000fe200078e0205 */
[----:B------:R-:W-:Y:S01]  /*0d60*/  IADD3 R240, R239, 0x20, RZ ;  /* 0x00000020eff07810 */ /* 0x000fe20007ffe0ff */
[----:B------:R-:W-:Y:S01]  /*0d70*/  IMAD.U32 R251, RZ, RZ, UR5 ;  /* 0x00000005fffb7e24 */ /* 0x000fe2000f8e00ff */
[----:B------:R-:W-:Y:S01]  /*0d80*/  SEL R137, R137, 0xffffffe0, !P0 ;  /* 0xffffffe089897807 */ /* 0x000fe20004000000 */
[----:B------:R-:W-:Y:S01]  /*0d90*/  IMAD.U32 R250, RZ, RZ, UR4 ;  /* 0x00000004fffa7e24 */ /* 0x000fe2000f8e00ff */
[----:B------:R-:W-:Y:S01]  /*0da0*/  @P3 IADD3 R240, R239, -0x20, RZ ;  /* 0xffffffe0eff03810 */ /* 0x000fe20007ffe0ff */
[----:B------:R-:W-:Y:S01]  /*0db0*/  IMAD.SHL.U32 R2, R3, 0x2, RZ ;  /* 0x0000000203027824 */ /* 0x000fe200078e00ff */
[----:B------:R-:W-:Y:S01]  /*0dc0*/  IADD3 R141, R138, 0x2000, RZ ;  /* 0x000020008a8d7810 */ /* 0x000fe20007ffe0ff */
[----:B------:R-:W-:Y:S01]  /*0dd0*/  IMAD.IADD R129, R128, 0x1, R129 ;  /* 0x0000000180817824 */ /* 0x000fe200078e0281 */
[C---:B------:R-:W-:Y:S01]  /*0de0*/  IADD3 R140, R138.reuse, 0x4000, RZ ;  /* 0x000040008a8c7810 */ /* 0x040fe20007ffe0ff */
[----:B------:R-:W-:Y:S01]  /*0df0*/  IMAD.IADD R213, R213, 0x1, R211 ;  /* 0x00000001d5d57824 */ /* 0x000fe200078e02d3 */
[----:B------:R-:W-:Y:S01]  /*0e00*/  IADD3 R139, R138, 0x6000, RZ ;  /* 0x000060008a8b7810 */ /* 0x000fe20007ffe0ff */
[----:B------:R-:W-:Y:S01]  /*0e10*/  IMAD.IADD R132, R132, 0x1, R138 ;  /* 0x0000000184847824 */ /* 0x000fe200078e028a */
[----:B------:R-:W-:Y:S01]  /*0e20*/  UMOV UR54, 0xffffe000 ;  /* 0xffffe00000367882 */ /* 0x000fe20000000000 */
[----:B------:R-:W-:Y:S01]  /*0e30*/  IMAD.U32 R247, RZ, RZ, UR17 ;  /* 0x00000011fff77e24 */ /* 0x000fe2000f8e00ff */
[----:B------:R-:W-:-:S02]  /*0e40*/  UIMAD.WIDE.U32 UR56, UR50, UR58, URZ ;  /* 0x0000003a323872a5 */ /* 0x000fc4000f8e003f */
[----:B------:R-:W-:Y:S02]  /*0e50*/  USHF.L.U32 UR32, UR55, 0x3, URZ ;  /* 0x0000000337207899 */ /* 0x000fe4000800063f */
[----:B------:R-:W-:Y:S02]  /*0e60*/  USHF.L.U32 UR31, UR55, 0x4, URZ ;  /* 0x00000004371f7899 */ /* 0x000fe4000800063f */
[----:B------:R-:W-:Y:S02]  /*0e70*/  UIMAD UR30, UR55, 0x18, URZ ;  /* 0x00000018371e78a4 */ /* 0x000fe4000f8e023f */
[----:B------:R-:W-:Y:S02]  /*0e80*/  USHF.L.U32 UR29, UR55, 0x5, URZ ;  /* 0x00000005371d7899 */ /* 0x000fe4000800063f */
[----:B------:R-:W-:Y:S02]  /*0e90*/  UIMAD UR28, UR55, 0x28, URZ ;  /* 0x00000028371c78a4 */ /* 0x000fe4000f8e023f */
[----:B------:R-:W-:-:S02]  /*0ea0*/  UIMAD UR27, UR55, 0x30, URZ ;  /* 0x00000030371b78a4 */ /* 0x000fc4000f8e023f */
[----:B------:R-:W-:Y:S02]  /*0eb0*/  UIMAD UR26, UR55, 0x38, URZ ;  /* 0x00000038371a78a4 */ /* 0x000fe4000f8e023f */
[----:B------:R-:W-:Y:S02]  /*0ec0*/  USHF.L.U32 UR25, UR55, 0x6, URZ ;  /* 0x0000000637197899 */ /* 0x000fe4000800063f */
[----:B------:R-:W-:Y:S02]  /*0ed0*/  UIMAD UR24, UR55, 0x48, URZ ;  /* 0x00000048371878a4 */ /* 0x000fe4000f8e023f */
[----:B------:R-:W-:Y:S02]  /*0ee0*/  UIMAD UR23, UR55, 0x50, URZ ;  /* 0x00000050371778a4 */ /* 0x000fe4000f8e023f */
[----:B------:R-:W-:Y:S02]  /*0ef0*/  UIMAD UR22, UR55, 0x58, URZ ;  /* 0x00000058371678a4 */ /* 0x000fe4000f8e023f */
[----:B------:R-:W-:-:S02]  /*0f00*/  UIMAD UR21, UR55, 0x60, URZ ;  /* 0x00000060371578a4 */ /* 0x000fc4000f8e023f */
[----:B------:R-:W-:Y:S02]  /*0f10*/  UIMAD UR20, UR55, 0x68, URZ ;  /* 0x00000068371478a4 */ /* 0x000fe4000f8e023f */
[----:B------:R-:W-:Y:S02]  /*0f20*/  UIMAD UR19, UR55, 0x70, URZ ;  /* 0x00000070371378a4 */ /* 0x000fe4000f8e023f */
[----:B------:R-:W-:Y:S02]  /*0f30*/  UIMAD UR18, UR55, 0x78, URZ ;  /* 0x00000078371278a4 */ /* 0x000fe4000f8e023f */
[----:B------:R-:W-:Y:S02]  /*0f40*/  UIADD3 UR17, -UR60, URZ, URZ ;  /* 0x0000003f3c117290 */ /* 0x000fe4000fffe13f */
.L_x_902:
[----:B------:R-:W-:Y:S02]  /*0f50*/  ULDC.64 UR6, c[0x0][0x250] ;  /* 0x0000940000067ab9 */ /* 0x000fe40000000a00 */
[----:B------:R-:W-:Y:S02]  /*0f60*/  UISETP.NE.U32.AND UP4, UPT, URZ, UR6, UPT ;  /* 0x000000063f00728c */ /* 0x000fe4000bf85070 */
[----:B------:R-:W-:-:S02]  /*0f70*/  USHF.L.U32 UR10, UR46, 0x2, URZ ;  /* 0x000000022e0a7899 */ /* 0x000fc4000800063f */
[----:B------:R-:W-:Y:S02]  /*0f80*/  UISETP.NE.AND.EX UP4, UPT, URZ, UR7, UPT, UP4 ;  /* 0x000000073f00728c */ /* 0x000fe4000bf85340 */
[----:B------:R-:W-:Y:S02]  /*0f90*/  USHF.R.S32.HI UR52, URZ, 0x1f, UR46 ;  /* 0x0000001f3f347899 */ /* 0x000fe4000801142e */
[----:B------:R-:W-:Y:S02]  /*0fa0*/  ULDC.U8 UR4, c[0x0][0x312] ;  /* 0x0000c48000047ab9 */ /* 0x000fe40000000000 */
[----:B------:R-:W-:Y:S01]  /*0fb0*/  USHF.L.U64.HI UR5, UR46, 0x2, UR52 ;  /* 0x000000022e057899 */ /* 0x000fe20008010234 */
[----:B------:R-:W-:Y:S01]  /*0fc0*/  PLOP3.LUT P0, PT, PT, PT, UP4, 0x80, 0x0 ;  /* 0x000000000000781c */ /* 0x000fe20003f0f048 */
[----:B------:R-:W-:Y:S02]  /*0fd0*/  UISETP.NE.AND UP5, UPT, UR4, URZ, UPT ;  /* 0x0000003f0400728c */ /* 0x000fe4000bfa5270 */
[----:B------:R-:W-:-:S02]  /*0fe0*/  ULDC.64 UR34, c[0x0][0x118] ;  /* 0x0000460000227ab9 */ /* 0x000fc40000000a00 */
        /* <DEDUP_REMOVED lines=44> */
.L_x_858:
        /* <DEDUP_REMOVED lines=58> */
.L_x_860:
        /* <DEDUP_REMOVED lines=18> */
.L_x_861:
        /* <DEDUP_REMOVED lines=28> */
[----:B------:R-:W-:-:S04]  /*1930*/  UIMAD UR6, UR51, UR4, URZ ;  /* 0x00000004330672a4 */ /* 0x000fc8000f8e023f */
[----:B------:R-:W-:Y:S02]  /*1940*/  @UP1 UIADD3 UR12, UR9, UR6, URZ ;  /* 0x00000006090c1290 */ /* 0x000fe4000fffe03f */
[----:B------:R-:W-:Y:S01]  /*1950*/  USHF.L.U64.HI UR6, UR46, 0x7, UR52 ;  /* 0x000000072e067899 */ /* 0x000fe20008010234 */
[----:B------:R-:W3:Y:S03]  /*1960*/  R2UR UR52, R242 ;  /* 0x00000000f23473c2 */ /* 0x000ee600000e0000 */
[----:B------:R-:W-:Y:S02]  /*1970*/  USEL UR6, UR6, URZ, UP6 ;  /* 0x0000003f06067287 */ /* 0x000fe4000b000000 */
[----:B-1----:R-:W-:Y:S01]  /*1980*/  UIMAD.WIDE.U32 UR8, UR13, UR10, URZ ;  /* 0x0000000a0d0872a5 */ /* 0x002fe2000f8e003f */
[----:B--2---:R-:W-:Y:S01]  /*1990*/  IMAD.MOV R0, RZ, RZ, -R5 ;  /* 0x000000ffff007224 */ /* 0x004fe200078e0a05 */
[----:B------:R-:W-:Y:S01]  /*19a0*/  USHF.L.U32 UR10, UR46, 0x7, URZ ;  /* 0x000000072e0a7899 */ /* 0x000fe2000800063f */
[----:B------:R-:W-:Y:S01]  /*19b0*/  IMAD.MOV.U32 R4, RZ, RZ, RZ ;  /* 0x000000ffff047224 */ /* 0x000fe200078e00ff */
[----:B------:R-:W-:Y:S01]  /*19c0*/  USEL UR15, UR8, URZ, UP3 ;  /* 0x0000003f080f7287 */ /* 0x000fe20009800000 */
[----:B------:R-:W-:Y:S01]  /*19d0*/  IMAD R0, R0, R6, RZ ;  /* 0x0000000600007224 */ /* 0x000fe200078e02ff */
[----:B------:R-:W-:-:S02]  /*19e0*/  USEL UR8, UR10, URZ, UP6 ;  /* 0x0000003f0a087287 */ /* 0x000fc4000b000000 */
[----:B------:R-:W-:Y:S01]  /*19f0*/  UIMAD UR13, UR13, UR11, UR9 ;  /* 0x0000000b0d0d72a4 */ /* 0x000fe2000f8e0209 */
[----:B------:R-:W-:Y:S01]  /*1a00*/  IMAD.HI.U32 R0, R5, R0, R4 ;  /* 0x0000000005007227 */ /* 0x000fe200078e0004 */
[----:B------:R-:W-:Y:S01]  /*1a10*/  UIADD3 UR8, UP0, UR5, UR8, URZ ;  /* 0x0000000805087290 */ /* 0x000fe2000ff1e03f */
[----:B------:R-:W1:Y:S01]  /*1a20*/  R2UR UR11, R246 ;  /* 0x00000000f60b73c2 */ /* 0x000e6200000e0000 */
[----:B------:R-:W-:Y:S02]  /*1a30*/  USEL UR13, UR13, URZ, UP3 ;  /* 0x0000003f0d0d7287 */ /* 0x000fe40009800000 */
[----:B------:R-:W-:Y:S01]  /*1a40*/  UIADD3.X UR9, UR45, UR6, URZ, UP0, !UPT ;  /* 0x000000062d097290 */ /* 0x000fe200087fe43f */
[----:B------:R-:W-:Y:S01]  /*1a50*/  IMAD.HI.U32 R0, R0, R3, RZ ;  /* 0x0000000300007227 */ /* 0x000fe200078e00ff */
[----:B------:R-:W-:-:S03]  /*1a60*/  UIMAD UR6, UR51, UR8, URZ ;  /* 0x00000008330672a4 */ /* 0x000fc6000f8e023f */
[----:B------:R-:W-:Y:S01]  /*1a70*/  IMAD.MOV R4, RZ, RZ, -R0 ;  /* 0x000000ffff047224 */ /* 0x000fe200078e0a00 */
[----:B------:R-:W-:Y:S02]  /*1a80*/  UIMAD UR10, UR50, UR9, UR6 ;  /* 0x00000009320a72a4 */ /* 0x000fe4000f8e0206 */
[----:B------:R-:W-:Y:S01]  /*1a90*/  UIMAD.WIDE.U32 UR8, UR50, UR8, URZ ;  /* 0x00000008320872a5 */ /* 0x000fe2000f8e003f */
[----:B------:R-:W-:-:S03]  /*1aa0*/  IMAD R3, R6, R4, R3 ;  /* 0x0000000406037224 */ /* 0x000fc600078e0203 */
[----:B------:R-:W-:Y:S01]  /*1ab0*/  UIADD3 UR10, UR9, UR10, URZ ;  /* 0x0000000a090a7290 */ /* 0x000fe2000fffe03f */
[----:B------:R-:W2:Y:S01]  /*1ac0*/  R2UR UR6, R241 ;  /* 0x00000000f10673c2 */ /* 0x000ea200000e0000 */
[----:B------:R-:W-:-:S13]  /*1ad0*/  ISETP.GT.U32.AND P0, PT, R6, R3, PT ;  /* 0x000000030600720c */ /* 0x000fda0003f04070 */
[----:B------:R-:W-:Y:S01]  /*1ae0*/  @!P0 IMAD.IADD R3, R3, 0x1, -R6 ;  /* 0x0000000103038824 */ /* 0x000fe200078e0a06 */
[----:B------:R-:W-:Y:S02]  /*1af0*/  @!P0 IADD3 R0, R0, 0x1, RZ ;  /* 0x0000000100008810 */ /* 0x000fe40007ffe0ff */
[----:B-1----:R-:W-:Y:S01]  /*1b00*/  ISETP.LE.AND P0, PT, RZ, UR11, PT ;  /* 0x0000000bff007c0c */ /* 0x002fe2000bf03270 */
[----:B------:R-:W-:Y:S01]  /*1b10*/  ULDC UR11, c[0x0][0x234] ;  /* 0x00008d00000b7ab9 */ /* 0x000fe20000000800 */
[----:B------:R-:W-:Y:S01]  /*1b20*/  ISETP.GE.U32.AND P2, PT, R3, R6, PT ;  /* 0x000000060300720c */ /* 0x000fe20003f46070 */
[----:B--2---:R-:W-:-:S04]  /*1b30*/  @UP2 USEL UR6, UR6, UR4, !UP1 ;  /* 0x0000000406062287 */ /* 0x004fc8000c800000 */
[----:B------:R-:W-:Y:S02]  /*1b40*/  @UP2 UIMAD UR11, UR49, UR11, UR6 ;  /* 0x0000000b310b22a4 */ /* 0x000fe4000f8e0206 */
[----:B------:R-:W-:-:S06]  /*1b50*/  USHF.R.S32.HI UR6, URZ, 0x1f, UR36 ;  /* 0x0000001f3f067899 */ /* 0x000fcc0008011424 */
[----:B------:R-:W-:Y:S01]  /*1b60*/  @P2 IADD3 R0, R0, 0x1, RZ ;  /* 0x0000000100002810 */ /* 0x000fe20007ffe0ff */
[----:B---3--:R-:W-:-:S04]  /*1b70*/  @!UP2 UMOV UR11, UR52 ;  /* 0x00000034000bac82 */ /* 0x008fc80008000000 */
[----:B------:R-:W-:-:S04]  /*1b80*/  IMAD.MOV.U32 R10, RZ, RZ, R0 ;  /* 0x000000ffff0a7224 */ /* 0x000fc800078e0000 */
[----:B------:R-:W-:Y:S01]  /*1b90*/  @!P0 IMAD.MOV R10, RZ, RZ, -R10 ;  /* 0x000000ffff0a8224 */ /* 0x000fe200078e0a0a */
[----:B------:R-:W-:Y:S02]  /*1ba0*/  PLOP3.LUT P0, PT, PT, PT, UP2, 0x80, 0x0 ;  /* 0x000000000000781c */ /* 0x000fe40003f0f028 */
[----:B------:R-:W-:-:S04]  /*1bb0*/  @!P1 LOP3.LUT R10, RZ, c[0x0][0x1c8], RZ, 0x33, !PT ;  /* 0x00007200ff0a9a12 */ /* 0x000fc800078e33ff */
[----:B------:R-:W-:-:S07]  /*1bc0*/  SHF.R.S32.HI R16, RZ, 0x1f, R10 ;  /* 0x0000001fff107819 */ /* 0x000fce000001140a */
[----:B------:R-:W-:Y:S05]  /*1bd0*/  @!P0 BRA `(.L_x_862) ;  /* 0x0000007000008947 */ /* 0x000fea0003800000 */
[----:B------:R-:W-:Y:S01]  /*1be0*/  ULDC UR49, c[0x0][0x224] ;  /* 0x0000890000317ab9 */ /* 0x000fe20000000800 */
[----:B------:R-:W1:Y:S01]  /*1bf0*/  R2UR UR52, R248 ;  /* 0x00000000f83473c2 */ /* 0x000e6200000e0000 */
[----:B------:R-:W-:-:S04]  /*1c00*/  @!UP1 UIMAD UR4, UR46, UR49, URZ ;  /* 0x000000312e0492a4 */ /* 0x000fc8000f8e023f */
[----:B------:R-:W-:-:S03]  /*1c10*/  ULEA UR4, UR46, UR4, 0x7 ;  /* 0x000000042e047291 */ /* 0x000fc6000f8e383f */
[----:B------:R-:W1:Y:S02]  /*1c20*/  S2UR UR49, SR_CTAID.Z ;  /* 0x00000000003179c3 */ /* 0x000e640000002700 */
[----:B-1----:R-:W-:Y:S01]  /*1c30*/  UIMAD UR4, UR52, UR49, UR4 ;  /* 0x00000031340472a4 */ /* 0x002fe2000f8e0204 */
[----:B------:R-:W-:Y:S05]  /*1c40*/  BRA `(.L_x_863) ;  /* 0x0000002000007947 */ /* 0x000fea0003800000 */
.L_x_862:
[----:B------:R1:W2:Y:S01]  /*1c50*/  R2UR UR4, R245 ;  /* 0x00000000f50473c2 */ /* 0x0002a200000e0000 */
[----:B------:R-:W-:-:S07]  /*1c60*/  DEPBAR.LE SB1, 0x0, {2} ;  /* 0x000090040000791a */ /* 0x000fce0000000000 */
.L_x_863:
[----:B------:R-:W1:Y:S01]  /*1c70*/  R2UR UR52, R247 ;  /* 0x00000000f73473c2 */ /* 0x000e6200000e0000 */
[----:B------:R-:W2:Y:S01]  /*1c80*/  S2R R15, SR_TID.X ;  /* 0x00000000000f7919 */ /* 0x000ea20000002100 */
[----:B------:R-:W-:Y:S01]  /*1c90*/  USHF.R.S32.HI UR9, URZ, 0x1f, UR60 ;  /* 0x0000001f3f097899 */ /* 0x000fe2000801143c */
[----:B------:R-:W-:Y:S01]  /*1ca0*/  SHF.R.S32.HI R227, RZ, 0x1f, R226 ;  /* 0x0000001fffe37819 */ /* 0x000fe200000114e2 */
[----:B------:R-:W-:Y:S01]  /*1cb0*/  IMAD.U32 R8, RZ, RZ, UR5 ;  /* 0x00000005ff087e24 */ /* 0x000fe2000f8e00ff */
[----:B------:R-:W-:Y:S01]  /*1cc0*/  BSSY B1, `(.L_x_859) ;  /* 0x0000884000017945 */ /* 0x000fe20003800000 */
[----:B-1----:R-:W-:Y:S01]  /*1cd0*/  UIADD3 UR8, UP5, UP4, UR8, UR60, UR52 ;  /* 0x0000003c08087290 */ /* 0x002fe2000fcbe034 */
[----:B--2---:R-:W-:Y:S01]  /*1ce0*/  SHF.R.S32.HI R9, RZ, 0x1f, R15 ;  /* 0x0000001fff097819 */ /* 0x004fe2000001140f */
[----:B------:R-:W-:-:S02]  /*1cf0*/  USHF.R.S32.HI UR52, URZ, 0x1f, UR49 ;  /* 0x0000001f3f347899 */ /* 0x000fc40008011431 */
[----:B------:R-:W-:Y:S01]  /*1d00*/  UIADD3 UR15, UP1, UP0, UR15, UR8, UR16 ;  /* 0x000000080f0f7290 */ /* 0x000fe2000f83e010 */
[----:B------:R-:W1:Y:S01]  /*1d10*/  R2UR UR16, R243 ;  /* 0x00000000f31073c2 */ /* 0x000e6200000e0000 */
[----:B------:R-:W-:-:S04]  /*1d20*/  LEA.HI R3, R9, R15, RZ, 0x2 ;  /* 0x0000000f09037211 */ /* 0x000fc800078f10ff */
[----:B------:R-:W-:-:S04]  /*1d30*/  SHF.R.S32.HI R3, RZ, 0x2, R3 ;  /* 0x00000002ff037819 */ /* 0x000fc80000011403 */
[----:B------:R-:W-:Y:S02]  /*1d40*/  SHF.R.S32.HI R17, RZ, 0x1f, R3 ;  /* 0x0000001fff117819 */ /* 0x000fe40000011403 */
[----:B------:R-:W-:-:S04]  /*1d50*/  IADD3 R0, P0, R3, UR5, RZ ;  /* 0x0000000503007c10 */ /* 0x000fc8000ff1e0ff */
[----:B------:R-:W-:Y:S01]  /*1d60*/  IADD3.X R7, R17, UR45, RZ, P0, !PT ;  /* 0x0000002d11077c10 */ /* 0x000fe200087fe4ff */
[----:B------:R-:W-:-:S04]  /*1d70*/  IMAD.WIDE.U32 R4, R0, c[0x0][0x190], R226 ;  /* 0x0000640000047a25 */ /* 0x000fc800078e00e2 */
[----:B------:R-:W-:Y:S01]  /*1d80*/  IMAD R7, R7, c[0x0][0x190], RZ ;  /* 0x0000640007077a24 */ /* 0x000fe200078e02ff */
[----:B------:R-:W-:Y:S01]  /*1d90*/  IADD3 R6, P0, R4, UR53, RZ ;  /* 0x0000003504067c10 */ /* 0x000fe2000ff1e0ff */
[----:B-1----:R-:W-:Y:S02]  /*1da0*/  UIADD3.X UR8, UR10, UR9, UR16, UP5, UP4 ;  /* 0x000000090a087290 */ /* 0x002fe4000afe8410 */
[----:B------:R-:W-:Y:S01]  /*1db0*/  IMAD R0, R0, c[0x0][0x194], R7 ;  /* 0x0000650000007a24 */ /* 0x000fe200078e0207 */
[----:B------:R-:W-:Y:S02]  /*1dc0*/  UMOV UR16, 0x4 ;  /* 0x0000000400107882 */ /* 0x000fe40000000000 */
[----:B------:R-:W-:Y:S02]  /*1dd0*/  UIADD3.X UR13, UR13, UR8, UR12, UP1, UP0 ;  /* 0x000000080d0d7290 */ /* 0x000fe40008fe040c */
[----:B------:R-:W-:Y:S01]  /*1de0*/  IADD3.X R7, R5, UR48, R0, P0, !PT ;  /* 0x0000003005077c10 */ /* 0x000fe200087fe400 */
[----:B------:R-:W-:Y:S01]  /*1df0*/  UISETP.GE.AND UP0, UPT, UR43, 0x1, UPT ;  /* 0x000000012b00788c */ /* 0x000fe2000bf06270 */
[----:B------:R-:W-:Y:S01]  /*1e00*/  LEA.HI R0, R9, R15, RZ, 0x5 ;  /* 0x0000000f09007211 */ /* 0x000fe200078f28ff */
[----:B------:R-:W-:Y:S01]  /*1e10*/  ULDC.64 UR8, c[0x0][0x1a8] ;  /* 0x00006a0000087ab9 */ /* 0x000fe20000000a00 */
[----:B------:R-:W-:Y:S01]  /*1e20*/  IADD3 R4, P0, R226, UR42, RZ ;  /* 0x0000002ae2047c10 */ /* 0x000fe2000ff1e0ff */
[----:B------:R-:W-:Y:S01]  /*1e30*/  UIMAD UR8, UR52, UR8, URZ ;  /* 0x00000008340872a4 */ /* 0x000fe2000f8e023f */
[----:B------:R-:W-:-:S02]  /*1e40*/  LOP3.LUT R9, R0, 0xffffffe0, RZ, 0xc0, !PT ;  /* 0xffffffe000097812 */ /* 0x000fc400078ec0ff */
[----:B------:R-:W-:Y:S01]  /*1e50*/  SHF.R.S32.HI R0, RZ, 0x5, R0 ;  /* 0x00000005ff007819 */ /* 0x000fe20000011400 */
[----:B------:R-:W-:Y:S01]  /*1e60*/  UIMAD UR12, UR49, UR9, UR8 ;  /* 0x00000009310c72a4 */ /* 0x000fe2000f8e0208 */
[----:B------:R-:W-:Y:S01]  /*1e70*/  IADD3.X R5, R227, UR44, RZ, P0, !PT ;  /* 0x0000002ce3057c10 */ /* 0x000fe200087fe4ff */
[----:B------:R-:W-:Y:S01]  /*1e80*/  IMAD.IADD R15, R15, 0x1, -R9 ;  /* 0x000000010f0f7824 */ /* 0x000fe200078e0a09 */
[----:B------:R-:W-:Y:S02]  /*1e90*/  ULDC.64 UR8, c[0x0][0x378] ;  /* 0x0000de0000087ab9 */ /* 0x000fe40000000a00 */
[----:B------:R-:W-:Y:S01]  /*1ea0*/  UIMAD UR8, UR52, UR8, URZ ;  /* 0x00000008340872a4 */ /* 0x000fe2000f8e023f */
[----:B------:R-:W-:Y:S02]  /*1eb0*/  IMAD R0, R0, UR55, R15 ;  /* 0x0000003700007c24 */ /* 0x000fe4000f8e020f */
[----:B------:R-:W-:Y:S01]  /*1ec0*/  IMAD.WIDE.U32 R4, R8, c[0x0][0x370], R4 ;  /* 0x0000dc0008047a25 */ /* 0x000fe200078e0004 */
[----:B------:R-:W-:-:S02]  /*1ed0*/  UIMAD UR10, UR49, UR9, UR8 ;  /* 0x00000009310a72a4 */ /* 0x000fc4000f8e0208 */
[C---:B------:R-:W-:Y:S01]  /*1ee0*/  IADD3 R11, P0, R0.reuse, UR15, RZ ;  /* 0x0000000f000b7c10 */ /* 0x040fe2000ff1e0ff */
[----:B------:R-:W-:Y:S02]  /*1ef0*/  ULDC.64 UR8, c[0x0][0x370] ;  /* 0x0000dc0000087ab9 */ /* 0x000fe40000000a00 */
[----:B------:R-:W-:Y:S01]  /*1f00*/  UIMAD UR8, UR45, UR8, URZ ;  /* 0x000000082d0872a4 */ /* 0x000fe2000f8e023f */
[----:B------:R-:W-:Y:S01]  /*1f10*/  LEA.HI.X.SX32 R14, R0, UR13, 0x1, P0 ;  /* 0x0000000d000e7c11 */ /* 0x000fe200080f0eff */
[----:B------:R-:W-:Y:S01]  /*1f20*/  IMAD.U32 R0, RZ, RZ, UR49 ;  /* 0x00000031ff007e24 */ /* 0x000fe2000f8e00ff */
[----:B------:R-:W-:Y:S02]  /*1f30*/  ULDC.64 UR44, c[0x0][0x200] ;  /* 0x00008000002c7ab9 */ /* 0x000fe40000000a00 */
[----:B------:R-:W-:Y:S01]  /*1f40*/  UIMAD UR9, UR5, UR9, UR8 ;  /* 0x00000009050972a4 */ /* 0x000fe2000f8e0208 */
[----:B------:R-:W-:Y:S01]  /*1f50*/  IMAD.WIDE.U32 R6, R0, c[0x0][0x1a8], R6 ;  /* 0x00006a0000067a25 */ /* 0x000fe200078e0006 */
[----:B------:R-:W-:-:S02]  /*1f60*/  UIADD3 UR8, UR5, UR4, URZ ;  /* 0x0000000405087290 */ /* 0x000fc4000fffe03f */
[----:B------:R-:W-:Y:S02]  /*1f70*/  UIADD3 UR4, UR5, UR11, URZ ;  /* 0x0000000b05047290 */ /* 0x000fe4000fffe03f */
[----:B------:R-:W-:Y:S01]  /*1f80*/  IADD3 R5, R5, UR9, RZ ;  /* 0x0000000905057c10 */ /* 0x000fe2000fffe0ff */
[----:B------:R-:W-:Y:S01]  /*1f90*/  ULDC.64 UR52, c[0x0][0x3c8] ;  /* 0x0000f20000347ab9 */ /* 0x000fe20000000a00 */
[----:B------:R-:W-:Y:S01]  /*1fa0*/  IADD3 R7, R7, UR12, RZ ;  /* 0x0000000c07077c10 */ /* 0x000fe2000fffe0ff */
[----:B------:R-:W-:Y:S01]  /*1fb0*/  UIMAD.WIDE UR12, UR4, UR16, UR44 ;  /* 0x00000010040c72a5 */ /* 0x000fe2000f8e022c */
[----:B------:R-:W-:Y:S01]  /*1fc0*/  LEA R12, P2, R6, c[0x0][0x160], 0x1 ;  /* 0x00005800060c7a11 */ /* 0x000fe200078408ff */
[----:B------:R-:W-:Y:S01]  /*1fd0*/  IMAD.WIDE.U32 R4, R0, c[0x0][0x378], R4 ;  /* 0x0000de0000047a25 */ /* 0x000fe200078e0004 */
[----:B------:R-:W-:Y:S02]  /*1fe0*/  ULEA.HI.SX32 UR9, UR47, 0xffffffff, 0x19 ;  /* 0xffffffff2f097891 */ /* 0x000fe4000f8fca3f */
[----:B------:R-:W-:Y:S01]  /*1ff0*/  UIMAD.WIDE UR4, UR8, UR16, UR52 ;  /* 0x00000010080472a5 */ /* 0x000fe2000f8e0234 */
[----:B------:R-:W-:Y:S01]  /*2000*/  IMAD R0, R17, c[0x0][0x370], RZ ;  /* 0x0000dc0011007a24 */ /* 0x000fe200078e02ff */
[----:B------:R-:W-:-:S02]  /*2010*/  IADD3 R5, R5, UR10, RZ ;  /* 0x0000000a05057c10 */ /* 0x000fc4000fffe0ff */
[----:B------:R-:W-:Y:S01]  /*2020*/  LEA.HI.X R13, R6, c[0x0][0x164], R7, 0x1, P2 ;  /* 0x00005900060d7a11 */ /* 0x000fe200010f0c07 */
[C---:B------:R-:W-:Y:S02]  /*2030*/  IMAD R0, R3.reuse, c[0x0][0x374], R0 ;  /* 0x0000dd0003007a24 */ /* 0x040fe400078e0200 */
[----:B------:R-:W-:-:S04]  /*2040*/  IMAD.WIDE.U32 R4, R3, c[0x0][0x370], R4 ;  /* 0x0000dc0003047a25 */ /* 0x000fc800078e0004 */
[----:B------:R-:W-:Y:S01]  /*2050*/  IMAD.IADD R0, R5, 0x1, R0 ;  /* 0x0000000105007824 */ /* 0x000fe200078e0200 */
[C---:B------:R-:W-:Y:S02]  /*2060*/  LEA R8, P1, R4.reuse, c[0x0][0x330], 0x1 ;  /* 0x0000cc0004087a11 */ /* 0x040fe400078208ff */
[C---:B------:R-:W-:Y:S02]  /*2070*/  LEA R5, P0, R11.reuse, c[0x0][0x350], 0x2 ;  /* 0x0000d4000b057a11 */ /* 0x040fe400078010ff */
[----:B------:R-:W-:Y:S02]  /*2080*/  LEA.HI.X R9, R4, c[0x0][0x334], R0, 0x1, P1 ;  /* 0x0000cd0004097a11 */ /* 0x000fe400008f0c00 */
[----:B------:R-:W-:Y:S02]  /*2090*/  LEA.HI.X R4, R11, c[0x0][0x354], R14, 0x2, P0 ;  /* 0x0000d5000b047a11 */ /* 0x000fe400000f140e */
[----:B------:R-:W-:-:S13]  /*20a0*/  PLOP3.LUT P0, PT, PT, PT, UP0, 0x80, 0x0 ;  /* 0x000000000000781c */ /* 0x000fda0003f0f008 */
[----:B------:R-:W-:Y:S05]  /*20b0*/  @!P0 BRA `(.L_x_864) ;  /* 0x00007bf000008947 */ /* 0x000fea0003800000 */
[----:B------:R-:W-:Y:S01]  /*20c0*/  PLOP3.LUT P0, PT, PT, PT, UP3, 0x80, 0x0 ;  /* 0x000000000000781c */ /* 0x000fe20003f0f038 */
[----:B------:R-:W-:Y:S01]  /*20d0*/  UMOV UR8, UR9 ;  /* 0x0000000900087c82 */ /* 0x000fe20008000000 */
[----:B------:R-:W-:Y:S01]  /*20e0*/  IMAD.SHL.U32 R0, R237, 0x2, RZ ;  /* 0x00000002ed007824 */ /* 0x000fe200078e00ff */
[----:B------:R-:W-:Y:S01]  /*20f0*/  UMOV UR16, UR4 ;  /* 0x0000000400107c82 */ /* 0x000fe20008000000 */
[----:B------:R-:W-:Y:S01]  /*2100*/  BSSY B0, `(.L_x_865) ;  /* 0x000001c000007945 */ /* 0x000fe20003800000 */
[----:B------:R-:W-:Y:S01]  /*2110*/  ULEA.HI UR4, UR8, UR8, URZ, 0x1 ;  /* 0x0000000808047291 */ /* 0x000fe2000f8f083f */
[----:B------:R-:W-:Y:S01]  /*2120*/  MOV R222, R12 ;  /* 0x0000000c00de7202 */ /* 0x000fe20000000f00 */
[----:B------:R-:W-:Y:S01]  /*2130*/  UMOV UR15, UR5 ;  /* 0x00000005000f7c82 */ /* 0x000fe20008000000 */
[----:B------:R-:W-:Y:S01]  /*2140*/  IMAD.MOV.U32 R223, RZ, RZ, R13 ;  /* 0x000000ffffdf7224 */ /* 0x000fe200078e000d */
[----:B------:R-:W-:Y:S01]  /*2150*/  ULOP3.LUT UR4, UR4, 0xfffffffe, URZ, 0xc0, !UPT ;  /* 0xfffffffe04047892 */ /* 0x000fe2000f8ec03f */
[----:B------:R-:W-:Y:S01]  /*2160*/  MOV R220, R8 ;  /* 0x0000000800dc7202 */ /* 0x000fe20000000f00 */
[----:B------:R-:W-:Y:S01]  /*2170*/  IMAD.MOV.U32 R221, RZ, RZ, R9 ;  /* 0x000000ffffdd7224 */ /* 0x000fe200078e0009 */
[----:B------:R-:W-:Y:S01]  /*2180*/  MOV R224, R5 ;  /* 0x0000000500e07202 */ /* 0x000fe20000000f00 */
[----:B------:R-:W-:Y:S01]  /*2190*/  UIADD3 UR4, UR8, -UR4, URZ ;  /* 0x8000000408047290 */ /* 0x000fe2000fffe03f */
[----:B------:R-:W-:Y:S01]  /*21a0*/  @P0 BAR.SYNC.DEFER_BLOCKING 0x0 ;  /* 0x0000000000000b1d */ /* 0x000fe20000010000 */
[----:B------:R-:W-:-:S02]  /*21b0*/  IMAD.MOV.U32 R219, RZ, RZ, R4 ;  /* 0x000000ffffdb7224 */ /* 0x000fc400078e0004 */
[----:B------:R-:W-:Y:S02]  /*21c0*/  UISETP.NE.AND UP0, UPT, UR4, 0x1, UPT ;  /* 0x000000010400788c */ /* 0x000fe4000bf05270 */
[----:B------:R-:W-:-:S06]  /*21d0*/  UIMAD UR4, UR8, -0x80, UR43 ;  /* 0xffffff80080478a4 */ /* 0x000fcc000f8e022b */
        /* <DEDUP_REMOVED lines=14> */
.L_x_866:
[----:B------:R-:W-:Y:S05]  /*22c0*/  BSYNC B0 ;  /* 0x0000000000007941 */ /* 0x000fea0003800000 */
.L_x_865:
        /* <DEDUP_REMOVED lines=8> */
[----:B------:R-:W-:Y:S02]  /*2350*/  IMAD.MOV.U32 R5, RZ, RZ, c[0x0][0x370] ;  /* 0x0000dc00ff057624 */ /* 0x000fe400078e00ff */
[----:B------:R-:W-:-:S03]  /*2360*/  IMAD.MOV.U32 R6, RZ, RZ, c[0x0][0x374] ;  /* 0x0000dd00ff067624 */ /* 0x000fc600078e00ff */
[----:B------:R-:W-:-:S04]  /*2370*/  LEA R4, P0, R5, R220, 0x7 ;  /* 0x000000dc05047211 */ /* 0x000fc800078038ff */
[----:B------:R-:W-:-:S05]  /*2380*/  LEA.HI.X R5, R5, R221, R6, 0x7, P0 ;  /* 0x000000dd05057211 */ /* 0x000fca00000f3c06 */
[----:B------:R-:W-:Y:S01]  /*2390*/  @!PT LDS RZ, [RZ] ;  /* 0x00000000fffff984 */ /* 0x000fe20000000800 */
[----:B------:R-:W-:Y:S01]  /*23a0*/  @!PT LDS RZ, [RZ] ;  /* 0x00000000fffff984 */ /* 0x000fe20000000800 */
[----:B------:R-:W-:Y:S01]  /*23b0*/  @!PT LDS RZ, [RZ] ;  /* 0x00000000fffff984 */ /* 0x000fe20000000800 */
[----:B------:R1:W-:Y:S04]  /*23c0*/  LDGSTS.E.BYPASS.LTC128B.128 [R0+0x5000], [R4.64] ;  /* 0x0500000004007fae */ /* 0x0003e8000b901d62 */
.L_x_868:
[----:B------:R-:W-:Y:S05]  /*23d0*/  BSYNC B0 ;  /* 0x0000000000007941 */ /* 0x000fea0003800000 */
.L_x_867:
[----:B------:R-:W-:Y:S01]  /*23e0*/  PLOP3.LUT P0, PT, PT, PT, UP0, 0x80, 0x0 ;  /* 0x000000000000781c */ /* 0x000fe20003f0f008 */
[----:B------:R-:W-:Y:S01]  /*23f0*/  BSSY B0, `(.L_x_869) ;  /* 0x0000013000007945 */ /* 0x000fe20003800000 */
[----:B-1----:R-:W-:-:S04]  /*2400*/  IADD3 R4, R237, 0x1000, RZ ;  /* 0x00001000ed047810 */ /* 0x002fc80007ffe0ff */
        /* <DEDUP_REMOVED lines=17> */
.L_x_870:
[----:B------:R-:W-:Y:S05]  /*2520*/  BSYNC B0 ;  /* 0x0000000000007941 */ /* 0x000fea0003800000 */
.L_x_869:
        /* <DEDUP_REMOVED lines=20> */
.L_x_872:
[----:B------:R-:W-:Y:S05]  /*2670*/  BSYNC B0 ;  /* 0x0000000000007941 */ /* 0x000fea0003800000 */
.L_x_871:
[----:B------:R-:W-:Y:S01]  /*2680*/  ULDC.64 UR10, c[0x0][0x198] ;  /* 0x00006600000a7ab9 */ /* 0x000fe20000000a00 */
[----:B------:R-:W-:Y:S01]  /*2690*/  IMAD.U32 R12, RZ, RZ, UR36 ;  /* 0x00000024ff0c7e24 */ /* 0x000fe2000f8e00ff */
[----:B------:R-:W-:Y:S01]  /*26a0*/  UIMAD UR5, UR6, UR10, URZ ;  /* 0x0000000a060572a4 */ /* 0x000fe2000f8e023f */
[C---:B------:R-:W-:Y:S01]  /*26b0*/  IADD3 R8, R234.reuse, 0x48, RZ ;  /* 0x00000048ea087810 */ /* 0x040fe20007ffe0ff */
[----:B------:R-:W-:Y:S01]  /*26c0*/  IMAD.MOV.U32 R230, RZ, RZ, 0x7f800000 ;  /* 0x7f800000ffe67424 */ /* 0x000fe200078e00ff */
[----:B------:R-:W-:Y:S01]  /*26d0*/  IADD3 R7, R234, 0x8, RZ ;  /* 0x00000008ea077810 */ /* 0x000fe20007ffe0ff */
[----:B------:R-:W-:Y:S01]  /*26e0*/  UIMAD UR5, UR36, UR11, UR5 ;  /* 0x0000000b240572a4 */ /* 0x000fe2000f8e0205 */
[----:B-1----:R-:W-:Y:S01]  /*26f0*/  IMAD.WIDE.U32 R4, R12, c[0x0][0x198], R226 ;  /* 0x000066000c047a25 */ /* 0x002fe200078e00e2 */
[----:B------:R-:W-:Y:S02]  /*2700*/  ISETP.GE.AND P2, PT, R8, UR4, PT ;  /* 0x0000000408007c0c */ /* 0x000fe4000bf46270 */
[----:B------:R-:W-:Y:S01]  /*2710*/  ISETP.GE.AND P4, PT, R7, UR4, PT ;  /* 0x0000000407007c0c */ /* 0x000fe2000bf86270 */
[----:B------:R-:W-:Y:S01]  /*2720*/  IMAD.MOV.U32 R232, RZ, RZ, 0x7f800000 ;  /* 0x7f800000ffe87424 */ /* 0x000fe200078e00ff */
[----:B------:R-:W-:Y:S01]  /*2730*/  IADD3 R6, P1, R4, UR40, RZ ;  /* 0x0000002804067c10 */ /* 0x000fe2000ff3e0ff */
[----:B------:R-:W-:Y:S01]  /*2740*/  IMAD.U32 R9, RZ, RZ, UR5 ;  /* 0x00000005ff097e24 */ /* 0x000fe2000f8e00ff */
[----:B------:R-:W-:-:S02]  /*2750*/  MOV R231, 0x7f800000 ;  /* 0x7f80000000e77802 */ /* 0x000fc40000000f00 */
[----:B------:R-:W-:Y:S02]  /*2760*/  IADD3 R4, R234, 0x40, RZ ;  /* 0x00000040ea047810 */ /* 0x000fe40007ffe0ff */
[----:B------:R-:W-:Y:S01]  /*2770*/  IADD3.X R7, R5, UR41, R9, P1, !PT ;  /* 0x0000002905077c10 */ /* 0x000fe20008ffe409 */
[----:B------:R-:W-:Y:S01]  /*2780*/  IMAD.MOV.U32 R9, RZ, RZ, 0x4 ;  /* 0x00000004ff097424 */ /* 0x000fe200078e00ff */
[----:B------:R-:W-:Y:S02]  /*2790*/  ISETP.GE.AND P3, PT, R4, UR4, PT ;  /* 0x0000000404007c0c */ /* 0x000fe4000bf66270 */
[----:B------:R-:W-:Y:S01]  /*27a0*/  MOV R4, 0x4 ;  /* 0x0000000400047802 */ /* 0x000fe20000000f00 */
[----:B------:R-:W-:Y:S01]  /*27b0*/  @!P2 IMAD.WIDE R8, R8, R9, UR12 ;  /* 0x0000000c0808ae25 */ /* 0x000fe2000f8e0209 */
[C---:B------:R-:W-:Y:S02]  /*27c0*/  ISETP.GE.AND P5, PT, R234.reuse, UR4, PT ;  /* 0x00000004ea007c0c */ /* 0x040fe4000bfa6270 */
[----:B------:R-:W-:Y:S01]  /*27d0*/  MOV R233, 0x7f800000 ;  /* 0x7f80000000e97802 */ /* 0x000fe20000000f00 */
[----:B------:R-:W-:Y:S01]  /*27e0*/  IMAD.WIDE R4, R234, R4, UR12 ;  /* 0x0000000cea047e25 */ /* 0x000fe2000f8e0204 */
[----:B------:R1:W5:Y:S01]  /*27f0*/  @!P2 LDG.E R231, [R8.64] ;  /* 0x0000002208e7a981 */ /* 0x000362000c1e1900 */
[----:B------:R-:W-:-:S03]  /*2800*/  UIMAD UR4, UR14, -0x80, UR7 ;  /* 0xffffff800e0478a4 */ /* 0x000fc6000f8e0207 */
[----:B------:R2:W5:Y:S04]  /*2810*/  @!P4 LDG.E R233, [R4.64+0x20] ;  /* 0x0000202204e9c981 */ /* 0x000568000c1e1900 */
[----:B------:R2:W5:Y:S01]  /*2820*/  @!P3 LDG.E R230, [R4.64+0x100] ;  /* 0x0001002204e6b981 */ /* 0x000562000c1e1900 */
[----:B------:R-:W-:-:S03]  /*2830*/  ISETP.GE.AND P3, PT, R3, UR4, PT ;  /* 0x0000000403007c0c */ /* 0x000fc6000bf66270 */
[----:B------:R2:W5:Y:S10]  /*2840*/  @!P5 LDG.E R232, [R4.64] ;  /* 0x0000002204e8d981 */ /* 0x000574000c1e1900 */
[----:B------:R1:W-:Y:S04]  /*2850*/  @P3 STS [R0+0x6000], RZ ;  /* 0x006000ff00003388 */ /* 0x0003e80000000800 */
[----:B------:R1:W-:Y:S04]  /*2860*/  @P3 STS [R0+0x6004], RZ ;  /* 0x006004ff00003388 */ /* 0x0003e80000000800 */
[----:B------:R1:W-:Y:S01]  /*2870*/  @P3 STS.64 [R0+0x6008], RZ ;  /* 0x006008ff00003388 */ /* 0x0003e20000000a00 */
[----:B--2---:R-:W-:Y:S01]  /*2880*/  IMAD R4, R16, c[0x0][0x1b0], RZ ;  /* 0x00006c0010047a24 */ /* 0x004fe200078e02ff */
[----:B------:R-:W-:Y:S03]  /*2890*/  BSSY B0, `(.L_x_873) ;  /* 0x0000016000007945 */ /* 0x000fe60003800000 */
[----:B------:R-:W-:-:S02]  /*28a0*/  IMAD R11, R10, c[0x0][0x1b4], R4 ;  /* 0x00006d000a0b7a24 */ /* 0x000fc400078e0204 */
[----:B------:R-:W-:-:S05]  /*28b0*/  IMAD.WIDE.U32 R4, R10, c[0x0][0x1b0], R6 ;  /* 0x00006c000a047a25 */ /* 0x000fca00078e0006 */
[----:B------:R-:W-:Y:S01]  /*28c0*/  IADD3 R11, R5, R11, RZ ;  /* 0x0000000b050b7210 */ /* 0x000fe20007ffe0ff */
[----:B------:R-:W-:Y:S05]  /*28d0*/  @P3 BRA `(.L_x_874) ;  /* 0x0000011000003947 */ /* 0x000fea0003800000 */
[----:B------:R-:W-:-:S13]  /*28e0*/  ISETP.GE.AND P1, PT, R226, c[0x0][0x220], PT ;  /* 0x00008800e2007a0c */ /* 0x000fda0003f26270 */
[----:B------:R2:W-:Y:S04]  /*28f0*/  @P1 STS [R0+0x6000], RZ ;  /* 0x006000ff00001388 */ /* 0x0005e80000000800 */
[----:B------:R2:W-:Y:S04]  /*2900*/  @P1 STS [R0+0x6004], RZ ;  /* 0x006004ff00001388 */ /* 0x0005e80000000800 */
[----:B------:R2:W-:Y:S01]  /*2910*/  @P1 STS.64 [R0+0x6008], RZ ;  /* 0x006008ff00001388 */ /* 0x0005e20000000a00 */
[----:B------:R-:W-:Y:S05]  /*2920*/  @P1 BRA `(.L_x_874) ;  /* 0x000000c000001947 */ /* 0x000fea0003800000 */
[----:B------:R-:W-:Y:S01]  /*2930*/  MOV R6, R4 ;  /* 0x0000000400067202 */ /* 0x000fe20000000f00 */
[----:B-1----:R-:W-:Y:S01]  /*2940*/  IMAD R8, R17, c[0x0][0x198], RZ ;  /* 0x0000660011087a24 */ /* 0x002fe200078e02ff */
        /* <DEDUP_REMOVED lines=10> */
.L_x_874:
[----:B------:R-:W-:Y:S05]  /*29f0*/  BSYNC B0 ;  /* 0x0000000000007941 */ /* 0x000fea0003800000 */
.L_x_873:
[----:B------:R-:W-:Y:S01]  /*2a00*/  ISETP.GE.AND P2, PT, R13, UR4, PT ;  /* 0x000000040d007c0c */ /* 0x000fe2000bf46270 */
[----:B------:R-:W-:-:S12]  /*2a10*/  BSSY B0, `(.L_x_875) ;  /* 0x0000014000007945 */ /* 0x000fd80003800000 */
[----:B------:R1:W-:Y:S01]  /*2a20*/  @P2 STS.128 [R0+0x7000], RZ ;  /* 0x007000ff00002388 */ /* 0x0003e20000000c00 */
[----:B------:R-:W-:Y:S05]  /*2a30*/  @P2 BRA `(.L_x_876) ;  /* 0x0000011000002947 */ /* 0x000fea0003800000 */
[----:B------:R-:W-:-:S13]  /*2a40*/  ISETP.GE.AND P1, PT, R226, c[0x0][0x220], PT ;  /* 0x00008800e2007a0c */ /* 0x000fda0003f26270 */
[----:B------:R1:W-:Y:S01]  /*2a50*/  @P1 STS.128 [R0+0x7000], RZ ;  /* 0x007000ff00001388 */ /* 0x0003e20000000c00 */
[----:B------:R-:W-:Y:S05]  /*2a60*/  @P1 BRA `(.L_x_876) ;  /* 0x000000e000001947 */ /* 0x000fea0003800000 */
[----:B------:R-:W-:Y:S02]  /*2a70*/  IADD3 R5, P1, R3, 0x40, RZ ;  /* 0x0000004003057810 */ /* 0x000fe40007f3e0ff */
[----:B------:R-:W-:-:S03]  /*2a80*/  MOV R7, R11 ;  /* 0x0000000b00077202 */ /* 0x000fc60000000f00 */
[----:B------:R-:W-:-:S04]  /*2a90*/  IMAD.X R6, RZ, RZ, R17, P1 ;  /* 0x000000ffff067224 */ /* 0x000fc800008e0611 */
[----:B-1----:R-:W-:Y:S02]  /*2aa0*/  IMAD R8, R6, c[0x0][0x198], RZ ;  /* 0x0000660006087a24 */ /* 0x002fe400078e02ff */
[----:B------:R-:W-:-:S04]  /*2ab0*/  IMAD.MOV.U32 R6, RZ, RZ, R4 ;  /* 0x000000ffff067224 */ /* 0x000fc800078e0004 */
        /* <DEDUP_REMOVED lines=9> */
.L_x_876:
[----:B------:R-:W-:Y:S05]  /*2b50*/  BSYNC B0 ;  /* 0x0000000000007941 */ /* 0x000fea0003800000 */
.L_x_875:
[----:B------:R-:W-:Y:S01]  /*2b60*/  ULDC.64 UR4, c[0x0][0x1a0] ;  /* 0x0000680000047ab9 */ /* 0x000fe20000000a00 */
[----:B------:R1:W-:Y:S01]  /*2b70*/  @P3 STS [R0+0x8000], RZ ;  /* 0x008000ff00003388 */ /* 0x0003e20000000800 */
[----:B------:R-:W-:Y:S01]  /*2b80*/  UIMAD UR4, UR6, UR4, URZ ;  /* 0x00000004060472a4 */ /* 0x000fe2000f8e023f */
[----:B-1----:R-:W-:Y:S01]  /*2b90*/  IMAD.WIDE.U32 R4, R12, c[0x0][0x1a0], R226 ;  /* 0x000068000c047a25 */ /* 0x002fe200078e00e2 */
[----:B------:R-:W-:Y:S01]  /*2ba0*/  BSSY B0, `(.L_x_877) ;  /* 0x000001d000007945 */ /* 0x000fe20003800000 */
[----:B------:R1:W-:Y:S01]  /*2bb0*/  @P3 STS [R0+0x8004], RZ ;  /* 0x008004ff00003388 */ /* 0x0003e20000000800 */
[----:B------:R-:W-:Y:S02]  /*2bc0*/  UIMAD UR4, UR36, UR5, UR4 ;  /* 0x00000005240472a4 */ /* 0x000fe4000f8e0204 */
[----:B------:R-:W-:Y:S01]  /*2bd0*/  IADD3 R4, P1, R4, UR38, RZ ;  /* 0x0000002604047c10 */ /* 0x000fe2000ff3e0ff */
[----:B------:R1:W-:Y:S03]  /*2be0*/  @P3 STS.64 [R0+0x8008], RZ ;  /* 0x008008ff00003388 */ /* 0x0003e60000000a00 */
[----:B------:R-:W-:-:S04]  /*2bf0*/  MOV R6, UR4 ;  /* 0x0000000400067c02 */ /* 0x000fc80008000f00 */
[----:B------:R-:W-:Y:S01]  /*2c00*/  IADD3.X R5, R5, UR39, R6, P1, !PT ;  /* 0x0000002705057c10 */ /* 0x000fe20008ffe406 */
[----:B------:R-:W-:-:S04]  /*2c10*/  IMAD R6, R16, c[0x0][0x1b8], RZ ;  /* 0x00006e0010067a24 */ /* 0x000fc800078e02ff */
[C---:B------:R-:W-:Y:S02]  /*2c20*/  IMAD R6, R10.reuse, c[0x0][0x1bc], R6 ;  /* 0x00006f000a067a24 */ /* 0x040fe400078e0206 */
        /* <DEDUP_REMOVED lines=20> */
.L_x_878:
[----:B------:R-:W-:Y:S05]  /*2d70*/  BSYNC B0 ;  /* 0x0000000000007941 */ /* 0x000fea0003800000 */
.L_x_877:
        /* <DEDUP_REMOVED lines=19> */
.L_x_880:
[----:B------:R-:W-:Y:S05]  /*2eb0*/  BSYNC B0 ;  /* 0x0000000000007941 */ /* 0x000fea0003800000 */
.L_x_879:
[----:B------:R-:W-:Y:S01]  /*2ec0*/  IMAD.MOV.U32 R6, RZ, RZ, c[0x0][0x308] ;  /* 0x0000c200ff067624 */ /* 0x000fe200078e00ff */
[----:B------:R-:W0:Y:S01]  /*2ed0*/  LDGDEPBAR ;  /* 0x00000000000079af */ /* 0x000e220000000000 */
[----:B------:R-:W-:Y:S01]  /*2ee0*/  IMAD.MOV.U32 R7, RZ, RZ, c[0x0][0x30c] ;  /* 0x0000c300ff077624 */ /* 0x000fe200078e00ff */
[----:B------:R-:W-:-:S04]  /*2ef0*/  UIADD3 UR4, UR36, 0x80, URZ ;  /* 0x0000008024047890 */ /* 0x000fc8000fffe03f */
[----:B-12---:R1:W2:Y:S01]  /*2f00*/  LDG.E.64 R4, [R6.64+0x8] ;  /* 0x0000082206047981 */ /* 0x0062a2000c1e1b00 */
[----:B------:R-:W-:Y:S01]  /*2f10*/  USHF.R.S32.HI UR5, URZ, 0x1f, UR61 ;  /* 0x0000001f3f057899 */ /* 0x000fe2000801143d */
[----:B---34-:R-:W-:Y:S02]  /*2f20*/  SHF.R.S32.HI R0, RZ, 0x1f, R15 ;  /* 0x0000001fff007819 */ /* 0x018fe4000001140f */
[C---:B------:R-:W-:Y:S01]  /*2f30*/  IADD3 R3, R142.reuse, 0x1000, RZ ;  /* 0x000010008e037810 */ /* 0x040fe20007ffe0ff */
        /* <DEDUP_REMOVED lines=19> */
[----:B------:R-:W-:Y:S01]  /*3070*/  UISETP.GE.AND UP1, UPT, UR4, UR7, UPT ;  /* 0x000000070400728c */ /* 0x000fe2000bf26270 */
[----:B-1----:R-:W3:Y:S01]  /*3080*/  LDG.E.64 R6, [R6.64] ;  /* 0x0000002206067981 */ /* 0x002ee2000c1e1b00 */
[----:B------:R-:W-:-:S02]  /*3090*/  SEL R3, R3, R142, !P0 ;  /* 0x0000008e03037207 */ /* 0x000fc40004000000 */
[----:B------:R-:W-:-:S03]  /*30a0*/  IADD3 R135, R134, R137, RZ ;  /* 0x0000008986877210 */ /* 0x000fc60007ffe0ff */
[----:B------:R-:W-:Y:S01]  /*30b0*/  IMAD.SHL.U32 R130, R3, 0x2, RZ ;  /* 0x0000000203827824 */ /* 0x000fe200078e00ff */
[----:B--2---:R-:W-:-:S04]  /*30c0*/  IADD3 R228, P2, P1, R4, UR61, R15 ;  /* 0x0000003d04e47c10 */ /* 0x004fc8000f95e00f */
[----:B------:R-:W-:Y:S02]  /*30d0*/  IADD3.X R236, R5, UR5, R0, P2, P1 ;  /* 0x0000000505ec7c10 */ /* 0x000fe400097e2400 */
[----:B------:R-:W-:Y:S01]  /*30e0*/  IADD3 R0, R136, 0x1000, RZ ;  /* 0x0000100088007810 */ /* 0x000fe20007ffe0ff */
[----:B---3--:R1:W2:Y:S08]  /*30f0*/  R2UR UR9, R7 ;  /* 0x00000000070973c2 */ /* 0x0082b000000e0000 */
[----:B------:R1:W3:Y:S01]  /*3100*/  R2UR UR10, R6 ;  /* 0x00000000060a73c2 */ /* 0x0002e200000e0000 */
[----:B------:R-:W-:Y:S01]  /*3110*/  SEL R0, R0, R136, !P0 ;  /* 0x0000008800007207 */ /* 0x000fe20004000000 */
[----:B------:R-:W-:-:S03]  /*3120*/  IMAD.WIDE.U32 R228, R228, -0x2daee0ad, RZ ;  /* 0xd2511f53e4e47825 */ /* 0x000fc600078e00ff */
[----:B-123--:R-:W-:-:S03]  /*3130*/  SHF.L.U32 R3, R0, 0x1, RZ ;  /* 0x0000000100037819 */ /* 0x00efc600000006ff */
.L_x_883:
        /* <DEDUP_REMOVED lines=12> */
[----:B------:R-:W-:Y:S01]  /*3200*/  IADD3 R5, R8, 0x4, RZ ;  /* 0x0000000408057810 */ /* 0x000fe20007ffe0ff */
[----:B-----5:R-:W-:Y:S01]  /*3210*/  FMUL.FTZ R113, R232, 1.4426950216293334961 ;  /* 0x3fb8aa3be8717820 */ /* 0x020fe20000410000 */
[----:B------:R-:W-:Y:S01]  /*3220*/  IADD3 R4, R0, 0x1, RZ ;  /* 0x0000000100047810 */ /* 0x000fe20007ffe0ff */
[----:B------:R-:W-:Y:S01]  /*3230*/  IMAD.WIDE.U32 R8, R8, -0x326172a9, RZ ;  /* 0xcd9e8d5708087825 */ /* 0x000fe200078e00ff */
[----:B------:R-:W-:Y:S01]  /*3240*/  PLOP3.LUT P6, PT, PT, PT, UP1, 0x80, 0x0 ;  /* 0x000000000000781c */ /* 0x000fe20003fcf018 */
[----:B------:R-:W-:Y:S01]  /*3250*/  UIADD3 UR4, UR9, -0x4498517b, URZ ;  /* 0xbb67ae8509047890 */ /* 0x000fe2000fffe03f */
[C---:B------:R-:W-:Y:S01]  /*3260*/  LOP3.LUT R10, R229.reuse, UR9, R0, 0x96, !PT ;  /* 0x00000009e50a7c12 */ /* 0x040fe2000f8e9600 */
[----:B------:R-:W1:Y:S01]  /*3270*/  @P0 S2R R112, SR_TID.X ;  /* 0x0000000000700919 */ /* 0x000e620000002100 */
[----:B------:R-:W-:Y:S01]  /*3280*/  LOP3.LUT R6, R229, UR9, R4, 0x96, !PT ;  /* 0x00000009e5067c12 */ /* 0x000fe2000f8e9604 */
[----:B------:R-:W-:Y:S01]  /*3290*/  IMAD.WIDE.U32 R4, R5, -0x326172a9, RZ ;  /* 0xcd9e8d5705047825 */ /* 0x000fe200078e00ff */
[----:B------:R-:W-:Y:S01]  /*32a0*/  LOP3.LUT R0, R236, UR10, RZ, 0x3c, !PT ;  /* 0x0000000aec007c12 */ /* 0x000fe2000f8e3cff */
[----:B------:R-:W-:Y:S01]  /*32b0*/  UISETP.GE.AND UP4, UPT, UR8, 0x1, UPT ;  /* 0x000000010800788c */ /* 0x000fe2000bf86270 */
[----:B------:R-:W-:Y:S01]  /*32c0*/  LOP3.LUT R16, R228, UR4, RZ, 0x3c, !PT ;  /* 0x00000004e4107c12 */ /* 0x000fe2000f8e3cff */
[----:B------:R-:W-:Y:S01]  /*32d0*/  UIADD3 UR4, UR10, -0x61c88647, URZ ;  /* 0x9e3779b90a047890 */ /* 0x000fe2000fffe03f */
[-C--:B------:R-:W-:Y:S01]  /*32e0*/  LOP3.LUT R14, R9, R0.reuse, RZ, 0x3c, !PT ;  /* 0x00000000090e7212 */ /* 0x080fe200078e3cff */
[----:B------:R-:W-:Y:S01]  /*32f0*/  IMAD.WIDE.U32 R10, R10, -0x326172a9, RZ ;  /* 0xcd9e8d570a0a7825 */ /* 0x000fe200078e00ff */
[----:B------:R-:W-:Y:S02]  /*3300*/  PLOP3.LUT P0, PT, PT, PT, UP1, 0x80, 0x0 ;  /* 0x000000000000781c */ /* 0x000fe40003f0f018 */
[----:B------:R-:W-:Y:S01]  /*3310*/  LOP3.LUT R12, R5, R0, RZ, 0x3c, !PT ;  /* 0x00000000050c7212 */ /* 0x000fe200078e3cff */
[----:B------:R-:W-:Y:S01]  /*3320*/  IMAD.WIDE.U32 R14, R14, -0x2daee0ad, RZ ;  /* 0xd2511f530e0e7825 */ /* 0x000fe200078e00ff */
[C---:B------:R-:W-:Y:S02]  /*3330*/  LOP3.LUT R18, R11.reuse, UR4, R8, 0x96, !PT ;  /* 0x000000040b127c12 */ /* 0x040fe4000f8e9608 */
[----:B------:R-:W-:Y:S01]  /*3340*/  LOP3.LUT R11, R11, UR4, R4, 0x96, !PT ;  /* 0x000000040b0b7c12 */ /* 0x000fe2000f8e9604 */
[----:B------:R-:W-:Y:S04]  /*3350*/  IMAD.WIDE.U32 R12, R12, -0x2daee0ad, RZ ;  /* 0xd2511f530c0c7825 */ /* 0x000fe800078e00ff */
[----:B------:R-:W-:Y:S04]  /*3360*/  IMAD.WIDE.U32 R6, R6, -0x326172a9, RZ ;  /* 0xcd9e8d5706067825 */ /* 0x000fe800078e00ff */
[----:B------:R-:W-:Y:S01]  /*3370*/  IMAD.WIDE.U32 R18, R18, -0x2daee0ad, RZ ;  /* 0xd2511f5312127825 */ /* 0x000fe200078e00ff */
[C---:B------:R-:W-:Y:S01]  /*3380*/  LOP3.LUT R17, R7.reuse, UR4, R8, 0x96, !PT ;  /* 0x0000000407117c12 */ /* 0x040fe2000f8e9608 */
[----:B------:R-:W-:Y:S04]  /*3390*/  DEPBAR.LE SB0, 0x0 ;  /* 0x000080000000791a */ /* 0x000fe80000000000 */
[----:B------:R-:W-:Y:S01]  /*33a0*/  LOP3.LUT R7, R7, UR4, R4, 0x96, !PT ;  /* 0x0000000407077c12 */ /* 0x000fe2000f8e9604 */
[----:B------:R-:W-:Y:S01]  /*33b0*/  BAR.SYNC.DEFER_BLOCKING 0x0 ;  /* 0x0000000000007b1d */ /* 0x000fe20000010000 */
[C---:B------:R-:W-:Y:S01]  /*33c0*/  LOP3.LUT R8, R16.reuse, R15, RZ, 0x3c, !PT ;  /* 0x0000000f10087212 */ /* 0x040fe200078e3cff */
[----:B------:R-:W-:Y:S01]  /*33d0*/  UIADD3 UR4, UR10, 0x3c6ef372, URZ ;  /* 0x3c6ef3720a047890 */ /* 0x000fe2000fffe03f */
[----:B------:R-:W-:Y:S01]  /*33e0*/  LOP3.LUT R4, R16, R13, RZ, 0x3c, !PT ;  /* 0x0000000d10047212 */ /* 0x000fe200078e3cff */
[----:B------:R-:W-:Y:S04]  /*33f0*/  IMAD.WIDE.U32 R16, R17, -0x2daee0ad, RZ ;  /* 0xd2511f5311107825 */ /* 0x000fe800078e00ff */
[----:B------:R-:W-:Y:S04]  /*3400*/  IMAD.WIDE.U32 R8, R8, -0x326172a9, RZ ;  /* 0xcd9e8d5708087825 */ /* 0x000fe800078e00ff */
[----:B------:R-:W-:Y:S01]  /*3410*/  IMAD.WIDE.U32 R4, R4, -0x326172a9, RZ ;  /* 0xcd9e8d5704047825 */ /* 0x000fe200078e00ff */
[C---:B------:R-:W-:Y:S02]  /*3420*/  LOP3.LUT R26, R9.reuse, UR4, R10, 0x96, !PT ;  /* 0x00000004091a7c12 */ /* 0x040fe4000f8e960a */
[----:B------:R-:W-:Y:S02]  /*3430*/  LOP3.LUT R24, R9, UR4, R6, 0x96, !PT ;  /* 0x0000000409187c12 */ /* 0x000fe4000f8e9606 */
[C---:B------:R-:W-:Y:S01]  /*3440*/  LOP3.LUT R22, R5.reuse, UR4, R10, 0x96, !PT ;  /* 0x0000000405167c12 */ /* 0x040fe2000f8e960a */
[----:B------:R-:W-:Y:S01]  /*3450*/  IMAD.WIDE.U32 R26, R26, -0x2daee0ad, RZ ;  /* 0xd2511f531a1a7825 */ /* 0x000fe200078e00ff */
[----:B------:R-:W-:Y:S01]  /*3460*/  LOP3.LUT R20, R5, UR4, R6, 0x96, !PT ;  /* 0x0000000405147c12 */ /* 0x000fe2000f8e9606 */
[----:B------:R-:W-:Y:S02]  /*3470*/  UIADD3 UR4, UR9, 0x76cf5d0a, URZ ;  /* 0x76cf5d0a09047890 */ /* 0x000fe4000fffe03f */
[----:B------:R-:W-:Y:S01]  /*3480*/  IMAD.WIDE.U32 R10, R11, -0x2daee0ad, RZ ;  /* 0xd2511f530b0a7825 */ /* 0x000fe200078e00ff */
[----:B------:R-:W-:Y:S03]  /*3490*/  LDSM.16.M88.4 R64, [R130] ;  /* 0x000000008240783b */ /* 0x000fe60000000200 */
[--C-:B------:R-:W-:Y:S01]  /*34a0*/  LOP3.LUT R15, R19, UR4, R14.reuse, 0x96, !PT ;  /* 0x00000004130f7c12 */ /* 0x100fe2000f8e960e */
[----:B------:R-:W-:Y:S01]  /*34b0*/  IMAD.WIDE.U32 R6, R7, -0x2daee0ad, RZ ;  /* 0xd2511f5307067825 */ /* 0x000fe200078e00ff */
[----:B------:R-:W-:Y:S02]  /*34c0*/  LOP3.LUT R13, R17, UR4, R14, 0x96, !PT ;  /* 0x00000004110d7c12 */ /* 0x000fe4000f8e960e */
[--C-:B------:R-:W-:Y:S01]  /*34d0*/  LOP3.LUT R11, R11, UR4, R12.reuse, 0x96, !PT ;  /* 0x000000040b0b7c12 */ /* 0x100fe2000f8e960c */
[----:B------:R-:W-:Y:S01]  /*34e0*/  IMAD.WIDE.U32 R14, R15, -0x326172a9, RZ ;  /* 0xcd9e8d570f0e7825 */ /* 0x000fe200078e00ff */
[----:B------:R-:W-:Y:S01]  /*34f0*/  LOP3.LUT R7, R7, UR4, R12, 0x96, !PT ;  /* 0x0000000407077c12 */ /* 0x000fe2000f8e960c */
[----:B------:R-:W-:Y:S01]  /*3500*/  UIADD3 UR4, UR9, 0x32370b8f, URZ ;  /* 0x32370b8f09047890 */ /* 0x000fe2000fffe03f */
[----:B------:R-:W-:Y:S01]  /*3510*/  LDSM.16.M88.4 R60, [R130+0x1000] ;  /* 0x00100000823c783b */ /* 0x000fe20000000200 */
[----:B------:R-:W-:Y:S04]  /*3520*/  IMAD.WIDE.U32 R24, R24, -0x2daee0ad, RZ ;  /* 0xd2511f5318187825 */ /* 0x000fe800078e00ff */
[----:B------:R-:W-:Y:S01]  /*3530*/  LOP3.LUT R34, R27, UR4, R18, 0x96, !PT ;  /* 0x000000041b227c12 */ /* 0x000fe2000f8e9612 */
[----:B------:R-:W-:Y:S01]  /*3540*/  IMAD.WIDE.U32 R22, R22, -0x2daee0ad, RZ ;  /* 0xd2511f5316167825 */ /* 0x000fe200078e00ff */
[----:B------:R-:W-:Y:S01]  /*3550*/  LOP3.LUT R32, R25, UR4, R16, 0x96, !PT ;  /* 0x0000000419207c12 */ /* 0x000fe2000f8e9610 */
[----:B------:R-:W-:Y:S02]  /*3560*/  LDSM.16.M88.4 R48, [R128+0x6800] ;  /* 0x006800008030783b */ /* 0x000fe40000000200 */
[----:B------:R-:W-:Y:S01]  /*3570*/  IMAD.WIDE.U32 R20, R20, -0x2daee0ad, RZ ;  /* 0xd2511f5314147825 */ /* 0x000fe200078e00ff */
[----:B------:R-:W-:Y:S03]  /*3580*/  LOP3.LUT R30, R23, UR4, R10, 0x96, !PT ;  /* 0x00000004171e7c12 */ /* 0x000fe6000f8e960a */
[----:B------:R-:W-:Y:S01]  /*3590*/  IMAD.WIDE.U32 R34, R34, -0x326172a9, RZ ;  /* 0xcd9e8d5722227825 */ /* 0x000fe200078e00ff */
[----:B------:R-:W-:Y:S01]  /*35a0*/  LOP3.LUT R28, R21, UR4, R6, 0x96, !PT ;  /* 0x00000004151c7c12 */ /* 0x000fe2000f8e9606 */
[----:B------:R-:W-:Y:S01]  /*35b0*/  UIADD3 UR4, UR10, -0x255992d5, URZ ;  /* 0xdaa66d2b0a047890 */ /* 0x000fe2000fffe03f */
[----:B------:R-:W-:Y:S01]  /*35c0*/  LDSM.16.M88.4 R100, [R128+0x6c00] ;  /* 0x006c00008064783b */ /* 0x000fe20000000200 */
[----:B------:R-:W-:Y:S04]  /*35d0*/  IMAD.WIDE.U32 R12, R13, -0x326172a9, RZ ;  /* 0xcd9e8d570d0c7825 */ /* 0x000fe800078e00ff */
[--C-:B------:R-:W-:Y:S01]  /*35e0*/  LOP3.LUT R5, R15, UR4, R8.reuse, 0x96, !PT ;  /* 0x000000040f057c12 */ /* 0x100fe2000f8e9608 */
[----:B------:R-:W-:Y:S01]  /*35f0*/  IMAD.WIDE.U32 R10, R11, -0x326172a9, RZ ;  /* 0xcd9e8d570b0a7825 */ /* 0x000fe200078e00ff */
[----:B------:R-:W-:Y:S01]  /*3600*/  LOP3.LUT R8, R13, UR4, R8, 0x96, !PT ;  /* 0x000000040d087c12 */ /* 0x000fe2000f8e9608 */
[----:B------:R-:W-:Y:S02]  /*3610*/  LDSM.16.M88.4 R108, [R129+0x6000] ;  /* 0x00600000816c783b */ /* 0x000fe40000000200 */
        /* <DEDUP_REMOVED lines=681> */
[----:B------:R-:W-:Y:S01]  /*60b0*/  ISETP.LE.U32.AND P4, PT, R5, UR4, PT ;  /* 0x0000000405007c0c */ /* 0x000fe2000bf83070 */
[----:B------:R-:W-:Y:S01]  /*60c0*/  ULDC.64 UR4, c[0x0][0x118] ;  /* 0x0000460000047ab9 */ /* 0x000fe20000000a00 */
        /* <DEDUP_REMOVED lines=230> */
[----:B------:R-:W-:Y:S02]  /*6f30*/  FSETP.GE.FTZ.AND P1, PT, R163, RZ, PT ;  /* 0x000000ffa300720b */ /* 0x000fe40003f36000 */
[----:B------:R-:W-:Y:S01]  /*6f40*/  FSEL R51, R51, R144, P0 ;  /* 0x0000009033337208 */ /* 0x000fe20000000000 */
[----:B------:R-:W-:Y:S01]  /*6f50*/  FMUL.FTZ R172, R172, R38 ;  /* 0x00000026acac7220 */ /* 0x000fe20000410000 */
[----:B------:R-:W-:Y:S02]  /*6f60*/  FSETP.GE.FTZ.AND P0, PT, R204, RZ, PT ;  /* 0x000000ffcc00720b */ /* 0x000fe40003f16000 */
        /* <DEDUP_REMOVED lines=113> */
[----:B------:R-:W-:Y:S01]  /*7680*/  IMAD.MOV.U32 R58, RZ, RZ, R224 ;  /* 0x000000ffff3a7224 */ /* 0x000fe200078e00e0 */
[-C--:B------:R-:W-:Y:S01]  /*7690*/  FSEL R6, R6, R0.reuse, P4 ;  /* 0x0000000006067208 */ /* 0x080fe20002000000 */
[----:B------:R-:W-:Y:S01]  /*76a0*/  IMAD.MOV.U32 R59, RZ, RZ, R219 ;  /* 0x000000ffff3b7224 */ /* 0x000fe200078e00db */
        /* <DEDUP_REMOVED lines=41> */
.L_x_881:
        /* <DEDUP_REMOVED lines=148> */
.L_x_882:
        /* <DEDUP_REMOVED lines=303> */
.L_x_884:
        /* <DEDUP_REMOVED lines=19> */
.L_x_885:
        /* <DEDUP_REMOVED lines=43> */
.L_x_887:
[----:B--2---:R-:W-:Y:S05]  /*9950*/  BSYNC B0 ;  /* 0x0000000000007941 */ /* 0x004fea0003800000 */
.L_x_886:
        /* <DEDUP_REMOVED lines=14> */
.L_x_889:
[----:B------:R-:W-:Y:S05]  /*9a40*/  BSYNC B0 ;  /* 0x0000000000007941 */ /* 0x000fea0003800000 */
.L_x_888:
        /* <DEDUP_REMOVED lines=25> */
.L_x_891:
[----:B------:R-:W-:Y:S05]  /*9be0*/  BSYNC B0 ;  /* 0x0000000000007941 */ /* 0x000fea0003800000 */
.L_x_890:
        /* <DEDUP_REMOVED lines=12> */
.L_x_864:
        /* <DEDUP_REMOVED lines=21> */
.L_x_893:
        /* <DEDUP_REMOVED lines=19> */
.L_x_894:
        /* <DEDUP_REMOVED lines=37> */
.L_x_896:
[----:B------:R-:W-:Y:S05]  /*a180*/  BSYNC B0 ;  /* 0x0000000000007941 */ /* 0x000fea0003800000 */
.L_x_895:
        /* <DEDUP_REMOVED lines=15> */
.L_x_898:
[----:B------:R-:W-:Y:S05]  /*a280*/  BSYNC B0 ;  /* 0x0000000000007941 */ /* 0x000fea0003800000 */
.L_x_897:
        /* <DEDUP_REMOVED lines=26> */
.L_x_900:
[----:B------:R-:W-:Y:S05]  /*a430*/  BSYNC B0 ;  /* 0x0000000000007941 */ /* 0x000fea0003800000 */
.L_x_899:
        /* <DEDUP_REMOVED lines=12> */
.L_x_892:
[----:B------:R-:W-:Y:S05]  /*a500*/  BSYNC B1 ;  /* 0x0000000000017941 */ /* 0x000fea0003800000 */
.L_x_859:
        /* <DEDUP_REMOVED lines=11> */
.L_x_901:
[----:B------:R-:W-:Y:S05]  /*a5c0*/  EXIT ;  /* 0x000000000000794d */ /* 0x000fea0003800000 */
.L_x_903:
        /* <DEDUP_REMOVED lines=11> */
.L_x_1351:


//--------------------- .text._ZN5flash44flash_bwd_dq_dk_dv_loop_seqk_parallel_kernelI23Flash_bwd_kernel_traitsILi32ELi128ELi128ELi8ELi4ELi4ELi4ELb0ELb0EN7cutlass10bfloat16_tE19Flash_kernel_traitsILi32ELi128ELi128ELi8ES3_EELb0ELb0ELb0ELb0ELb0ELb0ELb1EEEvNS_16Flash_bwd_paramsE --------------------------
	.section	.text._ZN5flash44flash_bwd_dq_dk_dv_loop_seqk_parallel_kernelI23Flash_bwd_kernel_traitsILi32ELi128ELi128ELi8ELi4ELi4ELi4ELb0ELb0EN7cutlass10bfloat16_tE19Flash_kernel_traitsILi32ELi128ELi128ELi8ES3_EELb0ELb0ELb0ELb0ELb0ELb0ELb1EEEvNS_16Flash_bwd_paramsE,"ax",@progbits
	.sectioninfo	@"SHI_REGISTERS=255"
	.align	128
        .global         _ZN5flash44flash_bwd_dq_dk_dv_loop_seqk_parallel_kernelI23Flash_bwd_kernel_traitsILi32ELi128ELi128ELi8ELi4ELi4ELi4ELb0ELb0EN7cutlass10bfloat16_tE19Flash_kernel_traitsILi32ELi128ELi128ELi8ES3_EELb0ELb0ELb0ELb0ELb0ELb0ELb1EEEvNS_16Flash_bwd_paramsE
        .type           _ZN5flash44flash_bwd_dq_dk_dv_loop_seqk_parallel_kernelI23Flash_bwd_kernel_traitsILi32ELi128ELi128ELi8ELi4ELi4ELi4ELb0ELb0EN7cutlass10bfloat16_tE19Flash_kernel_traitsILi32ELi128ELi128ELi8ES3_EELb0ELb0ELb0ELb0ELb0ELb0ELb1EEEvNS_16Flash_bwd_paramsE,@function
        .size           _ZN5flash44flash_bwd_dq_dk_dv_loop_seqk_parallel_kernelI23Flash_bwd_kernel_traitsILi32ELi128ELi128ELi8ELi4ELi4ELi4ELb0ELb0EN7cutlass10bfloat16_tE19Flash_kernel_traitsILi32ELi128ELi128ELi8ES3_EELb0ELb0ELb0ELb0ELb0ELb0ELb1EEEvNS_16Flash_bwd_paramsE,(.L_x_1352 - _ZN5flash44flash_bwd_dq_dk_dv_loop_seqk_parallel_kernelI23Flash_bwd_kernel_traitsILi32ELi128ELi128ELi8ELi4ELi4ELi4ELb0ELb0EN7cutlass10bfloat16_tE19Flash_kernel_traitsILi32ELi128ELi128ELi8ES3_EELb0ELb0ELb0ELb0ELb0ELb0ELb1EEEvNS_16Flash_bwd_paramsE)
        .other          _ZN5flash44flash_bwd_dq_dk_dv_loop_seqk_parallel_kernelI23Flash_bwd_kernel_traitsILi32ELi128ELi128ELi8ELi4ELi4ELi4ELb0ELb0EN7cutlass10bfloat16_tE19Flash_kernel_traitsILi32ELi128ELi128ELi8ES3_EELb0ELb0ELb0ELb0ELb0ELb0ELb1EEEvNS_16Flash_bwd_paramsE,@"STO_CUDA_ENTRY STV_DEFAULT"
_ZN5flash44flash_bwd_dq_dk_dv_loop_seqk_parallel_kernelI23Flash_bwd_kernel_traitsILi32ELi128ELi128ELi8ELi4ELi4ELi4ELb0ELb0EN7cutlass10bfloat16_tE19Flash_kernel_traitsILi32ELi128ELi128ELi8ES3_EELb0ELb0ELb0ELb0ELb0ELb0ELb1EEEvNS_16Flash_bwd_paramsE:
.text._ZN5flash44flash_bwd_dq_dk_dv_loop_seqk_parallel_kernelI23Flash_bwd_kernel_traitsILi32ELi128ELi128ELi8ELi4ELi4ELi4ELb0ELb0EN7cutlass10bfloat16_tE19Flash_kernel_traitsILi32ELi128ELi128ELi8ES3_EELb0ELb0ELb0ELb0ELb0ELb0ELb1EEEvNS_16Flash_bwd_paramsE:
        /* <DEDUP_REMOVED lines=179> */
[C---:B------:R-:W-:Y:S01]  /*0b30*/  IADD3 R143, R150.reuse, 0x40, RZ ;  /* 0x00000040968f7810 */ /* 0x040fe20007ffe0ff */
        /* <DEDUP_REMOVED lines=82> */
.L_x_948:
        /* <DEDUP_REMOVED lines=54> */
.L_x_904:
        /* <DEDUP_REMOVED lines=58> */
.L_x_906:
        /* <DEDUP_REMOVED lines=18> */
.L_x_907:
        /* <DEDUP_REMOVED lines=63> */
[----:B-1----:R-:W-:-:S03]  /*1c70*/  @UP2 USEL UR9, UR9, UR5, !UP1 ;  /* 0x0000000509092287 */ /* 0x002fc6000c800000 */
[----:B------:R-:W-:Y:S01]  /*1c80*/  @!P0 IMAD.MOV R12, RZ, RZ, -R12 ;  /* 0x000000ffff0c8224 */ /* 0x000fe200078e0a0c */
[----:B------:R-:W-:Y:S01]  /*1c90*/  PLOP3.LUT P0, PT, PT, PT, UP2, 0x80, 0x0 ;  /* 0x000000000000781c */ /* 0x000fe20003f0f028 */
[----:B------:R-:W-:Y:S02]  /*1ca0*/  ULDC UR11, c[0x0][0x234] ;  /* 0x00008d00000b7ab9 */ /* 0x000fe40000000800 */
        /* <DEDUP_REMOVED lines=17> */
.L_x_908:
[----:B------:R-:W2:Y:S02]  /*1dc0*/  LDL R0, [R1+0x40] ;  /* 0x0000400001007983 */ /* 0x000ea40000100800 */
[----:B--2---:R1:W2:Y:S01]  /*1dd0*/  R2UR UR5, R0 ;  /* 0x00000000000573c2 */ /* 0x0042a200000e0000 */
[----:B------:R-:W-:-:S07]  /*1de0*/  DEPBAR.LE SB1, 0x0, {2} ;  /* 0x000090040000791a */ /* 0x000fce0000000000 */
.L_x_909:
[----:B------:R-:W2:Y:S04]  /*1df0*/  LDL R3, [R1+0x4c] ;  /* 0x00004c0001037983 */ /* 0x000ea80000100800 */
[----:B------:R-:W3:Y:S01]  /*1e00*/  LDL R0, [R1+0x3c] ;  /* 0x00003c0001007983 */ /* 0x000ee20000100800 */
[----:B------:R-:W-:Y:S01]  /*1e10*/  IMAD.U32 R16, RZ, RZ, UR7 ;  /* 0x00000007ff107e24 */ /* 0x000fe2000f8e00ff */
[----:B------:R-:W-:Y:S01]  /*1e20*/  SHF.R.S32.HI R221, RZ, 0x1f, R220 ;  /* 0x0000001fffdd7819 */ /* 0x000fe200000114dc */
[----:B------:R-:W-:Y:S01]  /*1e30*/  IMAD.U32 R15, RZ, RZ, UR6 ;  /* 0x00000006ff0f7e24 */ /* 0x000fe2000f8e00ff */
[----:B------:R-:W1:Y:S01]  /*1e40*/  S2R R10, SR_TID.X ;  /* 0x00000000000a7919 */ /* 0x000e620000002100 */
[----:B------:R-:W-:Y:S01]  /*1e50*/  USHF.R.S32.HI UR6, URZ, 0x1f, UR59 ;  /* 0x0000001f3f067899 */ /* 0x000fe2000801143b */
[----:B------:R-:W-:Y:S01]  /*1e60*/  IMAD.U32 R9, RZ, RZ, UR8 ;  /* 0x00000008ff097e24 */ /* 0x000fe2000f8e00ff */
[----:B------:R-:W-:Y:S01]  /*1e70*/  UIADD3 UR9, UR8, UR9, URZ ;  /* 0x0000000908097290 */ /* 0x000fe2000fffe03f */
[----:B------:R-:W-:Y:S01]  /*1e80*/  BSSY B1, `(.L_x_905) ;  /* 0x0000859000017945 */ /* 0x000fe20003800000 */
[----:B-1----:R-:W-:Y:S01]  /*1e90*/  SHF.R.S32.HI R8, RZ, 0x1f, R10 ;  /* 0x0000001fff087819 */ /* 0x002fe2000001140a */
[----:B--2---:R1:W2:Y:S08]  /*1ea0*/  R2UR UR7, R3 ;  /* 0x00000000030773c2 */ /* 0x0042b000000e0000 */
[----:B---3--:R-:W3:Y:S01]  /*1eb0*/  R2UR UR11, R0 ;  /* 0x00000000000b73c2 */ /* 0x008ee200000e0000 */
[----:B-1----:R-:W-:Y:S01]  /*1ec0*/  LEA.HI R3, R8, R10, RZ, 0x2 ;  /* 0x0000000a08037211 */ /* 0x002fe200078f10ff */
[----:B--2---:R-:W-:-:S02]  /*1ed0*/  UIADD3 UR10, UP5, UP4, UR10, UR59, UR7 ;  /* 0x0000003b0a0a7290 */ /* 0x004fc4000fcbe007 */
[----:B------:R-:W-:Y:S01]  /*1ee0*/  USHF.R.S32.HI UR7, URZ, 0x1f, UR52 ;  /* 0x0000001f3f077899 */ /* 0x000fe20008011434 */
[----:B------:R-:W-:Y:S01]  /*1ef0*/  SHF.R.S32.HI R3, RZ, 0x2, R3 ;  /* 0x00000002ff037819 */ /* 0x000fe20000011403 */
[----:B------:R-:W-:Y:S02]  /*1f00*/  UIADD3 UR43, UP1, UP0, UR36, UR10, UR43 ;  /* 0x0000000a242b7290 */ /* 0x000fe4000f83e02b */
[----:B------:R-:W-:Y:S01]  /*1f10*/  UIADD3 UR36, UR8, UR5, URZ ;  /* 0x0000000508247290 */ /* 0x000fe2000fffe03f */
[----:B------:R-:W-:Y:S01]  /*1f20*/  SHF.R.S32.HI R18, RZ, 0x1f, R3 ;  /* 0x0000001fff127819 */ /* 0x000fe20000011403 */
[----:B---3--:R-:W-:Y:S01]  /*1f30*/  UIADD3.X UR10, UR12, UR6, UR11, UP5, UP4 ;  /* 0x000000060c0a7290 */ /* 0x008fe2000afe840b */
[----:B------:R-:W-:Y:S01]  /*1f40*/  IADD3 R0, P0, R3, UR8, RZ ;  /* 0x0000000803007c10 */ /* 0x000fe2000ff1e0ff */
[----:B------:R-:W-:Y:S02]  /*1f50*/  ULEA.HI.SX32 UR5, UR49, 0xffffffff, 0x19 ;  /* 0xffffffff31057891 */ /* 0x000fe4000f8fca3f */
[----:B------:R-:W-:Y:S01]  /*1f60*/  UIADD3.X UR38, UR37, UR10, UR38, UP1, UP0 ;  /* 0x0000000a25267290 */ /* 0x000fe20008fe0426 */
[----:B------:R-:W-:Y:S01]  /*1f70*/  IADD3.X R7, R18, UR47, RZ, P0, !PT ;  /* 0x0000002f12077c10 */ /* 0x000fe200087fe4ff */
[----:B------:R-:W-:Y:S01]  /*1f80*/  IMAD.WIDE.U32 R4, R0, c[0x0][0x190], R220 ;  /* 0x0000640000047a25 */ /* 0x000fe200078e00dc */
[----:B------:R-:W-:-:S02]  /*1f90*/  ULDC.64 UR10, c[0x0][0x1a8] ;  /* 0x00006a00000a7ab9 */ /* 0x000fc40000000a00 */
[----:B------:R-:W-:Y:S01]  /*1fa0*/  UIMAD UR10, UR7, UR10, URZ ;  /* 0x0000000a070a72a4 */ /* 0x000fe2000f8e023f */
[----:B------:R-:W-:Y:S01]  /*1fb0*/  IMAD R7, R7, c[0x0][0x190], RZ ;  /* 0x0000640007077a24 */ /* 0x000fe200078e02ff */
[----:B------:R-:W-:Y:S01]  /*1fc0*/  IADD3 R6, P0, R4, UR54, RZ ;  /* 0x0000003604067c10 */ /* 0x000fe2000ff1e0ff */
[----:B------:R-:W-:Y:S02]  /*1fd0*/  UISETP.GE.AND UP0, UPT, UR45, 0x1, UPT ;  /* 0x000000012d00788c */ /* 0x000fe4000bf06270 */
[----:B------:R-:W-:Y:S01]  /*1fe0*/  IMAD R0, R0, c[0x0][0x194], R7 ;  /* 0x0000650000007a24 */ /* 0x000fe200078e0207 */
[----:B------:R-:W-:-:S03]  /*1ff0*/  UIMAD UR37, UR52, UR11, UR10 ;  /* 0x0000000b342572a4 */ /* 0x000fc6000f8e020a */
[----:B------:R-:W-:Y:S01]  /*2000*/  ULDC.64 UR10, c[0x0][0x378] ;  /* 0x0000de00000a7ab9 */ /* 0x000fe20000000a00 */
[----:B------:R-:W-:Y:S01]  /*2010*/  IADD3.X R7, R5, UR53, R0, P0, !PT ;  /* 0x0000003505077c10 */ /* 0x000fe200087fe400 */
[----:B------:R-:W-:Y:S01]  /*2020*/  UIMAD UR10, UR7, UR10, URZ ;  /* 0x0000000a070a72a4 */ /* 0x000fe2000f8e023f */
[----:B------:R-:W-:Y:S02]  /*2030*/  LEA.HI R0, R8, R10, RZ, 0x5 ;  /* 0x0000000a08007211 */ /* 0x000fe400078f28ff */
[----:B------:R-:W-:Y:S01]  /*2040*/  IADD3 R4, P0, R220, UR44, RZ ;  /* 0x0000002cdc047c10 */ /* 0x000fe2000ff1e0ff */
[----:B------:R-:W-:Y:S01]  /*2050*/  UIMAD UR12, UR52, UR11, UR10 ;  /* 0x0000000b340c72a4 */ /* 0x000fe2000f8e020a */
[----:B------:R-:W-:Y:S01]  /*2060*/  LOP3.LUT R8, R0, 0xffffffe0, RZ, 0xc0, !PT ;  /* 0xffffffe000087812 */ /* 0x000fe200078ec0ff */
[----:B------:R-:W-:Y:S01]  /*2070*/  ULDC.64 UR6, c[0x0][0x200] ;  /* 0x0000800000067ab9 */ /* 0x000fe20000000a00 */
[----:B------:R-:W-:Y:S01]  /*2080*/  SHF.R.S32.HI R0, RZ, 0x5, R0 ;  /* 0x00000005ff007819 */ /* 0x000fe20000011400 */
[----:B------:R-:W-:Y:S01]  /*2090*/  ULDC.64 UR10, c[0x0][0x370] ;  /* 0x0000dc00000a7ab9 */ /* 0x000fe20000000a00 */
[----:B------:R-:W-:Y:S01]  /*20a0*/  IADD3.X R5, R221, UR46, RZ, P0, !PT ;  /* 0x0000002edd057c10 */ /* 0x000fe200087fe4ff */
[----:B------:R-:W-:Y:S01]  /*20b0*/  IMAD.IADD R8, R10, 0x1, -R8 ;  /* 0x000000010a087824 */ /* 0x000fe200078e0a08 */
[----:B------:R-:W-:-:S03]  /*20c0*/  UIMAD UR10, UR47, UR10, URZ ;  /* 0x0000000a2f0a72a4 */ /* 0x000fc6000f8e023f */
[----:B------:R-:W-:Y:S01]  /*20d0*/  IMAD R0, R0, UR58, R8 ;  /* 0x0000003a00007c24 */ /* 0x000fe2000f8e0208 */
[----:B------:R-:W-:Y:S01]  /*20e0*/  UIMAD UR10, UR8, UR11, UR10 ;  /* 0x0000000b080a72a4 */ /* 0x000fe2000f8e020a */
[----:B------:R-:W-:Y:S01]  /*20f0*/  IMAD.WIDE.U32 R4, R9, c[0x0][0x370], R4 ;  /* 0x0000dc0009047a25 */ /* 0x000fe200078e0004 */
[----:B------:R-:W-:Y:S02]  /*2100*/  UMOV UR47, 0x4 ;  /* 0x00000004002f7882 */ /* 0x000fe40000000000 */
[C---:B------:R-:W-:Y:S01]  /*2110*/  IADD3 R13, P0, R0.reuse, UR43, RZ ;  /* 0x0000002b000d7c10 */ /* 0x040fe2000ff1e0ff */
[----:B------:R-:W-:Y:S01]  /*2120*/  UIMAD.WIDE UR8, UR9, UR47, UR6 ;  /* 0x0000002f090872a5 */ /* 0x000fe2000f8e0206 */
[----:B------:R-:W-:Y:S01]  /*2130*/  IADD3 R5, R5, UR10, RZ ;  /* 0x0000000a05057c10 */ /* 0x000fe2000fffe0ff */
[----:B------:R-:W-:Y:S01]  /*2140*/  ULDC.64 UR10, c[0x0][0x3c8] ;  /* 0x0000f200000a7ab9 */ /* 0x000fe20000000a00 */
[----:B------:R-:W-:Y:S01]  /*2150*/  LEA.HI.X.SX32 R14, R0, UR38, 0x1, P0 ;  /* 0x00000026000e7c11 */ /* 0x000fe200080f0eff */
[----:B------:R-:W-:Y:S01]  /*2160*/  IMAD.U32 R0, RZ, RZ, UR52 ;  /* 0x00000034ff007e24 */ /* 0x000fe2000f8e00ff */
[----:B------:R1:W2:Y:S03]  /*2170*/  R2UR UR7, R16 ;  /* 0x00000000100773c2 */ /* 0x0002a600000e0000 */
[----:B------:R-:W-:-:S04]  /*2180*/  IMAD.WIDE.U32 R4, R0, c[0x0][0x378], R4 ;  /* 0x0000de0000047a25 */ /* 0x000fc800078e0004 */
[----:B------:R-:W-:Y:S01]  /*2190*/  IMAD.WIDE.U32 R6, R0, c[0x0][0x1a8], R6 ;  /* 0x00006a0000067a25 */ /* 0x000fe200078e0006 */
[----:B------:R-:W-:Y:S01]  /*21a0*/  IADD3 R5, R5, UR12, RZ ;  /* 0x0000000c05057c10 */ /* 0x000fe2000fffe0ff */
[----:B------:R1:W3:Y:S02]  /*21b0*/  R2UR UR6, R15 ;  /* 0x000000000f0673c2 */ /* 0x0002e400000e0000 */
[----:B------:R-:W-:Y:S01]  /*21c0*/  IMAD R0, R18, c[0x0][0x370], RZ ;  /* 0x0000dc0012007a24 */ /* 0x000fe200078e02ff */
[----:B------:R-:W-:Y:S01]  /*21d0*/  IADD3 R7, R7, UR37, RZ ;  /* 0x0000002507077c10 */ /* 0x000fe2000fffe0ff */
[C---:B------:R-:W-:Y:S01]  /*21e0*/  IMAD.WIDE.U32 R4, R3.reuse, c[0x0][0x370], R4 ;  /* 0x0000dc0003047a25 */ /* 0x040fe200078e0004 */
[----:B------:R-:W-:Y:S01]  /*21f0*/  LEA R10, P2, R6, c[0x0][0x160], 0x1 ;  /* 0x00005800060a7a11 */ /* 0x000fe200078408ff */
[----:B------:R-:W-:Y:S02]  /*2200*/  UIMAD.WIDE UR36, UR36, UR47, UR10 ;  /* 0x0000002f242472a5 */ /* 0x000fe4000f8e020a */
[----:B------:R-:W-:Y:S01]  /*2210*/  IMAD R0, R3, c[0x0][0x374], R0 ;  /* 0x0000dd0003007a24 */ /* 0x000fe200078e0200 */
[----:B------:R-:W-:-:S02]  /*2220*/  LEA R8, P1, R4, c[0x0][0x330], 0x1 ;  /* 0x0000cc0004087a11 */ /* 0x000fc400078208ff */
[----:B------:R-:W-:Y:S01]  /*2230*/  LEA.HI.X R11, R6, c[0x0][0x164], R7, 0x1, P2 ;  /* 0x00005900060b7a11 */ /* 0x000fe200010f0c07 */
[----:B------:R-:W-:Y:S01]  /*2240*/  IMAD.IADD R0, R5, 0x1, R0 ;  /* 0x0000000105007824 */ /* 0x000fe200078e0200 */
[----:B------:R-:W-:-:S04]  /*2250*/  LEA R5, P0, R13, c[0x0][0x350], 0x2 ;  /* 0x0000d4000d057a11 */ /* 0x000fc800078010ff */
[----:B------:R-:W-:Y:S02]  /*2260*/  LEA.HI.X R9, R4, c[0x0][0x334], R0, 0x1, P1 ;  /* 0x0000cd0004097a11 */ /* 0x000fe400008f0c00 */
[----:B------:R-:W-:Y:S02]  /*2270*/  LEA.HI.X R4, R13, c[0x0][0x354], R14, 0x2, P0 ;  /* 0x0000d5000d047a11 */ /* 0x000fe400000f140e */
[----:B------:R-:W-:-:S13]  /*2280*/  PLOP3.LUT P0, PT, PT, PT, UP0, 0x80, 0x0 ;  /* 0x000000000000781c */ /* 0x000fda0003f0f008 */
[----:B-123--:R-:W-:Y:S05]  /*2290*/  @!P0 BRA `(.L_x_910) ;  /* 0x0000792000008947 */ /* 0x00efea0003800000 */
[----:B------:R-:W2:Y:S01]  /*22a0*/  LDL R19, [R1+0x1c] ;  /* 0x00001c0001137983 */ /* 0x000ea20000100800 */
[----:B------:R-:W-:Y:S01]  /*22b0*/  PLOP3.LUT P0, PT, PT, PT, UP3, 0x80, 0x0 ;  /* 0x000000000000781c */ /* 0x000fe20003f0f038 */
        /* <DEDUP_REMOVED lines=8> */
[----:B------:R-:W-:Y:S01]  /*2340*/  UMOV UR11, UR37 ;  /* 0x00000025000b7c82 */ /* 0x000fe20008000000 */
[----:B------:R-:W-:Y:S01]  /*2350*/  IMAD.MOV.U32 R157, RZ, RZ, R9 ;  /* 0x000000ffff9d7224 */ /* 0x000fe200078e0009 */
[----:B------:R-:W-:Y:S01]  /*2360*/  UIADD3 UR8, UR5, -UR8, URZ ;  /* 0x8000000805087290 */ /* 0x000fe2000fffe03f */
[----:B------:R-:W-:Y:S01]  /*2370*/  MOV R169, R5 ;  /* 0x0000000500a97202 */ /* 0x000fe20000000f00 */
[----:B------:R-:W-:-:S02]  /*2380*/  IMAD.MOV.U32 R168, RZ, RZ, R4 ;  /* 0x000000ffffa87224 */ /* 0x000fc400078e0004 */
[----:B------:R-:W-:Y:S02]  /*2390*/  UISETP.NE.AND UP0, UPT, UR8, 0x1, UPT ;  /* 0x000000010800788c */ /* 0x000fe4000bf05270 */
[----:B------:R-:W-:Y:S01]  /*23a0*/  UIMAD UR8, UR5, -0x80, UR45 ;  /* 0xffffff80050878a4 */ /* 0x000fe2000f8e022d */
[----:B------:R-:W-:Y:S05]  /*23b0*/  @P0 BAR.SYNC.DEFER_BLOCKING 0x0 ;  /* 0x0000000000000b1d */ /* 0x000fea0000010000 */
        /* <DEDUP_REMOVED lines=15> */
.L_x_912:
[----:B------:R-:W-:Y:S05]  /*24b0*/  BSYNC B0 ;  /* 0x0000000000007941 */ /* 0x000fea0003800000 */
.L_x_911:
        /* <DEDUP_REMOVED lines=16> */
.L_x_914:
[----:B------:R-:W-:Y:S05]  /*25c0*/  BSYNC B0 ;  /* 0x0000000000007941 */ /* 0x000fea0003800000 */
.L_x_913:
        /* <DEDUP_REMOVED lines=20> */
.L_x_916:
[----:B------:R-:W-:Y:S05]  /*2710*/  BSYNC B0 ;  /* 0x0000000000007941 */ /* 0x000fea0003800000 */
.L_x_915:
        /* <DEDUP_REMOVED lines=20> */
.L_x_918:
[----:B------:R-:W-:Y:S05]  /*2860*/  BSYNC B0 ;  /* 0x0000000000007941 */ /* 0x000fea0003800000 */
.L_x_917:
[----:B------:R-:W5:Y:S01]  /*2870*/  LDL R15, [R1+0x28] ;  /* 0x00002800010f7983 */ /* 0x000f620000100800 */
[----:B------:R-:W-:Y:S01]  /*2880*/  ULDC.64 UR36, c[0x0][0x198] ;  /* 0x0000660000247ab9 */ /* 0x000fe20000000a00 */
[----:B------:R-:W-:Y:S01]  /*2890*/  IMAD.U32 R13, RZ, RZ, UR34 ;  /* 0x00000022ff0d7e24 */ /* 0x000fe2000f8e00ff */
[----:B------:R-:W-:Y:S01]  /*28a0*/  UIMAD UR36, UR35, UR36, URZ ;  /* 0x00000024232472a4 */ /* 0x000fe2000f8e023f */
[----:B------:R-:W-:Y:S02]  /*28b0*/  IMAD.MOV.U32 R16, RZ, RZ, 0x7f800000 ;  /* 0x7f800000ff107424 */ /* 0x000fe400078e00ff */
[----:B-1----:R-:W-:Y:S01]  /*28c0*/  IMAD.WIDE.U32 R4, R13, c[0x0][0x198], R220 ;  /* 0x000066000d047a25 */ /* 0x002fe200078e00dc */
[----:B------:R-:W-:-:S03]  /*28d0*/  UIMAD UR36, UR34, UR37, UR36 ;  /* 0x00000025222472a4 */ /* 0x000fc6000f8e0224 */
[----:B------:R-:W-:Y:S01]  /*28e0*/  IMAD.MOV.U32 R19, RZ, RZ, 0x7f800000 ;  /* 0x7f800000ff137424 */ /* 0x000fe200078e00ff */
[----:B------:R-:W-:Y:S01]  /*28f0*/  IADD3 R6, P1, R4, UR41, RZ ;  /* 0x0000002904067c10 */ /* 0x000fe2000ff3e0ff */
[----:B------:R-:W-:Y:S02]  /*2900*/  IMAD.MOV.U32 R20, RZ, RZ, 0x7f800000 ;  /* 0x7f800000ff147424 */ /* 0x000fe400078e00ff */
[----:B------:R-:W-:Y:S02]  /*2910*/  IMAD.U32 R4, RZ, RZ, UR36 ;  /* 0x00000024ff047e24 */ /* 0x000fe4000f8e00ff */
[----:B------:R-:W-:-:S03]  /*2920*/  IMAD.MOV.U32 R21, RZ, RZ, 0x7f800000 ;  /* 0x7f800000ff157424 */ /* 0x000fc600078e00ff */
[----:B------:R-:W-:Y:S02]  /*2930*/  IADD3.X R7, R5, UR42, R4, P1, !PT ;  /* 0x0000002a05077c10 */ /* 0x000fe40008ffe404 */
[C---:B-----5:R-:W-:Y:S01]  /*2940*/  IADD3 R4, R15.reuse, 0x48, RZ ;  /* 0x000000480f047810 */ /* 0x060fe20007ffe0ff */
[C---:B------:R-:W-:Y:S01]  /*2950*/  IMAD.SHL.U32 R10, R15.reuse, 0x4, RZ ;  /* 0x000000040f0a7824 */ /* 0x040fe200078e00ff */
[C---:B------:R-:W-:Y:S02]  /*2960*/  IADD3 R8, R15.reuse, 0x8, RZ ;  /* 0x000000080f087810 */ /* 0x040fe40007ffe0ff */
[----:B------:R-:W-:Y:S02]  /*2970*/  ISETP.GE.AND P2, PT, R4, UR8, PT ;  /* 0x0000000804007c0c */ /* 0x000fe4000bf46270 */
[----:B------:R-:W-:Y:S02]  /*2980*/  IADD3 R5, R15, 0x40, RZ ;  /* 0x000000400f057810 */ /* 0x000fe40007ffe0ff */
[----:B------:R-:W-:-:S02]  /*2990*/  ISETP.GE.AND P4, PT, R8, UR8, PT ;  /* 0x0000000808007c0c */ /* 0x000fc4000bf86270 */
[----:B------:R-:W-:Y:S02]  /*29a0*/  ISETP.GE.AND P3, PT, R5, UR8, PT ;  /* 0x0000000805007c0c */ /* 0x000fe4000bf66270 */
[----:B------:R-:W-:Y:S02]  /*29b0*/  SHF.R.S32.HI R5, RZ, 0x1f, R4 ;  /* 0x0000001fff057819 */ /* 0x000fe40000011404 */
[----:B------:R-:W-:Y:S02]  /*29c0*/  SHF.R.S32.HI R14, RZ, 0x1f, R15 ;  /* 0x0000001fff0e7819 */ /* 0x000fe4000001140f */
[----:B------:R-:W-:Y:S02]  /*29d0*/  ISETP.GE.AND P5, PT, R15, UR8, PT ;  /* 0x000000080f007c0c */ /* 0x000fe4000bfa6270 */
[----:B------:R-:W-:-:S04]  /*29e0*/  @!P2 LEA R8, P1, R4, UR10, 0x2 ;  /* 0x0000000a0408ac11 */ /* 0x000fc8000f8210ff */
[----:B------:R-:W-:Y:S02]  /*29f0*/  @!P2 LEA.HI.X R9, R4, UR9, R5, 0x2, P1 ;  /* 0x000000090409ac11 */ /* 0x000fe400088f1405 */
[----:B------:R-:W-:Y:S02]  /*2a00*/  IADD3 R4, P1, R10, UR10, RZ ;  /* 0x0000000a0a047c10 */ /* 0x000fe4000ff3e0ff */
[----:B------:R-:W-:Y:S01]  /*2a10*/  SHF.L.U64.HI R5, R15, 0x2, R14 ;  /* 0x000000020f057819 */ /* 0x000fe2000001020e */
[----:B------:R-:W5:Y:S03]  /*2a20*/  @!P2 LDG.E R16, [R8.64] ;  /* 0x000000200810a981 */ /* 0x000f66000c1e1900 */
[----:B------:R-:W-:-:S05]  /*2a30*/  IADD3.X R5, R5, UR9, RZ, P1, !PT ;  /* 0x0000000905057c10 */ /* 0x000fca0008ffe4ff */
[----:B--2---:R1:W2:Y:S04]  /*2a40*/  @!P3 LDG.E R19, [R4.64+0x100] ;  /* 0x000100200413b981 */ /* 0x0042a8000c1e1900 */
[----:B---3--:R1:W3:Y:S04]  /*2a50*/  @!P4 LDG.E R20, [R4.64+0x20] ;  /* 0x000020200414c981 */ /* 0x0082e8000c1e1900 */
[----:B----4-:R1:W4:Y:S01]  /*2a60*/  @!P5 LDG.E R21, [R4.64] ;  /* 0x000000200415d981 */ /* 0x010322000c1e1900 */
[----:B------:R-:W-:-:S06]  /*2a70*/  UIMAD UR8, UR30, -0x80, UR4 ;  /* 0xffffff801e0878a4 */ /* 0x000fcc000f8e0204 */
[----:B------:R-:W-:-:S13]  /*2a80*/  ISETP.GE.AND P3, PT, R3, UR8, PT ;  /* 0x0000000803007c0c */ /* 0x000fda000bf66270 */
[----:B------:R2:W-:Y:S04]  /*2a90*/  @P3 STS [R0+0x6000], RZ ;  /* 0x006000ff00003388 */ /* 0x0005e80000000800 */
[----:B------:R2:W-:Y:S04]  /*2aa0*/  @P3 STS [R0+0x6004], RZ ;  /* 0x006004ff00003388 */ /* 0x0005e80000000800 */
[----:B------:R2:W-:Y:S01]  /*2ab0*/  @P3 STS.64 [R0+0x6008], RZ ;  /* 0x006008ff00003388 */ /* 0x0005e20000000a00 */
[----:B-1----:R-:W-:Y:S01]  /*2ac0*/  IMAD R4, R17, c[0x0][0x1b0], RZ ;  /* 0x00006c0011047a24 */ /* 0x002fe200078e02ff */
[----:B------:R-:W-:Y:S03]  /*2ad0*/  BSSY B0, `(.L_x_919) ;  /* 0x000001a000007945 */ /* 0x000fe60003800000 */
[----:B------:R-:W-:-:S02]  /*2ae0*/  IMAD R10, R12, c[0x0][0x1b4], R4 ;  /* 0x00006d000c0a7a24 */ /* 0x000fc400078e0204 */
[----:B------:R-:W-:-:S04]  /*2af0*/  IMAD.WIDE.U32 R4, R12, c[0x0][0x1b0], R6 ;  /* 0x00006c000c047a25 */ /* 0x000fc800078e0006 */
[----:B------:R-:W-:Y:S01]  /*2b00*/  IMAD.IADD R10, R5, 0x1, R10 ;  /* 0x00000001050a7824 */ /* 0x000fe200078e020a */
[----:B-----5:R1:W-:Y:S04]  /*2b10*/  STL [R1+0x4], R16 ;  /* 0x0000041001007387 */ /* 0x0203e80000100800 */
[----:B--2---:R1:W-:Y:S04]  /*2b20*/  STL [R1], R19 ;  /* 0x0000001301007387 */ /* 0x0043e80000100800 */
[----:B---3--:R1:W-:Y:S04]  /*2b30*/  STL [R1+0xc], R20 ;  /* 0x00000c1401007387 */ /* 0x0083e80000100800 */
[----:B----4-:R1:W-:Y:S01]  /*2b40*/  STL [R1+0x8], R21 ;  /* 0x0000081501007387 */ /* 0x0103e20000100800 */
        /* <DEDUP_REMOVED lines=18> */
.L_x_920:
[----:B------:R-:W-:Y:S05]  /*2c70*/  BSYNC B0 ;  /* 0x0000000000007941 */ /* 0x000fea0003800000 */
.L_x_919:
[----:B------:R-:W-:Y:S01]  /*2c80*/  ISETP.GE.AND P2, PT, R11, UR8, PT ;  /* 0x000000080b007c0c */ /* 0x000fe2000bf46270 */
[----:B------:R-:W-:-:S12]  /*2c90*/  BSSY B0, `(.L_x_921) ;  /* 0x0000014000007945 */ /* 0x000fd80003800000 */
[----:B------:R4:W-:Y:S01]  /*2ca0*/  @P2 STS.128 [R0+0x7000], RZ ;  /* 0x007000ff00002388 */ /* 0x0009e20000000c00 */
[----:B------:R-:W-:Y:S05]  /*2cb0*/  @P2 BRA `(.L_x_922) ;  /* 0x0000011000002947 */ /* 0x000fea0003800000 */
[----:B------:R-:W-:-:S13]  /*2cc0*/  ISETP.GE.AND P1, PT, R220, c[0x0][0x220], PT ;  /* 0x00008800dc007a0c */ /* 0x000fda0003f26270 */
[----:B------:R1:W-:Y:S01]  /*2cd0*/  @P1 STS.128 [R0+0x7000], RZ ;  /* 0x007000ff00001388 */ /* 0x0003e20000000c00 */
[----:B------:R-:W-:Y:S05]  /*2ce0*/  @P1 BRA `(.L_x_922) ;  /* 0x000000e000001947 */ /* 0x000fea0003800000 */
[----:B------:R-:W-:Y:S01]  /*2cf0*/  IADD3 R5, P1, R3, 0x40, RZ ;  /* 0x0000004003057810 */ /* 0x000fe20007f3e0ff */
[----:B------:R-:W-:Y:S01]  /*2d00*/  IMAD.MOV.U32 R11, RZ, RZ, R10 ;  /* 0x000000ffff0b7224 */ /* 0x000fe200078e000a */
[----:B------:R-:W-:-:S03]  /*2d10*/  MOV R10, R4 ;  /* 0x00000004000a7202 */ /* 0x000fc60000000f00 */
[----:B------:R-:W-:Y:S02]  /*2d20*/  IMAD.X R6, RZ, RZ, R18, P1 ;  /* 0x000000ffff067224 */ /* 0x000fe400008e0612 */
[----:B------:R-:W-:-:S04]  /*2d30*/  IMAD.WIDE.U32 R10, R5, c[0x0][0x198], R10 ;  /* 0x00006600050a7a25 */ /* 0x000fc800078e000a */
[----:B------:R-:W-:Y:S01]  /*2d40*/  IMAD R6, R6, c[0x0][0x198], RZ ;  /* 0x0000660006067a24 */ /* 0x000fe200078e02ff */
[----:B------:R-:W-:-:S03]  /*2d50*/  LEA R4, P1, R10, c[0x0][0x168], 0x1 ;  /* 0x00005a000a047a11 */ /* 0x000fc600078208ff */
[----:B------:R-:W-:-:S05]  /*2d60*/  IMAD R5, R5, c[0x0][0x19c], R6 ;  /* 0x0000670005057a24 */ /* 0x000fca00078e0206 */
[----:B------:R-:W-:-:S04]  /*2d70*/  IADD3 R5, R11, R5, RZ ;  /* 0x000000050b057210 */ /* 0x000fc80007ffe0ff */
[----:B------:R-:W-:-:S05]  /*2d80*/  LEA.HI.X R5, R10, c[0x0][0x16c], R5, 0x1, P1 ;  /* 0x00005b000a057a11 */ /* 0x000fca00008f0c05 */
[----:B------:R-:W-:Y:S01]  /*2d90*/  @!PT LDS RZ, [RZ] ;  /* 0x00000000fffff984 */ /* 0x000fe20000000800 */
[----:B------:R-:W-:Y:S01]  /*2da0*/  @!PT LDS RZ, [RZ] ;  /* 0x00000000fffff984 */ /* 0x000fe20000000800 */
[----:B------:R-:W-:Y:S01]  /*2db0*/  @!PT LDS RZ, [RZ] ;  /* 0x00000000fffff984 */ /* 0x000fe20000000800 */
[----:B------:R1:W-:Y:S02]  /*2dc0*/  LDGSTS.E.BYPASS.LTC128B.128 [R0+0x7000], [R4.64] ;  /* 0x0700000004007fae */ /* 0x0003e4000b901d60 */
.L_x_922:
[----:B------:R-:W-:Y:S05]  /*2dd0*/  BSYNC B0 ;  /* 0x0000000000007941 */ /* 0x000fea0003800000 */
.L_x_921:
        /* <DEDUP_REMOVED lines=22> */
[----:B---3--:R-:W-:Y:S01]  /*2f40*/  IMAD R8, R18, c[0x0][0x1a0], RZ ;  /* 0x0000680012087a24 */ /* 0x008fe200078e02ff */
        /* <DEDUP_REMOVED lines=10> */
.L_x_924:
[----:B------:R-:W-:Y:S05]  /*2ff0*/  BSYNC B0 ;  /* 0x0000000000007941 */ /* 0x000fea0003800000 */
.L_x_923:
        /* <DEDUP_REMOVED lines=19> */
.L_x_926:
[----:B------:R-:W-:Y:S05]  /*3130*/  BSYNC B0 ;  /* 0x0000000000007941 */ /* 0x000fea0003800000 */
.L_x_925:
[----:B-1234-:R-:W-:Y:S01]  /*3140*/  IADD3 R0, R130, 0x1000, RZ ;  /* 0x0000100082007810 */ /* 0x01efe20007ffe0ff */
[C---:B------:R-:W-:Y:S01]  /*3150*/  IMAD.SHL.U32 R4, R15.reuse, 0x4, RZ ;  /* 0x000000040f047824 */ /* 0x040fe200078e00ff */
[C---:B------:R-:W-:Y:S01]  /*3160*/  SHF.L.U64.HI R5, R15.reuse, 0x2, R14 ;  /* 0x000000020f057819 */ /* 0x040fe2000001020e */
[----:B------:R-:W0:Y:S01]  /*3170*/  LDGDEPBAR ;  /* 0x00000000000079af */ /* 0x000e220000000000 */
[----:B------:R-:W-:Y:S01]  /*3180*/  SEL R0, R0, R130, !P0 ;  /* 0x0000008200007207 */ /* 0x000fe20004000000 */
[----:B------:R-:W-:Y:S01]  /*3190*/  UIADD3 UR34, UR34, 0x80, URZ ;  /* 0x0000008022227890 */ /* 0x000fe2000fffe03f */
[----:B------:R-:W-:Y:S01]  /*31a0*/  IADD3 R3, R124, 0x1000, RZ ;  /* 0x000010007c037810 */ /* 0x000fe20007ffe0ff */
[----:B------:R1:W-:Y:S01]  /*31b0*/  STL [R1+0x14], R5 ;  /* 0x0000140501007387 */ /* 0x0003e20000100800 */
[----:B------:R-:W-:Y:S01]  /*31c0*/  SHF.L.U32 R122, R130, 0x1, RZ ;  /* 0x00000001827a7819 */ /* 0x000fe200000006ff */
[----:B------:R-:W-:Y:S01]  /*31d0*/  IMAD.SHL.U32 R118, R0, 0x2, RZ ;  /* 0x0000000200767824 */ /* 0x000fe200078e00ff */
[----:B------:R-:W-:Y:S01]  /*31e0*/  IADD3 R0, R15, -0x80, RZ ;  /* 0xffffff800f007810 */ /* 0x000fe20007ffe0ff */
[----:B------:R1:W-:Y:S01]  /*31f0*/  STL [R1+0x18], R4 ;  /* 0x0000180401007387 */ /* 0x0003e20000100800 */
[----:B------:R-:W-:Y:S01]  /*3200*/  SEL R3, R3, R124, !P0 ;  /* 0x0000007c03037207 */ /* 0x000fe20004000000 */
[----:B------:R-:W-:Y:S01]  /*3210*/  IMAD.MOV.U32 R197, RZ, RZ, R131 ;  /* 0x000000ffffc57224 */ /* 0x000fe200078e0083 */
        /* <DEDUP_REMOVED lines=20> */
[----:B------:R-:W-:-:S03]  /*3360*/  UISETP.GE.AND UP0, UPT, UR34, UR4, UPT ;  /* 0x000000042200728c */ /* 0x000fc6000bf06270 */
.L_x_929:
[----:B------:R-:W0:Y:S01]  /*3370*/  LDGDEPBAR ;  /* 0x00000000000079af */ /* 0x000e220000000000 */
[----:B------:R-:W-:Y:S01]  /*3380*/  IADD3 R112, R125, R118, RZ ;  /* 0x000000767d707210 */ /* 0x000fe20007ffe0ff */
[----:B------:R-:W-:Y:S01]  /*3390*/  UISETP.GE.AND UP5, UPT, UR5, 0x1, UPT ;  /* 0x000000010500788c */ /* 0x000fe2000bfa6270 */
[----:B------:R-:W-:Y:S02]  /*33a0*/  PLOP3.LUT P1, PT, PT, PT, UP0, 0x80, 0x0 ;  /* 0x000000000000781c */ /* 0x000fe40003f2f008 */
[----:B------:R-:W-:Y:S02]  /*33b0*/  PLOP3.LUT P3, PT, PT, PT, UP0, 0x80, 0x0 ;  /* 0x000000000000781c */ /* 0x000fe40003f6f008 */
[----:B------:R-:W-:Y:S01]  /*33c0*/  PLOP3.LUT P0, PT, PT, PT, UP0, 0x80, 0x0 ;  /* 0x000000000000781c */ /* 0x000fe20003f0f008 */
[----:B------:R-:W2:Y:S01]  /*33d0*/  LDL R133, [R1+0x8] ;  /* 0x0000080001857983 */ /* 0x000ea20000100800 */
[----:B------:R-:W-:Y:S02]  /*33e0*/  PLOP3.LUT P4, PT, PT, PT, UP0, 0x80, 0x0 ;  /* 0x000000000000781c */ /* 0x000fe40003f8f008 */
[----:B------:R-:W-:Y:S01]  /*33f0*/  PLOP3.LUT P6, PT, PT, PT, UP0, 0x80, 0x0 ;  /* 0x000000000000781c */ /* 0x000fe20003fcf008 */
[----:B-1----:R-:W3:Y:S01]  /*3400*/  LDL R0, [R1+0x20] ;  /* 0x0000200001007983 */ /* 0x002ee20000100800 */
[----:B------:R-:W-:Y:S03]  /*3410*/  PLOP3.LUT P5, PT, PT, PT, UP0, 0x80, 0x0 ;  /* 0x000000000000781c */ /* 0x000fe60003faf008 */
        /* <DEDUP_REMOVED lines=24> */
[----:B-1----:R-:W4:Y:S01]  /*35a0*/  LDL R3, [R1+0x4] ;  /* 0x0000040001037983 */ /* 0x002f220000100800 */
[----:B------:R-:W-:Y:S04]  /*35b0*/  DEPBAR.LE SB0, 0x0 ;  /* 0x000080000000791a */ /* 0x000fe80000000000 */
[----:B------:R-:W-:Y:S08]  /*35c0*/  BAR.SYNC.DEFER_BLOCKING 0x0 ;  /* 0x0000000000007b1d */ /* 0x000ff00000010000 */
[----:B------:R-:W-:Y:S08]  /*35d0*/  LDSM.16.M88.4 R64, [R118] ;  /* 0x000000007640783b */ /* 0x000ff00000000200 */
[----:B------:R-:W1:Y:S08]  /*35e0*/  LDSM.16.M88.4 R16, [R117+0x6000] ;  /* 0x006000007510783b */ /* 0x000e700000000200 */
[----:B------:R-:W1:Y:S08]  /*35f0*/  LDSM.16.M88.4 R60, [R118+0x1000] ;  /* 0x00100000763c783b */ /* 0x000e700000000200 */
[----:B------:R-:W1:Y:S08]  /*3600*/  LDSM.16.M88.4 R32, [R117+0x6400] ;  /* 0x006400007520783b */ /* 0x000e700000000200 */
[----:B------:R-:W1:Y:S08]  /*3610*/  LDSM.16.M88.4 R48, [R117+0x6800] ;  /* 0x006800007530783b */ /* 0x000e700000000200 */
[----:B------:R-:W2:Y:S01]  /*3620*/  LDSM.16.M88.4 R100, [R117+0x6c00] ;  /* 0x006c00007564783b */ /* 0x000ea20000000200 */
[-C--:B-1----:R-:W-:Y:S07]  /*3630*/  HMMA.16816.F32.BF16 R4, R64, R16.reuse, RZ ;  /* 0x000000104004723c */ /* 0x082fee00000418ff */
[----:B------:R-:W-:Y:S01]  /*3640*/  LDSM.16.M88.4 R104, [R112] ;  /* 0x000000007068783b */ /* 0x000fe20000000200 */
[C---:B------:R-:W-:Y:S07]  /*3650*/  HMMA.16816.F32.BF16 R8, R60.reuse, R16, RZ ;  /* 0x000000103c08723c */ /* 0x040fee00000418ff */
[----:B------:R-:W1:Y:S01]  /*3660*/  LDSM.16.M88.4 R108, [R116+0x6000] ;  /* 0x00600000746c783b */ /* 0x000e620000000200 */
[-C--:B------:R-:W-:Y:S07]  /*3670*/  HMMA.16816.F32.BF16 R12, R60, R18.reuse, RZ ;  /* 0x000000123c0c723c */ /* 0x080fee00000418ff */
[----:B------:R-:W1:Y:S01]  /*3680*/  LDSM.16.M88.4 R112, [R112+0x1000] ;  /* 0x001000007070783b */ /* 0x000e620000000200 */
        /* <DEDUP_REMOVED lines=9> */
[-C--:B--2---:R-:W-:Y:S01]  /*3720*/  HMMA.16816.F32.BF16 R52, R64, R100.reuse, RZ ;  /* 0x000000644034723c */ /* 0x084fe200000418ff */
[----:B------:R-:W-:Y:S07]  /*3730*/  FSETP.NEU.FTZ.AND P2, PT, R133, -INF , PT ;  /* 0xff8000008500780b */ /* 0x000fee0003f5d000 */
[C---:B------:R-:W-:Y:S08]  /*3740*/  HMMA.16816.F32.BF16 R56, R60.reuse, R100, RZ ;  /* 0x000000643c38723c */ /* 0x040ff000000418ff */
[-C--:B------:R-:W-:Y:S08]  /*3750*/  HMMA.16816.F32.BF16 R60, R60, R102.reuse, RZ ;  /* 0x000000663c3c723c */ /* 0x080ff000000418ff */
[----:B------:R-:W-:Y:S08]  /*3760*/  HMMA.16816.F32.BF16 R64, R64, R102, RZ ;  /* 0x000000664040723c */ /* 0x000ff000000418ff */
[-C--:B-1----:R-:W-:Y:S08]  /*3770*/  HMMA.16816.F32.BF16 R4, R104, R108.reuse, R4 ;  /* 0x0000006c6804723c */ /* 0x082ff00000041804 */
[C---:B------:R-:W-:Y:S08]  /*3780*/  HMMA.16816.F32.BF16 R8, R112.reuse, R108, R8 ;  /* 0x0000006c7008723c */ /* 0x040ff00000041808 */
        /* <DEDUP_REMOVED lines=8> */
[----:B------:R-:W2:Y:S01]  /*3810*/  MUFU.TANH R142, R5 ;  /* 0x00000005008e7308 */ /* 0x000ea20000002400 */
        /* <DEDUP_REMOVED lines=12> */
[----:B------:R-:W-:Y:S09]  /*38e0*/  FMUL.FTZ R13, R13, c[0x0][0x2ec] ;  /* 0x0000bb000d0d7a20 */ /* 0x000ff20000410000 */
[----:B------:R-:W-:Y:S01]  /*38f0*/  MUFU.TANH R246, R8 ;  /* 0x0000000800f67308 */ /* 0x000fe20000002400 */
[----:B-1----:R-:W-:Y:S04]  /*3900*/  MOV R11, UR30 ;  /* 0x0000001e000b7c02 */ /* 0x002fe80008000f00 */
[----:B---3--:R-:W-:Y:S05]  /*3910*/  @P1 LEA R11, R11, R0, 0x7 ;  /* 0x000000000b0b1211 */ /* 0x008fea00078e38ff */
[----:B------:R-:W1:Y:S01]  /*3920*/  MUFU.TANH R223, R6 ;  /* 0x0000000600df7308 */ /* 0x000e620000002400 */
[----:B------:R-:W-:Y:S02]  /*3930*/  PLOP3.LUT P1, PT, PT, PT, UP0, 0x80, 0x0 ;  /* 0x000000000000781c */ /* 0x000fe40003f2f008 */
[C---:B------:R-:W-:Y:S01]  /*3940*/  @P3 ISETP.GE.AND P3, PT, R11.reuse, UR4, PT ;  /* 0x000000040b003c0c */ /* 0x040fe2000bf66270 */
[----:B--2---:R-:W2:Y:S01]  /*3950*/  LDL R12, [R1] ;  /* 0x00000000010c7983 */ /* 0x004ea20000100800 */
[----:B------:R-:W-:Y:S02]  /*3960*/  @P0 IADD3 R0, R11, 0x1, RZ ;  /* 0x000000010b000810 */ /* 0x000fe40007ffe0ff */
[----:B------:R-:W-:Y:S02]  /*3970*/  PLOP3.LUT P0, PT, PT, PT, UP0, 0x80, 0x0 ;  /* 0x000000000000781c */ /* 0x000fe40003f0f008 */
[----:B------:R-:W-:Y:S01]  /*3980*/  @P4 ISETP.GE.AND P4, PT, R0, UR4, PT ;  /* 0x0000000400004c0c */ /* 0x000fe2000bf86270 */
[----:B------:R3:W1:Y:S01]  /*3990*/  MUFU.TANH R222, R7 ;  /* 0x0000000700de7308 */ /* 0x0006620000002400 */
[----:B------:R-:W-:Y:S05]  /*39a0*/  MOV R0, R138 ;  /* 0x0000008a00007202 */ /* 0x000fea0000000f00 */
[----:B------:R-:W-:Y:S02]  /*39b0*/  @P1 FSEL R0, R138, -INF , !P3 ;  /* 0xff8000008a001808 */ /* 0x000fe40005800000 */
[----:B------:R-:W-:Y:S02]  /*39c0*/  PLOP3.LUT P1, PT, PT, PT, UP0, 0x80, 0x0 ;  /* 0x000000000000781c */ /* 0x000fe40003f2f008 */
[----:B------:R1:W-:Y:S10]  /*39d0*/  MUFU.TANH R77, R10 ;  /* 0x0000000a004d7308 */ /* 0x0003f40000002400 */
[----:B------:R4:W2:Y:S01]  /*39e0*/  MUFU.TANH R244, R9 ;  /* 0x0000000900f47308 */ /* 0x0008a20000002400 */
[----:B---3--:R-:W3:Y:S09]  /*39f0*/  LDSM.16.M88.4 R4, [R116+0x6400] ;  /* 0x006400007404783b */ /* 0x008ef20000000200 */
[----:B------:R-:W-:Y:S01]  /*3a00*/  MUFU.TANH R241, R13 ;  /* 0x0000000d00f17308 */ /* 0x000fe20000002400 */
[----:B-1----:R-:W-:Y:S05]  /*3a10*/  FMUL.FTZ R10, R133, 1.4426950216293334961 ;  /* 0x3fb8aa3b850a7820 */ /* 0x002fea0000410000 */
[----:B------:R-:W-:Y:S04]  /*3a20*/  FSEL R10, R10, RZ, P2 ;  /* 0x000000ff0a0a7208 */ /* 0x000fe80001000000 */
[----:B------:R-:W-:Y:S01]  /*3a30*/  MUFU.TANH R75, R14 ;  /* 0x0000000e004b7308 */ /* 0x000fe20000002400 */
[----:B----4-:R-:W-:Y:S01]  /*3a40*/  FSETP.NEU.FTZ.AND P2, PT, R132, -INF , PT ;  /* 0xff8000008400780b */ /* 0x010fe20003f5d000 */
[--C-:B------:R-:W-:Y:S01]  /*3a50*/  FFMA.FTZ R8, R0, c[0x0][0x23c], -R10.reuse ;  /* 0x00008f0000087a23 */ /* 0x100fe2000001080a */
[----:B------:R-:W-:Y:S01]  /*3a60*/  MOV R0, R142 ;  /* 0x0000008e00007202 */ /* 0x000fe20000000f00 */
[----:B------:R-:W-:Y:S01]  /*3a70*/  FMUL.FTZ R9, R132, 1.4426950216293334961 ;  /* 0x3fb8aa3b84097820 */ /* 0x000fe20000410000 */
[----:B------:R-:W-:Y:S02]  /*3a80*/  @P0 FSEL R0, R142, -INF , !P4 ;  /* 0xff8000008e000808 */ /* 0x000fe40006000000 */
[----:B------:R-:W-:Y:S03]  /*3a90*/  PLOP3.LUT P0, PT, PT, PT, UP0, 0x80, 0x0 ;  /* 0x000000000000781c */ /* 0x000fe60003f0f008 */
[----:B------:R-:W-:Y:S01]  /*3aa0*/  MUFU.EX2 R218, R8 ;  /* 0x0000000800da7308 */ /* 0x000fe20000000800 */
[----:B------:R-:W-:Y:S09]  /*3ab0*/  FSEL R9, R9, RZ, P2 ;  /* 0x000000ff09097208 */ /* 0x000ff20001000000 */
[----:B------:R-:W-:Y:S01]  /*3ac0*/  MUFU.TANH R74, R15 ;  /* 0x0000000f004a7308 */ /* 0x000fe20000002400 */
[-C--:B---3--:R-:W-:Y:S09]  /*3ad0*/  HMMA.16816.F32.BF16 R20, R104, R4.reuse, R20 ;  /* 0x000000046814723c */ /* 0x088ff20000041814 */
[----:B------:R-:W1:Y:S01]  /*3ae0*/  MUFU.TANH R189, R16 ;  /* 0x0000001000bd7308 */ /* 0x000e620000002400 */
[C---:B------:R-:W-:Y:S07]  /*3af0*/  HMMA.16816.F32.BF16 R24, R112.reuse, R4, R24 ;  /* 0x000000047018723c */ /* 0x040fee0000041818 */
[----:B------:R-:W-:Y:S02]  /*3b00*/  FFMA.FTZ R4, R0, c[0x0][0x23c], -R10 ;  /* 0x00008f0000047a23 */ /* 0x000fe4000001080a */
[----:B------:R-:W3:Y:S01]  /*3b10*/  MUFU.TANH R141, R17 ;  /* 0x00000011008d7308 */ /* 0x000ee20000002400 */
[-C--:B------:R-:W-:Y:S02]  /*3b20*/  HMMA.16816.F32.BF16 R28, R112, R6.reuse, R28 ;  /* 0x00000006701c723c */ /* 0x080fe4000004181c */
[----:B------:R-:W-:Y:S01]  /*3b30*/  FMUL.FTZ R5, R3, 1.4426950216293334961 ;  /* 0x3fb8aa3b03057820 */ /* 0x000fe20000410000 */
[----:B------:R-:W-:Y:S02]  /*3b40*/  MOV R0, R223 ;  /* 0x000000df00007202 */ /* 0x000fe40000000f00 */
[----:B------:R-:W-:Y:S01]  /*3b50*/  @P1 FSEL R0, R223, -INF , !P3 ;  /* 0xff800000df001808 */ /* 0x000fe20005800000 */
[----:B------:R-:W-:Y:S02]  /*3b60*/  FMUL.FTZ R20, R20, c[0x0][0x2ec] ;  /* 0x0000bb0014147a20 */ /* 0x000fe40000410000 */
[C---:B------:R-:W-:Y:S01]  /*3b70*/  HMMA.16816.F32.BF16 R32, R104.reuse, R6, R32 ;  /* 0x000000066820723c */ /* 0x040fe20000041820 */
[----:B------:R4:W-:Y:S01]  /*3b80*/  MUFU.EX2 R152, R4 ;  /* 0x0000000400987308 */ /* 0x0009e20000000800 */
[----:B------:R-:W-:Y:S02]  /*3b90*/  PLOP3.LUT P1, PT, PT, PT, UP0, 0x80, 0x0 ;  /* 0x000000000000781c */ /* 0x000fe40003f2f008 */
[----:B------:R-:W-:Y:S02]  /*3ba0*/  FMUL.FTZ R21, R21, c[0x0][0x2ec] ;  /* 0x0000bb0015157a20 */ /* 0x000fe40000410000 */
[----:B------:R-:W-:Y:S02]  /*3bb0*/  FMUL.FTZ R22, R22, c[0x0][0x2ec] ;  /* 0x0000bb0016167a20 */ /* 0x000fe40000410000 */
[----:B------:R-:W-:Y:S03]  /*3bc0*/  FMUL.FTZ R27, R27, c[0x0][0x2ec] ;  /* 0x0000bb001b1b7a20 */ /* 0x000fe60000410000 */
[----:B------:R-:W-:Y:S01]  /*3bd0*/  MUFU.TANH R214, R19 ;  /* 0x0000001300d67308 */ /* 0x000fe20000002400 */
[----:B------:R-:W-:Y:S02]  /*3be0*/  FMUL.FTZ R26, R26, c[0x0][0x2ec] ;  /* 0x0000bb001a1a7a20 */ /* 0x000fe40000410000 */
[----:B------:R-:W-:Y:S02]  /*3bf0*/  FMUL.FTZ R23, R23, c[0x0][0x2ec] ;  /* 0x0000bb0017177a20 */ /* 0x000fe40000410000 */
[----:B------:R-:W-:Y:S02]  /*3c00*/  FMUL.FTZ R24, R24, c[0x0][0x2ec] ;  /* 0x0000bb0018187a20 */ /* 0x000fe40000410000 */
[----:B------:R-:W-:Y:S02]  /*3c10*/  FMUL.FTZ R25, R25, c[0x0][0x2ec] ;  /* 0x0000bb0019197a20 */ /* 0x000fe40000410000 */
[----:B------:R-:W-:Y:S01]  /*3c20*/  FMUL.FTZ R28, R28, c[0x0][0x2ec] ;  /* 0x0000bb001c1c7a20 */ /* 0x000fe20000410000 */
[----:B------:R-:W1:Y:S01]  /*3c30*/  MUFU.TANH R216, R18 ;  /* 0x0000001200d87308 */ /* 0x000e620000002400 */
[----:B------:R-:W-:Y:S02]  /*3c40*/  FMUL.FTZ R29, R29, c[0x0][0x2ec] ;  /* 0x0000bb001d1d7a20 */ /* 0x000fe40000410000 */
[----:B------:R-:W-:Y:S02]  /*3c50*/  FMUL.FTZ R32, R32, c[0x0][0x2ec] ;  /* 0x0000bb0020207a20 */ /* 0x000fe40000410000 */
[--C-:B----4-:R-:W-:Y:S01]  /*3c60*/  FFMA.FTZ R4, R0, c[0x0][0x23c], -R9.reuse ;  /* 0x00008f0000047a23 */ /* 0x110fe20000010809 */
        /* <DEDUP_REMOVED lines=10> */
[----:B------:R-:W4:Y:S10]  /*3d10*/  MUFU.TANH R140, R20 ;  /* 0x00000014008c7308 */ /* 0x000f340000002400 */
[----:B------:R1:W-:Y:S10]  /*3d20*/  MUFU.EX2 R88, R0 ;  /* 0x0000000000587308 */ /* 0x0003f40000000800 */
[----:B------:R-:W-:Y:S10]  /*3d30*/  MUFU.TANH R139, R21 ;  /* 0x00000015008b7308 */ /* 0x000ff40000002400 */
[----:B------:R-:W2:Y:S01]  /*3d40*/  MUFU.TANH R211, R22 ;  /* 0x0000001600d37308 */ /* 0x000ea20000002400 */
[----:B-1----:R-:W-:Y:S02]  /*3d50*/  MOV R0, R246 ;  /* 0x000000f600007202 */ /* 0x002fe40000000f00 */
[----:B------:R-:W-:Y:S02]  /*3d60*/  @P1 FSEL R0, R246, -INF , !P3 ;  /* 0xff800000f6001808 */ /* 0x000fe40005800000 */
[----:B------:R-:W-:Y:S05]  /*3d70*/  PLOP3.LUT P1, PT, PT, PT, UP0, 0x80, 0x0 ;  /* 0x000000000000781c */ /* 0x000fea0003f2f008 */
[----:B------:R-:W-:Y:S10]  /*3d80*/  MUFU.TANH R210, R23 ;  /* 0x0000001700d27308 */ /* 0x000ff40000002400 */
        /* <DEDUP_REMOVED lines=8> */
[----:B------:R-:W1:Y:S10]  /*3e10*/  MUFU.TANH R174, R32 ;  /* 0x0000002000ae7308 */ /* 0x000e740000002400 */
[----:B------:R-:W1:Y:S10]  /*3e20*/  MUFU.TANH R137, R33 ;  /* 0x0000002100897308 */ /* 0x000e740000002400 */
[----:B------:R-:W-:Y:S10]  /*3e30*/  MUFU.TANH R191, R35 ;  /* 0x0000002300bf7308 */ /* 0x000ff40000002400 */
[----:B------:R-:W1:Y:S01]  /*3e40*/  MUFU.TANH R192, R34 ;  /* 0x0000002200c07308 */ /* 0x000e620000002400 */
[C---:B--2---:R-:W-:Y:S01]  /*3e50*/  FMUL.FTZ R8, R12.reuse, 1.4426950216293334961 ;  /* 0x3fb8aa3b0c087820 */ /* 0x044fe20000410000 */
[----:B------:R-:W-:Y:S04]  /*3e60*/  FSETP.NEU.FTZ.AND P2, PT, R12, -INF , PT ;  /* 0xff8000000c00780b */ /* 0x000fe80003f5d000 */
[----:B------:R-:W-:Y:S02]  /*3e70*/  FSEL R8, R8, RZ, P2 ;  /* 0x000000ff08087208 */ /* 0x000fe40001000000 */
[----:B------:R-:W-:Y:S03]  /*3e80*/  FSETP.NEU.FTZ.AND P2, PT, R3, -INF , PT ;  /* 0xff8000000300780b */ /* 0x000fe60003f5d000 */
[--C-:B------:R-:W-:Y:S01]  /*3e90*/  FFMA.FTZ R4, R0, c[0x0][0x23c], -R8.reuse ;  /* 0x00008f0000047a23 */ /* 0x100fe20000010808 */
[----:B------:R-:W-:Y:S02]  /*3ea0*/  MOV R0, R244 ;  /* 0x000000f400007202 */ /* 0x000fe40000000f00 */
[----:B------:R-:W-:Y:S01]  /*3eb0*/  @P0 FSEL R0, R244, -INF , !P4 ;  /* 0xff800000f4000808 */ /* 0x000fe20006000000 */
[----:B------:R2:W-:Y:S01]  /*3ec0*/  MUFU.EX2 R87, R4 ;  /* 0x0000000400577308 */ /* 0x0005e20000000800 */
[----:B------:R-:W-:Y:S03]  /*3ed0*/  PLOP3.LUT P0, PT, PT, PT, UP0, 0x80, 0x0 ;  /* 0x000000000000781c */ /* 0x000fe60003f0f008 */
[----:B------:R-:W-:Y:S01]  /*3ee0*/  FFMA.FTZ R12, R0, c[0x0][0x23c], -R8 ;  /* 0x00008f00000c7a23 */ /* 0x000fe20000010808 */
[----:B------:R-:W-:Y:S02]  /*3ef0*/  FSEL R0, R5, RZ, P2 ;  /* 0x000000ff05007208 */ /* 0x000fe40001000000 */
[----:B------:R-:W-:Y:S03]  /*3f00*/  PLOP3.LUT P2, PT, PT, PT, UP0, 0x80, 0x0 ;  /* 0x000000000000781c */ /* 0x000fe60003f4f008 */
[----:B------:R1:W-:Y:S01]  /*3f10*/  MUFU.EX2 R86, R12 ;  /* 0x0000000c00567308 */ /* 0x0003e20000000800 */
[----:B--2---:R-:W-:Y:S02]  /*3f20*/  MOV R4, R77 ;  /* 0x0000004d00047202 */ /* 0x004fe40000000f00 */
[----:B------:R-:W-:Y:S02]  /*3f30*/  @P1 FSEL R4, R77, -INF , !P3 ;  /* 0xff8000004d041808 */ /* 0x000fe40005800000 */
[----:B------:R-:W-:Y:S02]  /*3f40*/  PLOP3.LUT P1, PT, PT, PT, UP0, 0x80, 0x0 ;  /* 0x000000000000781c */ /* 0x000fe40003f2f008 */
[----:B------:R-:W-:Y:S01]  /*3f50*/  PLOP3.LUT P3, PT, PT, PT, UP0, 0x80, 0x0 ;  /* 0x000000000000781c */ /* 0x000fe20003f6f008 */
[--C-:B------:R-:W-:Y:S01]  /*3f60*/  FFMA.FTZ R5, R4, c[0x0][0x23c], -R0.reuse ;  /* 0x00008f0004057a23 */ /* 0x100fe20000010800 */
[----:B------:R-:W-:Y:S02]  /*3f70*/  MOV R4, R76 ;  /* 0x0000004c00047202 */ /* 0x000fe40000000f00 */
[----:B------:R-:W-:Y:S01]  /*3f80*/  @P0 FSEL R4, R76, -INF , !P4 ;  /* 0xff8000004c040808 */ /* 0x000fe20006000000 */
[----:B------:R-:W-:Y:S01]  /*3f90*/  MUFU.EX2 R81, R5 ;  /* 0x0000000500517308 */ /* 0x000fe20000000800 */
[----:B------:R-:W-:Y:S02]  /*3fa0*/  PLOP3.LUT P0, PT, PT, PT, UP0, 0x80, 0x0 ;  /* 0x000000000000781c */ /* 0x000fe40003f0f008 */
[----:B-1----:R-:W-:Y:S01]  /*3fb0*/  MOV R12, R189 ;  /* 0x000000bd000c7202 */ /* 0x002fe20000000f00 */
[----:B------:R-:W-:Y:S01]  /*3fc0*/  FFMA.FTZ R4, R4, c[0x0][0x23c], -R0 ;  /* 0x00008f0004047a23 */ /* 0x000fe20000010800 */
[----:B------:R-:W-:Y:S05]  /*3fd0*/  PLOP3.LUT P4, PT, PT, PT, UP0, 0x80, 0x0 ;  /* 0x000000000000781c */ /* 0x000fea0003f8f008 */
[----:B------:R1:W-:Y:S02]  /*3fe0*/  MUFU.EX2 R80, R4 ;  /* 0x0000000400507308 */ /* 0x0003e40000000800 */
[C---:B-1----:R-:W-:Y:S02]  /*3ff0*/  @P1 IADD3 R4, R11.reuse, 0x8, RZ ;  /* 0x000000080b041810 */ /* 0x042fe40007ffe0ff */
[----:B------:R-:W-:Y:S02]  /*4000*/  PLOP3.LUT P1, PT, PT, PT, UP0, 0x80, 0x0 ;  /* 0x000000000000781c */ /* 0x000fe40003f2f008 */
[----:B------:R-:W-:Y:S02]  /*4010*/  @P2 ISETP.GE.AND P2, PT, R4, UR4, PT ;  /* 0x0000000404002c0c */ /* 0x000fe4000bf46270 */
[----:B------:R-:W-:Y:S02]  /*4020*/  @P0 IADD3 R4, R11, 0x9, RZ ;  /* 0x000000090b040810 */ /* 0x000fe40007ffe0ff */
[----:B------:R-:W-:Y:S02]  /*4030*/  PLOP3.LUT P0, PT, PT, PT, UP0, 0x80, 0x0 ;  /* 0x000000000000781c */ /* 0x000fe40003f0f008 */
[----:B------:R-:W-:Y:S02]  /*4040*/  @P3 ISETP.GE.AND P3, PT, R4, UR4, PT ;  /* 0x0000000404003c0c */ /* 0x000fe4000bf66270 */
[----:B------:R-:W-:Y:S05]  /*4050*/  MOV R4, R242 ;  /* 0x000000f200047202 */ /* 0x000fea0000000f00 */
[----:B------:R-:W-:Y:S02]  /*4060*/  @P1 FSEL R4, R242, -INF , !P2 ;  /* 0xff800000f2041808 */ /* 0x000fe40005000000 */
[----:B------:R-:W-:Y:S03]  /*4070*/  PLOP3.LUT P1, PT, PT, PT, UP0, 0x80, 0x0 ;  /* 0x000000000000781c */ /* 0x000fe60003f2f008 */
[--C-:B------:R-:W-:Y:S01]  /*4080*/  FFMA.FTZ R5, R4, c[0x0][0x23c], -R8.reuse ;  /* 0x00008f0004057a23 */ /* 0x100fe20000010808 */
        /* <DEDUP_REMOVED lines=8> */
[----:B------:R-:W-:Y:S11]  /*4110*/  PLOP3.LUT P1, PT, PT, PT, UP0, 0x80, 0x0 ;  /* 0x000000000000781c */ /* 0x000ff60003f2f008 */
[----:B------:R-:W-:Y:S02]  /*4120*/  @!UPT UIADD3 URZ, URZ, URZ, URZ ;  /* 0x0000003f3f3ff290 */ /* 0x000fe4000fffe03f */
[----:B------:R-:W-:Y:S02]  /*4130*/  @P1 FSEL R12, R189, -INF , !P2 ;  /* 0xff800000bd0c1808 */ /* 0x000fe40005000000 */
[----:B------:R-:W-:Y:S03]  /*4140*/  PLOP3.LUT P1, PT, PT, PT, UP0, 0x80, 0x0 ;  /* 0x000000000000781c */ /* 0x000fe60003f2f008 */
[----:B------:R-:W-:Y:S01]  /*4150*/  FFMA.FTZ R13, R12, c[0x0][0x23c], -R10 ;  /* 0x00008f000c0d7a23 */ /* 0x000fe2000001080a */
[----:B---3--:R-:W-:Y:S03]  /*4160*/  MOV R12, R141 ;  /* 0x0000008d000c7202 */ /* 0x008fe60000000f00 */
[----:B------:R2:W-:Y:S01]  /*4170*/  MUFU.EX2 R204, R13 ;  /* 0x0000000d00cc7308 */ /* 0x0005e20000000800 */
[--C-:B-1----:R-:W-:Y:S01]  /*4180*/  FFMA.FTZ R5, R4, c[0x0][0x23c], -R0.reuse ;  /* 0x00008f0004057a23 */ /* 0x102fe20000010800 */
[----:B------:R-:W-:Y:S02]  /*4190*/  MOV R4, R74 ;  /* 0x0000004a00047202 */ /* 0x000fe40000000f00 */
[----:B------:R-:W-:Y:S02]  /*41a0*/  @P0 FSEL R4, R74, -INF , !P3 ;  /* 0xff8000004a040808 */ /* 0x000fe40005800000 */
[----:B------:R-:W-:Y:S03]  /*41b0*/  PLOP3.LUT P0, PT, PT, PT, UP0, 0x80, 0x0 ;  /* 0x000000000000781c */ /* 0x000fe60003f0f008 */
[----:B------:R-:W-:Y:S01]  /*41c0*/  FFMA.FTZ R4, R4, c[0x0][0x23c], -R0 ;  /* 0x00008f0004047a23 */ /* 0x000fe20000010800 */
[----:B------:R-:W-:Y:S09]  /*41d0*/  MUFU.EX2 R79, R5 ;  /* 0x00000005004f7308 */ /* 0x000ff20000000800 */
[----:B------:R-:W-:Y:S01]  /*41e0*/  @P0 FSEL R12, R141, -INF , !P3 ;  /* 0xff8000008d0c0808 */ /* 0x000fe20005800000 */
[----:B------:R1:W-:Y:S01]  /*41f0*/  MUFU.EX2 R78, R4 ;  /* 0x00000004004e7308 */ /* 0x0003e20000000800 */
[----:B------:R-:W-:Y:S03]  /*4200*/  PLOP3.LUT P0, PT, PT, PT, UP0, 0x80, 0x0 ;  /* 0x000000000000781c */ /* 0x000fe60003f0f008 */
[--C-:B------:R-:W-:Y:S01]  /*4210*/  FFMA.FTZ R12, R12, c[0x0][0x23c], -R10.reuse ;  /* 0x00008f000c0c7a23 */ /* 0x100fe2000001080a */
[----:B--2---:R-:W-:Y:S02]  /*4220*/  MOV R13, R216 ;  /* 0x000000d8000d7202 */ /* 0x004fe40000000f00 */
[----:B------:R-:W-:Y:S02]  /*4230*/  @P1 FSEL R13, R216, -INF , !P2 ;  /* 0xff800000d80d1808 */ /* 0x000fe40005000000 */
[----:B------:R-:W-:Y:S01]  /*4240*/  PLOP3.LUT P2, PT, PT, PT, UP0, 0x80, 0x0 ;  /* 0x000000000000781c */ /* 0x000fe20003f4f008 */
[----:B------:R2:W-:Y:S01]  /*4250*/  MUFU.EX2 R202, R12 ;  /* 0x0000000c00ca7308 */ /* 0x0005e20000000800 */
[----:B------:R-:W-:Y:S01]  /*4260*/  PLOP3.LUT P1, PT, PT, PT, UP0, 0x80, 0x0 ;  /* 0x000000000000781c */ /* 0x000fe20003f2f008 */
[--C-:B------:R-:W-:Y:S08]  /*4270*/  FFMA.FTZ R13, R13, c[0x0][0x23c], -R9.reuse ;  /* 0x00008f000d0d7a23 */ /* 0x100ff00000010809 */
[----:B------:R-:W-:Y:S01]  /*4280*/  MUFU.EX2 R239, R13 ;  /* 0x0000000d00ef7308 */ /* 0x000fe20000000800 */
[----:B-1----:R-:W1:Y:S01]  /*4290*/  LDSM.16.M88.4 R4, [R116+0x6800] ;  /* 0x006800007404783b */ /* 0x002e620000000200 */
[----:B--2---:R-:W-:Y:S02]  /*42a0*/  MOV R12, R214 ;  /* 0x000000d6000c7202 */ /* 0x004fe40000000f00 */
[----:B------:R-:W-:Y:S02]  /*42b0*/  @P0 FSEL R12, R214, -INF , !P3 ;  /* 0xff800000d60c0808 */ /* 0x000fe40005800000 */
[----:B------:R-:W-:Y:S02]  /*42c0*/  PLOP3.LUT P0, PT, PT, PT, UP0, 0x80, 0x0 ;  /* 0x000000000000781c */ /* 0x000fe40003f0f008 */
[----:B------:R-:W-:Y:S01]  /*42d0*/  PLOP3.LUT P3, PT, PT, PT, UP0, 0x80, 0x0 ;  /* 0x000000000000781c */ /* 0x000fe20003f6f008 */
[--C-:B------:R-:W-:Y:S04]  /*42e0*/  FFMA.FTZ R12, R12, c[0x0][0x23c], -R9.reuse ;  /* 0x00008f000c0c7a23 */ /* 0x100fe80000010809 */
[----:B------:R2:W-:Y:S01]  /*42f0*/  MUFU.EX2 R238, R12 ;  /* 0x0000000c00ee7308 */ /* 0x0005e20000000800 */
[-C--:B-1----:R-:W-:Y:S01]  /*4300*/  HMMA.16816.F32.BF16 R36, R104, R4.reuse, R36 ;  /* 0x000000046824723c */ /* 0x082fe20000041824 */
[C---:B--2---:R-:W-:Y:S02]  /*4310*/  @P1 IADD3 R12, R11.reuse, 0x10, RZ ;  /* 0x000000100b0c1810 */ /* 0x044fe40007ffe0ff */
[----:B------:R-:W-:Y:S05]  /*4320*/  PLOP3.LUT P1, PT, PT, PT, UP0, 0x80, 0x0 ;  /* 0x000000000000781c */ /* 0x000fea0003f2f008 */
[C---:B------:R-:W-:Y:S01]  /*4330*/  HMMA.16816.F32.BF16 R40, R112.reuse, R4, R40 ;  /* 0x000000047028723c */ /* 0x040fe20000041828 */
[----:B------:R-:W-:Y:S03]  /*4340*/  @P2 ISETP.GE.AND P2, PT, R12, UR4, PT ;  /* 0x000000040c002c0c */ /* 0x000fe6000bf46270 */
[----:B------:R-:W-:Y:S02]  /*4350*/  @P0 IADD3 R12, R11, 0x11, RZ ;  /* 0x000000110b0c0810 */ /* 0x000fe40007ffe0ff */
[----:B------:R-:W-:Y:S02]  /*4360*/  PLOP3.LUT P0, PT, PT, PT, UP0, 0x80, 0x0 ;  /* 0x000000000000781c */ /* 0x000fe40003f0f008 */
[----:B------:R-:W-:Y:S01]  /*4370*/  @P3 ISETP.GE.AND P3, PT, R12, UR4, PT ;  /* 0x000000040c003c0c */ /* 0x000fe2000bf66270 */
[-C--:B------:R-:W-:Y:S03]  /*4380*/  HMMA.16816.F32.BF16 R44, R112, R6.reuse, R44 ;  /* 0x00000006702c723c */ /* 0x080fe6000004182c */
[----:B----4-:R-:W-:Y:S02]  /*4390*/  MOV R12, R140 ;  /* 0x0000008c000c7202 */ /* 0x010fe40000000f00 */
[----:B------:R-:W-:Y:S02]  /*43a0*/  @P1 FSEL R12, R140, -INF , !P2 ;  /* 0xff8000008c0c1808 */ /* 0x000fe40005000000 */
[----:B------:R-:W-:Y:S01]  /*43b0*/  PLOP3.LUT P1, PT, PT, PT, UP0, 0x80, 0x0 ;  /* 0x000000000000781c */ /* 0x000fe20003f2f008 */
[C---:B------:R-:W-:Y:S01]  /*43c0*/  HMMA.16816.F32.BF16 R48, R104.reuse, R6, R48 ;  /* 0x000000066830723c */ /* 0x040fe20000041830 */
[----:B------:R-:W-:Y:S03]  /*43d0*/  MOV R4, R211 ;  /* 0x000000d300047202 */ /* 0x000fe60000000f00 */
[--C-:B------:R-:W-:Y:S01]  /*43e0*/  FFMA.FTZ R13, R12, c[0x0][0x23c], -R10.reuse ;  /* 0x00008f000c0d7a23 */ /* 0x100fe2000001080a */
        /* <DEDUP_REMOVED lines=12> */
[----:B------:R1:W-:Y:S01]  /*44b0*/  MUFU.EX2 R193, R5 ;  /* 0x0000000500c17308 */ /* 0x0003e20000000800 */
        /* <DEDUP_REMOVED lines=14> */
[--C-:B-1----:R-:W-:Y:S01]  /*45a0*/  FFMA.FTZ R5, R4, c[0x0][0x23c], -R9.reuse ;  /* 0x00008f0004057a23 */ /* 0x102fe20000010809 */
[----:B------:R-:W-:Y:S02]  /*45b0*/  MOV R4, R210 ;  /* 0x000000d200047202 */ /* 0x000fe40000000f00 */
[----:B------:R-:W-:Y:S02]  /*45c0*/  @P0 FSEL R4, R210, -INF , !P3 ;  /* 0xff800000d2040808 */ /* 0x000fe40005800000 */
[----:B------:R-:W-:Y:S01]  /*45d0*/  MUFU.TANH R167, R48 ;  /* 0x0000003000a77308 */ /* 0x000fe20000002400 */
[----:B------:R-:W-:Y:S02]  /*45e0*/  PLOP3.LUT P0, PT, PT, PT, UP0, 0x80, 0x0 ;  /* 0x000000000000781c */ /* 0x000fe40003f0f008 */
[--C-:B------:R-:W-:Y:S07]  /*45f0*/  FFMA.FTZ R4, R4, c[0x0][0x23c], -R9.reuse ;  /* 0x00008f0004047a23 */ /* 0x100fee0000010809 */
[----:B------:R1:W-:Y:S10]  /*4600*/  MUFU.EX2 R231, R4 ;  /* 0x0000000400e77308 */ /* 0x0003f40000000800 */
[----:B------:R3:W-:Y:S10]  /*4610*/  MUFU.EX2 R232, R5 ;  /* 0x0000000500e87308 */ /* 0x0007f40000000800 */
[----:B------:R-:W4:Y:S01]  /*4620*/  MUFU.TANH R190, R38 ;  /* 0x0000002600be7308 */ /* 0x000f220000002400 */
[----:B-1----:R-:W-:Y:S02]  /*4630*/  MOV R4, R234 ;  /* 0x000000ea00047202 */ /* 0x002fe40000000f00 */
[----:B------:R-:W-:Y:S02]  /*4640*/  @P1 FSEL R4, R234, -INF , !P2 ;  /* 0xff800000ea041808 */ /* 0x000fe40005000000 */
[----:B------:R-:W-:Y:S05]  /*4650*/  PLOP3.LUT P1, PT, PT, PT, UP0, 0x80, 0x0 ;  /* 0x000000000000781c */ /* 0x000fea0003f2f008 */
[----:B------:R-:W-:Y:S01]  /*4660*/  MUFU.TANH R166, R49 ;  /* 0x0000003100a67308 */ /* 0x000fe20000002400 */
[--C-:B---3--:R-:W-:Y:S01]  /*4670*/  FFMA.FTZ R5, R4, c[0x0][0x23c], -R8.reuse ;  /* 0x00008f0004057a23 */ /* 0x108fe20000010808 */
        /* <DEDUP_REMOVED lines=64> */
[----:B------:R-:W-:Y:S01]  /*4a80*/  MUFU.TANH R227, R47 ;  /* 0x0000002f00e37308 */ /* 0x000fe20000002400 */
[----:B---3--:R-:W-:Y:S02]  /*4a90*/  MOV R13, R192 ;  /* 0x000000c0000d7202 */ /* 0x008fe40000000f00 */
[----:B------:R-:W-:Y:S02]  /*4aa0*/  @P1 FSEL R13, R192, -INF , !P2 ;  /* 0xff800000c00d1808 */ /* 0x000fe40005000000 */
[----:B------:R-:W-:Y:S02]  /*4ab0*/  PLOP3.LUT P1, PT, PT, PT, UP0, 0x80, 0x0 ;  /* 0x000000000000781c */ /* 0x000fe40003f2f008 */
[----:B------:R-:W-:Y:S01]  /*4ac0*/  PLOP3.LUT P2, PT, PT, PT, UP0, 0x80, 0x0 ;  /* 0x000000000000781c */ /* 0x000fe20003f4f008 */
[--C-:B------:R-:W-:Y:S01]  /*4ad0*/  FFMA.FTZ R13, R13, c[0x0][0x23c], -R9.reuse ;  /* 0x00008f000d0d7a23 */ /* 0x100fe20000010809 */
[----:B--2---:R-:W-:Y:S03]  /*4ae0*/  MOV R12, R191 ;  /* 0x000000bf000c7202 */ /* 0x004fe60000000f00 */
        /* <DEDUP_REMOVED lines=10> */
[----:B------:R-:W-:Y:S01]  /*4b90*/  PLOP3.LUT P1, PT, PT, PT, UP0, 0x80, 0x0 ;  /* 0x000000000000781c */ /* 0x000fe20003f2f008 */
[----:B------:R-:W2:Y:S01]  /*4ba0*/  LDL R114, [R1+0x18] ;  /* 0x0000180001727983 */ /* 0x000ea20000100800 */
[----:B------:R-:W-:Y:S02]  /*4bb0*/  @P2 ISETP.GE.AND P2, PT, R12, UR4, PT ;  /* 0x000000040c002c0c */ /* 0x000fe4000bf46270 */
[----:B------:R-:W-:Y:S01]  /*4bc0*/  @P0 IADD3 R12, R11, 0x21, RZ ;  /* 0x000000210b0c0810 */ /* 0x000fe20007ffe0ff */
[----:B------:R-:W3:Y:S01]  /*4bd0*/  LDL R112, [R1+0x14] ;  /* 0x0000140001707983 */ /* 0x000ee20000100800 */
[----:B------:R-:W-:Y:S01]  /*4be0*/  PLOP3.LUT P0, PT, PT, PT, UP0, 0x80, 0x0 ;  /* 0x000000000000781c */ /* 0x000fe20003f0f008 */
[----:B------:R-:W-:Y:S01]  /*4bf0*/  FMUL.FTZ R52, R52, c[0x0][0x2ec] ;  /* 0x0000bb0034347a20 */ /* 0x000fe20000410000 */
[----:B------:R-:W-:Y:S01]  /*4c00*/  @P3 ISETP.GE.AND P3, PT, R12, UR4, PT ;  /* 0x000000040c003c0c */ /* 0x000fe2000bf66270 */
[----:B------:R-:W-:Y:S02]  /*4c10*/  HMMA.16816.F32.BF16 R64, R104, R6, R64 ;  /* 0x000000066840723c */ /* 0x000fe40000041840 */
[----:B------:R-:W-:Y:S01]  /*4c20*/  FMUL.FTZ R53, R53, c[0x0][0x2ec] ;  /* 0x0000bb0035357a20 */ /* 0x000fe20000410000 */
[----:B------:R-:W-:Y:S01]  /*4c30*/  MOV R12, R135 ;  /* 0x00000087000c7202 */ /* 0x000fe20000000f00 */
[----:B------:R-:W-:Y:S01]  /*4c40*/  FMUL.FTZ R54, R54, c[0x0][0x2ec] ;  /* 0x0000bb0036367a20 */ /* 0x000fe20000410000 */
[----:B----4-:R-:W-:Y:S01]  /*4c50*/  MOV R4, R190 ;  /* 0x000000be00047202 */ /* 0x010fe20000000f00 */
[----:B------:R-:W-:Y:S01]  /*4c60*/  FMUL.FTZ R55, R55, c[0x0][0x2ec] ;  /* 0x0000bb0037377a20 */ /* 0x000fe20000410000 */
[----:B------:R-:W-:Y:S01]  /*4c70*/  @P1 FSEL R12, R135, -INF , !P2 ;  /* 0xff800000870c1808 */ /* 0x000fe20005000000 */
[----:B------:R-:W-:Y:S01]  /*4c80*/  FMUL.FTZ R56, R56, c[0x0][0x2ec] ;  /* 0x0000bb0038387a20 */ /* 0x000fe20000410000 */
[----:B------:R-:W-:Y:S01]  /*4c90*/  MOV R113, R2 ;  /* 0x0000000200717202 */ /* 0x000fe20000000f00 */
[----:B------:R-:W-:Y:S01]  /*4ca0*/  MUFU.TANH R162, R52 ;  /* 0x0000003400a27308 */ /* 0x000fe20000002400 */
[----:B------:R-:W-:Y:S01]  /*4cb0*/  PLOP3.LUT P1, PT, PT, PT, UP0, 0x80, 0x0 ;  /* 0x000000000000781c */ /* 0x000fe20003f2f008 */
[--C-:B------:R-:W-:Y:S01]  /*4cc0*/  FFMA.FTZ R13, R12, c[0x0][0x23c], -R10.reuse ;  /* 0x00008f000c0d7a23 */ /* 0x100fe2000001080a */
[----:B------:R-:W-:Y:S01]  /*4cd0*/  MOV R12, R134 ;  /* 0x00000086000c7202 */ /* 0x000fe20000000f00 */
[----:B------:R-:W-:Y:S01]  /*4ce0*/  FMUL.FTZ R57, R57, c[0x0][0x2ec] ;  /* 0x0000bb0039397a20 */ /* 0x000fe20000410000 */
[----:B------:R-:W-:Y:S01]  /*4cf0*/  @P0 FSEL R12, R134, -INF , !P3 ;  /* 0xff800000860c0808 */ /* 0x000fe20005800000 */
[----:B------:R-:W-:Y:S01]  /*4d00*/  FMUL.FTZ R58, R58, c[0x0][0x2ec] ;  /* 0x0000bb003a3a7a20 */ /* 0x000fe20000410000 */
[----:B------:R-:W-:Y:S01]  /*4d10*/  @P4 IADD3 R6, R11, 0x30, RZ ;  /* 0x000000300b064810 */ /* 0x000fe20007ffe0ff */
[----:B------:R-:W-:Y:S01]  /*4d20*/  FMUL.FTZ R59, R59, c[0x0][0x2ec] ;  /* 0x0000bb003b3b7a20 */ /* 0x000fe20000410000 */
[----:B------:R-:W-:Y:S01]  /*4d30*/  PLOP3.LUT P4, PT, PT, PT, UP0, 0x80, 0x0 ;  /* 0x000000000000781c */ /* 0x000fe20003f8f008 */
[----:B------:R-:W-:Y:S01]  /*4d40*/  FFMA.FTZ R5, R12, c[0x0][0x23c], -R10 ;  /* 0x00008f000c057a23 */ /* 0x000fe2000001080a */
[----:B------:R-:W-:Y:S01]  /*4d50*/  PLOP3.LUT P0, PT, PT, PT, UP0, 0x80, 0x0 ;  /* 0x000000000000781c */ /* 0x000fe20003f0f008 */
[----:B------:R-:W-:Y:S01]  /*4d60*/  FMUL.FTZ R60, R60, c[0x0][0x2ec] ;  /* 0x0000bb003c3c7a20 */ /* 0x000fe20000410000 */
[----:B------:R-:W-:Y:S01]  /*4d70*/  @P5 ISETP.GE.AND P5, PT, R6, UR4, PT ;  /* 0x0000000406005c0c */ /* 0x000fe2000bfa6270 */
[----:B------:R-:W-:Y:S01]  /*4d80*/  FMUL.FTZ R61, R61, c[0x0][0x2ec] ;  /* 0x0000bb003d3d7a20 */ /* 0x000fe20000410000 */
[----:B------:R1:W-:Y:S01]  /*4d90*/  MUFU.EX2 R136, R5 ;  /* 0x0000000500887308 */ /* 0x0003e20000000800 */
[----:B------:R-:W-:Y:S01]  /*4da0*/  FMUL.FTZ R62, R62, c[0x0][0x2ec] ;  /* 0x0000bb003e3e7a20 */ /* 0x000fe20000410000 */
[----:B------:R-:W-:Y:S01]  /*4db0*/  @P1 FSEL R4, R190, -INF , !P2 ;  /* 0xff800000be041808 */ /* 0x000fe20005000000 */
[----:B------:R-:W-:Y:S01]  /*4dc0*/  FMUL.FTZ R64, R64, c[0x0][0x2ec] ;  /* 0x0000bb0040407a20 */ /* 0x000fe20000410000 */
[----:B------:R-:W-:Y:S01]  /*4dd0*/  PLOP3.LUT P1, PT, PT, PT, UP0, 0x80, 0x0 ;  /* 0x000000000000781c */ /* 0x000fe20003f2f008 */
[----:B------:R-:W-:Y:S02]  /*4de0*/  FMUL.FTZ R65, R65, c[0x0][0x2ec] ;  /* 0x0000bb0041417a20 */ /* 0x000fe40000410000 */
[----:B------:R-:W-:Y:S02]  /*4df0*/  FMUL.FTZ R66, R66, c[0x0][0x2ec] ;  /* 0x0000bb0042427a20 */ /* 0x000fe40000410000 */
[----:B------:R-:W-:Y:S01]  /*4e00*/  FMUL.FTZ R67, R67, c[0x0][0x2ec] ;  /* 0x0000bb0043437a20 */ /* 0x000fe20000410000 */
[----:B------:R-:W-:Y:S01]  /*4e10*/  MUFU.TANH R185, R60 ;  /* 0x0000003c00b97308 */ /* 0x000fe20000002400 */
[----:B------:R-:W-:Y:S09]  /*4e20*/  FMUL.FTZ R63, R63, c[0x0][0x2ec] ;  /* 0x0000bb003f3f7a20 */ /* 0x000ff20000410000 */
        /* <DEDUP_REMOVED lines=397> */
[C---:B------:R-:W-:Y:S02]  /*6700*/  FADD.FTZ R18, -R5.reuse, R23 ;  /* 0x0000001705127221 */ /* 0x040fe40000010100 */
        /* <DEDUP_REMOVED lines=30> */
[C---:B------:R-:W-:Y:S02]  /*68f0*/  FADD.FTZ R16, -R5.reuse, R51 ;  /* 0x0000003305107221 */ /* 0x040fe40000010100 */
[----:B------:R-:W-:Y:S02]  /*6900*/  FMUL.FTZ R102, R18, R6 ;  /* 0x0000000612667220 */ /* 0x000fe40000410000 */
[----:B------:R-:W-:Y:S02]  /*6910*/  FFMA.FTZ R6, -R176, R176, 1 ;  /* 0x3f800000b0067423 */ /* 0x000fe400000101b0 */
[----:B------:R-:W-:Y:S02]  /*6920*/  FADD.FTZ R19, -R5, R38 ;  /* 0x0000002605137221 */ /* 0x000fe40000010100 */
[----:B------:R-:W-:Y:S02]  /*6930*/  FMUL.FTZ R16, R181, R16 ;  /* 0x00000010b5107220 */ /* 0x000fe40000410000 */
[----:B------:R-:W-:Y:S02]  /*6940*/  FMUL.FTZ R6, R6, c[0x0][0x2ec] ;  /* 0x0000bb0006067a20 */ /* 0x000fe40000410000 */
[----:B------:R-:W-:Y:S02]  /*6950*/  FMUL.FTZ R19, R196, R19 ;  /* 0x00000013c4137220 */ /* 0x000fe40000410000 */
[----:B------:R-:W-:Y:S02]  /*6960*/  FADD.FTZ R18, -R5, R66 ;  /* 0x0000004205127221 */ /* 0x000fe40000010100 */
        /* <DEDUP_REMOVED lines=22> */
[----:B------:R-:W-:Y:S02]  /*6ad0*/  FMUL.FTZ R12, R85, R12 ;  /* 0x0000000c550c7220 */ /* 0x000fe40000410000 */
[----:B------:R-:W-:Y:S02]  /*6ae0*/  FMUL.FTZ R6, R6, c[0x0][0x2ec] ;  /* 0x0000bb0006067a20 */ /* 0x000fe40000410000 */
[----:B------:R-:W-:Y:S02]  /*6af0*/  FMUL.FTZ R67, R20, R16 ;  /* 0x0000001014437220 */ /* 0x000fe40000410000 */
[----:B------:R-:W-:Y:S02]  /*6b00*/  FMUL.FTZ R64, R17, R5 ;  /* 0x0000000511407220 */ /* 0x000fe40000410000 */
[C---:B------:R-:W-:Y:S02]  /*6b10*/  FADD.FTZ R8, -R4.reuse, R8 ;  /* 0x0000000804087221 */ /* 0x040fe40000010100 */
[----:B------:R-:W-:Y:S02]  /*6b20*/  FADD.FTZ R5, -R4, R9 ;  /* 0x0000000904057221 */ /* 0x000fe40000010100 */
[----:B------:R-:W-:Y:S02]  /*6b30*/  FMUL.FTZ R20, R12, R6 ;  /* 0x000000060c147220 */ /* 0x000fe40000410000 */
[----:B------:R-:W-:Y:S02]  /*6b40*/  FADD.FTZ R12, -R4, R28 ;  /* 0x0000001c040c7221 */ /* 0x000fe40000010100 */
[----:B------:R-:W-:Y:S02]  /*6b50*/  FFMA.FTZ R6, -R226, R226, 1 ;  /* 0x3f800000e2067423 */ /* 0x000fe400000101e2 */
[----:B------:R-:W-:Y:S02]  /*6b60*/  FFMA.FTZ R7, -R172, R172, 1 ;  /* 0x3f800000ac077423 */ /* 0x000fe400000101ac */
[----:B------:R-:W-:Y:S02]  /*6b70*/  FADD.FTZ R9, -R4, R13 ;  /* 0x0000000d04097221 */ /* 0x000fe40000010100 */
[----:B------:R-:W-:Y:S02]  /*6b80*/  FMUL.FTZ R16, R87, R8 ;  /* 0x0000000857107220 */ /* 0x000fe40000410000 */
[----:B------:R-:W-:Y:S01]  /*6b90*/  FMUL.FTZ R13, R86, R5 ;  /* 0x00000005560d7220 */ /* 0x000fe20000410000 */
[----:B------:R1:W5:Y:S01]  /*6ba0*/  LDL.LU R87, [R1+0xa8] ;  /* 0x0000a80001577983 */ /* 0x0003620000300800 */
[----:B------:R-:W-:Y:S02]  /*6bb0*/  FFMA.FTZ R5, -R241, R241, 1 ;  /* 0x3f800000f1057423 */ /* 0x000fe400000101f1 */
[----:B------:R-:W-:Y:S01]  /*6bc0*/  FMUL.FTZ R12, R252, R12 ;  /* 0x0000000cfc0c7220 */ /* 0x000fe20000410000 */
[----:B------:R1:W5:Y:S01]  /*6bd0*/  LDL.LU R86, [R1+0xa4] ;  /* 0x0000a40001567983 */ /* 0x0003620000300800 */
[----:B------:R-:W-:Y:S02]  /*6be0*/  FMUL.FTZ R6, R6, c[0x0][0x2ec] ;  /* 0x0000bb0006067a20 */ /* 0x000fe40000410000 */
[----:B------:R-:W-:Y:S01]  /*6bf0*/  FMUL.FTZ R19, R178, R19 ;  /* 0x00000013b2137220 */ /* 0x000fe20000410000 */
[----:B------:R1:W5:Y:S01]  /*6c00*/  LDL.LU R85, [R1+0xa0] ;  /* 0x0000a00001557983 */ /* 0x0003620000300800 */
[----:B------:R-:W-:Y:S02]  /*6c10*/  FMUL.FTZ R7, R7, c[0x0][0x2ec] ;  /* 0x0000bb0007077a20 */ /* 0x000fe40000410000 */
[----:B------:R-:W-:Y:S02]  /*6c20*/  FMUL.FTZ R9, R84, R9 ;  /* 0x0000000954097220 */ /* 0x000fe40000410000 */
[----:B------:R-:W-:Y:S01]  /*6c30*/  FFMA.FTZ R8, -R246, R246, 1 ;  /* 0x3f800000f6087423 */ /* 0x000fe200000101f6 */
[----:B------:R1:W5:Y:S01]  /*6c40*/  LDL.LU R84, [R1+0x9c] ;  /* 0x00009c0001547983 */ /* 0x0003620000300800 */
[----:B------:R-:W-:Y:S02]  /*6c50*/  FMUL.FTZ R5, R5, c[0x0][0x2ec] ;  /* 0x0000bb0005057a20 */ /* 0x000fe40000410000 */
[----:B------:R-:W-:Y:S02]  /*6c60*/  FMUL.FTZ R53, R12, R6 ;  /* 0x000000060c357220 */ /* 0x000fe40000410000 */
[----:B------:R-:W-:Y:S02]  /*6c70*/  FADD.FTZ R12, -R4, R44 ;  /* 0x0000002c040c7221 */ /* 0x000fe40000010100 */
[----:B------:R-:W-:Y:S02]  /*6c80*/  FFMA.FTZ R6, -R199, R199, 1 ;  /* 0x3f800000c7067423 */ /* 0x000fe400000101c7 */
[----:B------:R-:W-:Y:S02]  /*6c90*/  FMUL.FTZ R66, R19, R7 ;  /* 0x0000000713427220 */ /* 0x000fe40000410000 */
[----:B------:R-:W-:Y:S02]  /*6ca0*/  FFMA.FTZ R7, -R244, R244, 1 ;  /* 0x3f800000f4077423 */ /* 0x000fe400000101f4 */
[----:B------:R-:W-:Y:S02]  /*6cb0*/  FMUL.FTZ R8, R8, c[0x0][0x2ec] ;  /* 0x0000bb0008087a20 */ /* 0x000fe40000410000 */
[----:B------:R-:W-:Y:S02]  /*6cc0*/  FMUL.FTZ R19, R9, R5 ;  /* 0x0000000509137220 */ /* 0x000fe40000410000 */
[----:B------:R-:W-:Y:S02]  /*6cd0*/  FADD.FTZ R9, -R4, R29 ;  /* 0x0000001d04097221 */ /* 0x000fe40000010100 */
[----:B------:R-:W-:Y:S02]  /*6ce0*/  FFMA.FTZ R5, -R225, R225, 1 ;  /* 0x3f800000e1057423 */ /* 0x000fe400000101e1 */
[----:B------:R-:W-:Y:S02]  /*6cf0*/  FMUL.FTZ R12, R224, R12 ;  /* 0x0000000ce00c7220 */ /* 0x000fe40000410000 */
[----:B------:R-:W-:Y:S02]  /*6d00*/  FMUL.FTZ R6, R6, c[0x0][0x2ec] ;  /* 0x0000bb0006067a20 */ /* 0x000fe40000410000 */
[----:B------:R-:W-:Y:S02]  /*6d10*/  FMUL.FTZ R7, R7, c[0x0][0x2ec] ;  /* 0x0000bb0007077a20 */ /* 0x000fe40000410000 */
[----:B------:R-:W-:Y:S02]  /*6d20*/  FMUL.FTZ R55, R16, R8 ;  /* 0x0000000810377220 */ /* 0x000fe40000410000 */
[----:B------:R-:W-:Y:S02]  /*6d30*/  FADD.FTZ R16, -R4, R24 ;  /* 0x0000001804107221 */ /* 0x000fe40000010100 */
[----:B------:R-:W-:Y:S02]  /*6d40*/  FMUL.FTZ R9, R250, R9 ;  /* 0x00000009fa097220 */ /* 0x000fe40000410000 */
[----:B------:R-:W-:Y:S02]  /*6d50*/  FMUL.FTZ R5, R5, c[0x0][0x2ec] ;  /* 0x0000bb0005057a20 */ /* 0x000fe40000410000 */
[----:B------:R-:W-:Y:S02]  /*6d60*/  FMUL.FTZ R49, R12, R6 ;  /* 0x000000060c317220 */ /* 0x000fe40000410000 */
[----:B------:R-:W-:Y:S01]  /*6d70*/  FADD.FTZ R12, -R4, R57 ;  /* 0x00000039040c7221 */ /* 0x000fe20000010100 */
[----:B------:R-:W-:Y:S01]  /*6d80*/  MOV R57, R168 ;  /* 0x000000a800397202 */ /* 0x000fe20000000f00 */
[----:B------:R-:W-:Y:S02]  /*6d90*/  FFMA.FTZ R6, -R186, R186, 1 ;  /* 0x3f800000ba067423 */ /* 0x000fe400000101ba */
[----:B------:R-:W-:Y:S02]  /*6da0*/  FMUL.FTZ R23, R13, R7 ;  /* 0x000000070d177220 */ /* 0x000fe40000410000 */
[----:B------:R-:W-:Y:S02]  /*6db0*/  FADD.FTZ R13, -R4, R25 ;  /* 0x00000019040d7221 */ /* 0x000fe40000010100 */
[----:B------:R-:W-:Y:S02]  /*6dc0*/  FMUL.FTZ R16, R83, R16 ;  /* 0x0000001053107220 */ /* 0x000fe40000410000 */
[----:B------:R-:W-:Y:S01]  /*6dd0*/  FFMA.FTZ R8, -R234, R234, 1 ;  /* 0x3f800000ea087423 */ /* 0x000fe200000101ea */
[----:B------:R1:W5:Y:S01]  /*6de0*/  LDL.LU R83, [R1+0x98] ;  /* 0x0000980001537983 */ /* 0x0003620000300800 */
[----:B------:R-:W-:Y:S02]  /*6df0*/  FFMA.FTZ R7, -R233, R233, 1 ;  /* 0x3f800000e9077423 */ /* 0x000fe400000101e9 */
[----:B------:R-:W-:Y:S02]  /*6e00*/  FMUL.FTZ R52, R9, R5 ;  /* 0x0000000509347220 */ /* 0x000fe40000410000 */
[----:B------:R-:W-:Y:S02]  /*6e10*/  FADD.FTZ R9, -R4, R45 ;  /* 0x0000002d04097221 */ /* 0x000fe40000010100 */
[----:B------:R-:W-:Y:S02]  /*6e20*/  FFMA.FTZ R5, -R198, R198, 1 ;  /* 0x3f800000c6057423 */ /* 0x000fe400000101c6 */
[----:B------:R-:W-:Y:S02]  /*6e30*/  FMUL.FTZ R12, R212, R12 ;  /* 0x0000000cd40c7220 */ /* 0x000fe40000410000 */
[----:B------:R-:W-:Y:S02]  /*6e40*/  FMUL.FTZ R6, R6, c[0x0][0x2ec] ;  /* 0x0000bb0006067a20 */ /* 0x000fe40000410000 */
[----:B------:R-:W-:Y:S02]  /*6e50*/  FMUL.FTZ R13, R82, R13 ;  /* 0x0000000d520d7220 */ /* 0x000fe40000410000 */
[----:B------:R-:W-:Y:S01]  /*6e60*/  FMUL.FTZ R8, R8, c[0x0][0x2ec] ;  /* 0x0000bb0008087a20 */ /* 0x000fe20000410000 */
[----:B------:R1:W5:Y:S01]  /*6e70*/  LDL.LU R82, [R1+0x94] ;  /* 0x0000940001527983 */ /* 0x0003620000300800 */
        /* <DEDUP_REMOVED lines=163> */
.L_x_927:
        /* <DEDUP_REMOVED lines=149> */
.L_x_928:
        /* <DEDUP_REMOVED lines=296> */
.L_x_930:
        /* <DEDUP_REMOVED lines=19> */
.L_x_931:
        /* <DEDUP_REMOVED lines=43> */
.L_x_933:
[----:B--2---:R-:W-:Y:S05]  /*9860*/  BSYNC B0 ;  /* 0x0000000000007941 */ /* 0x004fea0003800000 */
.L_x_932:
        /* <DEDUP_REMOVED lines=14> */
.L_x_935:
[----:B------:R-:W-:Y:S05]  /*9950*/  BSYNC B0 ;  /* 0x0000000000007941 */ /* 0x000fea0003800000 */
.L_x_934:
        /* <DEDUP_REMOVED lines=25> */
.L_x_937:
[----:B------:R-:W-:Y:S05]  /*9af0*/  BSYNC B0 ;  /* 0x0000000000007941 */ /* 0x000fea0003800000 */
.L_x_936:
        /* <DEDUP_REMOVED lines=12> */
.L_x_910:
        /* <DEDUP_REMOVED lines=21> */
.L_x_939:
        /* <DEDUP_REMOVED lines=19> */
.L_x_940:
        /* <DEDUP_REMOVED lines=37> */
.L_x_942:
[----:B------:R-:W-:Y:S05]  /*a090*/  BSYNC B0 ;  /* 0x0000000000007941 */ /* 0x000fea0003800000 */
.L_x_941:
        /* <DEDUP_REMOVED lines=15> */
.L_x_944:
[----:B------:R-:W-:Y:S05]  /*a190*/  BSYNC B0 ;  /* 0x0000000000007941 */ /* 0x000fea0003800000 */
.L_x_943:
        /* <DEDUP_REMOVED lines=26> */
.L_x_946:
[----:B------:R-:W-:Y:S05]  /*a340*/  BSYNC B0 ;  /* 0x0000000000007941 */ /* 0x000fea0003800000 */
.L_x_945:
        /* <DEDUP_REMOVED lines=12> */
.L_x_938:
[----:B------:R-:W-:Y:S05]  /*a410*/  BSYNC B1 ;  /* 0x0000000000017941 */ /* 0x000fea0003800000 */
.L_x_905:
        /* <DEDUP_REMOVED lines=11> */
.L_x_947:
[----:B------:R-:W-:Y:S05]  /*a4d0*/  EXIT ;  /* 0x000000000000794d */ /* 0x000fea0003800000 */
.L_x_949:
        /* <DEDUP_REMOVED lines=10> */
.L_x_1352:


//--------------------- .text._ZN5flash44flash_bwd_dq_dk_dv_loop_seqk_parallel_kernelI23Flash_bwd_kernel_traitsILi32ELi128ELi128ELi8ELi4ELi4ELi4ELb0ELb0EN7cutlass10bfloat16_tE19Flash_kernel_traitsILi32ELi128ELi128ELi8ES3_EELb1ELb0ELb1ELb0ELb0ELb0ELb0EEEvNS_16Flash_bwd_paramsE --------------------------
	.section	.text._ZN5flash44flash_bwd_dq_dk_dv_loop_seqk_parallel_kernelI23Flash_bwd_kernel_traitsILi32ELi128ELi128ELi8ELi4ELi4ELi4ELb0ELb0EN7cutlass10bfloat16_tE19Flash_kernel_traitsILi32ELi128ELi128ELi8ES3_EELb1ELb0ELb1ELb0ELb0ELb0ELb0EEEvNS_16Flash_bwd_paramsE,"ax",@progbits
	.sectioninfo	@"SHI_REGISTERS=250"
	.align	128
        .global         _ZN5flash44flash_bwd_dq_dk_dv_loop_seqk_parallel_kernelI23Flash_bwd_kernel_traitsILi32ELi128ELi128ELi8ELi4ELi4ELi4ELb0ELb0EN7cutlass10bfloat16_tE19Flash_kernel_traitsILi32ELi128ELi128ELi8ES3_EELb1ELb0ELb1ELb0ELb0ELb0ELb0EEEvNS_16Flash_bwd_paramsE
        .type           _ZN5flash44flash_bwd_dq_dk_dv_loop_seqk_parallel_kernelI23Flash_bwd_kernel_traitsILi32ELi128ELi128ELi8ELi4ELi4ELi4ELb0ELb0EN7cutlass10bfloat16_tE19Flash_kernel_traitsILi32ELi128ELi128ELi8ES3_EELb1ELb0ELb1ELb0ELb0ELb0ELb0EEEvNS_16Flash_bwd_paramsE,@function
        .size           _ZN5flash44flash_bwd_dq_dk_dv_loop_seqk_parallel_kernelI23Flash_bwd_kernel_traitsILi32ELi128ELi128ELi8ELi4ELi4ELi4ELb0ELb0EN7cutlass10bfloat16_tE19Flash_kernel_traitsILi32ELi128ELi128ELi8ES3_EELb1ELb0ELb1ELb0ELb0ELb0ELb0EEEvNS_16Flash_bwd_paramsE,(.L_x_1353 - _ZN5flash44flash_bwd_dq_dk_dv_loop_seqk_parallel_kernelI23Flash_bwd_kernel_traitsILi32ELi128ELi128ELi8ELi4ELi4ELi4ELb0ELb0EN7cutlass10bfloat16_tE19Flash_kernel_traitsILi32ELi128ELi128ELi8ES3_EELb1ELb0ELb1ELb0ELb0ELb0ELb0EEEvNS_16Flash_bwd_paramsE)
        .other          _ZN5flash44flash_bwd_dq_dk_dv_loop_seqk_parallel_kernelI23Flash_bwd_kernel_traitsILi32ELi128ELi128ELi8ELi4ELi4ELi4ELb0ELb0EN7cutlass10bfloat16_tE19Flash_kernel_traitsILi32ELi128ELi128ELi8ES3_EELb1ELb0ELb1ELb0ELb0ELb0ELb0EEEvNS_16Flash_bwd_paramsE,@"STO_CUDA_ENTRY STV_DEFAULT"
_ZN5flash44flash_bwd_dq_dk_dv_loop_seqk_parallel_kernelI23Flash_bwd_kernel_traitsILi32ELi128ELi128ELi8ELi4ELi4ELi4ELb0ELb0EN7cutlass10bfloat16_tE19Flash_kernel_traitsILi32ELi128ELi128ELi8ES3_EELb1ELb0ELb1ELb0ELb0ELb0ELb0EEEvNS_16Flash_bwd_paramsE:
.text._ZN5flash44flash_bwd_dq_dk_dv_loop_seqk_parallel_kernelI23Flash_bwd_kernel_traitsILi32ELi128ELi128ELi8ELi4ELi4ELi4ELb0ELb0EN7cutlass10bfloat16_tE19Flash_kernel_traitsILi32ELi128ELi128ELi8ES3_EELb1ELb0ELb1ELb0ELb0ELb0ELb0EEEvNS_16Flash_bwd_paramsE:
        /* <DEDUP_REMOVED lines=13> */
[----:B------:R-:W-:Y:S01]  /*00d0*/  IMAD.MOV.U32 R136, RZ, RZ, 0x20 ;  /* 0x00000020ff887424 */ /* 0x000fe200078e00ff */
[----:B------:R-:W-:Y:S01]  /*00e0*/  ULDC UR6, c[0x0][0x210] ;  /* 0x0000840000067ab9 */ /* 0x000fe20000000800 */
[----:B------:R-:W-:Y:S01]  /*00f0*/  IMAD.MOV.U32 R173, RZ, RZ, -0x10 ;  /* 0xfffffff0ffad7424 */ /* 0x000fe200078e00ff */
[----:B------:R-:W-:Y:S02]  /*0100*/  ULDC UR4, c[0x0][0x234] ;  /* 0x00008d0000047ab9 */ /* 0x000fe40000000800 */
[----:B------:R-:W-:Y:S01]  /*0110*/  UIMAD UR4, UR7, UR6, UR4 ;  /* 0x00000006070472a4 */ /* 0x000fe2000f8e0204 */
[----:B------:R-:W2:Y:S01]  /*0120*/  S2UR UR55, SR_CTAID.Z ;  /* 0x00000000003779c3 */ /* 0x000ea20000002700 */
[----:B------:R-:W-:-:S02]  /*0130*/  ULDC UR8, c[0x0][0x1c0] ;  /* 0x0000700000087ab9 */ /* 0x000fc40000000800 */
[----:B------:R-:W-:Y:S02]  /*0140*/  ULDC UR12, c[0x0][0x1c8] ;  /* 0x00007200000c7ab9 */ /* 0x000fe40000000800 */
[----:B------:R-:W-:Y:S01]  /*0150*/  IMAD.U32 R154, RZ, RZ, UR4 ;  /* 0x00000004ff9a7e24 */ /* 0x000fe2000f8e00ff */
[----:B------:R-:W-:Y:S02]  /*0160*/  ULDC UR17, c[0x0][0x224] ;  /* 0x0000890000117ab9 */ /* 0x000fe40000000800 */
[----:B------:R-:W-:Y:S02]  /*0170*/  ULDC UR19, c[0x0][0x224] ;  /* 0x0000890000137ab9 */ /* 0x000fe40000000800 */
[----:B------:R-:W-:Y:S02]  /*0180*/  ULDC UR61, c[0x0][0x22c] ;  /* 0x00008b00003d7ab9 */ /* 0x000fe40000000800 */
[----:B------:R-:W-:Y:S02]  /*0190*/  ULDC UR56, c[0x0][0x1c0] ;  /* 0x0000700000387ab9 */ /* 0x000fe40000000800 */
[----:B------:R-:W-:Y:S01]  /*01a0*/  ULDC.U8 UR10, c[0x0][0x3d0] ;  /* 0x0000f400000a7ab9 */ /* 0x000fe20000000000 */
[----:B-1----:R-:W-:Y:S01]  /*01b0*/  SHF.R.S32.HI R139, RZ, 0x1f, R135 ;  /* 0x0000001fff8b7819 */ /* 0x002fe20000011487 */
[----:B------:R-:W-:-:S02]  /*01c0*/  ULDC UR11, c[0x0][0x1c0] ;  /* 0x00007000000b7ab9 */ /* 0x000fc40000000800 */
[----:B------:R-:W-:Y:S01]  /*01d0*/  ULDC UR15, c[0x0][0x1c0] ;  /* 0x00007000000f7ab9 */ /* 0x000fe20000000800 */
[CC--:B------:R-:W-:Y:S01]  /*01e0*/  LEA.HI R0, R139.reuse, R135.reuse, RZ, 0x2 ;  /* 0x000000878b007211 */ /* 0x0c0fe200078f10ff */
[----:B------:R-:W-:Y:S01]  /*01f0*/  USHF.R.S32.HI UR7, URZ, 0x1f, UR19 ;  /* 0x0000001f3f077899 */ /* 0x000fe20008011413 */
[----:B------:R-:W-:Y:S01]  /*0200*/  LEA.HI R142, R139, R135, RZ, 0x5 ;  /* 0x000000878b8e7211 */ /* 0x000fe200078f28ff */
[----:B------:R-:W-:Y:S01]  /*0210*/  ULDC.U8 UR9, c[0x0][0x328] ;  /* 0x0000ca0000097ab9 */ /* 0x000fe20000000000 */
[--C-:B------:R-:W-:Y:S01]  /*0220*/  SHF.R.S32.HI R3, RZ, 0x2, R0.reuse ;  /* 0x00000002ff037819 */ /* 0x100fe20000011400 */
[----:B--2---:R-:W-:Y:S01]  /*0230*/  UIMAD UR6, UR54, UR8, UR55 ;  /* 0x00000008360672a4 */ /* 0x004fe2000f8e0237 */
[----:B------:R-:W-:Y:S01]  /*0240*/  SHF.R.S32.HI R10, RZ, 0x1f, R0 ;  /* 0x0000001fff0a7819 */ /* 0x000fe20000011400 */
[----:B------:R-:W-:Y:S01]  /*0250*/  ULOP3.LUT UR4, UR55, UR12, URZ, 0x3c, !UPT ;  /* 0x0000000c37047292 */ /* 0x000fe2000f8e3c3f */
[----:B------:R-:W-:Y:S01]  /*0260*/  LOP3.LUT R2, R142, 0xffffffe0, RZ, 0xc0, !PT ;  /* 0xffffffe08e027812 */ /* 0x000fe200078ec0ff */
[----:B------:R-:W-:Y:S01]  /*0270*/  UIMAD UR6, UR6, UR17, URZ ;  /* 0x00000011060672a4 */ /* 0x000fe2000f8e023f */
[C---:B------:R-:W-:Y:S01]  /*0280*/  LOP3.LUT R175, R0.reuse, 0xfffffffc, RZ, 0xc0, !PT ;  /* 0xfffffffc00af7812 */ /* 0x040fe200078ec0ff */
[----:B------:R-:W-:Y:S01]  /*0290*/  USHF.R.S32.HI UR8, URZ, 0x1f, UR55 ;  /* 0x0000001f3f087899 */ /* 0x000fe20008011437 */
[-C--:B------:R-:W-:Y:S01]  /*02a0*/  LEA.HI R0, R0, R3.reuse, RZ, 0x1 ;  /* 0x0000000300007211 */ /* 0x080fe200078f08ff */
[C---:B------:R-:W-:Y:S01]  /*02b0*/  IMAD.IADD R2, R135.reuse, 0x1, -R2 ;  /* 0x0000000187027824 */ /* 0x040fe200078e0a02 */
[----:B------:R-:W-:Y:S01]  /*02c0*/  LEA.HI R10, R10, R3, RZ, 0x3 ;  /* 0x000000030a0a7211 */ /* 0x000fe200078f18ff */
[----:B------:R-:W-:Y:S01]  /*02d0*/  IMAD.IADD R175, R135, 0x1, -R175 ;  /* 0x0000000187af7824 */ /* 0x000fe200078e0aaf */
[----:B------:R-:W-:Y:S01]  /*02e0*/  LOP3.LUT R0, R0, 0x7fffffe, RZ, 0xc0, !PT ;  /* 0x07fffffe00007812 */ /* 0x000fe200078ec0ff */
[----:B------:R-:W-:Y:S01]  /*02f0*/  UIMAD.WIDE UR56, UR61, UR56, URZ ;  /* 0x000000383d3872a5 */ /* 0x000fe2000f8e023f */
[----:B------:R-:W-:Y:S01]  /*0300*/  LOP3.LUT R10, R10, 0xfffffff8, RZ, 0xc0, !PT ;  /* 0xfffffff80a0a7812 */ /* 0x000fe200078ec0ff */
[----:B------:R-:W-:Y:S01]  /*0310*/  IMAD.SHL.U32 R158, R175, 0x8, RZ ;  /* 0x00000008af9e7824 */ /* 0x000fe200078e00ff */
[-C--:B------:R-:W-:Y:S01]  /*0320*/  LEA.HI R141, R139, R135.reuse, RZ, 0x7 ;  /* 0x000000878b8d7211 */ /* 0x080fe200078f38ff */
[----:B------:R-:W-:Y:S01]  /*0330*/  IMAD.IADD R0, R3, 0x1, -R0 ;  /* 0x0000000103007824 */ /* 0x000fe200078e0a00 */
[-C--:B------:R-:W-:Y:S01]  /*0340*/  LEA.HI R9, R139, R135.reuse, RZ, 0x3 ;  /* 0x000000878b097211 */ /* 0x080fe200078f18ff */
[----:B------:R-:W-:Y:S01]  /*0350*/  IMAD.IADD R10, R3, 0x1, -R10 ;  /* 0x00000001030a7824 */ /* 0x000fe200078e0a0a */
[----:B------:R-:W-:Y:S01]  /*0360*/  LEA.HI R139, R139, R135, RZ, 0x4 ;  /* 0x000000878b8b7211 */ /* 0x000fe200078f20ff */
[----:B------:R-:W-:Y:S01]  /*0370*/  IMAD.SHL.U32 R175, R175, 0x2, RZ ;  /* 0x00000002afaf7824 */ /* 0x000fe200078e00ff */
[----:B------:R-:W-:Y:S01]  /*0380*/  SHF.R.S32.HI R140, RZ, 0x1f, R2 ;  /* 0x0000001fff8c7819 */ /* 0x000fe20000011402 */
[----:B------:R-:W-:Y:S01]  /*0390*/  UIMAD UR18, UR55, UR61, URZ ;  /* 0x0000003d371272a4 */ /* 0x000fe2000f8e023f */
[----:B------:R-:W-:Y:S01]  /*03a0*/  SHF.R.S32.HI R3, RZ, 0x4, R139 ;  /* 0x00000004ff037819 */ /* 0x000fe2000001148b */
[----:B------:R-:W-:Y:S01]  /*03b0*/  IMAD.U32 R157, RZ, RZ, UR4 ;  /* 0x00000004ff9d7e24 */ /* 0x000fe2000f8e00ff */
[--C-:B------:R-:W-:Y:S01]  /*03c0*/  SHF.R.S32.HI R143, RZ, 0x5, R142.reuse ;  /* 0x00000005ff8f7819 */ /* 0x100fe2000001148e */
[----:B------:R-:W-:Y:S01]  /*03d0*/  UISETP.NE.AND UP6, UPT, UR10, URZ, UPT ;  /* 0x0000003f0a00728c */ /* 0x000fe2000bfc5270 */
[----:B------:R-:W-:Y:S01]  /*03e0*/  SHF.R.S32.HI R142, RZ, 0x1f, R142 ;  /* 0x0000001fff8e7819 */ /* 0x000fe2000001148e */
[----:B------:R-:W-:Y:S01]  /*03f0*/  UIMAD UR61, UR61, UR11, URZ ;  /* 0x0000000b3d3d72a4 */ /* 0x000fe2000f8e023f */
[----:B------:R-:W-:Y:S01]  /*0400*/  LEA.HI R140, R140, R2, RZ, 0x2 ;  /* 0x000000028c8c7211 */ /* 0x000fe200078f10ff */
[----:B------:R-:W-:Y:S01]  /*0410*/  UIMAD UR4, UR54, UR15, UR55 ;  /* 0x0000000f360472a4 */ /* 0x000fe2000f8e0237 */
[----:B------:R-:W-:Y:S01]  /*0420*/  LOP3.LUT R7, R139, 0xfffffff0, RZ, 0xc0, !PT ;  /* 0xfffffff08b077812 */ /* 0x000fe200078ec0ff */
[----:B------:R-:W-:Y:S01]  /*0430*/  UISETP.NE.AND UP5, UPT, UR9, URZ, UPT ;  /* 0x0000003f0900728c */ /* 0x000fe2000bfa5270 */
[----:B------:R-:W-:Y:S01]  /*0440*/  SHF.R.S32.HI R2, RZ, 0x3, R9 ;  /* 0x00000003ff027819 */ /* 0x000fe20000011409 */
[----:B------:R-:W-:Y:S01]  /*0450*/  UIMAD.WIDE.U32 UR10, UR54, UR19, URZ ;  /* 0x00000013360a72a5 */ /* 0x000fe2000f8e003f */
[----:B------:R-:W-:Y:S01]  /*0460*/  LOP3.LUT R4, R9, 0xfffffff8, RZ, 0xc0, !PT ;  /* 0xfffffff809047812 */ /* 0x000fe200078ec0ff */
[----:B------:R-:W-:Y:S01]  /*0470*/  IMAD.IADD R7, R135, 0x1, -R7 ;  /* 0x0000000187077824 */ /* 0x000fe200078e0a07 */
[----:B------:R-:W-:Y:S01]  /*0480*/  LEA.HI R139, R139, R3, RZ, 0x1 ;  /* 0x000000038b8b7211 */ /* 0x000fe200078f08ff */
[----:B------:R-:W-:Y:S01]  /*0490*/  IMAD.SHL.U32 R2, R2, 0x40, RZ ;  /* 0x0000004002027824 */ /* 0x000fe200078e00ff */
[----:B------:R-:W-:Y:S01]  /*04a0*/  LEA.HI R142, R142, R143, RZ, 0x2 ;  /* 0x0000008f8e8e7211 */ /* 0x000fe200078f10ff */
[----:B------:R-:W-:Y:S01]  /*04b0*/  IMAD.IADD R135, R135, 0x1, -R4 ;  /* 0x0000000187877824 */ /* 0x000fe200078e0a04 */
[----:B------:R-:W-:Y:S01]  /*04c0*/  LOP3.LUT R139, R139, 0xfffffffe, RZ, 0xc0, !PT ;  /* 0xfffffffe8b8b7812 */ /* 0x000fe200078ec0ff */
[----:B------:R-:W-:Y:S01]  /*04d0*/  USHF.L.U32 UR9, UR54, 0x7, URZ ;  /* 0x0000000736097899 */ /* 0x000fe2000800063f */
[----:B------:R-:W-:Y:S01]  /*04e0*/  LOP3.LUT R142, R142, 0xfffffffc, RZ, 0xc0, !PT ;  /* 0xfffffffc8e8e7812 */ /* 0x000fe200078ec0ff */
[----:B------:R-:W-:Y:S01]  /*04f0*/  UIMAD UR7, UR7, UR54, URZ ;  /* 0x00000036070772a4 */ /* 0x000fe2000f8e023f */
[----:B------:R-:W-:Y:S01]  /*0500*/  LOP3.LUT R2, R2, 0xc0, RZ, 0xc0, !PT ;  /* 0x000000c002027812 */ /* 0x000fe200078ec0ff */
[----:B------:R-:W-:Y:S01]  /*0510*/  IMAD.IADD R139, R3, 0x1, -R139 ;  /* 0x00000001038b7824 */ /* 0x000fe200078e0a8b */
[----:B------:R-:W-:Y:S01]  /*0520*/  LEA.HI R3, R135, R135, RZ, 0x1 ;  /* 0x0000008787037211 */ /* 0x000fe200078f08ff */
[C---:B------:R-:W-:Y:S01]  /*0530*/  IMAD.IADD R142, R143.reuse, 0x1, -R142 ;  /* 0x000000018f8e7824 */ /* 0x040fe200078e0a8e */
[----:B------:R-:W-:Y:S01]  /*0540*/  SHF.R.S32.HI R141, RZ, 0x7, R141 ;  /* 0x00000007ff8d7819 */ /* 0x000fe2000001148d */
[----:B------:R-:W-:Y:S01]  /*0550*/  IMAD R143, R143, 0x8, R0 ;  /* 0x000000088f8f7824 */ /* 0x000fe200078e0200 */
[----:B------:R-:W-:Y:S01]  /*0560*/  SHF.R.U32.HI R0, RZ, 0x3, R2 ;  /* 0x00000003ff007819 */ /* 0x000fe20000011602 */
[----:B------:R-:W-:Y:S01]  /*0570*/  IMAD.SHL.U32 R8, R142, 0x10, RZ ;  /* 0x000000108e087824 */ /* 0x000fe200078e00ff */
[----:B------:R-:W-:Y:S01]  /*0580*/  LOP3.LUT R4, R3, 0x7fffffe, RZ, 0xc0, !PT ;  /* 0x07fffffe03047812 */ /* 0x000fe200078ec0ff */
[C---:B------:R-:W-:Y:S01]  /*0590*/  IMAD R137, R141.reuse, 0x8, R139 ;  /* 0x000000088d897824 */ /* 0x040fe200078e028b */
[----:B------:R-:W-:Y:S01]  /*05a0*/  LOP3.LUT R2, R2, 0x18, R158, 0xf8, !PT ;  /* 0x0000001802027812 */ /* 0x000fe200078ef89e */
[----:B------:R-:W-:Y:S01]  /*05b0*/  IMAD R164, R141, 0x2000, R175 ;  /* 0x000020008da47824 */ /* 0x000fe200078e02af */
[-C--:B------:R-:W-:Y:S01]  /*05c0*/  LEA.HI R5, R7, R7.reuse, RZ, 0x1 ;  /* 0x0000000707057211 */ /* 0x080fe200078f08ff */
[C---:B------:R-:W-:Y:S01]  /*05d0*/  IMAD.IADD R4, R135.reuse, 0x1, -R4 ;  /* 0x0000000187047824 */ /* 0x040fe200078e0a04 */
[----:B------:R-:W-:Y:S01]  /*05e0*/  LOP3.LUT R0, R2, R0, RZ, 0x3c, !PT ;  /* 0x0000000002007212 */ /* 0x000fe200078e3cff */
[----:B------:R-:W-:Y:S01]  /*05f0*/  IMAD.SHL.U32 R135, R135, 0x40, RZ ;  /* 0x0000004087877824 */ /* 0x000fe200078e00ff */
[----:B------:R-:W-:Y:S01]  /*0600*/  SHF.R.S32.HI R2, RZ, 0x1f, R7 ;  /* 0x0000001fff027819 */ /* 0x000fe20000011407 */
[----:B------:R-:W-:Y:S01]  /*0610*/  IMAD R137, R137, 0x8, R4 ;  /* 0x0000000889897824 */ /* 0x000fe200078e0204 */
[----:B------:R-:W-:Y:S01]  /*0620*/  SHF.R.S32.HI R4, RZ, 0x1, R5 ;  /* 0x00000001ff047819 */ /* 0x000fe20000011405 */
[----:B------:R-:W-:Y:S01]  /*0630*/  IMAD.U32 R143, R143, 0x20, R0 ;  /* 0x000000208f8f7824 */ /* 0x000fe200078e0000 */
[----:B------:R-:W-:Y:S01]  /*0640*/  LOP3.LUT R0, R5, 0x7fffffe, RZ, 0xc0, !PT ;  /* 0x07fffffe05007812 */ /* 0x000fe200078ec0ff */
[----:B------:R-:W-:Y:S01]  /*0650*/  IMAD R175, R142, 0x200, R175 ;  /* 0x000002008eaf7824 */ /* 0x000fe200078e02af */
[----:B------:R-:W-:Y:S01]  /*0660*/  SHF.R.S32.HI R5, RZ, 0x1f, R5 ;  /* 0x0000001fff057819 */ /* 0x000fe20000011405 */
[----:B------:R-:W-:Y:S01]  /*0670*/  IMAD.SHL.U32 R138, R139, 0x10, RZ ;  /* 0x000000108b8a7824 */ /* 0x000fe200078e00ff */
[----:B------:R-:W-:Y:S01]  /*0680*/  LEA.HI R2, R2, R7, RZ, 0x3 ;  /* 0x0000000702027211 */ /* 0x000fe200078f18ff */
[----:B------:R-:W-:Y:S01]  /*0690*/  IMAD.IADD R0, R7, 0x1, -R0 ;  /* 0x0000000107007824 */ /* 0x000fe200078e0a00 */
[----:B------:R-:W-:Y:S01]  /*06a0*/  LEA.HI R5, R5, R4, RZ, 0x2 ;  /* 0x0000000405057211 */ /* 0x000fe200078f10ff */
[----:B------:R-:W-:Y:S01]  /*06b0*/  IMAD.SHL.U32 R11, R142, 0x400, RZ ;  /* 0x000004008e0b7824 */ /* 0x000fe200078e00ff */
[----:B------:R-:W-:Y:S01]  /*06c0*/  LOP3.LUT R6, R2, 0xfffffff8, RZ, 0xc0, !PT ;  /* 0xfffffff802067812 */ /* 0x000fe200078ec0ff */
[----:B------:R-:W-:Y:S01]  /*06d0*/  IMAD.U32 R153, RZ, RZ, UR6 ;  /* 0x00000006ff997e24 */ /* 0x000fe2000f8e00ff */
[----:B------:R-:W-:Y:S01]  /*06e0*/  LOP3.LUT R5, R5, 0xfffffffc, RZ, 0xc0, !PT ;  /* 0xfffffffc05057812 */ /* 0x000fe200078ec0ff */
[----:B------:R-:W-:Y:S01]  /*06f0*/  IMAD.U32 R150, RZ, RZ, UR8 ;  /* 0x00000008ff967e24 */ /* 0x000fe2000f8e00ff */
[----:B------:R-:W-:Y:S01]  /*0700*/  LOP3.LUT R135, R135, 0x1c0, RZ, 0xc0, !PT ;  /* 0x000001c087877812 */ /* 0x000fe200078ec0ff */
[----:B------:R-:W-:Y:S01]  /*0710*/  IMAD.IADD R6, R7, 0x1, -R6 ;  /* 0x0000000107067824 */ /* 0x000fe200078e0a06 */
[----:B------:R-:W-:Y:S01]  /*0720*/  LOP3.LUT R7, R10, 0x1, RZ, 0xc0, !PT ;  /* 0x000000010a077812 */ /* 0x000fe200078ec0ff */
[----:B------:R-:W-:Y:S01]  /*0730*/  IMAD.IADD R5, R4, 0x1, -R5 ;  /* 0x0000000104057824 */ /* 0x000fe200078e0a05 */
[----:B------:R-:W-:Y:S01]  /*0740*/  LEA.HI R4, R10, R10, RZ, 0x1 ;  /* 0x0000000a0a047211 */ /* 0x000fe200078f08ff */
[----:B------:R-:W-:Y:S01]  /*0750*/  USHF.L.U32 UR6, UR4, 0x5, URZ ;  /* 0x0000000504067899 */ /* 0x000fe2000800063f */
[----:B------:R-:W-:Y:S01]  /*0760*/  SHF.R.S32.HI R3, RZ, 0x1, R3 ;  /* 0x00000001ff037819 */ /* 0x000fe20000011403 */
[----:B------:R-:W-:Y:S01]  /*0770*/  USHF.R.S32.HI UR8, URZ, 0x1f, UR54 ;  /* 0x0000001f3f087899 */ /* 0x000fe20008011436 */
[----:B------:R-:W-:Y:S01]  /*0780*/  ISETP.NE.U32.AND P6, PT, R7, 0x1, PT ;  /* 0x000000010700780c */ /* 0x000fe20003fc5070 */
[----:B------:R-:W-:Y:S01]  /*0790*/  UIMAD UR4, UR57, UR10, URZ ;  /* 0x0000000a390472a4 */ /* 0x000fe2000f8e023f */
[----:B------:R-:W-:Y:S01]  /*07a0*/  LEA.HI.SX32 R140, R140, R8, 0x1e ;  /* 0x000000088c8c7211 */ /* 0x000fe200078ff2ff */
[----:B------:R-:W-:Y:S01]  /*07b0*/  IMAD.U32 R148, RZ, RZ, UR9 ;  /* 0x00000009ff947e24 */ /* 0x000fe2000f8e00ff */
[----:B------:R-:W-:Y:S01]  /*07c0*/  LOP3.LUT R7, R4, 0x3fffffe, RZ, 0xc0, !PT ;  /* 0x03fffffe04077812 */ /* 0x000fe200078ec0ff */
[----:B------:R-:W-:Y:S01]  /*07d0*/  IMAD.U32 R147, RZ, RZ, UR7 ;  /* 0x00000007ff937e24 */ /* 0x000fe2000f8e00ff */
[----:B------:R-:W-:Y:S01]  /*07e0*/  LOP3.LUT R8, R135, 0x30, R8, 0xf8, !PT ;  /* 0x0000003087087812 */ /* 0x000fe200078ef808 */
[----:B------:R-:W-:Y:S01]  /*07f0*/  USHF.R.S32.HI UR9, URZ, 0x1f, UR55 ;  /* 0x0000001f3f097899 */ /* 0x000fe20008011437 */
[C---:B------:R-:W-:Y:S01]  /*0800*/  LOP3.LUT P0, RZ, R3.reuse, 0x2, RZ, 0xc0, !PT ;  /* 0x0000000203ff7812 */ /* 0x040fe2000780c0ff */
[----:B------:R-:W-:Y:S01]  /*0810*/  IMAD.SHL.U32 R3, R3, 0x40, RZ ;  /* 0x0000004003037824 */ /* 0x000fe200078e00ff */
[----:B------:R-:W-:Y:S01]  /*0820*/  SHF.R.S32.HI R4, RZ, 0x1, R4 ;  /* 0x00000001ff047819 */ /* 0x000fe20000011404 */
[----:B------:R-:W-:Y:S01]  /*0830*/  IMAD.IADD R7, R10, 0x1, -R7 ;  /* 0x000000010a077824 */ /* 0x000fe200078e0a07 */
[----:B------:R-:W-:Y:S01]  /*0840*/  LOP3.LUT R8, R8, 0x8, R9, 0xf8, !PT ;  /* 0x0000000808087812 */ /* 0x000fe200078ef809 */
[----:B------:R-:W-:Y:S01]  /*0850*/  USHF.R.S32.HI UR7, URZ, 0x1f, UR18 ;  /* 0x0000001f3f077899 */ /* 0x000fe20008011412 */
[----:B------:R-:W-:Y:S01]  /*0860*/  SHF.R.U32.HI R135, RZ, 0x3, R135 ;  /* 0x00000003ff877819 */ /* 0x000fe20000011687 */
[----:B------:R-:W-:Y:S01]  /*0870*/  IMAD R175, R7, 0x20, R175 ;  /* 0x0000002007af7824 */ /* 0x000fe200078e02af */
[C---:B------:R-:W-:Y:S01]  /*0880*/  LOP3.LUT P5, RZ, R10.reuse, 0x2, RZ, 0xc0, !PT ;  /* 0x000000020aff7812 */ /* 0x040fe200078ac0ff */
[----:B------:R-:W-:Y:S01]  /*0890*/  IMAD.SHL.U32 R7, R141, 0x8, RZ ;  /* 0x000000088d077824 */ /* 0x000fe200078e00ff */
[C---:B------:R-:W-:Y:S01]  /*08a0*/  LOP3.LUT P4, RZ, R10.reuse, 0x4, RZ, 0xc0, !PT ;  /* 0x000000040aff7812 */ /* 0x040fe2000788c0ff */
[----:B------:R-:W-:Y:S01]  /*08b0*/  IMAD.SHL.U32 R10, R10, 0x40, RZ ;  /* 0x000000400a0a7824 */ /* 0x000fe200078e00ff */
[C---:B------:R-:W-:Y:S01]  /*08c0*/  LOP3.LUT P3, RZ, R4.reuse, 0x2, RZ, 0xc0, !PT ;  /* 0x0000000204ff7812 */ /* 0x040fe2000786c0ff */
[----:B------:R-:W-:Y:S01]  /*08d0*/  IMAD.SHL.U32 R4, R4, 0x40, RZ ;  /* 0x0000004004047824 */ /* 0x000fe200078e00ff */
[----:B------:R-:W-:Y:S01]  /*08e0*/  LOP3.LUT R3, R3, 0xc0, RZ, 0xc0, !PT ;  /* 0x000000c003037812 */ /* 0x000fe200078ec0ff */
[----:B------:R-:W-:Y:S01]  /*08f0*/  ULDC UR16, c[0x0][0x1c0] ;  /* 0x0000700000107ab9 */ /* 0x000fe20000000800 */
[----:B------:R-:W-:Y:S01]  /*0900*/  LOP3.LUT R135, R8, R135, RZ, 0x3c, !PT ;  /* 0x0000008708877212 */ /* 0x000fe200078e3cff */
[----:B------:R-:W-:Y:S01]  /*0910*/  IMAD.U32 R145, RZ, RZ, UR8 ;  /* 0x00000008ff917e24 */ /* 0x000fe2000f8e00ff */
[C---:B------:R-:W-:Y:S01]  /*0920*/  R2P PR, R6.reuse, 0x6 ;  /* 0x0000000606007804 */ /* 0x040fe20000000000 */
[----:B------:R-:W-:Y:S01]  /*0930*/  IMAD.SHL.U32 R6, R6, 0x40, RZ ;  /* 0x0000004006067824 */ /* 0x000fe200078e00ff */
[----:B------:R-:W-:Y:S01]  /*0940*/  LOP3.LUT R9, R3, 0x8, R9, 0xf8, !PT ;  /* 0x0000000803097812 */ /* 0x000fe200078ef809 */
[C---:B------:R-:W-:Y:S01]  /*0950*/  IMAD R135, R139.reuse, 0x200, R135 ;  /* 0x000002008b877824 */ /* 0x040fe200078e0287 */
[----:B------:R-:W-:Y:S01]  /*0960*/  SHF.R.U32.HI R3, RZ, 0x3, R3 ;  /* 0x00000003ff037819 */ /* 0x000fe20000011603 */
[----:B------:R-:W-:Y:S01]  /*0970*/  IMAD.SHL.U32 R139, R139, 0x8, RZ ;  /* 0x000000088b8b7824 */ /* 0x000fe200078e00ff */
[----:B------:R-:W-:Y:S01]  /*0980*/  LOP3.LUT R10, R10, 0x1c0, RZ, 0xc0, !PT ;  /* 0x000001c00a0a7812 */ /* 0x000fe200078ec0ff */
[----:B------:R-:W-:Y:S01]  /*0990*/  IMAD.U32 R146, RZ, RZ, UR4 ;  /* 0x00000004ff927e24 */ /* 0x000fe2000f8e00ff */
[----:B------:R-:W-:Y:S01]  /*09a0*/  LOP3.LUT R6, R6, 0x1c0, RZ, 0xc0, !PT ;  /* 0x000001c006067812 */ /* 0x000fe200078ec0ff */
[----:B------:R-:W-:Y:S01]  /*09b0*/  @!UP5 UIMAD UR8, UR54, UR16, UR55 ;  /* 0x000000103608d2a4 */ /* 0x000fe2000f8e0237 */
[----:B------:R-:W-:Y:S01]  /*09c0*/  LOP3.LUT R3, R9, R3, RZ, 0x3c, !PT ;  /* 0x0000000309037212 */ /* 0x000fe200078e3cff */
[----:B------:R-:W-:Y:S01]  /*09d0*/  USHF.L.U32 UR4, UR61, 0x7, URZ ;  /* 0x000000073d047899 */ /* 0x000fe2000800063f */
[----:B------:R-:W-:Y:S01]  /*09e0*/  SHF.R.S32.HI R2, RZ, 0x3, R2 ;  /* 0x00000003ff027819 */ /* 0x000fe20000011402 */
[----:B------:R-:W-:Y:S01]  /*09f0*/  ULDC UR13, c[0x0][0x214] ;  /* 0x00008500000d7ab9 */ /* 0x000fe20000000800 */
[----:B------:R-:W-:Y:S01]  /*0a00*/  LOP3.LUT R4, R4, 0xc0, RZ, 0xc0, !PT ;  /* 0x000000c004047812 */ /* 0x000fe200078ec0ff */
[----:B------:R-:W-:Y:S01]  /*0a10*/  IMAD.U32 R137, R137, 0x20, R3 ;  /* 0x0000002089897824 */ /* 0x000fe200078e0003 */
[----:B------:R-:W-:Y:S01]  /*0a20*/  LEA.HI R10, R10, R10, RZ, 0x1d ;  /* 0x0000000a0a0a7211 */ /* 0x000fe200078fe8ff */
[C---:B------:R-:W-:Y:S01]  /*0a30*/  IMAD R0, R2.reuse, 0x8, R0 ;  /* 0x0000000802007824 */ /* 0x040fe200078e0200 */
[----:B------:R-:W-:Y:S01]  /*0a40*/  LOP3.LUT R139, R139, 0x8, RZ, 0xc0, !PT ;  /* 0x000000088b8b7812 */ /* 0x000fe200078ec0ff */
[--C-:B------:R-:W-:Y:S01]  /*0a50*/  IMAD R2, R2, 0x200, R11.reuse ;  /* 0x0000020002027824 */ /* 0x100fe200078e020b */
[----:B------:R-:W-:Y:S01]  /*0a60*/  SHF.R.U32.HI R134, RZ, 0x3, R6 ;  /* 0x00000003ff867819 */ /* 0x000fe20000011606 */
[----:B------:R-:W-:Y:S01]  /*0a70*/  IMAD.SHL.U32 R0, R0, 0x20, RZ ;  /* 0x0000002000007824 */ /* 0x000fe200078e00ff */
[----:B------:R-:W-:Y:S01]  /*0a80*/  LOP3.LUT R7, R7, 0x8, RZ, 0xc0, !PT ;  /* 0x0000000807077812 */ /* 0x000fe200078ec0ff */
[----:B------:R-:W-:Y:S01]  /*0a90*/  IMAD.U32 R162, RZ, RZ, UR10 ;  /* 0x0000000affa27e24 */ /* 0x000fe2000f8e00ff */
[----:B------:R-:W-:Y:S01]  /*0aa0*/  SHF.R.U32.HI R3, RZ, 0x3, R4 ;  /* 0x00000003ff037819 */ /* 0x000fe20000011604 */
[----:B------:R-:W-:Y:S01]  /*0ab0*/  IMAD.U32 R163, RZ, RZ, UR11 ;  /* 0x0000000bffa37e24 */ /* 0x000fe2000f8e00ff */
[----:B------:R-:W-:Y:S01]  /*0ac0*/  SEL R129, R136, 0xffffffe0, !P0 ;  /* 0xffffffe088817807 */ /* 0x000fe20004000000 */
[----:B------:R-:W-:Y:S01]  /*0ad0*/  IMAD.U32 R144, RZ, RZ, UR9 ;  /* 0x00000009ff907e24 */ /* 0x000fe2000f8e00ff */
[----:B------:R-:W-:Y:S01]  /*0ae0*/  IADD3 R164, R10, R164, R11 ;  /* 0x000000a40aa47210 */ /* 0x000fe20007ffe00b */
[----:B------:R-:W-:Y:S01]  /*0af0*/  IMAD.U32 R151, RZ, RZ, UR6 ;  /* 0x00000006ff977e24 */ /* 0x000fe2000f8e00ff */
[C---:B------:R-:W-:Y:S01]  /*0b00*/  LOP3.LUT P0, RZ, R5.reuse, 0x2, RZ, 0xc0, !PT ;  /* 0x0000000205ff7812 */ /* 0x040fe2000780c0ff */
[----:B------:R-:W-:Y:S01]  /*0b10*/  IMAD.SHL.U32 R5, R5, 0x40, RZ ;  /* 0x0000004005057824 */ /* 0x000fe200078e00ff */
[----:B------:R-:W-:Y:S01]  /*0b20*/  LOP3.LUT R134, R134, R6, R139, 0x1e, !PT ;  /* 0x0000000686867212 */ /* 0x000fe200078e1e8b */
[----:B------:R-:W-:Y:S01]  /*0b30*/  IMAD.SHL.U32 R164, R164, 0x2, RZ ;  /* 0x00000002a4a47824 */ /* 0x000fe200078e00ff */
[----:B------:R-:W-:Y:S01]  /*0b40*/  LOP3.LUT R3, R3, R4, R7, 0x1e, !PT ;  /* 0x0000000403037212 */ /* 0x000fe200078e1e07 */
[----:B------:R-:W-:Y:S01]  /*0b50*/  IMAD.U32 R149, RZ, RZ, UR7 ;  /* 0x00000007ff957e24 */ /* 0x000fe2000f8e00ff */
[----:B------:R-:W-:Y:S01]  /*0b60*/  LOP3.LUT R5, R5, 0xc0, RZ, 0xc0, !PT ;  /* 0x000000c005057812 */ /* 0x000fe200078ec0ff */
[----:B------:R-:W-:Y:S01]  /*0b70*/  IMAD.IADD R134, R2, 0x1, R134 ;  /* 0x0000000102867824 */ /* 0x000fe200078e0286 */
[----:B------:R-:W-:Y:S01]  /*0b80*/  LOP3.LUT R138, R7, 0x10, R138, 0xf8, !PT ;  /* 0x00000010078a7812 */ /* 0x000fe200078ef88a */
[----:B------:R-:W-:Y:S01]  /*0b90*/  IMAD.IADD R175, R3, 0x1, R175 ;  /* 0x0000000103af7824 */ /* 0x000fe200078e02af */
[----:B------:R-:W-:Y:S01]  /*0ba0*/  SHF.R.U32.HI R4, RZ, 0x3, R5 ;  /* 0x00000003ff047819 */ /* 0x000fe20000011605 */
[----:B------:R-:W-:Y:S01]  /*0bb0*/  IMAD.MOV.U32 R3, RZ, RZ, 0x40 ;  /* 0x00000040ff037424 */ /* 0x000fe200078e00ff */
[----:B------:R-:W-:Y:S01]  /*0bc0*/  SEL R173, R173, 0x10, !P6 ;  /* 0x00000010adad7807 */ /* 0x000fe20007000000 */
[----:B------:R-:W-:Y:S01]  /*0bd0*/  @UP5 UIMAD UR9, UR54, UR13, URZ ;  /* 0x0000000d360952a4 */ /* 0x000fe2000f8e023f */
[----:B------:R-:W-:Y:S01]  /*0be0*/  IADD3 R168, R164, 0x40, RZ ;  /* 0x00000040a4a87810 */ /* 0x000fe20007ffe0ff */
[----:B------:R-:W-:Y:S01]  /*0bf0*/  UIMAD.WIDE.U32 UR10, UR56, UR10, URZ ;  /* 0x0000000a380a72a5 */ /* 0x000fe2000f8e003f */
[----:B------:R-:W-:Y:S01]  /*0c00*/  LEA R134, R134, 0xa000, 0x1 ;  /* 0x0000a00086867811 */ /* 0x000fe200078e08ff */
[----:B------:R-:W-:Y:S01]  /*0c10*/  @!UP5 UIMAD UR8, UR8, UR13, URZ ;  /* 0x0000000d0808d2a4 */ /* 0x000fe2000f8e023f */
[----:B------:R-:W-:Y:S01]  /*0c20*/  @P4 IADD3 R168, R164, -0x40, RZ ;  /* 0xffffffc0a4a84810 */ /* 0x000fe20007ffe0ff */
[----:B------:R-:W-:Y:S01]  /*0c30*/  USHF.R.S32.HI UR7, URZ, 0x1f, UR4 ;  /* 0x0000001f3f077899 */ /* 0x000fe20008011404 */
[C---:B------:R-:W-:Y:S01]  /*0c40*/  LOP3.LUT R139, R4.reuse, R5, R139, 0x1e, !PT ;  /* 0x00000005048b7212 */ /* 0x040fe200078e1e8b */
[----:B------:R-:W-:Y:S01]  /*0c50*/  USHF.R.S32.HI UR6, URZ, 0x1f, UR6 ;  /* 0x0000001f3f067899 */ /* 0x000fe20008011406 */
[----:B------:R-:W-:Y:S01]  /*0c60*/  LOP3.LUT R138, R4, R138, R5, 0x1e, !PT ;  /* 0x0000008a048a7212 */ /* 0x000fe200078e1e05 */
[----:B------:R-:W-:Y:S01]  /*0c70*/  IMAD R2, R142, 0x200, R0 ;  /* 0x000002008e027824 */ /* 0x000fe200078e0200 */
[----:B------:R-:W-:Y:S01]  /*0c80*/  SEL R171, R136, 0xffffffe0, !P5 ;  /* 0xffffffe088ab7807 */ /* 0x000fe20006800000 */
[----:B------:R-:W-:Y:S01]  /*0c90*/  IMAD.IADD R170, R164, 0x1, R173 ;  /* 0x00000001a4aa7824 */ /* 0x000fe200078e02ad */
[----:B------:R-:W-:Y:S01]  /*0ca0*/  SEL R3, R3, 0xffffffc0, !P2 ;  /* 0xffffffc003037807 */ /* 0x000fe20005000000 */
[----:B------:R-:W-:Y:S01]  /*0cb0*/  IMAD.SHL.U32 R137, R137, 0x2, RZ ;  /* 0x0000000289897824 */ /* 0x000fe200078e00ff */
[----:B------:R-:W-:Y:S01]  /*0cc0*/  IADD3 R133, R134, 0x20, RZ ;  /* 0x0000002086857810 */ /* 0x000fe20007ffe0ff */
[----:B------:R-:W-:Y:S01]  /*0cd0*/  IMAD.IADD R173, R173, 0x1, R168 ;  /* 0x00000001adad7824 */ /* 0x000fe200078e02a8 */
[----:B------:R-:W-:Y:S01]  /*0ce0*/  LEA R175, R175, 0x6000, 0x1 ;  /* 0x00006000afaf7811 */ /* 0x000fe200078e08ff */
[----:B------:R-:W-:Y:S01]  /*0cf0*/  IMAD.IADD R139, R2, 0x1, R139 ;  /* 0x00000001028b7824 */ /* 0x000fe200078e028b */
[----:B------:R-:W-:Y:S01]  /*0d00*/  @P1 IADD3 R133, R134, -0x20, RZ ;  /* 0xffffffe086851810 */ /* 0x000fe20007ffe0ff */
[----:B------:R-:W-:Y:S01]  /*0d10*/  IMAD.IADD R138, R0, 0x1, R138 ;  /* 0x00000001008a7824 */ /* 0x000fe200078e028a */
[C---:B------:R-:W-:Y:S01]  /*0d20*/  IADD3 R174, R175.reuse, 0x20, RZ ;  /* 0x00000020afae7810 */ /* 0x040fe20007ffe0ff */
[--C-:B------:R-:W-:Y:S01]  /*0d30*/  IMAD.IADD R169, R164, 0x1, R171.reuse ;  /* 0x00000001a4a97824 */ /* 0x100fe200078e02ab */
[----:B------:R-:W-:Y:S01]  /*0d40*/  SEL R136, R136, 0xffffffe0, !P0 ;  /* 0xffffffe088887807 */ /* 0x000fe20004000000 */
[----:B------:R-:W-:Y:S01]  /*0d50*/  IMAD.IADD R176, R170, 0x1, R171 ;  /* 0x00000001aab07824 */ /* 0x000fe200078e02ab */
[----:B------:R-:W-:Y:S01]  /*0d60*/  @P3 IADD3 R174, R175, -0x20, RZ ;  /* 0xffffffe0afae3810 */ /* 0x000fe20007ffe0ff */
[----:B------:R-:W-:Y:S01]  /*0d70*/  IMAD.IADD R172, R171, 0x1, R168 ;  /* 0x00000001abac7824 */ /* 0x000fe200078e02a8 */
[C---:B------:R-:W-:Y:S01]  /*0d80*/  IADD3 R128, R133.reuse, 0x2000, RZ ;  /* 0x0000200085807810 */ /* 0x040fe20007ffe0ff */
[----:B------:R-:W-:Y:S01]  /*0d90*/  IMAD.IADD R132, R134, 0x1, R3 ;  /* 0x0000000186847824 */ /* 0x000fe200078e0203 */
[C---:B------:R-:W-:Y:S01]  /*0da0*/  IADD3 R2, R133.reuse, 0x4000, RZ ;  /* 0x0000400085027810 */ /* 0x040fe20007ffe0ff */
[----:B------:R-:W-:Y:S01]  /*0db0*/  IMAD.U32 R156, RZ, RZ, UR18 ;  /* 0x00000012ff9c7e24 */ /* 0x000fe2000f8e00ff */
[----:B------:R-:W-:Y:S01]  /*0dc0*/  IADD3 R0, R133, 0x6000, RZ ;  /* 0x0000600085007810 */ /* 0x000fe20007ffe0ff */
[----:B------:R-:W-:Y:S01]  /*0dd0*/  IMAD.U32 R155, RZ, RZ, UR9 ;  /* 0x00000009ff9b7e24 */ /* 0x000fe2000f8e00ff */
[----:B------:R-:W-:Y:S01]  /*0de0*/  ULDC UR60, c[0x0][0x2e8] ;  /* 0x0000ba00003c7ab9 */ /* 0x000fe20000000800 */
[----:B------:R-:W-:Y:S01]  /*0df0*/  IMAD.U32 R152, RZ, RZ, UR4 ;  /* 0x00000004ff987e24 */ /* 0x000fe2000f8e00ff */
[----:B------:R-:W-:Y:S01]  /*0e00*/  ULDC UR59, c[0x0][0x2e8] ;  /* 0x0000ba00003b7ab9 */ /* 0x000fe20000000800 */
[----:B------:R-:W-:Y:S01]  /*0e10*/  IMAD.U32 R160, RZ, RZ, UR10 ;  /* 0x0000000affa07e24 */ /* 0x000fe2000f8e00ff */
[----:B------:R-:W-:Y:S01]  /*0e20*/  ULDC.U8 UR5, c[0x0][0x2d8] ;  /* 0x0000b60000057ab9 */ /* 0x000fe20000000000 */
[----:B------:R-:W-:Y:S01]  /*0e30*/  IMAD.U32 R161, RZ, RZ, UR11 ;  /* 0x0000000bffa17e24 */ /* 0x000fe2000f8e00ff */
[----:B------:R-:W-:Y:S01]  /*0e40*/  USHF.L.U32 UR48, UR61, 0x3, URZ ;  /* 0x000000033d307899 */ /* 0x000fe2000800063f */
[----:B------:R-:W-:Y:S01]  /*0e50*/  IMAD.U32 R167, RZ, RZ, UR8 ;  /* 0x00000008ffa77e24 */ /* 0x000fe2000f8e00ff */
[----:B------:R-:W-:Y:S01]  /*0e60*/  USHF.L.U32 UR47, UR61, 0x4, URZ ;  /* 0x000000043d2f7899 */ /* 0x000fe2000800063f */
[----:B------:R-:W-:Y:S01]  /*0e70*/  IMAD.U32 R166, RZ, RZ, UR7 ;  /* 0x00000007ffa67e24 */ /* 0x000fe2000f8e00ff */
[----:B------:R-:W-:Y:S01]  /*0e80*/  UIMAD UR46, UR61, 0x18, URZ ;  /* 0x000000183d2e78a4 */ /* 0x000fe2000f8e023f */
[----:B------:R-:W-:Y:S01]  /*0e90*/  IMAD.U32 R165, RZ, RZ, UR6 ;  /* 0x00000006ffa57e24 */ /* 0x000fe2000f8e00ff */
[----:B------:R-:W-:Y:S01]  /*0ea0*/  USHF.L.U32 UR45, UR61, 0x5, URZ ;  /* 0x000000053d2d7899 */ /* 0x000fe2000800063f */
[----:B------:R-:W-:Y:S01]  /*0eb0*/  IMAD.SHL.U32 R135, R135, 0x2, RZ ;  /* 0x0000000287877824 */ /* 0x000fe200078e00ff */
[----:B------:R-:W-:Y:S01]  /*0ec0*/  UIMAD UR44, UR61, 0x28, URZ ;  /* 0x000000283d2c78a4 */ /* 0x000fe2000f8e023f */
[----:B------:R-:W-:Y:S01]  /*0ed0*/  IMAD.IADD R129, R137, 0x1, R129 ;  /* 0x0000000189817824 */ /* 0x000fe200078e0281 */
[----:B------:R-:W-:Y:S01]  /*0ee0*/  UIMAD UR43, UR61, 0x30, URZ ;  /* 0x000000303d2b78a4 */ /* 0x000fe2000f8e023f */
[----:B------:R-:W-:Y:S01]  /*0ef0*/  IMAD.IADD R171, R171, 0x1, R173 ;  /* 0x00000001abab7824 */ /* 0x000fe200078e02ad */
[----:B------:R-:W-:Y:S01]  /*0f00*/  UIMAD UR42, UR61, 0x38, URZ ;  /* 0x000000383d2a78a4 */ /* 0x000fe2000f8e023f */
[----:B------:R-:W-:Y:S01]  /*0f10*/  IMAD.IADD R3, R3, 0x1, R133 ;  /* 0x0000000103037824 */ /* 0x000fe200078e0285 */
[----:B------:R-:W-:-:S02]  /*0f20*/  USHF.L.U32 UR41, UR61, 0x6, URZ ;  /* 0x000000063d297899 */ /* 0x000fc4000800063f */
[----:B------:R-:W-:Y:S02]  /*0f30*/  UIMAD UR40, UR61, 0x48, URZ ;  /* 0x000000483d2878a4 */ /* 0x000fe4000f8e023f */
[----:B------:R-:W-:Y:S02]  /*0f40*/  UIMAD UR39, UR61, 0x50, URZ ;  /* 0x000000503d2778a4 */ /* 0x000fe4000f8e023f */
[----:B------:R-:W-:Y:S02]  /*0f50*/  UIMAD UR38, UR61, 0x58, URZ ;  /* 0x000000583d2678a4 */ /* 0x000fe4000f8e023f */
[----:B------:R-:W-:Y:S02]  /*0f60*/  UIMAD UR37, UR61, 0x60, URZ ;  /* 0x000000603d2578a4 */ /* 0x000fe4000f8e023f */
[----:B------:R-:W-:Y:S02]  /*0f70*/  UIMAD UR36, UR61, 0x68, URZ ;  /* 0x000000683d2478a4 */ /* 0x000fe4000f8e023f */
[----:B------:R-:W-:-:S02]  /*0f80*/  UIMAD UR35, UR61, 0x70, URZ ;  /* 0x000000703d2378a4 */ /* 0x000fc4000f8e023f */
[----:B------:R-:W-:Y:S02]  /*0f90*/  UIMAD UR34, UR61, 0x78, URZ ;  /* 0x000000783d2278a4 */ /* 0x000fe4000f8e023f */
[----:B------:R-:W-:Y:S02]  /*0fa0*/  UIADD3 UR33, -UR4, URZ, URZ ;  /* 0x0000003f04217290 */ /* 0x000fe4000fffe13f */
[----:B------:R-:W-:Y:S02]  /*0fb0*/  UMOV UR58, 0xffffe000 ;  /* 0xffffe000003a7882 */ /* 0x000fe40000000000 */
[----:B------:R-:W-:Y:S02]  /*0fc0*/  ULDC.64 UR12, c[0x0][0x118] ;  /* 0x00004600000c7ab9 */ /* 0x000fe40000000a00 */
.L_x_996:
[----:B------:R-:W-:Y:S02]  /*0fd0*/  ULDC.64 UR6, c[0x0][0x250] ;  /* 0x0000940000067ab9 */ /* 0x000fe40000000a00 */
[----:B------:R-:W-:Y:S02]  /*0fe0*/  UISETP.NE.U32.AND UP3, UPT, URZ, UR6, UPT ;  /* 0x000000063f00728c */ /* 0x000fe4000bf65070 */
[----:B------:R-:W-:-:S02]  /*0ff0*/  USHF.L.U32 UR15, UR54, 0x2, URZ ;  /* 0x00000002360f7899 */ /* 0x000fc4000800063f */
[----:B------:R-:W-:Y:S02]  /*1000*/  UISETP.NE.AND.EX UP3, UPT, URZ, UR7, UPT, UP3 ;  /* 0x000000073f00728c */ /* 0x000fe4000bf65330 */
[----:B------:R-:W-:Y:S02]  /*1010*/  USHF.R.S32.HI UR50, URZ, 0x1f, UR54 ;  /* 0x0000001f3f327899 */ /* 0x000fe40008011436 */
[----:B------:R-:W-:Y:S02]  /*1020*/  ULDC.64 UR52, c[0x0][0x118] ;  /* 0x0000460000347ab9 */ /* 0x000fe40000000a00 */
        /* <DEDUP_REMOVED lines=9> */
[----:B------:R-:W-:-:S02]  /*10c0*/  UISETP.NE.U32.AND UP1, UPT, URZ, UR6, UPT ;  /* 0x000000063f00728c */ /* 0x000fc4000bf25070 */
[----:B------:R-:W-:Y:S01]  /*10d0*/  UIADD3 UR6, UP0, UR15, UR6, URZ ;  /* 0x000000060f067290 */ /* 0x000fe2000ff1e03f */
[----:B--2---:R1:W2:Y:S01]  /*10e0*/  @P0 LDG.E R5, [R4.64] ;  /* 0x0000003404050981 */ /* 0x0042a2000c1e1900 */
        /* <DEDUP_REMOVED lines=12> */
[----:B------:R-:W3:Y:S01]  /*11b0*/  @P2 LDG.E R7, [R10.64] ;  /* 0x000000340a072981 */ /* 0x000ee2000c1e1900 */
[----:B------:R-:W-:-:S03]  /*11c0*/  MOV R9, UR7 ;  /* 0x0000000700097c02 */ /* 0x000fc60008000f00 */
[----:B-1----:R-:W4:Y:S07]  /*11d0*/  @P2 LDG.E R4, [R10.64+0x4] ;  /* 0x000004340a042981 */ /* 0x002f2e000c1e1900 */
[----:B-----5:R-:W5:Y:S01]  /*11e0*/  @!P1 LDG.E R6, [R8.64] ;  /* 0x0000003408069981 */ /* 0x020f62000c1e1900 */
[----:B------:R-:W-:Y:S02]  /*11f0*/  UMOV UR6, 0xffffffff ;  /* 0xffffffff00067882 */ /* 0x000fe40000000000 */
[----:B------:R-:W-:-:S02]  /*1200*/  UMOV UR49, URZ ;  /* 0x0000003f00317c82 */ /* 0x000fc40008000000 */
[----:B------:R-:W-:Y:S02]  /*1210*/  UMOV UR51, 0xffffffff ;  /* 0xffffffff00337882 */ /* 0x000fe40000000000 */
[----:B------:R-:W-:Y:S01]  /*1220*/  ULDC UR7, c[0x0][0x218] ;  /* 0x0000860000077ab9 */ /* 0x000fe20000000800 */
[----:B--2---:R1:W2:Y:S01]  /*1230*/  @P0 R2UR UR49, R5 ;  /* 0x00000000053103c2 */ /* 0x0042a200000e0000 */
[----:B------:R-:W-:-:S07]  /*1240*/  ISETP.NE.U32.AND P0, PT, RZ, c[0x0][0x248], PT ;  /* 0x00009200ff007a0c */ /* 0x000fce0003f05070 */
[----:B---3--:R-:W3:Y:S08]  /*1250*/  @P2 R2UR UR6, R7 ;  /* 0x00000000070623c2 */ /* 0x008ef000000e0000 */
[----:B----4-:R-:W3:Y:S01]  /*1260*/  @P2 R2UR UR9, R4 ;  /* 0x00000000040923c2 */ /* 0x010ee200000e0000 */
[----:B------:R-:W-:-:S07]  /*1270*/  ISETP.NE.AND.EX P0, PT, RZ, c[0x0][0x24c], PT, P0 ;  /* 0x00009300ff007a0c */ /* 0x000fce0003f05300 */
[----:B-----5:R1:W4:Y:S01]  /*1280*/  @!P1 R2UR UR51, R6 ;  /* 0x00000000063393c2 */ /* 0x02032200000e0000 */
        /* <DEDUP_REMOVED lines=10> */
.L_x_950:
        /* <DEDUP_REMOVED lines=67> */
.L_x_952:
        /* <DEDUP_REMOVED lines=18> */
.L_x_953:
[----:B------:R-:W-:Y:S01]  /*1880*/  IABS R6, c[0x0][0x1c8] ;  /* 0x0000720000067a13 */ /* 0x000fe20000000000 */
[----:B------:R-:W-:Y:S01]  /*1890*/  ULDC.64 UR16, c[0x0][0x370] ;  /* 0x0000dc0000107ab9 */ /* 0x000fe20000000a00 */
[----:B------:R-:W1:Y:S01]  /*18a0*/  R2UR UR23, R147 ;  /* 0x00000000931773c2 */ /* 0x000e6200000e0000 */
[----:B------:R-:W-:Y:S01]  /*18b0*/  @UP3 UIMAD.WIDE.U32 UR10, UR6, UR16, URZ ;  /* 0x00000010060a32a5 */ /* 0x000fe2000f8e003f */
[----:B------:R-:W2:Y:S01]  /*18c0*/  I2F.RP R8, R6 ;  /* 0x0000000600087306 */ /* 0x000ea20000209400 */
[----:B------:R-:W-:Y:S01]  /*18d0*/  ULDC UR19, c[0x0][0x224] ;  /* 0x0000890000137ab9 */ /* 0x000fe20000000800 */
[----:B------:R-:W-:Y:S01]  /*18e0*/  IMAD.U32 R5, RZ, RZ, UR5 ;  /* 0x00000005ff057e24 */ /* 0x000fe2000f8e00ff */
[----:B------:R-:W-:Y:S01]  /*18f0*/  @UP3 UIMAD UR28, UR6, UR17, UR11 ;  /* 0x00000011061c32a4 */ /* 0x000fe2000f8e020b */
[----:B------:R-:W-:Y:S01]  /*1900*/  IMAD.U32 R4, RZ, RZ, UR4 ;  /* 0x00000004ff047e24 */ /* 0x000fe2000f8e00ff */
[----:B------:R-:W-:Y:S01]  /*1910*/  UIMAD.WIDE.U32 UR4, UR54, UR19, URZ ;  /* 0x00000013360472a5 */ /* 0x000fe2000f8e003f */
[----:B------:R-:W3:Y:S01]  /*1920*/  R2UR UR18, R146 ;  /* 0x00000000921273c2 */ /* 0x000ee200000e0000 */
[----:B------:R-:W-:Y:S01]  /*1930*/  @UP3 UMOV UR24, UR10 ;  /* 0x0000000a00183c82 */ /* 0x000fe20008000000 */
[----:B------:R-:W-:Y:S01]  /*1940*/  ISETP.NE.AND P2, PT, RZ, c[0x0][0x1c8], PT ;  /* 0x00007200ff007a0c */ /* 0x000fe20003f45270 */
[----:B------:R-:W-:-:S02]  /*1950*/  ULDC.64 UR10, c[0x0][0x368] ;  /* 0x0000da00000a7ab9 */ /* 0x000fc40000000a00 */
[----:B------:R-:W-:-:S03]  /*1960*/  @!UP3 UIMAD UR15, UR50, UR10, URZ ;  /* 0x0000000a320fb2a4 */ /* 0x000fc6000f8e023f */
[----:B------:R-:W4:Y:S01]  /*1970*/  R2UR UR17, R161 ;  /* 0x00000000a11173c2 */ /* 0x000f2200000e0000 */
[----:B------:R-:W-:Y:S01]  /*1980*/  @!UP3 UIMAD UR15, UR54, UR11, UR15 ;  /* 0x0000000b360fb2a4 */ /* 0x000fe2000f8e020f */
[----:B--2---:R-:W2:Y:S01]  /*1990*/  MUFU.RCP R8, R8 ;  /* 0x0000000800087308 */ /* 0x004ea20000001000 */
[----:B------:R-:W-:-:S04]  /*19a0*/  @!UP3 UIMAD.WIDE.U32 UR10, UR54, UR10, URZ ;  /* 0x0000000a360ab2a5 */ /* 0x000fc8000f8e003f */
[----:B------:R-:W-:Y:S01]  /*19b0*/  @!UP3 UIADD3 UR28, UR11, UR15, URZ ;  /* 0x0000000f0b1cb290 */ /* 0x000fe2000fffe03f */
[----:B------:R5:W5:Y:S01]  /*19c0*/  R2UR UR4, R4 ;  /* 0x00000000040473c2 */ /* 0x000b6200000e0000 */
[----:B------:R-:W-:Y:S02]  /*19d0*/  UIMAD UR15, UR57, UR6, URZ ;  /* 0x00000006390f72a4 */ /* 0x000fe4000f8e023f */
[----:B------:R-:W-:Y:S02]  /*19e0*/  @!UP3 UMOV UR24, UR10 ;  /* 0x0000000a0018bc82 */ /* 0x000fe40008000000 */
[----:B-1----:R-:W-:-:S03]  /*19f0*/  UIMAD UR10, UR50, UR19, UR23 ;  /* 0x00000013320a72a4 */ /* 0x002fc6000f8e0217 */
[----:B------:R-:W1:Y:S01]  /*1a00*/  R2UR UR16, R160 ;  /* 0x00000000a01073c2 */ /* 0x000e6200000e0000 */
[----:B------:R-:W-:Y:S01]  /*1a10*/  UIADD3 UR10, UR5, UR10, URZ ;  /* 0x0000000a050a7290 */ /* 0x000fe2000fffe03f */
[----:B--2---:R-:W-:-:S03]  /*1a20*/  IADD3 R8, R8, 0xffffffe, RZ ;  /* 0x0ffffffe08087810 */ /* 0x004fc60007ffe0ff */
[----:B---3--:R-:W-:Y:S01]  /*1a30*/  UIMAD UR10, UR56, UR10, UR18 ;  /* 0x0000000a380a72a4 */ /* 0x008fe2000f8e0212 */
[----:B------:R-:W5:Y:S02]  /*1a40*/  F2I.FTZ.U32.TRUNC.NTZ R9, R8 ;  /* 0x0000000800097305 */ /* 0x000f64000021f000 */
[----:B------:R2:W3:Y:S01]  /*1a50*/  R2UR UR5, R5 ;  /* 0x00000000050573c2 */ /* 0x0004e200000e0000 */
[----:B----4-:R-:W-:Y:S02]  /*1a60*/  UIADD3 UR18, UR17, UR10, URZ ;  /* 0x0000000a11127290 */ /* 0x010fe4000fffe03f */
[----:B------:R-:W-:-:S04]  /*1a70*/  UIMAD.WIDE.U32 UR10, UR56, UR6, URZ ;  /* 0x00000006380a72a5 */ /* 0x000fc8000f8e003f */
[----:B------:R-:W-:Y:S01]  /*1a80*/  @UP3 UIADD3 UR18, UR11, UR15, URZ ;  /* 0x0000000f0b123290 */ /* 0x000fe2000fffe03f */
[----:B------:R-:W4:Y:S01]  /*1a90*/  S2UR UR19, SR_CTAID.X ;  /* 0x00000000001379c3 */ /* 0x000f220000002500 */
[----:B-----5:R-:W-:Y:S02]  /*1aa0*/  IMAD.MOV R4, RZ, RZ, -R9 ;  /* 0x000000ffff047224 */ /* 0x020fe400078e0a09 */
[----:B------:R-:W-:-:S05]  /*1ab0*/  IMAD.MOV.U32 R8, RZ, RZ, RZ ;  /* 0x000000ffff087224 */ /* 0x000fca00078e00ff */
[----:B------:R-:W5:Y:S01]  /*1ac0*/  R2UR UR32, R157 ;  /* 0x000000009d2073c2 */ /* 0x000f6200000e0000 */
[----:B------:R-:W-:Y:S01]  /*1ad0*/  IMAD R12, R4, R6, RZ ;  /* 0x00000006040c7224 */ /* 0x000fe200078e02ff */
[----:B-1----:R-:W-:-:S03]  /*1ae0*/  USEL UR26, UR16, UR10, !UP3 ;  /* 0x0000000a101a7287 */ /* 0x002fc6000d800000 */
[----:B------:R-:W-:Y:S01]  /*1af0*/  IMAD.HI.U32 R12, R9, R12, R8 ;  /* 0x0000000c090c7227 */ /* 0x000fe200078e0008 */
[----:B--2---:R-:W-:Y:S01]  /*1b00*/  IABS R5, UR55 ;  /* 0x0000003700057c13 */ /* 0x004fe20008000000 */
[----:B------:R-:W-:-:S04]  /*1b10*/  ULDC.64 UR16, c[0x0][0x3d8] ;  /* 0x0000f60000107ab9 */ /* 0x000fc80000000a00 */
[----:B------:R-:W-:-:S04]  /*1b20*/  IMAD.HI.U32 R12, R12, R5, RZ ;  /* 0x000000050c0c7227 */ /* 0x000fc800078e00ff */
[----:B------:R-:W-:Y:S01]  /*1b30*/  IMAD.MOV R4, RZ, RZ, -R12 ;  /* 0x000000ffff047224 */ /* 0x000fe200078e0a0c */
[----:B----4-:R-:W-:Y:S01]  /*1b40*/  UIMAD.WIDE.U32 UR10, UR19, UR16, URZ ;  /* 0x00000010130a72a5 */ /* 0x010fe2000f8e003f */
[----:B------:R-:W1:Y:S02]  /*1b50*/  R2UR UR16, R155 ;  /* 0x000000009b1073c2 */ /* 0x000e6400000e0000 */
[C---:B------:R-:W-:Y:S01]  /*1b60*/  IMAD R4, R6.reuse, R4, R5 ;  /* 0x0000000406047224 */ /* 0x040fe200078e0205 */
[----:B------:R-:W-:Y:S02]  /*1b70*/  UIMAD UR17, UR19, UR17, UR11 ;  /* 0x00000011131172a4 */ /* 0x000fe4000f8e020b */
[----:B------:R-:W-:Y:S02]  /*1b80*/  USHF.L.U32 UR19, UR54, 0x7, URZ ;  /* 0x0000000736137899 */ /* 0x000fe4000800063f */
[----:B------:R-:W-:Y:S01]  /*1b90*/  ISETP.GT.U32.AND P1, PT, R6, R4, PT ;  /* 0x000000040600720c */ /* 0x000fe20003f24070 */
[----:B------:R-:W-:-:S02]  /*1ba0*/  USEL UR23, UR10, URZ, UP6 ;  /* 0x0000003f0a177287 */ /* 0x000fc4000b000000 */
[----:B------:R-:W-:-:S04]  /*1bb0*/  USHF.L.U64.HI UR10, UR54, 0x7, UR50 ;  /* 0x00000007360a7899 */ /* 0x000fc80008010232 */
[----:B------:R-:W-:Y:S02]  /*1bc0*/  USEL UR11, UR10, URZ, UP1 ;  /* 0x0000003f0a0b7287 */ /* 0x000fe40008800000 */
[----:B------:R-:W-:Y:S01]  /*1bd0*/  USEL UR10, UR19, URZ, UP1 ;  /* 0x0000003f130a7287 */ /* 0x000fe20008800000 */
[----:B------:R-:W2:Y:S03]  /*1be0*/  R2UR UR19, R167 ;  /* 0x00000000a71373c2 */ /* 0x000ea600000e0000 */
[----:B------:R-:W-:Y:S01]  /*1bf0*/  @!P1 IMAD.IADD R4, R4, 0x1, -R6 ;  /* 0x0000000104049824 */ /* 0x000fe200078e0a06 */
[----:B------:R-:W-:Y:S01]  /*1c00*/  @!P1 IADD3 R12, R12, 0x1, RZ ;  /* 0x000000010c0c9810 */ /* 0x000fe20007ffe0ff */
[----:B------:R-:W-:Y:S01]  /*1c10*/  UIADD3 UR10, UP1, UR8, UR10, URZ ;  /* 0x0000000a080a7290 */ /* 0x000fe2000ff3e03f */
[----:B-----5:R-:W-:Y:S01]  /*1c20*/  ISETP.LE.AND P1, PT, RZ, UR32, PT ;  /* 0x00000020ff007c0c */ /* 0x020fe2000bf23270 */
[----:B-1----:R-:W-:Y:S01]  /*1c30*/  @UP5 USEL UR16, UR16, UR6, !UP3 ;  /* 0x0000000610105287 */ /* 0x002fe2000d800000 */
[----:B------:R-:W-:Y:S01]  /*1c40*/  ISETP.GE.U32.AND P3, PT, R4, R6, PT ;  /* 0x000000060400720c */ /* 0x000fe20003f66070 */
[----:B------:R-:W-:-:S02]  /*1c50*/  ULDC UR32, c[0x0][0x234] ;  /* 0x00008d0000207ab9 */ /* 0x000fc40000000800 */
[----:B------:R-:W-:Y:S02]  /*1c60*/  UIADD3.X UR15, UR27, UR11, URZ, UP1, !UPT ;  /* 0x0000000b1b0f7290 */ /* 0x000fe40008ffe43f */
[----:B------:R-:W-:Y:S02]  /*1c70*/  UIMAD UR11, UR57, UR10, URZ ;  /* 0x0000000a390b72a4 */ /* 0x000fe4000f8e023f */
[----:B------:R-:W-:Y:S02]  /*1c80*/  @UP5 UIMAD UR16, UR55, UR32, UR16 ;  /* 0x00000020371052a4 */ /* 0x000fe4000f8e0210 */
[----:B------:R-:W-:Y:S02]  /*1c90*/  UIMAD UR15, UR56, UR15, UR11 ;  /* 0x0000000f380f72a4 */ /* 0x000fe4000f8e020b */
[----:B------:R-:W-:Y:S02]  /*1ca0*/  UIMAD.WIDE.U32 UR10, UR56, UR10, URZ ;  /* 0x0000000a380a72a5 */ /* 0x000fe4000f8e003f */
[----:B------:R-:W-:Y:S01]  /*1cb0*/  @P3 IADD3 R12, R12, 0x1, RZ ;  /* 0x000000010c0c3810 */ /* 0x000fe20007ffe0ff */
[----:B--2---:R-:W-:-:S04]  /*1cc0*/  @!UP5 UMOV UR16, UR19 ;  /* 0x000000130010dc82 */ /* 0x004fc80008000000 */
[----:B------:R-:W-:Y:S01]  /*1cd0*/  @!P1 IMAD.MOV R12, RZ, RZ, -R12 ;  /* 0x000000ffff0c9224 */ /* 0x000fe200078e0a0c */
[----:B------:R-:W-:Y:S01]  /*1ce0*/  PLOP3.LUT P1, PT, PT, PT, UP5, 0x80, 0x0 ;  /* 0x000000000000781c */ /* 0x000fe20003f2f058 */
[----:B------:R-:W-:Y:S01]  /*1cf0*/  USEL UR19, UR17, URZ, UP6 ;  /* 0x0000003f11137287 */ /* 0x000fe2000b000000 */
[----:B------:R-:W-:Y:S01]  /*1d00*/  @!P2 LOP3.LUT R12, RZ, c[0x0][0x1c8], RZ, 0x33, !PT ;  /* 0x00007200ff0caa12 */ /* 0x000fe200078e33ff */
[----:B------:R-:W-:Y:S02]  /*1d10*/  UIADD3 UR17, UR11, UR15, URZ ;  /* 0x0000000f0b117290 */ /* 0x000fe4000fffe03f */
[----:B------:R-:W-:Y:S01]  /*1d20*/  USHF.R.S32.HI UR15, URZ, 0x1f, UR7 ;  /* 0x0000001f3f0f7899 */ /* 0x000fe20008011407 */
[----:B------:R-:W-:-:S07]  /*1d30*/  SHF.R.S32.HI R11, RZ, 0x1f, R12 ;  /* 0x0000001fff0b7819 */ /* 0x000fce000001140c */
[----:B---3--:R-:W-:Y:S05]  /*1d40*/  @!P1 BRA `(.L_x_954) ;  /* 0x0000007000009947 */ /* 0x008fea0003800000 */
[----:B------:R-:W1:Y:S01]  /*1d50*/  R2UR UR32, R154 ;  /* 0x000000009a2073c2 */ /* 0x000e6200000e0000 */
[----:B------:R-:W-:Y:S02]  /*1d60*/  ULDC UR5, c[0x0][0x224] ;  /* 0x0000890000057ab9 */ /* 0x000fe40000000800 */
[----:B------:R-:W-:-:S03]  /*1d70*/  @!UP3 UIMAD UR6, UR54, UR5, URZ ;  /* 0x000000053606b2a4 */ /* 0x000fc6000f8e023f */
[----:B------:R-:W-:Y:S02]  /*1d80*/  ULDC.U8 UR5, c[0x0][0x2d8] ;  /* 0x0000b60000057ab9 */ /* 0x000fe40000000000 */
[----:B------:R-:W-:-:S04]  /*1d90*/  ULEA UR6, UR54, UR6, 0x7 ;  /* 0x0000000636067291 */ /* 0x000fc8000f8e383f */
[----:B-1----:R-:W-:Y:S01]  /*1da0*/  UIMAD UR6, UR32, UR55, UR6 ;  /* 0x00000037200672a4 */ /* 0x002fe2000f8e0206 */
[----:B------:R-:W-:Y:S05]  /*1db0*/  BRA `(.L_x_955) ;  /* 0x0000002000007947 */ /* 0x000fea0003800000 */
.L_x_954:
[----:B------:R1:W2:Y:S01]  /*1dc0*/  R2UR UR6, R153 ;  /* 0x00000000990673c2 */ /* 0x0002a200000e0000 */
[----:B------:R-:W-:-:S07]  /*1dd0*/  DEPBAR.LE SB1, 0x0, {2} ;  /* 0x000090040000791a */ /* 0x000fce0000000000 */
.L_x_955:
[----:B------:R-:W1:Y:S01]  /*1de0*/  R2UR UR5, R156 ;  /* 0x000000009c0573c2 */ /* 0x000e6200000e0000 */
[----:B------:R-:W-:Y:S01]  /*1df0*/  IMAD.U32 R9, RZ, RZ, UR13 ;  /* 0x0000000dff097e24 */ /* 0x000fe2000f8e00ff */
[----:B------:R-:W2:Y:S01]  /*1e00*/  S2R R178, SR_TID.X ;  /* 0x0000000000b27919 */ /* 0x000ea20000002100 */
[----:B------:R-:W-:Y:S01]  /*1e10*/  IMAD.U32 R8, RZ, RZ, UR12 ;  /* 0x0000000cff087e24 */ /* 0x000fe2000f8e00ff */
[----:B------:R-:W-:Y:S01]  /*1e20*/  USHF.L.U32 UR32, UR61, 0x7, URZ ;  /* 0x000000073d207899 */ /* 0x000fe2000800063f */
[----:B------:R-:W-:Y:S01]  /*1e30*/  SHF.R.S32.HI R159, RZ, 0x1f, R158 ;  /* 0x0000001fff9f7819 */ /* 0x000fe2000001149e */
[----:B------:R-:W-:Y:S01]  /*1e40*/  UIADD3 UR16, UR8, UR16, URZ ;  /* 0x0000001008107290 */ /* 0x000fe2000fffe03f */
[----:B------:R-:W-:Y:S01]  /*1e50*/  BSSY B1, `(.L_x_951) ;  /* 0x00008ab000017945 */ /* 0x000fe20003800000 */
[----:B------:R-:W3:Y:S08]  /*1e60*/  R2UR UR13, R166 ;  /* 0x00000000a60d73c2 */ /* 0x000ef000000e0000 */
[----:B------:R-:W3:Y:S01]  /*1e70*/  R2UR UR12, R149 ;  /* 0x00000000950c73c2 */ /* 0x000ee200000e0000 */
[----:B-1----:R-:W-:-:S02]  /*1e80*/  UIADD3 UR10, UP4, UP3, UR10, UR32, UR5 ;  /* 0x000000200a0a7290 */ /* 0x002fc4000fb9e005 */
[----:B------:R-:W-:Y:S01]  /*1e90*/  USHF.R.S32.HI UR32, URZ, 0x1f, UR55 ;  /* 0x0000001f3f207899 */ /* 0x000fe20008011437 */
[----:B--2---:R-:W-:Y:S01]  /*1ea0*/  SHF.R.S32.HI R5, RZ, 0x1f, R178 ;  /* 0x0000001fff057819 */ /* 0x004fe200000114b2 */
[----:B------:R-:W-:Y:S02]  /*1eb0*/  UIADD3 UR26, UP2, UP1, UR23, UR10, UR26 ;  /* 0x0000000a171a7290 */ /* 0x000fe4000f95e01a */
[----:B------:R-:W-:Y:S01]  /*1ec0*/  ULDC.U8 UR5, c[0x0][0x2d8] ;  /* 0x0000b60000057ab9 */ /* 0x000fe20000000000 */
[CC--:B------:R-:W-:Y:S02]  /*1ed0*/  LEA.HI R7, R5.reuse, R178.reuse, RZ, 0x2 ;  /* 0x000000b205077211 */ /* 0x0c0fe400078f10ff */
[----:B------:R-:W-:Y:S02]  /*1ee0*/  LEA.HI R5, R5, R178, RZ, 0x5 ;  /* 0x000000b205057211 */ /* 0x000fe400078f28ff */
[----:B------:R-:W-:Y:S02]  /*1ef0*/  SHF.R.S32.HI R7, RZ, 0x2, R7 ;  /* 0x00000002ff077819 */ /* 0x000fe40000011407 */
[----:B------:R-:W-:-:S02]  /*1f00*/  SHF.R.S32.HI R191, RZ, 0x5, R5 ;  /* 0x00000005ffbf7819 */ /* 0x000fc40000011405 */
        /* <DEDUP_REMOVED lines=13> */
[----:B------:R-:W-:Y:S02]  /*1fe0*/  ULDC.64 UR10, c[0x0][0x378] ;  /* 0x0000de00000a7ab9 */ /* 0x000fe40000000a00 */
[----:B------:R-:W-:Y:S01]  /*1ff0*/  UIMAD UR10, UR32, UR10, URZ ;  /* 0x0000000a200a72a4 */ /* 0x000fe2000f8e023f */
[----:B------:R-:W-:Y:S01]  /*2000*/  IADD3.X R15, R15, UR29, R4, P1, !PT ;  /* 0x0000001d0f0f7c10 */ /* 0x000fe20008ffe404 */
[----:B------:R-:W-:Y:S01]  /*2010*/  IMAD.U32 R4, RZ, RZ, UR8 ;  /* 0x00000008ff047e24 */ /* 0x000fe2000f8e00ff */
[----:B------:R-:W-:Y:S01]  /*2020*/  ULDC UR32, c[0x0][0x2e8] ;  /* 0x0000ba0000207ab9 */ /* 0x000fe20000000800 */
[----:B------:R-:W-:Y:S01]  /*2030*/  IADD3 R16, P1, R158, UR24, RZ ;  /* 0x000000189e107c10 */ /* 0x000fe2000ff3e0ff */
[----:B------:R-:W-:-:S03]  /*2040*/  UIMAD UR18, UR55, UR11, UR10 ;  /* 0x0000000b371272a4 */ /* 0x000fc6000f8e020a */
[----:B------:R-:W-:Y:S01]  /*2050*/  ULDC.64 UR10, c[0x0][0x370] ;  /* 0x0000dc00000a7ab9 */ /* 0x000fe20000000a00 */
[----:B------:R-:W-:Y:S01]  /*2060*/  IADD3.X R17, R159, UR28, RZ, P1, !PT ;  /* 0x0000001c9f117c10 */ /* 0x000fe20008ffe4ff */
[----:B------:R-:W-:-:S03]  /*2070*/  UIMAD UR10, UR27, UR10, URZ ;  /* 0x0000000a1b0a72a4 */ /* 0x000fc6000f8e023f */
[----:B------:R-:W-:Y:S01]  /*2080*/  UMOV UR27, 0x4 ;  /* 0x00000004001b7882 */ /* 0x000fe20000000000 */
[----:B------:R-:W-:Y:S01]  /*2090*/  IMAD.WIDE.U32 R16, R4, c[0x0][0x370], R16 ;  /* 0x0000dc0004107a25 */ /* 0x000fe200078e0010 */
[----:B------:R-:W-:Y:S02]  /*20a0*/  UIMAD UR17, UR8, UR11, UR10 ;  /* 0x0000000b081172a4 */ /* 0x000fe4000f8e020a */
[----:B------:R-:W-:Y:S01]  /*20b0*/  UIADD3 UR10, UR8, UR6, URZ ;  /* 0x00000006080a7290 */ /* 0x000fe2000fffe03f */
[----:B------:R-:W-:Y:S01]  /*20c0*/  IMAD.U32 R4, RZ, RZ, UR55 ;  /* 0x00000037ff047e24 */ /* 0x000fe2000f8e00ff */
[----:B------:R-:W-:Y:S01]  /*20d0*/  UIADD3 UR6, -UR4, UR9, UR7 ;  /* 0x0000000904067290 */ /* 0x000fe2000fffe107 */
[----:B------:R-:W-:Y:S01]  /*20e0*/  IMAD.MOV.U32 R18, RZ, RZ, R16 ;  /* 0x000000ffff127224 */ /* 0x000fe200078e0010 */
[----:B------:R-:W-:Y:S01]  /*20f0*/  UIMAD.WIDE UR10, UR10, UR27, UR12 ;  /* 0x0000001b0a0a72a5 */ /* 0x000fe2000f8e020c */
[----:B------:R1:W2:Y:S01]  /*2100*/  R2UR UR12, R8 ;  /* 0x00000000080c73c2 */ /* 0x0002a200000e0000 */
[----:B------:R-:W-:Y:S01]  /*2110*/  UIADD3 UR6, UR6, -UR32, URZ ;  /* 0x8000002006067290 */ /* 0x000fe2000fffe03f */
[----:B------:R-:W-:Y:S01]  /*2120*/  IADD3 R19, R17, UR17, RZ ;  /* 0x0000001111137c10 */ /* 0x000fe2000fffe0ff */
[----:B------:R-:W-:-:S02]  /*2130*/  IMAD.U32 R16, RZ, RZ, UR55 ;  /* 0x00000037ff107e24 */ /* 0x000fc4000f8e00ff */
[----:B------:R-:W-:Y:S02]  /*2140*/  USHF.R.S32.HI UR32, URZ, 0x1f, UR6 ;  /* 0x0000001f3f207899 */ /* 0x000fe40008011406 */
[----:B------:R-:W-:Y:S01]  /*2150*/  IMAD.WIDE.U32 R18, R4, c[0x0][0x378], R18 ;  /* 0x0000de0004127a25 */ /* 0x000fe200078e0012 */
[----:B------:R-:W-:Y:S01]  /*2160*/  UMOV UR30, UR10 ;  /* 0x0000000a001e7c82 */ /* 0x000fe20008000000 */
[----:B------:R3:W4:Y:S01]  /*2170*/  R2UR UR13, R9 ;  /* 0x00000000090d73c2 */ /* 0x00072200000e0000 */
[----:B------:R-:W-:Y:S01]  /*2180*/  ULEA.HI UR32, UR32, UR6, URZ, 0x7 ;  /* 0x0000000620207291 */ /* 0x000fe2000f8f383f */
[----:B------:R-:W-:Y:S01]  /*2190*/  IMAD.WIDE.U32 R16, R16, c[0x0][0x1a8], R14 ;  /* 0x00006a0010107a25 */ /* 0x000fe200078e000e */
[----:B------:R-:W-:Y:S01]  /*21a0*/  IADD3 R19, R19, UR18, RZ ;  /* 0x0000001213137c10 */ /* 0x000fe2000fffe0ff */
[----:B------:R-:W-:Y:S02]  /*21b0*/  UMOV UR29, UR11 ;  /* 0x0000000b001d7c82 */ /* 0x000fe40008000000 */
[----:B------:R-:W-:Y:S01]  /*21c0*/  USHF.R.S32.HI UR32, URZ, 0x7, UR32 ;  /* 0x000000073f207899 */ /* 0x000fe20008011420 */
[----:B------:R-:W-:Y:S01]  /*21d0*/  IADD3 R4, R17, UR19, RZ ;  /* 0x0000001311047c10 */ /* 0x000fe2000fffe0ff */
[----:B------:R-:W-:Y:S01]  /*21e0*/  IMAD.WIDE.U32 R14, R7, c[0x0][0x370], R18 ;  /* 0x0000dc00070e7a25 */ /* 0x000fe200078e0012 */
[----:B------:R-:W-:Y:S01]  /*21f0*/  ULDC.64 UR10, c[0x0][0x200] ;  /* 0x00008000000a7ab9 */ /* 0x000fe20000000a00 */
[----:B------:R-:W-:Y:S01]  /*2200*/  LEA R188, P3, R16, c[0x0][0x160], 0x1 ;  /* 0x0000580010bc7a11 */ /* 0x000fe200078608ff */
[----:B------:R-:W-:-:S02]  /*2210*/  UISETP.LT.AND UP1, UPT, URZ, UR32, UPT ;  /* 0x000000203f00728c */ /* 0x000fc4000bf21270 */
[----:B------:R-:W-:Y:S01]  /*2220*/  LEA R186, P2, R14, c[0x0][0x330], 0x1 ;  /* 0x0000cc000eba7a11 */ /* 0x000fe200078408ff */
[----:B------:R-:W-:Y:S01]  /*2230*/  UIADD3 UR6, UR31, -0x1, URZ ;  /* 0xffffffff1f067890 */ /* 0x000fe2000fffe03f */
[----:B-1----:R-:W-:Y:S01]  /*2240*/  LOP3.LUT R8, R5, 0xffffffe0, RZ, 0xc0, !PT ;  /* 0xffffffe005087812 */ /* 0x002fe200078ec0ff */
[----:B------:R-:W-:Y:S01]  /*2250*/  USEL UR32, URZ, UR32, !UP1 ;  /* 0x000000203f207287 */ /* 0x000fe2000c800000 */
[----:B------:R-:W-:Y:S01]  /*2260*/  IMAD R5, R6, c[0x0][0x370], RZ ;  /* 0x0000dc0006057a24 */ /* 0x000fe200078e02ff */
[----:B------:R-:W-:Y:S01]  /*2270*/  UIMAD.WIDE UR10, UR16, UR27, UR10 ;  /* 0x0000001b100a72a5 */ /* 0x000fe2000f8e020a */
[----:B------:R-:W-:Y:S01]  /*2280*/  LEA.HI.X R189, R16, c[0x0][0x164], R4, 0x1, P3 ;  /* 0x0000590010bd7a11 */ /* 0x000fe200018f0c04 */
[----:B------:R-:W-:Y:S01]  /*2290*/  IMAD.IADD R178, R178, 0x1, -R8 ;  /* 0x00000001b2b27824 */ /* 0x000fe200078e0a08 */
[----:B------:R-:W-:Y:S01]  /*22a0*/  UISETP.GT.AND UP1, UPT, UR31, UR32, UPT ;  /* 0x000000201f00728c */ /* 0x000fe2000bf24270 */
[----:B------:R-:W-:Y:S02]  /*22b0*/  IMAD R5, R7, c[0x0][0x374], R5 ;  /* 0x0000dd0007057a24 */ /* 0x000fe400078e0205 */
[----:B------:R-:W-:-:S02]  /*22c0*/  IMAD R191, R191, UR61, R178 ;  /* 0x0000003dbfbf7c24 */ /* 0x000fc4000f8e02b2 */
[----:B------:R-:W-:-:S03]  /*22d0*/  IMAD.IADD R5, R15, 0x1, R5 ;  /* 0x000000010f057824 */ /* 0x000fc600078e0205 */
[C---:B------:R-:W-:Y:S02]  /*22e0*/  IADD3 R8, P1, R191.reuse, UR26, RZ ;  /* 0x0000001abf087c10 */ /* 0x040fe4000ff3e0ff */
[----:B------:R-:W-:Y:S02]  /*22f0*/  LEA.HI.X R187, R14, c[0x0][0x334], R5, 0x1, P2 ;  /* 0x0000cd000ebb7a11 */ /* 0x000fe400010f0c05 */
[----:B------:R-:W-:Y:S02]  /*2300*/  LEA.HI.X.SX32 R191, R191, UR23, 0x1, P1 ;  /* 0x00000017bfbf7c11 */ /* 0x000fe400088f0eff */
[----:B------:R-:W-:-:S04]  /*2310*/  LEA R190, P1, R8, c[0x0][0x350], 0x2 ;  /* 0x0000d40008be7a11 */ /* 0x000fc800078210ff */
[----:B------:R-:W-:Y:S02]  /*2320*/  LEA.HI.X R191, R8, c[0x0][0x354], R191, 0x2, P1 ;  /* 0x0000d50008bf7a11 */ /* 0x000fe400008f14bf */
[----:B------:R-:W-:-:S13]  /*2330*/  PLOP3.LUT P1, PT, PT, PT, UP1, 0x80, 0x0 ;  /* 0x000000000000781c */ /* 0x000fda0003f2f018 */
        /* <DEDUP_REMOVED lines=19> */
.L_x_957:
        /* <DEDUP_REMOVED lines=16> */
.L_x_958:
        /* <DEDUP_REMOVED lines=8> */
[----:B------:R-:W-:Y:S01]  /*25f0*/  USHF.R.S32.HI UR16, URZ, 0x1f, UR55 ;  /* 0x0000001f3f107899 */ /* 0x000fe20008011437 */
[----:B------:R-:W-:Y:S01]  /*2600*/  IMAD.U32 R10, RZ, RZ, UR55 ;  /* 0x00000037ff0a7e24 */ /* 0x000fe2000f8e00ff */
[----:B------:R-:W-:Y:S01]  /*2610*/  IADD3 R8, P0, R8, UR17, RZ ;  /* 0x0000001108087c10 */ /* 0x000fe2000ff1e0ff */
[----:B------:R-:W-:Y:S01]  /*2620*/  ULDC.64 UR10, c[0x0][0x3b8] ;  /* 0x0000ee00000a7ab9 */ /* 0x000fe20000000a00 */
[----:B------:R-:W-:Y:S01]  /*2630*/  IMAD.U32 R5, RZ, RZ, UR9 ;  /* 0x00000009ff057e24 */ /* 0x000fe2000f8e00ff */
[----:B------:R-:W-:Y:S01]  /*2640*/  ISETP.GE.OR P1, PT, R7, UR4, P2 ;  /* 0x0000000407007c0c */ /* 0x000fe20009726670 */
[----:B------:R-:W-:-:S03]  /*2650*/  UIMAD UR9, UR16, UR10, URZ ;  /* 0x0000000a100972a4 */ /* 0x000fc6000f8e023f */
[----:B------:R-:W-:Y:S01]  /*2660*/  IADD3.X R9, R9, UR18, R5, P0, !PT ;  /* 0x0000001209097c10 */ /* 0x000fe200087fe405 */
        /* <DEDUP_REMOVED lines=13> */
.L_x_960:
[----:B------:R-:W-:Y:S05]  /*2740*/  BSYNC B0 ;  /* 0x0000000000007941 */ /* 0x000fea0003800000 */
.L_x_959:
[----:B------:R-:W-:Y:S01]  /*2750*/  IADD3 R8, R7, 0x40, RZ ;  /* 0x0000004007087810 */ /* 0x000fe20007ffe0ff */
[----:B------:R-:W-:Y:S03]  /*2760*/  BSSY B0, `(.L_x_961) ;  /* 0x000000d000007945 */ /* 0x000fe60003800000 */
[----:B------:R-:W-:-:S13]  /*2770*/  ISETP.GE.OR P0, PT, R8, UR4, P2 ;  /* 0x0000000408007c0c */ /* 0x000fda0009706670 */
[----:B------:R-:W-:Y:S05]  /*2780*/  @P0 BRA `(.L_x_962) ;  /* 0x000000a000000947 */ /* 0x000fea0003800000 */
[----:B------:R-:W-:Y:S02]  /*2790*/  IADD3 R9, P2, R7, 0x40, RZ ;  /* 0x0000004007097810 */ /* 0x000fe40007f5e0ff */
[----:B------:R-:W-:Y:S02]  /*27a0*/  MOV R11, R5 ;  /* 0x00000005000b7202 */ /* 0x000fe40000000f00 */
[----:B------:R-:W-:-:S03]  /*27b0*/  IADD3.X R8, RZ, R6, RZ, P2, !PT ;  /* 0x00000006ff087210 */ /* 0x000fc600017fe4ff */
[----:B------:R-:W-:-:S04]  /*27c0*/  IMAD.WIDE.U32 R10, R9, c[0x0][0x3a0], R10 ;  /* 0x0000e800090a7a25 */ /* 0x000fc800078e000a */
[----:B------:R-:W-:Y:S01]  /*27d0*/  IMAD R8, R8, c[0x0][0x3a0], RZ ;  /* 0x0000e80008087a24 */ /* 0x000fe200078e02ff */
[----:B------:R-:W-:-:S03]  /*27e0*/  LEA R12, P2, R10, c[0x0][0x340], 0x1 ;  /* 0x0000d0000a0c7a11 */ /* 0x000fc600078408ff */
[----:B------:R-:W-:-:S05]  /*27f0*/  IMAD R8, R9, c[0x0][0x3a4], R8 ;  /* 0x0000e90009087a24 */ /* 0x000fca00078e0208 */
[----:B------:R-:W-:-:S04]  /*2800*/  IADD3 R8, R11, R8, RZ ;  /* 0x000000080b087210 */ /* 0x000fc80007ffe0ff */
[----:B------:R-:W-:-:S05]  /*2810*/  LEA.HI.X R13, R10, c[0x0][0x344], R8, 0x1, P2 ;  /* 0x0000d1000a0d7a11 */ /* 0x000fca00010f0c08 */
[----:B------:R2:W-:Y:S02]  /*2820*/  STG.E.128 [R12.64], RZ ;  /* 0x000000ff0c007986 */ /* 0x0005e4000c101d34 */
.L_x_962:
[----:B------:R-:W-:Y:S05]  /*2830*/  BSYNC B0 ;  /* 0x0000000000007941 */ /* 0x000fea0003800000 */
.L_x_961:
[----:B------:R-:W-:Y:S01]  /*2840*/  ULDC.64 UR10, c[0x0][0x3a8] ;  /* 0x0000ea00000a7ab9 */ /* 0x000fe20000000a00 */
[----:B------:R-:W-:Y:S01]  /*2850*/  IMAD.WIDE.U32 R4, R4, c[0x0][0x3a8], R158 ;  /* 0x0000ea0004047a25 */ /* 0x000fe200078e009e */
[----:B------:R-:W-:Y:S01]  /*2860*/  UIMAD UR15, UR15, UR10, URZ ;  /* 0x0000000a0f0f72a4 */ /* 0x000fe2000f8e023f */
[----:B------:R-:W-:Y:S01]  /*2870*/  MOV R8, UR55 ;  /* 0x0000003700087c02 */ /* 0x000fe20008000f00 */
[----:B------:R-:W-:Y:S01]  /*2880*/  USHF.R.S32.HI UR4, URZ, 0x1f, UR55 ;  /* 0x0000001f3f047899 */ /* 0x000fe20008011437 */
[----:B------:R-:W-:Y:S01]  /*2890*/  BSSY B0, `(.L_x_963) ;  /* 0x0000014000007945 */ /* 0x000fe20003800000 */
[----:B------:R-:W-:Y:S01]  /*28a0*/  UIMAD UR7, UR7, UR11, UR15 ;  /* 0x0000000b070772a4 */ /* 0x000fe2000f8e020f */
[----:B------:R-:W-:Y:S01]  /*28b0*/  IADD3 R10, P2, R4, UR8, RZ ;  /* 0x00000008040a7c10 */ /* 0x000fe2000ff5e0ff */
[----:B------:R-:W-:Y:S02]  /*28c0*/  ULDC.64 UR8, c[0x0][0x3c0] ;  /* 0x0000f00000087ab9 */ /* 0x000fe40000000a00 */
[----:B------:R-:W-:-:S02]  /*28d0*/  UIMAD UR4, UR4, UR8, URZ ;  /* 0x00000008040472a4 */ /* 0x000fc4000f8e023f */
[----:B------:R-:W-:Y:S02]  /*28e0*/  IMAD.U32 R4, RZ, RZ, UR7 ;  /* 0x00000007ff047e24 */ /* 0x000fe4000f8e00ff */
[----:B------:R-:W-:-:S03]  /*28f0*/  UIMAD UR4, UR55, UR9, UR4 ;  /* 0x00000009370472a4 */ /* 0x000fc6000f8e0204 */
[----:B------:R-:W-:-:S05]  /*2900*/  IADD3.X R11, R5, UR6, R4, P2, !PT ;  /* 0x00000006050b7c10 */ /* 0x000fca00097fe404 */
        /* <DEDUP_REMOVED lines=9> */
[----:B--2---:R-:W-:-:S04]  /*29a0*/  LEA R12, P1, R10, c[0x0][0x348], 0x1 ;  /* 0x0000d2000a0c7a11 */ /* 0x004fc800078208ff */
[----:B------:R-:W-:-:S05]  /*29b0*/  LEA.HI.X R13, R10, c[0x0][0x34c], R5, 0x1, P1 ;  /* 0x0000d3000a0d7a11 */ /* 0x000fca00008f0c05 */
[----:B------:R2:W-:Y:S04]  /*29c0*/  STG.E.128 [R12.64], RZ ;  /* 0x000000ff0c007986 */ /* 0x0005e8000c101d34 */
.L_x_964:
[----:B------:R-:W-:Y:S05]  /*29d0*/  BSYNC B0 ;  /* 0x0000000000007941 */ /* 0x000fea0003800000 */
.L_x_963:
        /* <DEDUP_REMOVED lines=11> */
[----:B------:R3:W-:Y:S01]  /*2a90*/  STG.E.128 [R8.64], RZ ;  /* 0x000000ff08007986 */ /* 0x0007e2000c101d34 */
[----:B------:R-:W-:Y:S05]  /*2aa0*/  BRA `(.L_x_965) ;  /* 0x00007e5000007947 */ /* 0x000fea0003800000 */
.L_x_956:
[----:B------:R-:W-:Y:S01]  /*2ab0*/  PLOP3.LUT P0, PT, PT, PT, UP6, 0x80, 0x0 ;  /* 0x000000000000781c */ /* 0x000fe20003f0f068 */
[----:B------:R-:W-:Y:S01]  /*2ac0*/  ULEA.HI UR8, UR6, UR6, URZ, 0x1 ;  /* 0x0000000606087291 */ /* 0x000fe2000f8f083f */
[----:B------:R-:W-:Y:S01]  /*2ad0*/  IMAD.SHL.U32 R5, R143, 0x2, RZ ;  /* 0x000000028f057824 */ /* 0x000fe200078e00ff */
[----:B------:R-:W-:Y:S02]  /*2ae0*/  BSSY B0, `(.L_x_966) ;  /* 0x0000014000007945 */ /* 0x000fe40003800000 */
[----:B------:R-:W-:-:S04]  /*2af0*/  ULOP3.LUT UR8, UR8, 0xfffffffe, URZ, 0xc0, !UPT ;  /* 0xfffffffe08087892 */ /* 0x000fc8000f8ec03f */
[----:B------:R-:W-:-:S04]  /*2b00*/  UIADD3 UR8, UR6, -UR8, URZ ;  /* 0x8000000806087290 */ /* 0x000fc8000fffe03f */
[----:B------:R-:W-:Y:S01]  /*2b10*/  @P0 BAR.SYNC.DEFER_BLOCKING 0x0 ;  /* 0x0000000000000b1d */ /* 0x000fe20000010000 */
        /* <DEDUP_REMOVED lines=16> */
.L_x_967:
[----:B------:R-:W-:Y:S05]  /*2c20*/  BSYNC B0 ;  /* 0x0000000000007941 */ /* 0x000fea0003800000 */
.L_x_966:
        /* <DEDUP_REMOVED lines=16> */
.L_x_969:
[----:B------:R-:W-:Y:S05]  /*2d30*/  BSYNC B0 ;  /* 0x0000000000007941 */ /* 0x000fea0003800000 */
.L_x_968:
        /* <DEDUP_REMOVED lines=20> */
.L_x_971:
[----:B------:R-:W-:Y:S05]  /*2e80*/  BSYNC B0 ;  /* 0x0000000000007941 */ /* 0x000fea0003800000 */
.L_x_970:
        /* <DEDUP_REMOVED lines=14> */
[----:B-1----:R-:W-:-:S04]  /*2f70*/  LEA R14, P1, R9, R188, 0x7 ;  /* 0x000000bc090e7211 */ /* 0x002fc800078238ff */
[----:B------:R-:W-:-:S05]  /*2f80*/  LEA.HI.X R15, R9, R189, R4, 0x7, P1 ;  /* 0x000000bd090f7211 */ /* 0x000fca00008f3c04 */
[----:B------:R-:W-:Y:S01]  /*2f90*/  @!PT LDS RZ, [RZ] ;  /* 0x00000000fffff984 */ /* 0x000fe20000000800 */
[----:B------:R-:W-:Y:S01]  /*2fa0*/  @!PT LDS RZ, [RZ] ;  /* 0x00000000fffff984 */ /* 0x000fe20000000800 */
[----:B------:R-:W-:Y:S01]  /*2fb0*/  @!PT LDS RZ, [RZ] ;  /* 0x00000000fffff984 */ /* 0x000fe20000000800 */
[----:B------:R1:W-:Y:S04]  /*2fc0*/  LDGSTS.E.BYPASS.LTC128B.128 [R185+0x1000], [R14.64] ;  /* 0x010000000eb97fae */ /* 0x0003e8000b901d74 */
.L_x_973:
[----:B------:R-:W-:Y:S05]  /*2fd0*/  BSYNC B0 ;  /* 0x0000000000007941 */ /* 0x000fea0003800000 */
.L_x_972:
[----:B------:R-:W-:Y:S01]  /*2fe0*/  ULDC.64 UR16, c[0x0][0x198] ;  /* 0x0000660000107ab9 */ /* 0x000fe20000000a00 */
[----:B------:R-:W-:Y:S01]  /*2ff0*/  IMAD.U32 R4, RZ, RZ, UR7 ;  /* 0x00000007ff047e24 */ /* 0x000fe2000f8e00ff */
[----:B------:R-:W-:Y:S01]  /*3000*/  UIMAD UR16, UR15, UR16, URZ ;  /* 0x000000100f1072a4 */ /* 0x000fe2000f8e023f */
[C---:B------:R-:W-:Y:S01]  /*3010*/  IADD3 R10, R140.reuse, 0x48, RZ ;  /* 0x000000488c0a7810 */ /* 0x040fe20007ffe0ff */
[----:B------:R-:W-:Y:S01]  /*3020*/  IMAD.MOV.U32 R183, RZ, RZ, 0x7f800000 ;  /* 0x7f800000ffb77424 */ /* 0x000fe200078e00ff */
[----:B-1----:R-:W-:Y:S01]  /*3030*/  IADD3 R15, R140, 0x8, RZ ;  /* 0x000000088c0f7810 */ /* 0x002fe20007ffe0ff */
[----:B------:R-:W-:Y:S01]  /*3040*/  UIMAD UR16, UR7, UR17, UR16 ;  /* 0x00000011071072a4 */ /* 0x000fe2000f8e0210 */
[----:B------:R-:W-:Y:S01]  /*3050*/  IMAD.WIDE.U32 R16, R4, c[0x0][0x198], R158 ;  /* 0x0000660004107a25 */ /* 0x000fe200078e009e */
[----:B------:R-:W-:Y:S02]  /*3060*/  ISETP.GE.AND P2, PT, R10, UR8, PT ;  /* 0x000000080a007c0c */ /* 0x000fe4000bf46270 */
[----:B------:R-:W-:Y:S01]  /*3070*/  IADD3 R13, R140, 0x40, RZ ;  /* 0x000000408c0d7810 */ /* 0x000fe20007ffe0ff */
[----:B------:R-:W-:Y:S01]  /*3080*/  IMAD.MOV.U32 R181, RZ, RZ, 0x7f800000 ;  /* 0x7f800000ffb57424 */ /* 0x000fe200078e00ff */
[----:B------:R-:W-:Y:S01]  /*3090*/  IADD3 R14, P1, R16, UR22, RZ ;  /* 0x00000016100e7c10 */ /* 0x000fe2000ff3e0ff */
[----:B------:R-:W-:Y:S01]  /*30a0*/  IMAD.U32 R9, RZ, RZ, UR16 ;  /* 0x00000010ff097e24 */ /* 0x000fe2000f8e00ff */
[----:B------:R-:W-:-:S02]  /*30b0*/  ISETP.GE.AND P4, PT, R15, UR8, PT ;  /* 0x000000080f007c0c */ /* 0x000fc4000bf86270 */
[----:B------:R-:W-:Y:S02]  /*30c0*/  ISETP.GE.AND P5, PT, R140, UR8, PT ;  /* 0x000000088c007c0c */ /* 0x000fe4000bfa6270 */
[----:B------:R-:W-:Y:S02]  /*30d0*/  ISETP.GE.AND P3, PT, R13, UR8, PT ;  /* 0x000000080d007c0c */ /* 0x000fe4000bf66270 */
[----:B------:R-:W-:Y:S01]  /*30e0*/  IADD3.X R15, R17, UR25, R9, P1, !PT ;  /* 0x00000019110f7c10 */ /* 0x000fe20008ffe409 */
[----:B------:R-:W-:Y:S01]  /*30f0*/  IMAD.MOV.U32 R9, RZ, RZ, 0x4 ;  /* 0x00000004ff097424 */ /* 0x000fe200078e00ff */
[----:B------:R-:W-:Y:S02]  /*3100*/  MOV R13, 0x4 ;  /* 0x00000004000d7802 */ /* 0x000fe40000000f00 */
[----:B------:R-:W-:Y:S01]  /*3110*/  MOV R182, 0x7f800000 ;  /* 0x7f80000000b67802 */ /* 0x000fe20000000f00 */
[----:B------:R-:W-:Y:S01]  /*3120*/  @!P2 IMAD.WIDE R18, R10, R9, UR10 ;  /* 0x0000000a0a12ae25 */ /* 0x000fe2000f8e0209 */
[----:B------:R-:W-:-:S03]  /*3130*/  MOV R184, 0x7f800000 ;  /* 0x7f80000000b87802 */ /* 0x000fc60000000f00 */
[----:B------:R-:W-:Y:S01]  /*3140*/  IMAD.WIDE R16, R140, R13, UR10 ;  /* 0x0000000a8c107e25 */ /* 0x000fe2000f8e020d */
[----:B------:R1:W5:Y:S04]  /*3150*/  @!P2 LDG.E R182, [R18.64] ;  /* 0x0000003412b6a981 */ /* 0x000368000c1e1900 */
[----:B------:R1:W5:Y:S04]  /*3160*/  @!P5 LDG.E R183, [R16.64] ;  /* 0x0000003410b7d981 */ /* 0x000368000c1e1900 */
[----:B------:R1:W5:Y:S01]  /*3170*/  @!P4 LDG.E R184, [R16.64+0x20] ;  /* 0x0000203410b8c981 */ /* 0x000362000c1e1900 */
[----:B------:R-:W-:-:S03]  /*3180*/  UIMAD UR8, UR14, -0x80, UR4 ;  /* 0xffffff800e0878a4 */ /* 0x000fc6000f8e0204 */
[----:B------:R1:W5:Y:S03]  /*3190*/  @!P3 LDG.E R181, [R16.64+0x100] ;  /* 0x0001003410b5b981 */ /* 0x000366000c1e1900 */
[----:B------:R-:W-:Y:S01]  /*31a0*/  ISETP.GE.AND P3, PT, R7, UR8, PT ;  /* 0x0000000807007c0c */ /* 0x000fe2000bf66270 */
[----:B------:R-:W-:-:S12]  /*31b0*/  IMAD R10, R11, c[0x0][0x1b0], RZ ;  /* 0x00006c000b0a7a24 */ /* 0x000fd800078e02ff */
[----:B------:R1:W-:Y:S04]  /*31c0*/  @P3 STS [R5+0x6000], RZ ;  /* 0x006000ff05003388 */ /* 0x0003e80000000800 */
[----:B------:R1:W-:Y:S04]  /*31d0*/  @P3 STS [R5+0x6004], RZ ;  /* 0x006004ff05003388 */ /* 0x0003e80000000800 */
[----:B------:R1:W-:Y:S01]  /*31e0*/  @P3 STS.64 [R5+0x6008], RZ ;  /* 0x006008ff05003388 */ /* 0x0003e20000000a00 */
[C---:B------:R-:W-:Y:S02]  /*31f0*/  IMAD R10, R12.reuse, c[0x0][0x1b4], R10 ;  /* 0x00006d000c0a7a24 */ /* 0x040fe400078e020a */
[----:B------:R-:W-:Y:S01]  /*3200*/  IMAD.WIDE.U32 R14, R12, c[0x0][0x1b0], R14 ;  /* 0x00006c000c0e7a25 */ /* 0x000fe200078e000e */
[----:B------:R-:W-:Y:S04]  /*3210*/  BSSY B0, `(.L_x_974) ;  /* 0x0000014000007945 */ /* 0x000fe80003800000 */
[----:B------:R-:W-:Y:S01]  /*3220*/  IADD3 R10, R15, R10, RZ ;  /* 0x0000000a0f0a7210 */ /* 0x000fe20007ffe0ff */
[----:B------:R-:W-:Y:S05]  /*3230*/  @P3 BRA `(.L_x_975) ;  /* 0x0000011000003947 */ /* 0x000fea0003800000 */
[----:B------:R-:W-:-:S13]  /*3240*/  ISETP.GE.AND P1, PT, R158, c[0x0][0x220], PT ;  /* 0x000088009e007a0c */ /* 0x000fda0003f26270 */
[----:B------:R1:W-:Y:S04]  /*3250*/  @P1 STS [R5+0x6000], RZ ;  /* 0x006000ff05001388 */ /* 0x0003e80000000800 */
[----:B------:R1:W-:Y:S04]  /*3260*/  @P1 STS [R5+0x6004], RZ ;  /* 0x006004ff05001388 */ /* 0x0003e80000000800 */
[----:B------:R1:W-:Y:S01]  /*3270*/  @P1 STS.64 [R5+0x6008], RZ ;  /* 0x006008ff05001388 */ /* 0x0003e20000000a00 */
        /* <DEDUP_REMOVED lines=13> */
.L_x_975:
[----:B------:R-:W-:Y:S05]  /*3350*/  BSYNC B0 ;  /* 0x0000000000007941 */ /* 0x000fea0003800000 */
.L_x_974:
        /* <DEDUP_REMOVED lines=8> */
[----:B------:R-:W-:Y:S02]  /*33e0*/  MOV R15, R10 ;  /* 0x0000000a000f7202 */ /* 0x000fe40000000f00 */
[----:B------:R-:W-:-:S03]  /*33f0*/  IADD3.X R8, RZ, R6, RZ, P1, !PT ;  /* 0x00000006ff087210 */ /* 0x000fc60000ffe4ff */
[----:B------:R-:W-:-:S04]  /*3400*/  IMAD.WIDE.U32 R14, R9, c[0x0][0x198], R14 ;  /* 0x00006600090e7a25 */ /* 0x000fc800078e000e */
[----:B------:R-:W-:Y:S01]  /*3410*/  IMAD R8, R8, c[0x0][0x198], RZ ;  /* 0x0000660008087a24 */ /* 0x000fe200078e02ff */
[----:B-1----:R-:W-:-:S03]  /*3420*/  LEA R16, P1, R14, c[0x0][0x168], 0x1 ;  /* 0x00005a000e107a11 */ /* 0x002fc600078208ff */
[----:B------:R-:W-:-:S05]  /*3430*/  IMAD R8, R9, c[0x0][0x19c], R8 ;  /* 0x0000670009087a24 */ /* 0x000fca00078e0208 */
[----:B------:R-:W-:-:S04]  /*3440*/  IADD3 R8, R15, R8, RZ ;  /* 0x000000080f087210 */ /* 0x000fc80007ffe0ff */
[----:B------:R-:W-:-:S05]  /*3450*/  LEA.HI.X R17, R14, c[0x0][0x16c], R8, 0x1, P1 ;  /* 0x00005b000e117a11 */ /* 0x000fca00008f0c08 */
[----:B------:R-:W-:Y:S01]  /*3460*/  @!PT LDS RZ, [RZ] ;  /* 0x00000000fffff984 */ /* 0x000fe20000000800 */
[----:B------:R-:W-:Y:S01]  /*3470*/  @!PT LDS RZ, [RZ] ;  /* 0x00000000fffff984 */ /* 0x000fe20000000800 */
[----:B------:R-:W-:Y:S01]  /*3480*/  @!PT LDS RZ, [RZ] ;  /* 0x00000000fffff984 */ /* 0x000fe20000000800 */
[----:B------:R1:W-:Y:S02]  /*3490*/  LDGSTS.E.BYPASS.LTC128B.128 [R5+0x7000], [R16.64] ;  /* 0x0700000010057fae */ /* 0x0003e4000b901d74 */
.L_x_977:
[----:B------:R-:W-:Y:S05]  /*34a0*/  BSYNC B0 ;  /* 0x0000000000007941 */ /* 0x000fea0003800000 */
.L_x_976:
[----:B------:R-:W-:Y:S01]  /*34b0*/  ULDC.64 UR16, c[0x0][0x1a0] ;  /* 0x0000680000107ab9 */ /* 0x000fe20000000a00 */
[----:B------:R-:W-:Y:S01]  /*34c0*/  IMAD.WIDE.U32 R8, R4, c[0x0][0x1a0], R158 ;  /* 0x0000680004087a25 */ /* 0x000fe200078e009e */
[----:B------:R-:W-:Y:S01]  /*34d0*/  UIMAD UR15, UR15, UR16, URZ ;  /* 0x000000100f0f72a4 */ /* 0x000fe2000f8e023f */
[----:B------:R1:W-:Y:S01]  /*34e0*/  @P3 STS [R5+0x8000], RZ ;  /* 0x008000ff05003388 */ /* 0x0003e20000000800 */
[----:B------:R-:W-:Y:S02]  /*34f0*/  BSSY B0, `(.L_x_978) ;  /* 0x000001d000007945 */ /* 0x000fe40003800000 */
[----:B------:R-:W-:Y:S01]  /*3500*/  UIMAD UR7, UR7, UR17, UR15 ;  /* 0x00000011070772a4 */ /* 0x000fe2000f8e020f */
[----:B------:R1:W-:Y:S01]  /*3510*/  @P3 STS [R5+0x8004], RZ ;  /* 0x008004ff05003388 */ /* 0x0003e20000000800 */
[----:B------:R-:W-:-:S03]  /*3520*/  IADD3 R8, P1, R8, UR20, RZ ;  /* 0x0000001408087c10 */ /* 0x000fc6000ff3e0ff */
[----:B------:R1:W-:Y:S01]  /*3530*/  @P3 STS.64 [R5+0x8008], RZ ;  /* 0x008008ff05003388 */ /* 0x0003e20000000a00 */
        /* <DEDUP_REMOVED lines=24> */
.L_x_979:
[----:B------:R-:W-:Y:S05]  /*36c0*/  BSYNC B0 ;  /* 0x0000000000007941 */ /* 0x000fea0003800000 */
.L_x_978:
[----:B------:R1:W-:Y:S01]  /*36d0*/  @P2 STS.128 [R5+0x9000], RZ ;  /* 0x009000ff05002388 */ /* 0x0003e20000000c00 */
[----:B------:R-:W-:Y:S01]  /*36e0*/  BSSY B0, `(.L_x_980) ;  /* 0x0000013000007945 */ /* 0x000fe20003800000 */
        /* <DEDUP_REMOVED lines=18> */
.L_x_981:
[----:B------:R-:W-:Y:S05]  /*3810*/  BSYNC B0 ;  /* 0x0000000000007941 */ /* 0x000fea0003800000 */
.L_x_980:
[----:B------:R-:W-:Y:S01]  /*3820*/  IMAD.MOV.U32 R4, RZ, RZ, c[0x0][0x308] ;  /* 0x0000c200ff047624 */ /* 0x000fe200078e00ff */
[----:B------:R-:W1:Y:S02]  /*3830*/  R2UR UR8, R151 ;  /* 0x00000000970873c2 */ /* 0x000e6400000e0000 */
[----:B-1234-:R-:W-:Y:S01]  /*3840*/  IMAD.MOV.U32 R5, RZ, RZ, c[0x0][0x30c] ;  /* 0x0000c300ff057624 */ /* 0x01efe200078e00ff */
[----:B------:R-:W0:Y:S04]  /*3850*/  LDGDEPBAR ;  /* 0x00000000000079af */ /* 0x000e280000000000 */
[----:B------:R1:W2:Y:S01]  /*3860*/  LDG.E.64 R6, [R4.64+0x8] ;  /* 0x0000083404067981 */ /* 0x0002a2000c1e1b00 */
[----:B------:R-:W3:Y:S03]  /*3870*/  R2UR UR7, R165 ;  /* 0x00000000a50773c2 */ /* 0x000ee600000e0000 */
[----:B-1----:R-:W4:Y:S01]  /*3880*/  LDG.E.64 R4, [R4.64] ;  /* 0x0000003404047981 */ /* 0x002f22000c1e1b00 */
[----:B------:R-:W-:-:S02]  /*3890*/  IADD3 R131, R139, 0x1000, RZ ;  /* 0x000010008b837810 */ /* 0x000fc40007ffe0ff */
[----:B------:R-:W-:Y:S02]  /*38a0*/  IADD3 R130, R138, 0x1000, RZ ;  /* 0x000010008a827810 */ /* 0x000fe40007ffe0ff */
[----:B------:R-:W-:Y:S02]  /*38b0*/  SHF.R.S32.HI R179, RZ, 0x1f, R178 ;  /* 0x0000001fffb37819 */ /* 0x000fe400000114b2 */
        /* <DEDUP_REMOVED lines=20> */
[----:B------:R-:W-:Y:S02]  /*3a00*/  IMAD.SHL.U32 R130, R130, 0x2, RZ ;  /* 0x0000000282827824 */ /* 0x000fe400078e00ff */
[----:B------:R-:W-:Y:S01]  /*3a10*/  IMAD.MOV.U32 R177, RZ, RZ, 0x4 ;  /* 0x00000004ffb17424 */ /* 0x000fe200078e00ff */
[----:B------:R-:W-:Y:S01]  /*3a20*/  ULDC UR28, c[0x0][0x2e4] ;  /* 0x0000b900001c7ab9 */ /* 0x000fe20000000800 */
[----:B--2---:R-:W-:-:S04]  /*3a30*/  IADD3 R178, P2, P1, R6, UR8, R178 ;  /* 0x0000000806b27c10 */ /* 0x004fc8000f95e0b2 */
[----:B---3--:R-:W-:Y:S01]  /*3a40*/  IADD3.X R179, R7, UR7, R179, P2, P1 ;  /* 0x0000000707b37c10 */ /* 0x008fe200097e24b3 */
[----:B----4-:R-:W1:Y:S08]  /*3a50*/  R2UR UR16, R4 ;  /* 0x00000000041073c2 */ /* 0x010e7000000e0000 */
        /* <DEDUP_REMOVED lines=14> */
.L_x_986:
[----:B------:R-:W0:Y:S01]  /*3b40*/  LDGDEPBAR ;  /* 0x00000000000079af */ /* 0x000e220000000000 */
[----:B------:R-:W-:Y:S01]  /*3b50*/  IMAD.U32 R4, RZ, RZ, UR30 ;  /* 0x0000001eff047e24 */ /* 0x000fe2000f8e00ff */
[----:B------:R-:W-:Y:S01]  /*3b60*/  IADD3 R112, R136, R131, RZ ;  /* 0x0000008388707210 */ /* 0x000fe20007ffe0ff */
[----:B------:R-:W-:Y:S01]  /*3b70*/  IMAD.U32 R5, RZ, RZ, UR29 ;  /* 0x0000001dff057e24 */ /* 0x000fe2000f8e00ff */
[----:B------:R-:W-:Y:S02]  /*3b80*/  USHF.L.U32 UR27, UR14, 0x7, URZ ;  /* 0x000000070e1b7899 */ /* 0x000fe4000800063f */
[C---:B------:R-:W-:Y:S02]  /*3b90*/  LEA R4, P0, R140.reuse, R4, 0x2 ;  /* 0x000000048c047211 */ /* 0x040fe400078010ff */
[----:B------:R-:W-:Y:S02]  /*3ba0*/  UIADD3 UR26, UR27, UR9, URZ ;  /* 0x000000091b1a7290 */ /* 0x000fe4000fffe03f */
[----:B------:R-:W-:Y:S02]  /*3bb0*/  LEA.HI.X.SX32 R5, R140, R5, 0x2, P0 ;  /* 0x000000058c057211 */ /* 0x000fe400000f16ff */
        /* <DEDUP_REMOVED lines=45> */
[C---:B------:R-:W-:Y:S07]  /*3e90*/  HMMA.16816.F32.BF16 R24, R112.reuse, R116, R24 ;  /* 0x000000747018723c */ /* 0x040fee0000041818 */
[----:B------:R-:W-:Y:S01]  /*3ea0*/  IMAD.MOV.U32 R116, RZ, RZ, R190 ;  /* 0x000000ffff747224 */ /* 0x000fe200078e00be */
[-C--:B------:R-:W-:Y:S04]  /*3eb0*/  HMMA.16816.F32.BF16 R28, R112, R118.reuse, R28 ;  /* 0x00000076701c723c */ /* 0x080fe8000004181c */
[----:B------:R-:W-:Y:S04]  /*3ec0*/  MOV R117, R191 ;  /* 0x000000bf00757202 */ /* 0x000fe80000000f00 */
        /* <DEDUP_REMOVED lines=20> */
.L_x_982:
[----:B------:R-:W-:Y:S01]  /*4010*/  IADD3 R123, R140, UR7, RZ ;  /* 0x000000078c7b7c10 */ /* 0x000fe2000fffe0ff */
[----:B------:R-:W1:Y:S01]  /*4020*/  S2R R106, SR_TID.X ;  /* 0x00000000006a7919 */ /* 0x000e620000002100 */
[----:B------:R-:W-:Y:S02]  /*4030*/  UIADD3 UR7, -UR8, UR4, -UR9 ;  /* 0x0000000408077290 */ /* 0x000fe4000fffe909 */
[C---:B------:R-:W-:Y:S01]  /*4040*/  IADD3 R104, R123.reuse, 0x8, RZ ;  /* 0x000000087b687810 */ /* 0x040fe20007ffe0ff */
[----:B------:R-:W-:Y:S01]  /*4050*/  UMOV UR28, UR8 ;  /* 0x00000008001c7c82 */ /* 0x000fe20008000000 */
[C---:B------:R-:W-:Y:S02]  /*4060*/  IADD3 R102, R123.reuse, 0x40, RZ ;  /* 0x000000407b667810 */ /* 0x040fe40007ffe0ff */
[C---:B------:R-:W-:Y:S02]  /*4070*/  IADD3 R100, R123.reuse, 0x48, RZ ;  /* 0x000000487b647810 */ /* 0x040fe40007ffe0ff */
[C---:B------:R-:W-:Y:S02]  /*4080*/  IADD3 R124, R123.reuse, UR7, RZ ;  /* 0x000000077b7c7c10 */ /* 0x040fe4000fffe0ff */
[----:B------:R-:W-:Y:S02]  /*4090*/  IADD3 R105, R104, UR7, RZ ;  /* 0x0000000768697c10 */ /* 0x000fe4000fffe0ff */
[----:B------:R-:W-:Y:S02]  /*40a0*/  IADD3 R103, R102, UR7, RZ ;  /* 0x0000000766677c10 */ /* 0x000fe4000fffe0ff */
[----:B------:R-:W-:Y:S01]  /*40b0*/  IADD3 R101, R100, UR7, RZ ;  /* 0x0000000764657c10 */ /* 0x000fe2000fffe0ff */
[----:B------:R-:W-:Y:S01]  /*40c0*/  UIADD3 UR7, UR4, 0x1, -UR9 ;  /* 0x0000000104077890 */ /* 0x000fe2000fffe809 */
[----:B------:R-:W-:Y:S02]  /*40d0*/  IMNMX R124, RZ, R124, !PT ;  /* 0x0000007cff7c7217 */ /* 0x000fe40007800200 */
[----:B------:R-:W-:Y:S01]  /*40e0*/  IMNMX R105, RZ, R105, !PT ;  /* 0x00000069ff697217 */ /* 0x000fe20007800200 */
[----:B------:R-:W-:Y:S01]  /*40f0*/  UIADD3 UR7, UR7, UR59, URZ ;  /* 0x0000003b07077290 */ /* 0x000fe2000fffe03f */
[----:B------:R-:W-:Y:S02]  /*4100*/  IMNMX R103, RZ, R103, !PT ;  /* 0x00000067ff677217 */ /* 0x000fe40007800200 */
[----:B------:R-:W-:Y:S01]  /*4110*/  IMNMX R101, RZ, R101, !PT ;  /* 0x00000065ff657217 */ /* 0x000fe20007800200 */
[----:B-1----:R-:W-:Y:S02]  /*4120*/  IMAD.SHL.U32 R106, R106, 0x2, RZ ;  /* 0x000000026a6a7824 */ /* 0x002fe400078e00ff */
[----:B------:R-:W-:Y:S02]  /*4130*/  IADD3 R123, R123, UR7, RZ ;  /* 0x000000077b7b7c10 */ /* 0x000fe4000fffe0ff */
[----:B------:R-:W-:Y:S02]  /*4140*/  IADD3 R104, R104, UR7, RZ ;  /* 0x0000000768687c10 */ /* 0x000fe4000fffe0ff */
[----:B------:R-:W-:Y:S01]  /*4150*/  LOP3.LUT R107, R106, 0x6, RZ, 0xc0, !PT ;  /* 0x000000066a6b7812 */ /* 0x000fe200078ec0ff */
[----:B------:R-:W-:Y:S01]  /*4160*/  IMAD.U32 R106, RZ, RZ, UR14 ;  /* 0x0000000eff6a7e24 */ /* 0x000fe2000f8e00ff */
[----:B------:R-:W-:Y:S02]  /*4170*/  IMNMX R123, R123, UR4, PT ;  /* 0x000000047b7b7c17 */ /* 0x000fe4000b800200 */
[----:B------:R-:W-:Y:S01]  /*4180*/  IADD3 R102, R102, UR7, RZ ;  /* 0x0000000766667c10 */ /* 0x000fe2000fffe0ff */
[----:B------:R-:W-:Y:S01]  /*4190*/  IMAD R107, R141, 0x40, R107 ;  /* 0x000000408d6b7824 */ /* 0x000fe200078e026b */
[----:B------:R-:W-:Y:S02]  /*41a0*/  IADD3 R100, R100, UR7, RZ ;  /* 0x0000000764647c10 */ /* 0x000fe4000fffe0ff */
[----:B------:R-:W-:Y:S01]  /*41b0*/  IMNMX R104, R104, UR4, PT ;  /* 0x0000000468687c17 */ /* 0x000fe2000b800200 */
[----:B------:R-:W-:Y:S01]  /*41c0*/  IMAD R106, R106, 0x80, R107 ;  /* 0x000000806a6a7824 */ /* 0x000fe200078e026b */
[----:B------:R-:W-:Y:S02]  /*41d0*/  IMNMX R102, R102, UR4, PT ;  /* 0x0000000466667c17 */ /* 0x000fe4000b800200 */
[----:B------:R-:W-:Y:S02]  /*41e0*/  IMNMX R100, R100, UR4, PT ;  /* 0x0000000464647c17 */ /* 0x000fe4000b800200 */
[CC--:B------:R-:W-:Y:S02]  /*41f0*/  ISETP.GE.AND P0, PT, R106.reuse, R124.reuse, PT ;  /* 0x0000007c6a00720c */ /* 0x0c0fe40003f06270 */
        /* <DEDUP_REMOVED lines=206> */
.L_x_983:
[C---:B------:R-:W-:Y:S01]  /*4ee0*/  FSETP.NEU.FTZ.AND P0, PT, R183.reuse, -INF , PT ;  /* 0xff800000b700780b */ /* 0x040fe20003f1d000 */
[----:B------:R-:W-:Y:S01]  /*4ef0*/  FMUL.FTZ R100, R183, 1.4426950216293334961 ;  /* 0x3fb8aa3bb7647820 */ /* 0x000fe20000410000 */
[----:B------:R-:W-:Y:S01]  /*4f00*/  UISETP.GT.AND UP2, UPT, UR6, UR32, UPT ;  /* 0x000000200600728c */ /* 0x000fe2000bf44270 */
[----:B------:R-:W-:Y:S03]  /*4f10*/  FMUL.FTZ R101, R184, 1.4426950216293334961 ;  /* 0x3fb8aa3bb8657820 */ /* 0x000fe60000410000 */
[----:B------:R-:W-:Y:S02]  /*4f20*/  FSEL R100, R100, RZ, P0 ;  /* 0x000000ff64647208 */ /* 0x000fe40000000000 */
[----:B------:R-:W-:Y:S03]  /*4f30*/  FSETP.NEU.FTZ.AND P0, PT, R184, -INF , PT ;  /* 0xff800000b800780b */ /* 0x000fe60003f1d000 */
[--C-:B------:R-:W-:Y:S01]  /*4f40*/  FFMA.FTZ R64, R64, c[0x0][0x23c], -R100.reuse ;  /* 0x00008f0040407a23 */ /* 0x100fe20000010864 */
[----:B------:R-:W-:Y:S01]  /*4f50*/  FSEL R101, R101, RZ, P0 ;  /* 0x000000ff65657208 */ /* 0x000fe20000000000 */
[--C-:B------:R-:W-:Y:S01]  /*4f60*/  FFMA.FTZ R16, R16, c[0x0][0x23c], -R100.reuse ;  /* 0x00008f0010107a23 */ /* 0x100fe20000010864 */
[----:B------:R-:W-:Y:S01]  /*4f70*/  FSETP.NEU.FTZ.AND P0, PT, R181, -INF , PT ;  /* 0xff800000b500780b */ /* 0x000fe20003f1d000 */
        /* <DEDUP_REMOVED lines=24> */
[----:B------:R-:W-:Y:S01]  /*5100*/  FFMA.FTZ R55, R55, c[0x0][0x23c], -R101 ;  /* 0x00008f0037377a23 */ /* 0x000fe20000010865 */
[----:B------:R-:W-:Y:S01]  /*5110*/  FSEL R19, R19, RZ, P0 ;  /* 0x000000ff13137208 */ /* 0x000fe20000000000 */
[----:B------:R1:W-:Y:S01]  /*5120*/  MUFU.EX2 R223, R4 ;  /* 0x0000000400df7308 */ /* 0x0003e20000000800 */
[----:B------:R-:W-:Y:S01]  /*5130*/  FSETP.NEU.FTZ.AND P0, PT, R182, -INF , PT ;  /* 0xff800000b600780b */ /* 0x000fe20003f1d000 */
[----:B------:R-:W-:Y:S02]  /*5140*/  FFMA.FTZ R17, R17, c[0x0][0x23c], -R100 ;  /* 0x00008f0011117a23 */ /* 0x000fe40000010864 */
[--C-:B------:R-:W-:Y:S02]  /*5150*/  FFMA.FTZ R60, R60, c[0x0][0x23c], -R19.reuse ;  /* 0x00008f003c3c7a23 */ /* 0x100fe40000010813 */
[----:B--2---:R-:W-:Y:S02]  /*5160*/  FMUL.FTZ R16, R182, 1.4426950216293334961 ;  /* 0x3fb8aa3bb6107820 */ /* 0x004fe40000410000 */
[--C-:B------:R-:W-:Y:S02]  /*5170*/  FFMA.FTZ R28, R28, c[0x0][0x23c], -R19.reuse ;  /* 0x00008f001c1c7a23 */ /* 0x100fe40000010813 */
[----:B------:R2:W-:Y:S01]  /*5180*/  MUFU.EX2 R119, R51 ;  /* 0x0000003300777308 */ /* 0x0005e20000000800 */
[----:B------:R-:W-:Y:S01]  /*5190*/  FSEL R16, R16, RZ, P0 ;  /* 0x000000ff10107208 */ /* 0x000fe20000000000 */
[----:B------:R-:W-:Y:S02]  /*51a0*/  FFMA.FTZ R12, R12, c[0x0][0x23c], -R19 ;  /* 0x00008f000c0c7a23 */ /* 0x000fe40000010813 */
[----:B----4-:R-:W-:Y:S02]  /*51b0*/  IMAD.U32 R50, RZ, RZ, UR6 ;  /* 0x00000006ff327e24 */ /* 0x010fe4000f8e00ff */
[----:B------:R-:W-:Y:S02]  /*51c0*/  FFMA.FTZ R30, R30, c[0x0][0x23c], -R16 ;  /* 0x00008f001e1e7a23 */ /* 0x000fe40000010810 */
[----:B------:R-:W-:Y:S02]  /*51d0*/  IMAD R50, R50, 0x8, R142 ;  /* 0x0000000832327824 */ /* 0x000fe400078e028e */
[----:B------:R-:W-:Y:S01]  /*51e0*/  MUFU.EX2 R222, R7 ;  /* 0x0000000700de7308 */ /* 0x000fe20000000800 */
[--C-:B------:R-:W-:Y:S02]  /*51f0*/  FFMA.FTZ R11, R11, c[0x0][0x23c], -R16.reuse ;  /* 0x00008f000b0b7a23 */ /* 0x100fe40000010810 */
[----:B------:R-:W-:Y:S01]  /*5200*/  IADD3 R108, R50, 0x4, RZ ;  /* 0x00000004326c7810 */ /* 0x000fe20007ffe0ff */
[----:B-1----:R-:W-:Y:S02]  /*5210*/  IMAD.U32 R4, RZ, RZ, UR14 ;  /* 0x0000000eff047e24 */ /* 0x002fe4000f8e00ff */
[--C-:B------:R-:W-:Y:S02]  /*5220*/  FFMA.FTZ R31, R31, c[0x0][0x23c], -R16.reuse ;  /* 0x00008f001f1f7a23 */ /* 0x100fe40000010810 */
[----:B------:R-:W-:Y:S02]  /*5230*/  IMAD R4, R4, 0x2, R141 ;  /* 0x0000000204047824 */ /* 0x000fe400078e028d */
[----:B------:R1:W-:Y:S01]  /*5240*/  MUFU.EX2 R204, R60 ;  /* 0x0000003c00cc7308 */ /* 0x0003e20000000800 */
[--C-:B------:R-:W-:Y:S02]  /*5250*/  FFMA.FTZ R14, R14, c[0x0][0x23c], -R16.reuse ;  /* 0x00008f000e0e7a23 */ /* 0x100fe40000010810 */
[--C-:B------:R-:W-:Y:S02]  /*5260*/  FFMA.FTZ R15, R15, c[0x0][0x23c], -R16.reuse ;  /* 0x00008f000f0f7a23 */ /* 0x100fe40000010810 */
[----:B--2---:R-:W-:Y:S04]  /*5270*/  IMAD.WIDE.U32 R50, R50, -0x326172a9, RZ ;  /* 0xcd9e8d5732327825 */ /* 0x004fe800078e00ff */
[----:B------:R-:W-:Y:S01]  /*5280*/  FFMA.FTZ R63, R63, c[0x0][0x23c], -R16 ;  /* 0x00008f003f3f7a23 */ /* 0x000fe20000010810 */
[----:B------:R-:W-:Y:S01]  /*5290*/  LOP3.LUT R210, R51, R179, RZ, 0x3c, !PT ;  /* 0x000000b333d27212 */ /* 0x000fe200078e3cff */
[----:B------:R2:W-:Y:S01]  /*52a0*/  MUFU.EX2 R242, R6 ;  /* 0x0000000600f27308 */ /* 0x0005e20000000800 */
[--C-:B------:R-:W-:Y:S02]  /*52b0*/  FFMA.FTZ R24, R24, c[0x0][0x23c], -R19.reuse ;  /* 0x00008f0018187a23 */ /* 0x100fe40000010813 */
[--C-:B------:R-:W-:Y:S02]  /*52c0*/  FFMA.FTZ R44, R44, c[0x0][0x23c], -R19.reuse ;  /* 0x00008f002c2c7a23 */ /* 0x100fe40000010813 */
[----:B------:R-:W-:Y:S04]  /*52d0*/  IMAD.WIDE.U32 R210, R210, -0x2daee0ad, RZ ;  /* 0xd2511f53d2d27825 */ /* 0x000fe800078e00ff */
[--C-:B------:R-:W-:Y:S01]  /*52e0*/  FFMA.FTZ R29, R29, c[0x0][0x23c], -R19.reuse ;  /* 0x00008f001d1d7a23 */ /* 0x100fe20000010813 */
[----:B------:R4:W-:Y:S01]  /*52f0*/  MUFU.EX2 R196, R34 ;  /* 0x0000002200c47308 */ /* 0x0009e20000000800 */
[--C-:B------:R-:W-:Y:S02]  /*5300*/  FFMA.FTZ R8, R8, c[0x0][0x23c], -R19.reuse ;  /* 0x00008f0008087a23 */ /* 0x100fe40000010813 */
[----:B-1----:R-:W-:Y:S02]  /*5310*/  IMAD.SHL.U32 R60, R4, 0x2, RZ ;  /* 0x00000002043c7824 */ /* 0x002fe400078e00ff */
[--C-:B------:R-:W-:Y:S02]  /*5320*/  FFMA.FTZ R230, R40, c[0x0][0x23c], -R19.reuse ;  /* 0x00008f0028e67a23 */ /* 0x100fe40000010813 */
[--C-:B------:R-:W-:Y:S02]  /*5330*/  FFMA.FTZ R13, R13, c[0x0][0x23c], -R19.reuse ;  /* 0x00008f000d0d7a23 */ /* 0x100fe40000010813 */
[--C-:B------:R-:W-:Y:S01]  /*5340*/  FFMA.FTZ R25, R25, c[0x0][0x23c], -R19.reuse ;  /* 0x00008f0019197a23 */ /* 0x100fe20000010813 */
[----:B------:R1:W-:Y:S01]  /*5350*/  MUFU.EX2 R200, R30 ;  /* 0x0000001e00c87308 */ /* 0x0003e20000000800 */
[--C-:B------:R-:W-:Y:S02]  /*5360*/  FFMA.FTZ R45, R45, c[0x0][0x23c], -R19.reuse ;  /* 0x00008f002d2d7a23 */ /* 0x100fe40000010813 */
[--C-:B------:R-:W-:Y:S02]  /*5370*/  FFMA.FTZ R9, R9, c[0x0][0x23c], -R19.reuse ;  /* 0x00008f0009097a23 */ /* 0x100fe40000010813 */
[----:B--2---:R-:W-:Y:S04]  /*5380*/  IMAD.WIDE.U32 R6, R178, -0x2daee0ad, RZ ;  /* 0xd2511f53b2067825 */ /* 0x004fe800078e00ff */
[--C-:B------:R-:W-:Y:S01]  /*5390*/  FFMA.FTZ R41, R41, c[0x0][0x23c], -R19.reuse ;  /* 0x00008f0029297a23 */ /* 0x100fe20000010813 */
[----:B------:R-:W-:Y:S01]  /*53a0*/  LOP3.LUT R110, R6, UR50, RZ, 0x3c, !PT ;  /* 0x00000032066e7c12 */ /* 0x000fe2000f8e3cff */
[----:B------:R2:W-:Y:S01]  /*53b0*/  MUFU.EX2 R244, R11 ;  /* 0x0000000b00f47308 */ /* 0x0005e20000000800 */
[--C-:B------:R-:W-:Y:S01]  /*53c0*/  FFMA.FTZ R56, R56, c[0x0][0x23c], -R19.reuse ;  /* 0x00008f0038387a23 */ /* 0x100fe20000010813 */
[----:B----4-:R-:W-:Y:S01]  /*53d0*/  IADD3 R34, R60, 0x1, RZ ;  /* 0x000000013c227810 */ /* 0x010fe20007ffe0ff */
[--C-:B------:R-:W-:Y:S01]  /*53e0*/  FFMA.FTZ R57, R57, c[0x0][0x23c], -R19.reuse ;  /* 0x00008f0039397a23 */ /* 0x100fe20000010813 */
[----:B------:R-:W-:Y:S01]  /*53f0*/  LOP3.LUT R60, R7, UR31, R60, 0x96, !PT ;  /* 0x0000001f073c7c12 */ /* 0x000fe2000f8e963c */
[----:B------:R-:W-:Y:S01]  /*5400*/  FFMA.FTZ R19, R61, c[0x0][0x23c], -R19 ;  /* 0x00008f003d137a23 */ /* 0x000fe20000010813 */
[----:B------:R-:W-:Y:S01]  /*5410*/  LOP3.LUT R112, R110, R211, RZ, 0x3c, !PT ;  /* 0x000000d36e707212 */ /* 0x000fe200078e3cff */
[----:B------:R-:W-:Y:S01]  /*5420*/  FFMA.FTZ R245, R10, c[0x0][0x23c], -R16 ;  /* 0x00008f000af57a23 */ /* 0x000fe20000010810 */
[----:B------:R-:W-:Y:S02]  /*5430*/  LOP3.LUT R34, R7, UR31, R34, 0x96, !PT ;  /* 0x0000001f07227c12 */ /* 0x000fe4000f8e9622 */
[----:B------:R4:W-:Y:S01]  /*5440*/  MUFU.EX2 R127, R31 ;  /* 0x0000001f007f7308 */ /* 0x0009e20000000800 */
[----:B------:R-:W-:Y:S04]  /*5450*/  IMAD.WIDE.U32 R60, R60, -0x326172a9, RZ ;  /* 0xcd9e8d573c3c7825 */ /* 0x000fe800078e00ff */
[----:B------:R-:W-:Y:S01]  /*5460*/  IMAD.WIDE.U32 R112, R112, -0x326172a9, RZ ;  /* 0xcd9e8d5770707825 */ /* 0x000fe200078e00ff */
[----:B------:R-:W-:Y:S03]  /*5470*/  LOP3.LUT R10, R61, UR25, R50, 0x96, !PT ;  /* 0x000000193d0a7c12 */ /* 0x000fe6000f8e9632 */
[----:B------:R-:W-:Y:S01]  /*5480*/  IMAD.WIDE.U32 R108, R108, -0x326172a9, RZ ;  /* 0xcd9e8d576c6c7825 */ /* 0x000fe200078e00ff */
[----:B------:R-:W-:Y:S01]  /*5490*/  LOP3.LUT R212, R113, UR24, R60, 0x96, !PT ;  /* 0x0000001871d47c12 */ /* 0x000fe2000f8e963c */
[----:B------:R3:W-:Y:S02]  /*54a0*/  MUFU.EX2 R122, R35 ;  /* 0x00000023007a7308 */ /* 0x0007e40000000800 */
[----:B------:R-:W-:Y:S01]  /*54b0*/  FFMA.FTZ R26, R26, c[0x0][0x23c], -R16 ;  /* 0x00008f001a1a7a23 */ /* 0x000fe20000010810 */
[----:B-1----:R-:W-:Y:S01]  /*54c0*/  LOP3.LUT R30, R109, R179, RZ, 0x3c, !PT ;  /* 0x000000b36d1e7212 */ /* 0x002fe200078e3cff */
[----:B------:R-:W-:Y:S01]  /*54d0*/  IMAD.WIDE.U32 R212, R212, -0x2daee0ad, RZ ;  /* 0xd2511f53d4d47825 */ /* 0x000fe200078e00ff */
[----:B------:R-:W-:Y:S03]  /*54e0*/  LOP3.LUT R4, R61, UR25, R108, 0x96, !PT ;  /* 0x000000193d047c12 */ /* 0x000fe6000f8e966c */
[----:B--2---:R-:W-:Y:S02]  /*54f0*/  IMAD.WIDE.U32 R10, R10, -0x2daee0ad, RZ ;  /* 0xd2511f530a0a7825 */ /* 0x004fe400078e00ff */
[----:B------:R1:W-:Y:S02]  /*5500*/  MUFU.EX2 R240, R14 ;  /* 0x0000000e00f07308 */ /* 0x0003e40000000800 */
[----:B------:R-:W-:Y:S01]  /*5510*/  IMAD.WIDE.U32 R102, R4, -0x2daee0ad, RZ ;  /* 0xd2511f5304667825 */ /* 0x000fe200078e00ff */
[----:B------:R-:W-:Y:S02]  /*5520*/  LOP3.LUT R106, R11, UR23, R210, 0x96, !PT ;  /* 0x000000170b6a7c12 */ /* 0x000fe4000f8e96d2 */
[----:B------:R-:W-:Y:S01]  /*5530*/  LOP3.LUT R10, R213, UR21, R10, 0x96, !PT ;  /* 0x00000015d50a7c12 */ /* 0x000fe2000f8e960a */
[----:B----4-:R-:W-:Y:S04]  /*5540*/  IMAD.WIDE.U32 R30, R30, -0x2daee0ad, RZ ;  /* 0xd2511f531e1e7825 */ /* 0x010fe800078e00ff */
[----:B------:R2:W-:Y:S01]  /*5550*/  MUFU.EX2 R208, R15 ;  /* 0x0000000f00d07308 */ /* 0x0005e20000000800 */
[----:B------:R-:W-:Y:S01]  /*5560*/  LOP3.LUT R110, R110, R31, RZ, 0x3c, !PT ;  /* 0x0000001f6e6e7212 */ /* 0x000fe200078e3cff */
[----:B------:R-:W-:Y:S04]  /*5570*/  IMAD.WIDE.U32 R106, R106, -0x326172a9, RZ ;  /* 0xcd9e8d576a6a7825 */ /* 0x000fe800078e00ff */
[----:B---3--:R-:W-:Y:S01]  /*5580*/  IMAD.WIDE.U32 R34, R34, -0x326172a9, RZ ;  /* 0xcd9e8d5722227825 */ /* 0x008fe200078e00ff */
[----:B------:R-:W-:Y:S03]  /*5590*/  LOP3.LUT R114, R107, UR22, R112, 0x96, !PT ;  /* 0x000000166b727c12 */ /* 0x000fe6000f8e9670 */
[----:B------:R3:W-:Y:S01]  /*55a0*/  MUFU.EX2 R237, R22 ;  /* 0x0000001600ed7308 */ /* 0x0007e20000000800 */
[----:B------:R-:W-:Y:S01]  /*55b0*/  LOP3.LUT R50, R35, UR25, R50, 0x96, !PT ;  /* 0x0000001923327c12 */ /* 0x000fe2000f8e9632 */
[----:B------:R-:W-:Y:S01]  /*55c0*/  IMAD.WIDE.U32 R114, R114, -0x2daee0ad, RZ ;  /* 0xd2511f5372727825 */ /* 0x000fe200078e00ff */
[----:B------:R-:W-:Y:S02]  /*55d0*/  LOP3.LUT R104, R113, UR24, R34, 0x96, !PT ;  /* 0x0000001871687c12 */ /* 0x000fe4000f8e9622 */
[----:B-1----:R-:W-:Y:S01]  /*55e0*/  LOP3.LUT R14, R103, UR23, R30, 0x96, !PT ;  /* 0x00000017670e7c12 */ /* 0x002fe2000f8e961e */
[----:B------:R-:W-:Y:S01]  /*55f0*/  IMAD.WIDE.U32 R110, R110, -0x326172a9, RZ ;  /* 0xcd9e8d576e6e7825 */ /* 0x000fe200078e00ff */
[----:B------:R-:W-:Y:S03]  /*5600*/  LOP3.LUT R108, R35, UR25, R108, 0x96, !PT ;  /* 0x00000019236c7c12 */ /* 0x000fe6000f8e966c */
[----:B------:R1:W-:Y:S01]  /*5610*/  MUFU.EX2 R205, R23 ;  /* 0x0000001700cd7308 */ /* 0x0003e20000000800 */
[C---:B------:R-:W-:Y:S01]  /*5620*/  LOP3.LUT R60, R111.reuse, UR24, R60, 0x96, !PT ;  /* 0x000000186f3c7c12 */ /* 0x040fe2000f8e963c */
[----:B------:R-:W-:Y:S01]  /*5630*/  IMAD.WIDE.U32 R10, R10, -0x326172a9, RZ ;  /* 0xcd9e8d570a0a7825 */ /* 0x000fe200078e00ff */
[----:B------:R-:W-:Y:S03]  /*5640*/  LOP3.LUT R34, R111, UR24, R34, 0x96, !PT ;  /* 0x000000186f227c12 */ /* 0x000fe6000f8e9622 */
[----:B--2---:R-:W-:Y:S01]  /*5650*/  IMAD.WIDE.U32 R14, R14, -0x326172a9, RZ ;  /* 0xcd9e8d570e0e7825 */ /* 0x004fe200078e00ff */
[----:B------:R-:W-:Y:S03]  /*5660*/  LOP3.LUT R106, R11, UR20, R106, 0x96, !PT ;  /* 0x000000140b6a7c12 */ /* 0x000fe6000f8e966a */
[----:B------:R2:W4:Y:S01]  /*5670*/  MUFU.EX2 R121, R32 ;  /* 0x0000002000797308 */ /* 0x0005220000000800 */
[----:B------:R-:W-:Y:S01]  /*5680*/  LOP3.LUT R6, R15, UR22, R110, 0x96, !PT ;  /* 0x000000160f067c12 */ /* 0x000fe2000f8e966e */
[----:B------:R-:W-:Y:S01]  /*5690*/  FFMA.FTZ R27, R27, c[0x0][0x23c], -R16 ;  /* 0x00008f001b1b7a23 */ /* 0x000fe20000010810 */
[----:B---3--:R-:W-:Y:S01]  /*56a0*/  LOP3.LUT R22, R115, UR19, R212, 0x96, !PT ;  /* 0x0000001373167c12 */ /* 0x008fe2000f8e96d4 */
[----:B------:R-:W-:Y:S04]  /*56b0*/  IMAD.WIDE.U32 R104, R104, -0x2daee0ad, RZ ;  /* 0xd2511f5368687825 */ /* 0x000fe800078e00ff */
[----:B------:R-:W-:Y:S02]  /*56c0*/  IMAD.WIDE.U32 R50, R50, -0x2daee0ad, RZ ;  /* 0xd2511f5332327825 */ /* 0x000fe400078e00ff */
[----:B------:R-:W3:Y:S02]  /*56d0*/  MUFU.EX2 R125, R28 ;  /* 0x0000001c007d7308 */ /* 0x000ee40000000800 */
[----:B------:R-:W-:Y:S01]  /*56e0*/  IMAD.WIDE.U32 R106, R106, -0x2daee0ad, RZ ;  /* 0xd2511f536a6a7825 */ /* 0x000fe200078e00ff */
[----:B------:R-:W-:Y:S02]  /*56f0*/  LOP3.LUT R210, R51, UR23, R210, 0x96, !PT ;  /* 0x0000001733d27c12 */ /* 0x000fe4000f8e96d2 */
[----:B------:R-:W-:Y:S01]  /*5700*/  LOP3.LUT R50, R105, UR21, R50, 0x96, !PT ;  /* 0x0000001569327c12 */ /* 0x000fe2000f8e9632 */
[----:B------:R-:W-:Y:S04]  /*5710*/  IMAD.WIDE.U32 R60, R60, -0x2daee0ad, RZ ;  /* 0xd2511f533c3c7825 */ /* 0x000fe800078e00ff */
[----:B------:R3:W-:Y:S01]  /*5720*/  MUFU.EX2 R234, R29 ;  /* 0x0000001d00ea7308 */ /* 0x0007e20000000800 */
[----:B------:R-:W-:Y:S01]  /*5730*/  IMAD.WIDE.U32 R6, R6, -0x2daee0ad, RZ ;  /* 0xd2511f5306067825 */ /* 0x000fe200078e00ff */
[----:B------:R-:W-:Y:S03]  /*5740*/  LOP3.LUT R102, R61, UR21, R102, 0x96, !PT ;  /* 0x000000153d667c12 */ /* 0x000fe6000f8e9666 */
[----:B------:R-:W-:Y:S01]  /*5750*/  FFMA.FTZ R47, R47, c[0x0][0x23c], -R16 ;  /* 0x00008f002f2f7a23 */ /* 0x000fe20000010810 */
[----:B------:R-:W-:Y:S01]  /*5760*/  LOP3.LUT R60, R7, UR19, R60, 0x96, !PT ;  /* 0x00000013073c7c12 */ /* 0x000fe2000f8e963c */
[----:B------:R-:W-:Y:S01]  /*5770*/  IMAD.WIDE.U32 R210, R210, -0x326172a9, RZ ;  /* 0xcd9e8d57d2d27825 */ /* 0x000fe200078e00ff */
[----:B------:R-:W-:Y:S02]  /*5780*/  LOP3.LUT R7, R107, UR17, R114, 0x96, !PT ;  /* 0x000000116b077c12 */ /* 0x000fe4000f8e9672 */
[----:B------:R4:W-:Y:S01]  /*5790*/  MUFU.EX2 R233, R33 ;  /* 0x0000002100e97308 */ /* 0x0009e20000000800 */
[----:B------:R-:W-:Y:S01]  /*57a0*/  IMAD.WIDE.U32 R50, R50, -0x326172a9, RZ ;  /* 0xcd9e8d5732327825 */ /* 0x000fe200078e00ff */
[----:B------:R-:W-:Y:S03]  /*57b0*/  LOP3.LUT R112, R211, UR22, R112, 0x96, !PT ;  /* 0x00000016d3707c12 */ /* 0x000fe6000f8e9670 */
[----:B-1----:R-:W-:Y:S01]  /*57c0*/  IMAD.WIDE.U32 R22, R22, -0x326172a9, RZ ;  /* 0xcd9e8d5716167825 */ /* 0x002fe200078e00ff */
[----:B--2---:R-:W-:Y:S03]  /*57d0*/  LOP3.LUT R32, R51, UR20, R210, 0x96, !PT ;  /* 0x0000001433207c12 */ /* 0x004fe6000f8e96d2 */
[----:B------:R-:W-:Y:S01]  /*57e0*/  IMAD.WIDE.U32 R60, R60, -0x326172a9, RZ ;  /* 0xcd9e8d573c3c7825 */ /* 0x000fe200078e00ff */
[----:B------:R-:W-:Y:S01]  /*57f0*/  LOP3.LUT R10, R23, UR18, R10, 0x96, !PT ;  /* 0x00000012170a7c12 */ /* 0x000fe2000f8e960a */
[----:B------:R1:W-:Y:S02]  /*5800*/  MUFU.EX2 R235, R26 ;  /* 0x0000001a00eb7308 */ /* 0x0003e40000000800 */
[----:B------:R-:W-:Y:S04]  /*5810*/  IMAD.WIDE.U32 R102, R102, -0x326172a9, RZ ;  /* 0xcd9e8d5766667825 */ /* 0x000fe800078e00ff */
[----:B---3--:R-:W-:Y:S01]  /*5820*/  IMAD.WIDE.U32 R28, R7, -0x326172a9, RZ ;  /* 0xcd9e8d57071c7825 */ /* 0x008fe200078e00ff */
[----:B------:R-:W-:Y:S03]  /*5830*/  LOP3.LUT R14, R103, UR20, R14, 0x96, !PT ;  /* 0x00000014670e7c12 */ /* 0x000fe6000f8e960e */
[----:B------:R2:W-:Y:S01]  /*5840*/  MUFU.EX2 R243, R8 ;  /* 0x0000000800f37308 */ /* 0x0005e20000000800 */
[----:B------:R-:W-:Y:S01]  /*5850*/  LOP3.LUT R7, R28, 0xff, RZ, 0xc0, !PT ;  /* 0x000000ff1c077812 */ /* 0x000fe200078ec0ff */
[----:B------:R-:W-:Y:S01]  /*5860*/  IMAD.WIDE.U32 R112, R112, -0x2daee0ad, RZ ;  /* 0xd2511f5370707825 */ /* 0x000fe200078e00ff */
[----:B------:R-:W-:Y:S02]  /*5870*/  LOP3.LUT R22, R29, UR16, R22, 0x96, !PT ;  /* 0x000000101d167c12 */ /* 0x000fe4000f8e9616 */
[----:B------:R-:W-:Y:S01]  /*5880*/  ISETP.LE.U32.AND P3, PT, R7, UR5, PT ;  /* 0x0000000507007c0c */ /* 0x000fe2000bf63070 */
[----:B----4-:R-:W-:Y:S01]  /*5890*/  IMAD.WIDE.U32 R32, R32, -0x2daee0ad, RZ ;  /* 0xd2511f5320207825 */ /* 0x010fe200078e00ff */
[----:B------:R-:W-:Y:S02]  /*58a0*/  LOP3.LUT R104, R113, UR19, R104, 0x96, !PT ;  /* 0x0000001371687c12 */ /* 0x000fe4000f8e9668 */
[----:B------:R-:W-:Y:S01]  /*58b0*/  LOP3.LUT R29, R28, 0xffff, RZ, 0xc0, !PT ;  /* 0x0000ffff1c1d7812 */ /* 0x000fe200078ec0ff */
[----:B------:R-:W-:Y:S01]  /*58c0*/  MUFU.EX2 R202, R27 ;  /* 0x0000001b00ca7308 */ /* 0x000fe20000000800 */
[----:B------:R-:W-:Y:S02]  /*58d0*/  IMAD.WIDE.U32 R10, R10, -0x2daee0ad, RZ ;  /* 0xd2511f530a0a7825 */ /* 0x000fe400078e00ff */
[----:B------:R-:W-:Y:S02]  /*58e0*/  SHF.R.U32.HI R29, RZ, 0x8, R29 ;  /* 0x00000008ff1d7819 */ /* 0x000fe4000001161d */
[----:B-1----:R-:W-:Y:S01]  /*58f0*/  LOP3.LUT R26, R61, UR18, R102, 0x96, !PT ;  /* 0x000000123d1a7c12 */ /* 0x002fe2000f8e9666 */
[----:B------:R-:W-:Y:S01]  /*5900*/  FFMA.FTZ R5, R5, c[0x0][0x23c], -R100 ;  /* 0x00008f0005057a23 */ /* 0x000fe20000010864 */
[----:B------:R-:W-:Y:S01]  /*5910*/  LOP3.LUT R102, R33, UR17, R112, 0x96, !PT ;  /* 0x0000001121667c12 */ /* 0x000fe2000f8e9670 */
[----:B------:R-:W-:Y:S01]  /*5920*/  IMAD.SHL.U32 R112, R139, 0x2, RZ ;  /* 0x000000028b707824 */ /* 0x000fe200078e00ff */
[----:B------:R-:W-:Y:S01]  /*5930*/  SHF.R.U32.HI R40, RZ, 0x10, R10 ;  /* 0x00000010ff287819 */ /* 0x000fe2000001160a */
[----:B------:R1:W-:Y:S01]  /*5940*/  MUFU.EX2 R239, R17 ;  /* 0x0000001100ef7308 */ /* 0x0003e20000000800 */
[----:B------:R-:W-:Y:S01]  /*5950*/  LOP3.LUT R29, R29, 0xffff, RZ, 0xc0, !PT ;  /* 0x0000ffff1d1d7812 */ /* 0x000fe200078ec0ff */
[----:B------:R-:W-:Y:S01]  /*5960*/  IMAD.WIDE.U32 R108, R108, -0x2daee0ad, RZ ;  /* 0xd2511f536c6c7825 */ /* 0x000fe200078e00ff */
[----:B------:R-:W-:Y:S02]  /*5970*/  LOP3.LUT R40, R40, 0xff, RZ, 0xc0, !PT ;  /* 0x000000ff28287812 */ /* 0x000fe400078ec0ff */
[----:B--2---:R-:W-:Y:S01]  /*5980*/  SHF.R.U32.HI R8, RZ, 0x18, R28 ;  /* 0x00000018ff087819 */ /* 0x004fe2000001161c */
[----:B------:R-:W-:Y:S01]  /*5990*/  IMAD.WIDE.U32 R34, R34, -0x2daee0ad, RZ ;  /* 0xd2511f5322227825 */ /* 0x000fe200078e00ff */
[----:B------:R-:W-:Y:S02]  /*59a0*/  LOP3.LUT R30, R109, UR23, R30, 0x96, !PT ;  /* 0x000000176d1e7c12 */ /* 0x000fe4000f8e961e */
[----:B------:R-:W-:Y:S01]  /*59b0*/  ISETP.LE.U32.AND P4, PT, R8, UR5, PT ;  /* 0x0000000508007c0c */ /* 0x000fe2000bf83070 */
[----:B------:R2:W-:Y:S01]  /*59c0*/  MUFU.EX2 R207, R12 ;  /* 0x0000000c00cf7308 */ /* 0x0005e20000000800 */
[----:B------:R-:W-:Y:S01]  /*59d0*/  LOP3.LUT R108, R35, UR21, R108, 0x96, !PT ;  /* 0x00000015236c7c12 */ /* 0x000fe2000f8e966c */
[----:B------:R-:W-:Y:S04]  /*59e0*/  IMAD.WIDE.U32 R102, R102, -0x326172a9, RZ ;  /* 0xcd9e8d5766667825 */ /* 0x000fe800078e00ff */
[----:B------:R-:W-:Y:S01]  /*59f0*/  IMAD.WIDE.U32 R108, R108, -0x326172a9, RZ ;  /* 0xcd9e8d576c6c7825 */ /* 0x000fe200078e00ff */
[----:B------:R-:W-:Y:S03]  /*5a00*/  SHF.R.U32.HI R7, RZ, 0x18, R102 ;  /* 0x00000018ff077819 */ /* 0x000fe60000011666 */
[----:B------:R3:W-:Y:S01]  /*5a10*/  MUFU.EX2 R124, R47 ;  /* 0x0000002f007c7308 */ /* 0x0007e20000000800 */
[----:B------:R-:W-:Y:S02]  /*5a20*/  FFMA.FTZ R20, R20, c[0x0][0x23c], -R100 ;  /* 0x00008f0014147a23 */ /* 0x000fe40000010864 */
[----:B------:R-:W-:Y:S01]  /*5a30*/  FFMA.FTZ R227, R43, c[0x0][0x23c], -R16 ;  /* 0x00008f002be37a23 */ /* 0x000fe20000010810 */
[----:B-1----:R-:W-:Y:S01]  /*5a40*/  LOP3.LUT R17, R10, 0xff, RZ, 0xc0, !PT ;  /* 0x000000ff0a117812 */ /* 0x002fe200078ec0ff */
[----:B------:R-:W-:Y:S01]  /*5a50*/  IMAD.WIDE.U32 R26, R26, -0x2daee0ad, RZ ;  /* 0xd2511f531a1a7825 */ /* 0x000fe200078e00ff */
[----:B------:R-:W-:Y:S02]  /*5a60*/  SHF.R.U32.HI R43, RZ, 0x10, R28 ;  /* 0x00000010ff2b7819 */ /* 0x000fe4000001161c */
[----:B------:R-:W-:Y:S01]  /*5a70*/  ISETP.LE.U32.AND P2, PT, R17, UR5, PT ;  /* 0x0000000511007c0c */ /* 0x000fe2000bf43070 */
[----:B------:R-:W-:Y:S01]  /*5a80*/  IMAD.WIDE.U32 R14, R14, -0x2daee0ad, RZ ;  /* 0xd2511f530e0e7825 */ /* 0x000fe200078e00ff */
[----:B------:R-:W-:Y:S01]  /*5a90*/  LOP3.LUT R28, R10, 0xffff, RZ, 0xc0, !PT ;  /* 0x0000ffff0a1c7812 */ /* 0x000fe200078ec0ff */
[----:B------:R1:W-:Y:S01]  /*5aa0*/  MUFU.EX2 R206, R18 ;  /* 0x0000001200ce7308 */ /* 0x0003e20000000800 */
[----:B------:R-:W-:Y:S01]  /*5ab0*/  LOP3.LUT R43, R43, 0xff, RZ, 0xc0, !PT ;  /* 0x000000ff2b2b7812 */ /* 0x000fe200078ec0ff */
[----:B------:R-:W-:Y:S01]  /*5ac0*/  IMAD.WIDE.U32 R104, R104, -0x326172a9, RZ ;  /* 0xcd9e8d5768687825 */ /* 0x000fe200078e00ff */
[----:B--2---:R-:W-:Y:S02]  /*5ad0*/  SHF.R.U32.HI R12, RZ, 0x18, R10 ;  /* 0x00000018ff0c7819 */ /* 0x004fe4000001160a */
[----:B------:R-:W-:Y:S01]  /*5ae0*/  SHF.R.U32.HI R10, RZ, 0x18, R26 ;  /* 0x00000018ff0a7819 */ /* 0x000fe2000001161a */
[----:B------:R-:W-:Y:S01]  /*5af0*/  FFMA.FTZ R46, R46, c[0x0][0x23c], -R16 ;  /* 0x00008f002e2e7a23 */ /* 0x000fe20000010810 */
[----:B------:R-:W-:Y:S01]  /*5b00*/  LOP3.LUT R6, R15, UR17, R6, 0x96, !PT ;  /* 0x000000110f067c12 */ /* 0x000fe2000f8e9606 */
[----:B------:R-:W-:Y:S01]  /*5b10*/  FFMA.FTZ R48, R48, c[0x0][0x23c], -R100 ;  /* 0x00008f0030307a23 */ /* 0x000fe20000010864 */
[----:B------:R-:W-:Y:S01]  /*5b20*/  ISETP.LE.U32.AND P1, PT, R12, UR5, PT ;  /* 0x000000050c007c0c */ /* 0x000fe2000bf23070 */
[----:B------:R2:W-:Y:S01]  /*5b30*/  MUFU.EX2 R123, R44 ;  /* 0x0000002c007b7308 */ /* 0x0005e20000000800 */
[----:B------:R-:W-:Y:S01]  /*5b40*/  ISETP.LE.U32.AND P5, PT, R10, UR5, PT ;  /* 0x000000050a007c0c */ /* 0x000fe2000bfa3070 */
[----:B------:R-:W-:Y:S01]  /*5b50*/  IMAD.WIDE.U32 R30, R30, -0x326172a9, RZ ;  /* 0xcd9e8d571e1e7825 */ /* 0x000fe200078e00ff */
[----:B---3--:R-:W-:Y:S02]  /*5b60*/  SHF.R.U32.HI R47, RZ, 0x18, R22 ;  /* 0x00000018ff2f7819 */ /* 0x008fe40000011616 */
[----:B------:R-:W-:Y:S01]  /*5b70*/  LOP3.LUT R50, R105, UR18, R50, 0x96, !PT ;  /* 0x0000001269327c12 */ /* 0x000fe2000f8e9632 */
[----:B------:R-:W-:Y:S01]  /*5b80*/  FFMA.FTZ R36, R36, c[0x0][0x23c], -R100 ;  /* 0x00008f0024247a23 */ /* 0x000fe20000010864 */
[----:B------:R-:W-:Y:S01]  /*5b90*/  LOP3.LUT R15, R103, UR16, R104, 0x96, !PT ;  /* 0x00000010670f7c12 */ /* 0x000fe2000f8e9668 */
[----:B------:R-:W-:Y:S01]  /*5ba0*/  IMAD.WIDE.U32 R104, R6, -0x326172a9, RZ ;  /* 0xcd9e8d5706687825 */ /* 0x000fe200078e00ff */
[----:B------:R-:W-:Y:S01]  /*5bb0*/  LOP3.LUT R110, R31, UR22, R110, 0x96, !PT ;  /* 0x000000161f6e7c12 */ /* 0x000fe2000f8e966e */
[----:B------:R3:W-:Y:S01]  /*5bc0*/  MUFU.EX2 R247, R5 ;  /* 0x0000000500f77308 */ /* 0x0007e20000000800 */
[----:B------:R-:W-:Y:S01]  /*5bd0*/  LOP3.LUT R30, R109, UR20, R30, 0x96, !PT ;  /* 0x000000146d1e7c12 */ /* 0x000fe2000f8e961e */
[----:B------:R-:W-:Y:S01]  /*5be0*/  IMAD.WIDE.U32 R50, R50, -0x2daee0ad, RZ ;  /* 0xd2511f5332327825 */ /* 0x000fe200078e00ff */
[----:B------:R-:W-:Y:S02]  /*5bf0*/  LOP3.LUT R14, R27, UR15, R14, 0x96, !PT ;  /* 0x0000000f1b0e7c12 */ /* 0x000fe4000f8e960e */
[----:B-1----:R-:W-:Y:S01]  /*5c00*/  LOP3.LUT R18, R11, UR15, R106, 0x96, !PT ;  /* 0x0000000f0b127c12 */ /* 0x002fe2000f8e966a */
[----:B------:R-:W-:Y:S01]  /*5c10*/  IMAD.WIDE.U32 R110, R110, -0x2daee0ad, RZ ;  /* 0xd2511f536e6e7825 */ /* 0x000fe200078e00ff */
[----:B------:R-:W-:Y:S02]  /*5c20*/  LOP3.LUT R11, R26, 0xff, RZ, 0xc0, !PT ;  /* 0x000000ff1a0b7812 */ /* 0x000fe400078ec0ff */
[----:B------:R-:W-:Y:S01]  /*5c30*/  LOP3.LUT R10, R105, UR16, R60, 0x96, !PT ;  /* 0x00000010690a7c12 */ /* 0x000fe2000f8e963c */
[----:B------:R1:W-:Y:S01]  /*5c40*/  MUFU.EX2 R231, R38 ;  /* 0x0000002600e77308 */ /* 0x0003e20000000800 */
[----:B------:R-:W-:Y:S01]  /*5c50*/  LOP3.LUT R34, R111, UR19, R34, 0x96, !PT ;  /* 0x000000136f227c12 */ /* 0x000fe2000f8e9622 */
[----:B------:R-:W-:Y:S01]  /*5c60*/  FFMA.FTZ R49, R49, c[0x0][0x23c], -R100 ;  /* 0x00008f0031317a23 */ /* 0x000fe20000010864 */
[----:B------:R-:W-:Y:S01]  /*5c70*/  ISETP.LE.U32.AND P6, PT, R11, UR5, PT ;  /* 0x000000050b007c0c */ /* 0x000fe2000bfc3070 */
[----:B------:R-:W-:Y:S01]  /*5c80*/  IMAD.WIDE.U32 R30, R30, -0x2daee0ad, RZ ;  /* 0xd2511f531e1e7825 */ /* 0x000fe200078e00ff */
[----:B--2---:R-:W-:Y:S02]  /*5c90*/  SHF.R.U32.HI R44, RZ, 0x18, R104 ;  /* 0x00000018ff2c7819 */ /* 0x004fe40000011668 */
[----:B------:R-:W-:Y:S01]  /*5ca0*/  SHF.R.U32.HI R28, RZ, 0x8, R28 ;  /* 0x00000008ff1c7819 */ /* 0x000fe2000001161c */
[----:B------:R-:W-:Y:S01]  /*5cb0*/  IMAD.WIDE.U32 R34, R34, -0x326172a9, RZ ;  /* 0xcd9e8d5722227825 */ /* 0x000fe200078e00ff */
[----:B------:R-:W-:Y:S01]  /*5cc0*/  LOP3.LUT R4, R31, UR17, R110, 0x96, !PT ;  /* 0x000000111f047c12 */ /* 0x000fe2000f8e966e */
[----:B------:R2:W-:Y:S01]  /*5cd0*/  MUFU.EX2 R203, R20 ;  /* 0x0000001400cb7308 */ /* 0x0005e20000000800 */
[----:B------:R-:W-:Y:S01]  /*5ce0*/  LOP3.LUT R28, R28, 0xffff, RZ, 0xc0, !PT ;  /* 0x0000ffff1c1c7812 */ /* 0x000fe200078ec0ff */
[--C-:B------:R-:W-:Y:S01]  /*5cf0*/  FFMA.FTZ R21, R21, c[0x0][0x23c], -R100.reuse ;  /* 0x00008f0015157a23 */ /* 0x100fe20000010864 */
[----:B------:R-:W-:Y:S01]  /*5d00*/  LOP3.LUT R12, R50, 0xffff, RZ, 0xc0, !PT ;  /* 0x0000ffff320c7812 */ /* 0x000fe200078ec0ff */
[----:B------:R-:W-:Y:S01]  /*5d10*/  FFMA.FTZ R52, R52, c[0x0][0x23c], -R100 ;  /* 0x00008f0034347a23 */ /* 0x000fe20000010864 */
[----:B---3--:R-:W-:Y:S01]  /*5d20*/  SHF.R.U32.HI R5, RZ, 0x18, R14 ;  /* 0x00000018ff057819 */ /* 0x008fe2000001160e */
[----:B------:R-:W-:Y:S01]  /*5d30*/  FFMA.FTZ R42, R42, c[0x0][0x23c], -R16 ;  /* 0x00008f002a2a7a23 */ /* 0x000fe20000010810 */
[----:B------:R-:W-:Y:S01]  /*5d40*/  SHF.R.U32.HI R12, RZ, 0x8, R12 ;  /* 0x00000008ff0c7819 */ /* 0x000fe2000001160c */
[--C-:B------:R-:W-:Y:S02]  /*5d50*/  FFMA.FTZ R37, R37, c[0x0][0x23c], -R100.reuse ;  /* 0x00008f0025257a23 */ /* 0x100fe40000010864 */
[----:B------:R3:W-:Y:S01]  /*5d60*/  MUFU.EX2 R191, R39 ;  /* 0x0000002700bf7308 */ /* 0x0007e20000000800 */
[----:B------:R-:W-:Y:S01]  /*5d70*/  LOP3.LUT R12, R12, 0xffff, RZ, 0xc0, !PT ;  /* 0x0000ffff0c0c7812 */ /* 0x000fe200078ec0ff */
[----:B------:R-:W-:Y:S01]  /*5d80*/  FFMA.FTZ R100, R53, c[0x0][0x23c], -R100 ;  /* 0x00008f0035647a23 */ /* 0x000fe20000010864 */
[----:B-1----:R-:W-:Y:S01]  /*5d90*/  SHF.R.U32.HI R38, RZ, 0x10, R102 ;  /* 0x00000010ff267819 */ /* 0x002fe20000011666 */
[--C-:B------:R-:W-:Y:S02]  /*5da0*/  FFMA.FTZ R59, R59, c[0x0][0x23c], -R16.reuse ;  /* 0x00008f003b3b7a23 */ /* 0x100fe40000010810 */
[--C-:B------:R-:W-:Y:S01]  /*5db0*/  FFMA.FTZ R58, R58, c[0x0][0x23c], -R16.reuse ;  /* 0x00008f003a3a7a23 */ /* 0x100fe20000010810 */
[----:B------:R-:W-:Y:S01]  /*5dc0*/  LOP3.LUT R38, R38, 0xff, RZ, 0xc0, !PT ;  /* 0x000000ff26267812 */ /* 0x000fe200078ec0ff */
[----:B------:R-:W-:Y:S02]  /*5dd0*/  FFMA.FTZ R16, R62, c[0x0][0x23c], -R16 ;  /* 0x00008f003e107a23 */ /* 0x000fe40000010810 */
[----:B------:R1:W-:Y:S01]  /*5de0*/  MUFU.EX2 R225, R46 ;  /* 0x0000002e00e17308 */ /* 0x0003e20000000800 */
[----:B--2---:R-:W-:Y:S04]  /*5df0*/  LOP3.LUT R20, R102, 0xff, RZ, 0xc0, !PT ;  /* 0x000000ff66147812 */ /* 0x004fe800078ec0ff */
[----:B------:R-:W-:Y:S02]  /*5e00*/  ISETP.LE.U32.AND P0, PT, R20, UR5, PT ;  /* 0x0000000514007c0c */ /* 0x000fe4000bf03070 */
[----:B------:R-:W-:Y:S03]  /*5e10*/  LOP3.LUT R20, R104, 0xffff, RZ, 0xc0, !PT ;  /* 0x0000ffff68147812 */ /* 0x000fe600078ec0ff */
[----:B------:R2:W4:Y:S01]  /*5e20*/  MUFU.EX2 R118, R48 ;  /* 0x0000003000767308 */ /* 0x0005220000000800 */
[----:B---3--:R-:W-:Y:S02]  /*5e30*/  SHF.R.U32.HI R39, RZ, 0x10, R26 ;  /* 0x00000010ff277819 */ /* 0x008fe4000001161a */
[----:B------:R-:W-:Y:S02]  /*5e40*/  LOP3.LUT R26, R26, 0xffff, RZ, 0xc0, !PT ;  /* 0x0000ffff1a1a7812 */ /* 0x000fe400078ec0ff */
[----:B------:R-:W-:Y:S01]  /*5e50*/  LOP3.LUT R27, R102, 0xffff, RZ, 0xc0, !PT ;  /* 0x0000ffff661b7812 */ /* 0x000fe200078ec0ff */
[----:B------:R-:W-:Y:S01]  /*5e60*/  IMAD.WIDE.U32 R102, R4, -0x326172a9, RZ ;  /* 0xcd9e8d5704667825 */ /* 0x000fe200078e00ff */
[----:B------:R-:W-:Y:S03]  /*5e70*/  LOP3.LUT R39, R39, 0xff, RZ, 0xc0, !PT ;  /* 0x000000ff27277812 */ /* 0x000fe600078ec0ff */
[----:B------:R3:W3:Y:S01]  /*5e80*/  MUFU.EX2 R201, R24 ;  /* 0x0000001800c97308 */ /* 0x0006e20000000800 */
[----:B------:R-:W-:Y:S02]  /*5e90*/  SHF.R.U32.HI R27, RZ, 0x8, R27 ;  /* 0x00000008ff1b7819 */ /* 0x000fe4000001161b */
[----:B------:R-:W-:Y:S02]  /*5ea0*/  LOP3.LUT R8, R103, UR16, R34, 0x96, !PT ;  /* 0x0000001067087c12 */ /* 0x000fe4000f8e9622 */
[----:B------:R-:W-:Y:S02]  /*5eb0*/  LOP3.LUT R34, R102, 0xff, RZ, 0xc0, !PT ;  /* 0x000000ff66227812 */ /* 0x000fe400078ec0ff */
[----:B-1----:R-:W-:Y:S02]  /*5ec0*/  LOP3.LUT R46, R104, 0xff, RZ, 0xc0, !PT ;  /* 0x000000ff682e7812 */ /* 0x002fe400078ec0ff */
[----:B------:R-:W-:Y:S01]  /*5ed0*/  SHF.R.U32.HI R23, RZ, 0x10, R102 ;  /* 0x00000010ff177819 */ /* 0x000fe20000011666 */
[----:B------:R1:W1:Y:S01]  /*5ee0*/  MUFU.EX2 R190, R36 ;  /* 0x0000002400be7308 */ /* 0x0002620000000800 */
[----:B------:R-:W-:Y:S02]  /*5ef0*/  LOP3.LUT R27, R27, 0xffff, RZ, 0xc0, !PT ;  /* 0x0000ffff1b1b7812 */ /* 0x000fe400078ec0ff */
[----:B------:R-:W-:Y:S02]  /*5f00*/  LOP3.LUT R23, R23, 0xff, RZ, 0xc0, !PT ;  /* 0x000000ff17177812 */ /* 0x000fe400078ec0ff */
[----:B--2---:R-:W-:Y:S02]  /*5f10*/  LOP3.LUT R48, R35, UR18, R108, 0x96, !PT ;  /* 0x0000001223307c12 */ /* 0x004fe4000f8e966c */
[----:B------:R-:W-:Y:S02]  /*5f20*/  SHF.R.U32.HI R35, RZ, 0x18, R50 ;  /* 0x00000018ff237819 */ /* 0x000fe40000011632 */
[----:B------:R-:W-:Y:S01]  /*5f30*/  SHF.R.U32.HI R26, RZ, 0x8, R26 ;  /* 0x00000008ff1a7819 */ /* 0x000fe2000001161a */
[----:B------:R2:W-:Y:S01]  /*5f40*/  MUFU.EX2 R224, R49 ;  /* 0x0000003100e07308 */ /* 0x0005e20000000800 */
[----:B------:R-:W-:Y:S02]  /*5f50*/  LOP3.LUT R11, R102, 0xffff, RZ, 0xc0, !PT ;  /* 0x0000ffff660b7812 */ /* 0x000fe400078ec0ff */
[----:B------:R-:W-:Y:S02]  /*5f60*/  LOP3.LUT R26, R26, 0xffff, RZ, 0xc0, !PT ;  /* 0x0000ffff1a1a7812 */ /* 0x000fe400078ec0ff */
[----:B---3--:R-:W-:Y:S02]  /*5f70*/  SHF.R.U32.HI R24, RZ, 0x10, R50 ;  /* 0x00000010ff187819 */ /* 0x008fe40000011632 */
[----:B------:R-:W-:Y:S02]  /*5f80*/  SHF.R.U32.HI R11, RZ, 0x8, R11 ;  /* 0x00000008ff0b7819 */ /* 0x000fe4000001160b */
[----:B------:R-:W-:Y:S01]  /*5f90*/  LOP3.LUT R24, R24, 0xff, RZ, 0xc0, !PT ;  /* 0x000000ff18187812 */ /* 0x000fe200078ec0ff */
[----:B------:R3:W-:Y:S01]  /*5fa0*/  MUFU.EX2 R241, R13 ;  /* 0x0000000d00f17308 */ /* 0x0007e20000000800 */
[----:B------:R-:W-:Y:S02]  /*5fb0*/  LOP3.LUT R11, R11, 0xffff, RZ, 0xc0, !PT ;  /* 0x0000ffff0b0b7812 */ /* 0x000fe400078ec0ff */
[----:B------:R-:W-:Y:S02]  /*5fc0*/  SHF.R.U32.HI R20, RZ, 0x8, R20 ;  /* 0x00000008ff147819 */ /* 0x000fe40000011614 */
[----:B-1----:R-:W-:Y:S02]  /*5fd0*/  LOP3.LUT R36, R50, 0xff, RZ, 0xc0, !PT ;  /* 0x000000ff32247812 */ /* 0x002fe400078ec0ff */
[----:B------:R-:W-:Y:S03]  /*5fe0*/  LOP3.LUT R20, R20, 0xffff, RZ, 0xc0, !PT ;  /* 0x0000ffff14147812 */ /* 0x000fe600078ec0ff */
[----:B------:R-:W1:Y:S01]  /*5ff0*/  MUFU.EX2 R197, R67 ;  /* 0x0000004300c57308 */ /* 0x000e620000000800 */
[----:B--2---:R-:W-:Y:S05]  /*6000*/  IMAD.WIDE.U32 R48, R48, -0x2daee0ad, RZ ;  /* 0xd2511f5330307825 */ /* 0x004fea00078e00ff */
[----:B------:R-:W-:Y:S04]  /*6010*/  LOP3.LUT R33, R48, 0xff, RZ, 0xc0, !PT ;  /* 0x000000ff30217812 */ /* 0x000fe800078ec0ff */
[----:B------:R-:W-:Y:S01]  /*6020*/  MUFU.EX2 R216, R66 ;  /* 0x0000004200d87308 */ /* 0x000fe20000000800 */
[----:B------:R-:W-:Y:S02]  /*6030*/  LOP3.LUT R4, R49, UR15, R30, 0x96, !PT ;  /* 0x0000000f31047c12 */ /* 0x000fe4000f8e961e */
[----:B------:R-:W-:Y:S02]  /*6040*/  SHF.R.U32.HI R30, RZ, 0x10, R104 ;  /* 0x00000010ff1e7819 */ /* 0x000fe40000011668 */
[----:B---3--:R-:W-:Y:S02]  /*6050*/  SHF.R.U32.HI R13, RZ, 0x10, R18 ;  /* 0x00000010ff0d7819 */ /* 0x008fe40000011612 */
[----:B------:R-:W-:Y:S02]  /*6060*/  LOP3.LUT R30, R30, 0xff, RZ, 0xc0, !PT ;  /* 0x000000ff1e1e7812 */ /* 0x000fe400078ec0ff */
[----:B------:R-:W-:Y:S01]  /*6070*/  LOP3.LUT R13, R13, 0xff, RZ, 0xc0, !PT ;  /* 0x000000ff0d0d7812 */ /* 0x000fe200078ec0ff */
[----:B------:R2:W-:Y:S01]  /*6080*/  MUFU.EX2 R238, R21 ;  /* 0x0000001500ee7308 */ /* 0x0005e20000000800 */
[----:B------:R-:W-:Y:S02]  /*6090*/  LOP3.LUT R6, R48, 0xffff, RZ, 0xc0, !PT ;  /* 0x0000ffff30067812 */ /* 0x000fe400078ec0ff */
[----:B------:R-:W-:Y:S02]  /*60a0*/  SHF.R.U32.HI R17, RZ, 0x10, R48 ;  /* 0x00000010ff117819 */ /* 0x000fe40000011630 */
[----:B------:R-:W-:Y:S02]  /*60b0*/  SHF.R.U32.HI R6, RZ, 0x8, R6 ;  /* 0x00000008ff067819 */ /* 0x000fe40000011606 */
[----:B------:R-:W-:Y:S02]  /*60c0*/  SHF.R.U32.HI R31, RZ, 0x18, R48 ;  /* 0x00000018ff1f7819 */ /* 0x000fe40000011630 */
[----:B------:R-:W-:Y:S01]  /*60d0*/  LOP3.LUT R6, R6, 0xffff, RZ, 0xc0, !PT ;  /* 0x0000ffff06067812 */ /* 0x000fe200078ec0ff */
[----:B------:R-:W-:Y:S01]  /*60e0*/  MUFU.EX2 R236, R25 ;  /* 0x0000001900ec7308 */ /* 0x000fe20000000800 */
[----:B------:R-:W-:Y:S09]  /*60f0*/  LOP3.LUT R17, R17, 0xff, RZ, 0xc0, !PT ;  /* 0x000000ff11117812 */ /* 0x000ff200078ec0ff */
[----:B------:R-:W-:Y:S01]  /*6100*/  MUFU.EX2 R221, R52 ;  /* 0x0000003400dd7308 */ /* 0x000fe20000000800 */
[----:B--2---:R-:W-:Y:S04]  /*6110*/  SHF.R.U32.HI R21, RZ, 0x10, R10 ;  /* 0x00000010ff157819 */ /* 0x004fe8000001160a */
[----:B------:R-:W-:Y:S05]  /*6120*/  LOP3.LUT R21, R21, 0xff, RZ, 0xc0, !PT ;  /* 0x000000ff15157812 */ /* 0x000fea00078ec0ff */
        /* <DEDUP_REMOVED lines=9> */
[----:B------:R-:W2:Y:S10]  /*61c0*/  MUFU.EX2 R230, R230 ;  /* 0x000000e600e67308 */ /* 0x000eb40000000800 */
        /* <DEDUP_REMOVED lines=8> */
[----:B------:R-:W3:Y:S01]  /*6250*/  MUFU.EX2 R227, R227 ;  /* 0x000000e300e37308 */ /* 0x000ee20000000800 */
        /* <DEDUP_REMOVED lines=12> */
[----:B----4-:R-:W-:Y:S01]  /*6320*/  @!P0 FADD.FTZ R118, -R118, -RZ ;  /* 0x800000ff76768221 */ /* 0x010fe20000010100 */
[----:B------:R-:W-:Y:S01]  /*6330*/  SHF.R.U32.HI R44, RZ, 0x18, R18 ;  /* 0x00000018ff2c7819 */ /* 0x000fe20000011612 */
[----:B------:R-:W-:Y:S01]  /*6340*/  @!P3 FADD.FTZ R119, -R119, -RZ ;  /* 0x800000ff7777b221 */ /* 0x000fe20000010100 */
[----:B------:R-:W-:Y:S01]  /*6350*/  LOP3.LUT R7, R51, UR15, R32, 0x96, !PT ;  /* 0x0000000f33077c12 */ /* 0x000fe2000f8e9620 */
[----:B------:R-:W-:Y:S01]  /*6360*/  @!P4 FADD.FTZ R222, -R222, -RZ ;  /* 0x800000ffdedec221 */ /* 0x000fe20000010100 */
[----:B------:R-:W-:Y:S02]  /*6370*/  ISETP.LE.U32.AND P3, PT, R44, UR5, PT ;  /* 0x000000052c007c0c */ /* 0x000fe4000bf63070 */
[----:B------:R-:W-:Y:S01]  /*6380*/  ISETP.LE.U32.AND P4, PT, R40, UR5, PT ;  /* 0x0000000528007c0c */ /* 0x000fe2000bf83070 */
[----:B------:R-:W-:Y:S01]  /*6390*/  @!P1 FADD.FTZ R206, -R206, -RZ ;  /* 0x800000ffcece9221 */ /* 0x000fe20000010100 */
[----:B------:R-:W-:Y:S01]  /*63a0*/  LOP3.LUT R40, R14, 0xff, RZ, 0xc0, !PT ;  /* 0x000000ff0e287812 */ /* 0x000fe200078ec0ff */
[----:B------:R-:W-:Y:S01]  /*63b0*/  @!P2 FADD.FTZ R223, -R223, -RZ ;  /* 0x800000ffdfdfa221 */ /* 0x000fe20000010100 */
[----:B------:R-:W-:Y:S01]  /*63c0*/  ISETP.LE.U32.AND P1, PT, R5, UR5, PT ;  /* 0x0000000505007c0c */ /* 0x000fe2000bf23070 */
[----:B------:R-:W-:Y:S01]  /*63d0*/  @!P5 FADD.FTZ R208, -R208, -RZ ;  /* 0x800000ffd0d0d221 */ /* 0x000fe20000010100 */
[----:B------:R-:W-:Y:S02]  /*63e0*/  ISETP.LE.U32.AND P2, PT, R40, UR5, PT ;  /* 0x0000000528007c0c */ /* 0x000fe4000bf43070 */
[----:B------:R-:W-:Y:S02]  /*63f0*/  LOP3.LUT R5, R15, 0xff, RZ, 0xc0, !PT ;  /* 0x000000ff0f057812 */ /* 0x000fe400078ec0ff */
[----:B------:R-:W-:Y:S01]  /*6400*/  SHF.R.U32.HI R32, RZ, 0x18, R102 ;  /* 0x00000018ff207819 */ /* 0x000fe20000011666 */
[----:B------:R-:W-:Y:S01]  /*6410*/  @!P3 FADD.FTZ R205, -R205, -RZ ;  /* 0x800000ffcdcdb221 */ /* 0x000fe20000010100 */
[----:B------:R-:W-:Y:S01]  /*6420*/  ISETP.LE.U32.AND P3, PT, R38, UR5, PT ;  /* 0x0000000526007c0c */ /* 0x000fe2000bf63070 */
[----:B------:R-:W-:Y:S01]  /*6430*/  @!P4 FADD.FTZ R196, -R196, -RZ ;  /* 0x800000ffc4c4c221 */ /* 0x000fe20000010100 */
[----:B------:R-:W-:Y:S02]  /*6440*/  ISETP.LE.U32.AND P5, PT, R5, UR5, PT ;  /* 0x0000000505007c0c */ /* 0x000fe4000bfa3070 */
[----:B------:R-:W-:Y:S01]  /*6450*/  ISETP.LE.U32.AND P4, PT, R34, UR5, PT ;  /* 0x0000000522007c0c */ /* 0x000fe2000bf83070 */
[----:B------:R-:W-:Y:S01]  /*6460*/  @!P1 FADD.FTZ R202, -R202, -RZ ;  /* 0x800000ffcaca9221 */ /* 0x000fe20000010100 */
[----:B------:R-:W-:Y:S01]  /*6470*/  ISETP.LE.U32.AND P6, PT, R46, UR5, PT ;  /* 0x000000052e007c0c */ /* 0x000fe2000bfc3070 */
[----:B------:R-:W-:Y:S01]  /*6480*/  @!P2 FADD.FTZ R201, -R201, -RZ ;  /* 0x800000ffc9c9a221 */ /* 0x000fe20000010100 */
[----:B------:R-:W-:Y:S02]  /*6490*/  ISETP.LE.U32.AND P2, PT, R32, UR5, PT ;  /* 0x0000000520007c0c */ /* 0x000fe4000bf43070 */
[----:B------:R-:W-:Y:S02]  /*64a0*/  SHF.R.U32.HI R5, RZ, 0x10, R22 ;  /* 0x00000010ff057819 */ /* 0x000fe40000011616 */
        /* <DEDUP_REMOVED lines=8> */
[----:B------:R-:W-:Y:S01]  /*6530*/  LOP3.LUT R5, R10, 0xff, RZ, 0xc0, !PT ;  /* 0x000000ff0a057812 */ /* 0x000fe200078ec0ff */
[----:B------:R-:W-:Y:S01]  /*6540*/  @!P2 FADD.FTZ R124, -R124, -RZ ;  /* 0x800000ff7c7ca221 */ /* 0x000fe20000010100 */
[----:B------:R-:W-:Y:S02]  /*6550*/  ISETP.LE.U32.AND P4, PT, R29, UR5, PT ;  /* 0x000000051d007c0c */ /* 0x000fe4000bf83070 */
[----:B------:R-:W-:Y:S01]  /*6560*/  ISETP.LE.U32.AND P2, PT, R5, UR5, PT ;  /* 0x0000000505007c0c */ /* 0x000fe2000bf43070 */
[----:B------:R-:W-:Y:S01]  /*6570*/  @!P1 FADD.FTZ R126, -R126, -RZ ;  /* 0x800000ff7e7e9221 */ /* 0x000fe20000010100 */
[----:B------:R-:W-:Y:S02]  /*6580*/  SHF.R.U32.HI R5, RZ, 0x18, R10 ;  /* 0x00000018ff057819 */ /* 0x000fe4000001160a */
[----:B------:R-:W-:Y:S01]  /*6590*/  ISETP.LE.U32.AND P6, PT, R39, UR5, PT ;  /* 0x0000000527007c0c */ /* 0x000fe2000bfc3070 */
[----:B------:R-:W-:Y:S01]  /*65a0*/  @!P5 FADD.FTZ R204, -R204, -RZ ;  /* 0x800000ffccccd221 */ /* 0x000fe20000010100 */
[----:B------:R-:W-:Y:S01]  /*65b0*/  ISETP.LE.U32.AND P1, PT, R5, UR5, PT ;  /* 0x0000000505007c0c */ /* 0x000fe2000bf23070 */
[----:B------:R-:W-:Y:S01]  /*65c0*/  @!P3 FADD.FTZ R242, -R242, -RZ ;  /* 0x800000fff2f2b221 */ /* 0x000fe20000010100 */
[----:B------:R-:W-:Y:S02]  /*65d0*/  SHF.R.U32.HI R5, RZ, 0x10, R14 ;  /* 0x00000010ff057819 */ /* 0x000fe4000001160e */
[----:B------:R-:W-:Y:S01]  /*65e0*/  ISETP.LE.U32.AND P5, PT, R13, UR5, PT ;  /* 0x000000050d007c0c */ /* 0x000fe2000bfa3070 */
[----:B------:R-:W-:Y:S01]  /*65f0*/  @!P4 FADD.FTZ R239, -R239, -RZ ;  /* 0x800000ffefefc221 */ /* 0x000fe20000010100 */
[----:B------:R-:W-:Y:S01]  /*6600*/  LOP3.LUT R5, R5, 0xff, RZ, 0xc0, !PT ;  /* 0x000000ff05057812 */ /* 0x000fe200078ec0ff */
[----:B------:R-:W-:Y:S01]  /*6610*/  @!P2 FADD.FTZ R243, -R243, -RZ ;  /* 0x800000fff3f3a221 */ /* 0x000fe20000010100 */
[----:B------:R-:W-:Y:S02]  /*6620*/  ISETP.LE.U32.AND P3, PT, R28, UR5, PT ;  /* 0x000000051c007c0c */ /* 0x000fe4000bf63070 */
[----:B------:R-:W-:Y:S01]  /*6630*/  ISETP.LE.U32.AND P4, PT, R5, UR5, PT ;  /* 0x0000000505007c0c */ /* 0x000fe2000bf83070 */
[----:B------:R-:W-:Y:S01]  /*6640*/  @!P6 FADD.FTZ R200, -R200, -RZ ;  /* 0x800000ffc8c8e221 */ /* 0x000fe20000010100 */
[----:B------:R-:W-:Y:S01]  /*6650*/  SHF.R.U32.HI R5, RZ, 0x10, R15 ;  /* 0x00000010ff057819 */ /* 0x000fe2000001160f */
[----:B------:R-:W-:Y:S01]  /*6660*/  @!P1 FADD.FTZ R244, -R244, -RZ ;  /* 0x800000fff4f49221 */ /* 0x000fe20000010100 */
[----:B------:R-:W-:Y:S02]  /*6670*/  ISETP.LE.U32.AND P6, PT, R35, UR5, PT ;  /* 0x0000000523007c0c */ /* 0x000fe4000bfc3070 */
[----:B------:R-:W-:Y:S01]  /*6680*/  LOP3.LUT R5, R5, 0xff, RZ, 0xc0, !PT ;  /* 0x000000ff05057812 */ /* 0x000fe200078ec0ff */
[----:B------:R-:W-:Y:S01]  /*6690*/  @!P5 FADD.FTZ R237, -R237, -RZ ;  /* 0x800000ffededd221 */ /* 0x000fe20000010100 */
[----:B------:R-:W-:Y:S02]  /*66a0*/  LOP3.LUT R14, R14, 0xffff, RZ, 0xc0, !PT ;  /* 0x0000ffff0e0e7812 */ /* 0x000fe400078ec0ff */
[----:B------:R-:W-:Y:S01]  /*66b0*/  ISETP.LE.U32.AND P1, PT, R5, UR5, PT ;  /* 0x0000000505007c0c */ /* 0x000fe2000bf23070 */
[----:B------:R-:W-:Y:S01]  /*66c0*/  @!P3 FADD.FTZ R233, -R233, -RZ ;  /* 0x800000ffe9e9b221 */ /* 0x000fe20000010100 */
[----:B------:R-:W-:Y:S01]  /*66d0*/  LOP3.LUT R5, R8, 0xff, RZ, 0xc0, !PT ;  /* 0x000000ff08057812 */ /* 0x000fe200078ec0ff */
[----:B------:R-:W-:Y:S01]  /*66e0*/  @!P4 FADD.FTZ R235, -R235, -RZ ;  /* 0x800000ffebebc221 */ /* 0x000fe20000010100 */
[----:B------:R-:W-:Y:S02]  /*66f0*/  ISETP.LE.U32.AND P4, PT, R23, UR5, PT ;  /* 0x0000000517007c0c */ /* 0x000fe4000bf83070 */
[----:B------:R-:W-:Y:S01]  /*6700*/  ISETP.LE.U32.AND P5, PT, R5, UR5, PT ;  /* 0x0000000505007c0c */ /* 0x000fe2000bfa3070 */
[----:B-1----:R-:W-:Y:S01]  /*6710*/  @!P6 FADD.FTZ R197, -R197, -RZ ;  /* 0x800000ffc5c5e221 */ /* 0x002fe20000010100 */
[----:B------:R-:W-:Y:S02]  /*6720*/  SHF.R.U32.HI R5, RZ, 0x18, R8 ;  /* 0x00000018ff057819 */ /* 0x000fe40000011608 */
[----:B------:R-:W-:Y:S02]  /*6730*/  ISETP.LE.U32.AND P6, PT, R30, UR5, PT ;  /* 0x000000051e007c0c */ /* 0x000fe4000bfc3070 */
[----:B------:R-:W-:Y:S01]  /*6740*/  ISETP.LE.U32.AND P3, PT, R5, UR5, PT ;  /* 0x0000000505007c0c */ /* 0x000fe2000bf63070 */
[----:B------:R-:W-:Y:S01]  /*6750*/  @!P1 FADD.FTZ R231, -R231, -RZ ;  /* 0x800000ffe7e79221 */ /* 0x000fe20000010100 */
[----:B------:R-:W-:Y:S02]  /*6760*/  SHF.R.U32.HI R5, RZ, 0x18, R7 ;  /* 0x00000018ff057819 */ /* 0x000fe40000011607 */
[----:B------:R-:W-:Y:S01]  /*6770*/  ISETP.LE.U32.AND P2, PT, R26, UR5, PT ;  /* 0x000000051a007c0c */ /* 0x000fe2000bf43070 */
[----:B------:R-:W-:Y:S01]  /*6780*/  @!P4 FADD.FTZ R225, -R225, -RZ ;  /* 0x800000ffe1e1c221 */ /* 0x000fe20000010100 */
[----:B------:R-:W-:Y:S01]  /*6790*/  ISETP.LE.U32.AND P1, PT, R5, UR5, PT ;  /* 0x0000000505007c0c */ /* 0x000fe2000bf23070 */
[----:B--2---:R-:W-:Y:S01]  /*67a0*/  @!P5 FADD.FTZ R230, -R230, -RZ ;  /* 0x800000ffe6e6d221 */ /* 0x004fe20000010100 */
[----:B------:R-:W-:Y:S02]  /*67b0*/  LOP3.LUT R5, R22, 0xffff, RZ, 0xc0, !PT ;  /* 0x0000ffff16057812 */ /* 0x000fe400078ec0ff */
[----:B------:R-:W-:Y:S01]  /*67c0*/  SHF.R.U32.HI R14, RZ, 0x8, R14 ;  /* 0x00000008ff0e7819 */ /* 0x000fe2000001160e */
[----:B------:R-:W-:Y:S01]  /*67d0*/  @!P6 FADD.FTZ R240, -R240, -RZ ;  /* 0x800000fff0f0e221 */ /* 0x000fe20000010100 */
[----:B------:R-:W-:Y:S01]  /*67e0*/  SHF.R.U32.HI R5, RZ, 0x8, R5 ;  /* 0x00000008ff057819 */ /* 0x000fe20000011605 */
[----:B---3--:R-:W-:Y:S01]  /*67f0*/  @!P3 FADD.FTZ R227, -R227, -RZ ;  /* 0x800000ffe3e3b221 */ /* 0x008fe20000010100 */
[----:B------:R-:W-:Y:S02]  /*6800*/  ISETP.LE.U32.AND P6, PT, R27, UR5, PT ;  /* 0x000000051b007c0c */ /* 0x000fe4000bfc3070 */
[----:B------:R-:W-:Y:S01]  /*6810*/  LOP3.LUT R5, R5, 0xffff, RZ, 0xc0, !PT ;  /* 0x0000ffff05057812 */ /* 0x000fe200078ec0ff */
[----:B------:R-:W-:Y:S01]  /*6820*/  @!P2 FADD.FTZ R234, -R234, -RZ ;  /* 0x800000ffeaeaa221 */ /* 0x000fe20000010100 */
[C---:B------:R-:W-:Y:S01]  /*6830*/  LOP3.LUT R43, R18.reuse, 0xff, RZ, 0xc0, !PT ;  /* 0x000000ff122b7812 */ /* 0x040fe200078ec0ff */
[----:B------:R-:W-:Y:S01]  /*6840*/  @!P1 FADD.FTZ R217, -R217, -RZ ;  /* 0x800000ffd9d99221 */ /* 0x000fe20000010100 */
[----:B------:R-:W-:Y:S02]  /*6850*/  ISETP.LE.U32.AND P4, PT, R5, UR5, PT ;  /* 0x0000000505007c0c */ /* 0x000fe4000bf83070 */
[----:B------:R-:W-:Y:S02]  /*6860*/  LOP3.LUT R18, R18, 0xffff, RZ, 0xc0, !PT ;  /* 0x0000ffff12127812 */ /* 0x000fe400078ec0ff */
[----:B------:R-:W-:Y:S02]  /*6870*/  LOP3.LUT R14, R14, 0xffff, RZ, 0xc0, !PT ;  /* 0x0000ffff0e0e7812 */ /* 0x000fe400078ec0ff */
[----:B------:R-:W-:Y:S01]  /*6880*/  LOP3.LUT R13, R7, 0xff, RZ, 0xc0, !PT ;  /* 0x000000ff070d7812 */ /* 0x000fe200078ec0ff */
[----:B------:R-:W-:Y:S01]  /*6890*/  @!P6 FADD.FTZ R224, -R224, -RZ ;  /* 0x800000ffe0e0e221 */ /* 0x000fe20000010100 */
[----:B------:R-:W-:Y:S02]  /*68a0*/  ISETP.LE.U32.AND P6, PT, R24, UR5, PT ;  /* 0x0000000518007c0c */ /* 0x000fe4000bfc3070 */
[----:B------:R-:W-:Y:S02]  /*68b0*/  SHF.R.U32.HI R18, RZ, 0x8, R18 ;  /* 0x00000008ff127819 */ /* 0x000fe40000011612 */
[----:B------:R-:W-:Y:S01]  /*68c0*/  ISETP.LE.U32.AND P2, PT, R13, UR5, PT ;  /* 0x000000050d007c0c */ /* 0x000fe2000bf43070 */
[----:B------:R-:W-:Y:S01]  /*68d0*/  @!P4 FADD.FTZ R247, -R247, -RZ ;  /* 0x800000fff7f7c221 */ /* 0x000fe20000010100 */
[----:B------:R-:W-:Y:S02]  /*68e0*/  ISETP.LE.U32.AND P4, PT, R14, UR5, PT ;  /* 0x000000050e007c0c */ /* 0x000fe4000bf83070 */
        /* <DEDUP_REMOVED lines=8> */
[----:B------:R-:W-:Y:S01]  /*6970*/  @!P4 FADD.FTZ R236, -R236, -RZ ;  /* 0x800000ffececc221 */ /* 0x000fe20000010100 */
[----:B------:R-:W-:Y:S02]  /*6980*/  ISETP.LE.U32.AND P4, PT, R11, UR5, PT ;  /* 0x000000050b007c0c */ /* 0x000fe4000bf83070 */
[----:B------:R-:W-:Y:S02]  /*6990*/  SHF.R.U32.HI R39, RZ, 0x18, R15 ;  /* 0x00000018ff277819 */ /* 0x000fe4000001160f */
[----:B------:R-:W-:Y:S02]  /*69a0*/  LOP3.LUT R15, R15, 0xffff, RZ, 0xc0, !PT ;  /* 0x0000ffff0f0f7812 */ /* 0x000fe400078ec0ff */
[----:B------:R-:W-:Y:S01]  /*69b0*/  SHF.R.U32.HI R10, RZ, 0x8, R10 ;  /* 0x00000008ff0a7819 */ /* 0x000fe2000001160a */
[----:B------:R-:W-:Y:S01]  /*69c0*/  @!P6 FADD.FTZ R238, -R238, -RZ ;  /* 0x800000ffeeeee221 */ /* 0x000fe20000010100 */
[----:B------:R-:W-:Y:S02]  /*69d0*/  ISETP.LE.U32.AND P6, PT, R5, UR5, PT ;  /* 0x0000000505007c0c */ /* 0x000fe4000bfc3070 */
[----:B------:R-:W-:Y:S01]  /*69e0*/  SHF.R.U32.HI R15, RZ, 0x8, R15 ;  /* 0x00000008ff0f7819 */ /* 0x000fe2000001160f */
[----:B------:R-:W-:Y:S01]  /*69f0*/  @!P2 FADD.FTZ R245, -R245, -RZ ;  /* 0x800000fff5f5a221 */ /* 0x000fe20000010100 */
[----:B------:R-:W-:Y:S01]  /*6a00*/  LOP3.LUT R10, R10, 0xffff, RZ, 0xc0, !PT ;  /* 0x0000ffff0a0a7812 */ /* 0x000fe200078ec0ff */
[----:B------:R-:W-:Y:S01]  /*6a10*/  @!P4 FADD.FTZ R226, -R226, -RZ ;  /* 0x800000ffe2e2c221 */ /* 0x000fe20000010100 */
[----:B------:R-:W-:Y:S02]  /*6a20*/  LOP3.LUT R15, R15, 0xffff, RZ, 0xc0, !PT ;  /* 0x0000ffff0f0f7812 */ /* 0x000fe400078ec0ff */
[----:B------:R-:W-:Y:S02]  /*6a30*/  ISETP.LE.U32.AND P4, PT, R10, UR5, PT ;  /* 0x000000050a007c0c */ /* 0x000fe4000bf83070 */
[----:B------:R-:W-:Y:S02]  /*6a40*/  ISETP.LE.U32.AND P2, PT, R15, UR5, PT ;  /* 0x000000050f007c0c */ /* 0x000fe4000bf43070 */
[----:B------:R-:W-:Y:S01]  /*6a50*/  SHF.R.U32.HI R5, RZ, 0x10, R4 ;  /* 0x00000010ff057819 */ /* 0x000fe20000011604 */
[----:B------:R-:W-:Y:S01]  /*6a60*/  @!P6 FADD.FTZ R228, -R228, -RZ ;  /* 0x800000ffe4e4e221 */ /* 0x000fe20000010100 */
[----:B------:R-:W-:Y:S02]  /*6a70*/  ISETP.LE.U32.AND P6, PT, R12, UR5, PT ;  /* 0x000000050c007c0c */ /* 0x000fe4000bfc3070 */
[----:B------:R-:W-:Y:S02]  /*6a80*/  SHF.R.U32.HI R9, RZ, 0x10, R7 ;  /* 0x00000010ff097819 */ /* 0x000fe40000011607 */
[----:B------:R-:W-:Y:S02]  /*6a90*/  LOP3.LUT R7, R7, 0xffff, RZ, 0xc0, !PT ;  /* 0x0000ffff07077812 */ /* 0x000fe400078ec0ff */
[----:B------:R-:W-:Y:S01]  /*6aa0*/  LOP3.LUT R5, R5, 0xff, RZ, 0xc0, !PT ;  /* 0x000000ff05057812 */ /* 0x000fe200078ec0ff */
[----:B------:R-:W-:Y:S01]  /*6ab0*/  @!P4 FADD.FTZ R246, -R246, -RZ ;  /* 0x800000fff6f6c221 */ /* 0x000fe20000010100 */
[----:B------:R-:W-:Y:S01]  /*6ac0*/  LOP3.LUT R9, R9, 0xff, RZ, 0xc0, !PT ;  /* 0x000000ff09097812 */ /* 0x000fe200078ec0ff */
[----:B------:R-:W-:Y:S01]  /*6ad0*/  @!P2 FADD.FTZ R232, -R232, -RZ ;  /* 0x800000ffe8e8a221 */ /* 0x000fe20000010100 */
[----:B------:R-:W-:Y:S02]  /*6ae0*/  SHF.R.U32.HI R7, RZ, 0x8, R7 ;  /* 0x00000008ff077819 */ /* 0x000fe40000011607 */
[----:B------:R-:W-:Y:S01]  /*6af0*/  ISETP.LE.U32.AND P4, PT, R5, UR5, PT ;  /* 0x0000000505007c0c */ /* 0x000fe2000bf83070 */
[----:B------:R-:W-:Y:S01]  /*6b00*/  @!P6 FADD.FTZ R219, -R219, -RZ ;  /* 0x800000ffdbdbe221 */ /* 0x000fe20000010100 */
[----:B------:R-:W-:Y:S02]  /*6b10*/  F2FP.RELU.BF16.PACK_AB R5, R222, R242 ;  /* 0x000000f2de05723e */ /* 0x000fe400000018ff */
[----:B------:R-:W-:Y:S02]  /*6b20*/  ISETP.LE.U32.AND P2, PT, R9, UR5, PT ;  /* 0x0000000509007c0c */ /* 0x000fe4000bf43070 */
[----:B------:R-:W-:Y:S01]  /*6b30*/  LOP3.LUT R7, R7, 0xffff, RZ, 0xc0, !PT ;  /* 0x0000ffff07077812 */ /* 0x000fe200078ec0ff */
[----:B------:R1:W-:Y:S01]  /*6b40*/  STS [R164+0x12400], R5 ;  /* 0x01240005a4007388 */ /* 0x0003e20000000800 */
[----:B------:R-:W-:Y:S02]  /*6b50*/  LOP3.LUT R8, R8, 0xffff, RZ, 0xc0, !PT ;  /* 0x0000ffff08087812 */ /* 0x000fe400078ec0ff */
[----:B------:R-:W-:Y:S02]  /*6b60*/  ISETP.LE.U32.AND P6, PT, R7, UR5, PT ;  /* 0x0000000507007c0c */ /* 0x000fe4000bfc3070 */
[----:B------:R-:W-:Y:S01]  /*6b70*/  F2FP.RELU.BF16.PACK_AB R7, R247, R223 ;  /* 0x000000dff707723e */ /* 0x000fe200000018ff */
[----:B------:R-:W-:Y:S01]  /*6b80*/  @!P4 FADD.FTZ R212, -R212, -RZ ;  /* 0x800000ffd4d4c221 */ /* 0x000fe20000010100 */
[----:B------:R-:W-:Y:S02]  /*6b90*/  SHF.R.U32.HI R8, RZ, 0x8, R8 ;  /* 0x00000008ff087819 */ /* 0x000fe40000011608 */
[----:B------:R-:W-:Y:S01]  /*6ba0*/  ISETP.LE.U32.AND P1, PT, R20, UR5, PT ;  /* 0x0000000514007c0c */ /* 0x000fe2000bf23070 */
[----:B------:R2:W-:Y:S01]  /*6bb0*/  STS [R164+0x12000], R7 ;  /* 0x01200007a4007388 */ /* 0x0005e20000000800 */
[----:B------:R-:W-:Y:S01]  /*6bc0*/  LOP3.LUT R8, R8, 0xffff, RZ, 0xc0, !PT ;  /* 0x0000ffff08087812 */ /* 0x000fe200078ec0ff */
[----:B------:R-:W-:Y:S01]  /*6bd0*/  @!P2 FADD.FTZ R218, -R218, -RZ ;  /* 0x800000ffdadaa221 */ /* 0x000fe20000010100 */
[----:B------:R-:W-:Y:S02]  /*6be0*/  LOP3.LUT R13, R4, 0xff, RZ, 0xc0, !PT ;  /* 0x000000ff040d7812 */ /* 0x000fe400078ec0ff */
[----:B------:R-:W-:Y:S01]  /*6bf0*/  ISETP.LE.U32.AND P2, PT, R8, UR5, PT ;  /* 0x0000000508007c0c */ /* 0x000fe2000bf43070 */
[----:B------:R-:W-:Y:S01]  /*6c00*/  @!P6 FADD.FTZ R220, -R220, -RZ ;  /* 0x800000ffdcdce221 */ /* 0x000fe20000010100 */
[----:B------:R-:W-:Y:S02]  /*6c10*/  ISETP.LE.U32.AND P5, PT, R13, UR5, PT ;  /* 0x000000050d007c0c */ /* 0x000fe4000bfa3070 */
[----:B------:R-:W-:Y:S02]  /*6c20*/  SHF.R.U32.HI R13, RZ, 0x18, R4 ;  /* 0x00000018ff0d7819 */ /* 0x000fe40000011604 */
[----:B------:R-:W-:Y:S01]  /*6c30*/  LOP3.LUT R4, R4, 0xffff, RZ, 0xc0, !PT ;  /* 0x0000ffff04047812 */ /* 0x000fe200078ec0ff */
[----:B------:R-:W-:Y:S01]  /*6c40*/  @!P1 FADD.FTZ R241, -R241, -RZ ;  /* 0x800000fff1f19221 */ /* 0x000fe20000010100 */
[----:B------:R-:W-:Y:S02]  /*6c50*/  F2FP.RELU.BF16.PACK_AB R8, R246, R243 ;  /* 0x000000f3f608723e */ /* 0x000fe400000018ff */
[----:B-1----:R-:W-:Y:S02]  /*6c60*/  F2FP.RELU.BF16.PACK_AB R5, R199, R206 ;  /* 0x000000cec705723e */ /* 0x002fe400000018ff */
[----:B------:R-:W-:Y:S01]  /*6c70*/  SHF.R.U32.HI R4, RZ, 0x8, R4 ;  /* 0x00000008ff047819 */ /* 0x000fe20000011604 */
[----:B------:R-:W-:Y:S01]  /*6c80*/  @!P2 FADD.FTZ R229, -R229, -RZ ;  /* 0x800000ffe5e5a221 */ /* 0x000fe20000010100 */
[----:B------:R-:W-:Y:S01]  /*6c90*/  ISETP.LE.U32.AND P2, PT, R6, UR5, PT ;  /* 0x0000000506007c0c */ /* 0x000fe2000bf43070 */
[----:B------:R1:W-:Y:S01]  /*6ca0*/  STS [R170+0x12400], R5 ;  /* 0x01240005aa007388 */ /* 0x0003e20000000800 */
[----:B------:R-:W-:Y:S01]  /*6cb0*/  F2FP.RELU.BF16.PACK_AB R6, R239, R198 ;  /* 0x000000c6ef06723e */ /* 0x000fe200000018ff */
[----:B------:R-:W-:Y:S01]  /*6cc0*/  @!P5 FADD.FTZ R215, -R215, -RZ ;  /* 0x800000ffd7d7d221 */ /* 0x000fe20000010100 */
[----:B------:R-:W-:Y:S02]  /*6cd0*/  LOP3.LUT R4, R4, 0xffff, RZ, 0xc0, !PT ;  /* 0x0000ffff04047812 */ /* 0x000fe400078ec0ff */
[----:B--2---:R-:W-:Y:S01]  /*6ce0*/  F2FP.RELU.BF16.PACK_AB R7, R244, R245 ;  /* 0x000000f5f407723e */ /* 0x004fe200000018ff */
[----:B------:R2:W-:Y:S01]  /*6cf0*/  STS [R170+0x12000], R6 ;  /* 0x01200006aa007388 */ /* 0x0005e20000000800 */
[----:B------:R-:W-:Y:S02]  /*6d00*/  ISETP.LE.U32.AND P6, PT, R4, UR5, PT ;  /* 0x0000000504007c0c */ /* 0x000fe4000bfc3070 */
[----:B------:R-:W-:Y:S01]  /*6d10*/  F2FP.RELU.BF16.PACK_AB R4, R241, R207 ;  /* 0x000000cff104723e */ /* 0x000fe200000018ff */
[----:B------:R3:W-:Y:S01]  /*6d20*/  STS [R164+0x14000], R8 ;  /* 0x01400008a4007388 */ /* 0x0007e20000000800 */
[----:B------:R-:W-:Y:S01]  /*6d30*/  ISETP.LE.U32.AND P0, PT, R43, UR5, PT ;  /* 0x000000052b007c0c */ /* 0x000fe2000bf03070 */
[----:B------:R-:W-:Y:S01]  /*6d40*/  @!P2 FADD.FTZ R213, -R213, -RZ ;  /* 0x800000ffd5d5a221 */ /* 0x000fe20000010100 */
[----:B------:R-:W-:Y:S01]  /*6d50*/  ISETP.LE.U32.AND P3, PT, R13, UR5, PT ;  /* 0x000000050d007c0c */ /* 0x000fe2000bf63070 */
[----:B------:R4:W-:Y:S01]  /*6d60*/  STS [R164+0x14400], R7 ;  /* 0x01440007a4007388 */ /* 0x0009e20000000800 */
[----:B------:R-:W-:Y:S02]  /*6d70*/  ISETP.LE.U32.AND P1, PT, R17, UR5, PT ;  /* 0x0000000511007c0c */ /* 0x000fe4000bf23070 */
[----:B------:R-:W-:Y:S01]  /*6d80*/  FSETP.GE.FTZ.AND P2, PT, R247, RZ, PT ;  /* 0x000000fff700720b */ /* 0x000fe20003f56000 */
[----:B------:R4:W-:Y:S02]  /*6d90*/  STS [R170+0x14000], R4 ;  /* 0x01400004aa007388 */ /* 0x0009e40000000800 */
[----:B------:R-:W-:Y:S04]  /*6da0*/  @!P6 FADD.FTZ R214, -R214, -RZ ;  /* 0x800000ffd6d6e221 */ /* 0x000fe80000010100 */
[----:B------:R-:W-:Y:S01]  /*6db0*/  @!P0 FADD.FTZ R203, -R203, -RZ ;  /* 0x800000ffcbcb8221 */ /* 0x000fe20000010100 */
[----:B-1----:R-:W-:Y:S01]  /*6dc0*/  F2FP.RELU.BF16.PACK_AB R5, R233, R121 ;  /* 0x00000079e905723e */ /* 0x002fe200000018ff */
[----:B------:R-:W-:Y:S01]  /*6dd0*/  @!P3 FADD.FTZ R211, -R211, -RZ ;  /* 0x800000ffd3d3b221 */ /* 0x000fe20000010100 */
[----:B------:R-:W-:Y:S01]  /*6de0*/  ISETP.LE.U32.AND P0, PT, R39, UR5, PT ;  /* 0x0000000527007c0c */ /* 0x000fe2000bf03070 */
[----:B------:R-:W-:Y:S01]  /*6df0*/  @!P1 FADD.FTZ R210, -R210, -RZ ;  /* 0x800000ffd2d29221 */ /* 0x000fe20000010100 */
[----:B------:R-:W-:Y:S02]  /*6e00*/  FSETP.GE.FTZ.AND P3, PT, R223, RZ, PT ;  /* 0x000000ffdf00720b */ /* 0x000fe40003f76000 */
[----:B--2---:R-:W-:Y:S02]  /*6e10*/  F2FP.RELU.BF16.PACK_AB R6, R205, R237 ;  /* 0x000000edcd06723e */ /* 0x004fe400000018ff */
[----:B------:R-:W-:Y:S02]  /*6e20*/  FSETP.GE.FTZ.AND P1, PT, R242, RZ, PT ;  /* 0x000000fff200720b */ /* 0x000fe40003f36000 */
[----:B---3--:R-:W-:Y:S02]  /*6e30*/  F2FP.RELU.BF16.PACK_AB R8, R208, R240 ;  /* 0x000000f0d008723e */ /* 0x008fe400000018ff */
[----:B----4-:R-:W-:Y:S03]  /*6e40*/  F2FP.RELU.BF16.PACK_AB R7, R238, R203 ;  /* 0x000000cbee07723e */ /* 0x010fe600000018ff */
[----:B------:R1:W-:Y:S01]  /*6e50*/  STS [R170+0x14400], R8 ;  /* 0x01440008aa007388 */ /* 0x0003e20000000800 */
[----:B------:R-:W-:Y:S01]  /*6e60*/  @!P0 FADD.FTZ R191, -R191, -RZ ;  /* 0x800000ffbfbf8221 */ /* 0x000fe20000010100 */
[----:B------:R-:W-:Y:S02]  /*6e70*/  ISETP.LE.U32.AND P0, PT, R31, UR5, PT ;  /* 0x000000051f007c0c */ /* 0x000fe4000bf03070 */
[----:B------:R-:W-:Y:S01]  /*6e80*/  F2FP.RELU.BF16.PACK_AB R4, R122, R196 ;  /* 0x000000c47a04723e */ /* 0x000fe200000018ff */
[----:B------:R2:W-:Y:S04]  /*6e90*/  STS [R169+0x12000], R7 ;  /* 0x01200007a9007388 */ /* 0x0005e80000000800 */
[----:B------:R3:W-:Y:S04]  /*6ea0*/  STS [R169+0x12400], R6 ;  /* 0x01240006a9007388 */ /* 0x0007e80000000800 */
[----:B------:R4:W-:Y:S02]  /*6eb0*/  STS [R176+0x12000], R5 ;  /* 0x01200005b0007388 */ /* 0x0009e40000000800 */
[----:B------:R-:W-:Y:S01]  /*6ec0*/  @!P0 FADD.FTZ R209, -R209, -RZ ;  /* 0x800000ffd1d18221 */ /* 0x000fe20000010100 */
[----:B------:R-:W-:Y:S01]  /*6ed0*/  FSETP.GE.FTZ.AND P0, PT, R222, RZ, PT ;  /* 0x000000ffde00720b */ /* 0x000fe20003f16000 */
[----:B------:R4:W-:Y:S01]  /*6ee0*/  STS [R176+0x12400], R4 ;  /* 0x01240004b0007388 */ /* 0x0009e20000000800 */
[----:B-1----:R-:W-:Y:S02]  /*6ef0*/  F2FP.RELU.BF16.PACK_AB R8, R236, R201 ;  /* 0x000000c9ec08723e */ /* 0x002fe400000018ff */
[----:B--2---:R-:W-:Y:S03]  /*6f00*/  F2FP.RELU.BF16.PACK_AB R7, R202, R235 ;  /* 0x000000ebca07723e */ /* 0x004fe600000018ff */
[----:B------:R1:W-:Y:S01]  /*6f10*/  STS [R169+0x14000], R8 ;  /* 0x01400008a9007388 */ /* 0x0003e20000000800 */
        /* <DEDUP_REMOVED lines=15> */
[----:B------:R4:W-:Y:S04]  /*7010*/  STS [R168+0x14000], R7 ;  /* 0x01400007a8007388 */ /* 0x0009e80000000800 */
[----:B------:R4:W-:Y:S01]  /*7020*/  STS [R168+0x14400], R6 ;  /* 0x01440006a8007388 */ /* 0x0009e20000000800 */
[----:B-1----:R-:W-:Y:S05]  /*7030*/  F2FP.RELU.BF16.PACK_AB R8, R226, R123 ;  /* 0x0000007be208723e */ /* 0x002fea00000018ff */
[----:B------:R-:W-:Y:S01]  /*7040*/  STS [R173+0x14000], R8 ;  /* 0x01400008ad007388 */ /* 0x000fe20000000800 */
[----:B--2---:R-:W-:Y:S02]  /*7050*/  F2FP.RELU.BF16.PACK_AB R5, R217, R218 ;  /* 0x000000dad905723e */ /* 0x004fe400000018ff */
[----:B---3--:R-:W-:Y:S02]  /*7060*/  F2FP.RELU.BF16.PACK_AB R4, R219, R126 ;  /* 0x0000007edb04723e */ /* 0x008fe400000018ff */
        /* <DEDUP_REMOVED lines=8> */
[----:B---3--:R-:W-:Y:S02]  /*70f0*/  F2FP.RELU.BF16.PACK_AB R5, R213, R204 ;  /* 0x000000ccd505723e */ /* 0x008fe400000018ff */
[----:B----4-:R-:W-:Y:S05]  /*7100*/  F2FP.RELU.BF16.PACK_AB R4, R197, R216 ;  /* 0x000000d8c504723e */ /* 0x010fea00000018ff */
[----:B------:R1:W-:Y:S04]  /*7110*/  STS [R171+0x12400], R4 ;  /* 0x01240004ab007388 */ /* 0x0003e80000000800 */
[----:B------:R-:W-:Y:S04]  /*7120*/  STS [R172+0x14000], R7 ;  /* 0x01400007ac007388 */ /* 0x000fe80000000800 */
[----:B------:R-:W-:Y:S04]  /*7130*/  STS [R172+0x14400], R6 ;  /* 0x01440006ac007388 */ /* 0x000fe80000000800 */
[----:B------:R-:W-:Y:S01]  /*7140*/  STS [R171+0x14000], R5 ;  /* 0x01400005ab007388 */ /* 0x000fe20000000800 */
[----:B-1----:R-:W-:Y:S05]  /*7150*/  F2FP.RELU.BF16.PACK_AB R4, R209, R210 ;  /* 0x000000d2d104723e */ /* 0x002fea00000018ff */
[----:B------:R-:W-:Y:S04]  /*7160*/  STS [R171+0x14400], R4 ;  /* 0x01440004ab007388 */ /* 0x000fe80000000800 */
[----:B------:R-:W-:Y:S08]  /*7170*/  LDSM.16.M88.4 R64, [R112+0x4000] ;  /* 0x004000007040783b */ /* 0x000ff00000000200 */
[----:B------:R-:W1:Y:S08]  /*7180*/  LDSM.16.M88.4 R16, [R137+0x8000] ;  /* 0x008000008910783b */ /* 0x000e700000000200 */
[----:B------:R2:W3:Y:S08]  /*7190*/  LDSM.16.M88.4 R60, [R112+0x5000] ;  /* 0x00500000703c783b */ /* 0x0004f00000000200 */
[----:B------:R-:W4:Y:S08]  /*71a0*/  LDSM.16.M88.4 R32, [R137+0x8400] ;  /* 0x008400008920783b */ /* 0x000f300000000200 */
[----:B------:R-:W4:Y:S01]  /*71b0*/  LDSM.16.M88.4 R48, [R137+0x8800] ;  /* 0x008800008930783b */ /* 0x000f220000000200 */
[----:B--2---:R-:W-:Y:S07]  /*71c0*/  IMAD.IADD R112, R112, 0x1, R136 ;  /* 0x0000000170707824 */ /* 0x004fee00078e0288 */
[----:B------:R-:W2:Y:S01]  /*71d0*/  LDSM.16.M88.4 R100, [R137+0x8c00] ;  /* 0x008c00008964783b */ /* 0x000ea20000000200 */
[-C--:B-1----:R-:W-:Y:S07]  /*71e0*/  HMMA.16816.F32.BF16 R4, R64, R16.reuse, RZ ;  /* 0x000000104004723c */ /* 0x082fee00000418ff */
[----:B------:R-:W-:Y:S01]  /*71f0*/  LDSM.16.M88.4 R104, [R112+0x4000] ;  /* 0x004000007068783b */ /* 0x000fe20000000200 */
        /* <DEDUP_REMOVED lines=16> */
[----:B------:R-:W-:Y:S01]  /*7300*/  HMMA.16816.F32.BF16 R64, R64, R102, RZ ;  /* 0x000000664040723c */ /* 0x000fe200000418ff */
[----:B------:R-:W2:Y:S07]  /*7310*/  LDSM.16.M88.4 R100, [R129+0x8400] ;  /* 0x008400008164783b */ /* 0x000eae0000000200 */
[-C--:B-1----:R-:W-:Y:S08]  /*7320*/  HMMA.16816.F32.BF16 R4, R104, R108.reuse, R4 ;  /* 0x0000006c6804723c */ /* 0x082ff00000041804 */
[C---:B---3--:R-:W-:Y:S08]  /*7330*/  HMMA.16816.F32.BF16 R8, R112.reuse, R108, R8 ;  /* 0x0000006c7008723c */ /* 0x048ff00000041808 */
[-C--:B------:R-:W-:Y:S08]  /*7340*/  HMMA.16816.F32.BF16 R12, R112, R110.reuse, R12 ;  /* 0x0000006e700c723c */ /* 0x080ff0000004180c */
[C---:B-----5:R-:W-:Y:S01]  /*7350*/  FADD.FTZ R4, -R195.reuse, R4 ;  /* 0x00000004c3047221 */ /* 0x060fe20000010100 */
[C---:B------:R-:W-:Y:S03]  /*7360*/  HMMA.16816.F32.BF16 R16, R104.reuse, R110, R16 ;  /* 0x0000006e6810723c */ /* 0x040fe60000041810 */
        /* <DEDUP_REMOVED lines=8> */
[-C--:B--2---:R-:W-:Y:S01]  /*73f0*/  HMMA.16816.F32.BF16 R20, R104, R100.reuse, R20 ;  /* 0x000000646814723c */ /* 0x084fe20000041814 */
[----:B------:R-:W-:Y:S01]  /*7400*/  FADD.FTZ R8, -R193, R8 ;  /* 0x00000008c1087221 */ /* 0x000fe20000010100 */
[-C--:B------:R-:W-:Y:S01]  /*7410*/  FSEL R6, R6, R194.reuse, P1 ;  /* 0x000000c206067208 */ /* 0x080fe20000800000 */
[----:B------:R-:W-:Y:S01]  /*7420*/  FMUL.FTZ R108, R247, R5 ;  /* 0x00000005f76c7220 */ /* 0x000fe20000410000 */
[----:B------:R-:W-:Y:S01]  /*7430*/  FSEL R7, R7, R194, P0 ;  /* 0x000000c207077208 */ /* 0x000fe20000000000 */
[----:B------:R-:W-:Y:S01]  /*7440*/  FADD.FTZ R9, -R193, R9 ;  /* 0x00000009c1097221 */ /* 0x000fe20000010100 */
[----:B------:R-:W-:Y:S01]  /*7450*/  FSEL R8, R8, R193, P3 ;  /* 0x000000c108087208 */ /* 0x000fe20001800000 */
[----:B------:R-:W-:Y:S01]  /*7460*/  FMUL.FTZ R242, R242, R6 ;  /* 0x00000006f2f27220 */ /* 0x000fe20000410000 */
[----:B------:R-:W-:Y:S01]  /*7470*/  FSETP.GE.FTZ.AND P1, PT, R245, RZ, PT ;  /* 0x000000fff500720b */ /* 0x000fe20003f36000 */
[----:B------:R-:W-:Y:S01]  /*7480*/  FMUL.FTZ R222, R222, R7 ;  /* 0x00000007dede7220 */ /* 0x000fe20000410000 */
[----:B------:R-:W-:Y:S01]  /*7490*/  FSETP.GE.FTZ.AND P0, PT, R244, RZ, PT ;  /* 0x000000fff400720b */ /* 0x000fe20003f16000 */
[----:B------:R-:W1:Y:S01]  /*74a0*/  LDSM.16.M88.4 R4, [R129+0x8800] ;  /* 0x008800008104783b */ /* 0x000e620000000200 */
[C---:B------:R-:W-:Y:S01]  /*74b0*/  FADD.FTZ R10, -R192.reuse, R10 ;  /* 0x0000000ac00a7221 */ /* 0x040fe20000010100 */
[----:B------:R-:W-:Y:S01]  /*74c0*/  FSEL R9, R9, R193, P2 ;  /* 0x000000c109097208 */ /* 0x000fe20001000000 */
[----:B------:R-:W-:Y:S01]  /*74d0*/  FADD.FTZ R11, -R192, R11 ;  /* 0x0000000bc00b7221 */ /* 0x000fe20000010100 */
[----:B------:R-:W-:Y:S01]  /*74e0*/  FSETP.GE.FTZ.AND P2, PT, R241, RZ, PT ;  /* 0x000000fff100720b */ /* 0x000fe20003f56000 */
[----:B------:R-:W-:Y:S01]  /*74f0*/  FMUL.FTZ R243, R243, R8 ;  /* 0x00000008f3f37220 */ /* 0x000fe20000410000 */
[-C--:B------:R-:W-:Y:S01]  /*7500*/  FSEL R10, R10, R192.reuse, P1 ;  /* 0x000000c00a0a7208 */ /* 0x080fe20000800000 */
[----:B------:R-:W-:Y:S01]  /*7510*/  FMUL.FTZ R246, R246, R9 ;  /* 0x00000009f6f67220 */ /* 0x000fe20000410000 */
[----:B------:R-:W-:Y:S01]  /*7520*/  FSEL R11, R11, R192, P0 ;  /* 0x000000c00b0b7208 */ /* 0x000fe20000000000 */
[----:B------:R-:W-:Y:S01]  /*7530*/  FADD.FTZ R14, -R192, R14 ;  /* 0x0000000ec00e7221 */ /* 0x000fe20000010100 */
[----:B------:R-:W-:Y:S01]  /*7540*/  FSETP.GE.FTZ.AND P1, PT, R240, RZ, PT ;  /* 0x000000fff000720b */ /* 0x000fe20003f36000 */
[----:B------:R-:W-:Y:S01]  /*7550*/  FMUL.FTZ R245, R245, R10 ;  /* 0x0000000af5f57220 */ /* 0x000fe20000410000 */
[C---:B------:R-:W-:Y:S01]  /*7560*/  HMMA.16816.F32.BF16 R24, R112.reuse, R100, R24 ;  /* 0x000000647018723c */ /* 0x040fe20000041818 */
[----:B------:R-:W-:Y:S01]  /*7570*/  FMUL.FTZ R244, R244, R11 ;  /* 0x0000000bf4f47220 */ /* 0x000fe20000410000 */
[----:B------:R-:W-:Y:S01]  /*7580*/  FSEL R14, R14, R192, P1 ;  /* 0x000000c00e0e7208 */ /* 0x000fe20000800000 */
[----:B------:R-:W-:Y:S01]  /*7590*/  FADD.FTZ R13, -R193, R13 ;  /* 0x0000000dc10d7221 */ /* 0x000fe20000010100 */
[----:B------:R-:W2:Y:S01]  /*75a0*/  LDSM.16.M88.4 R8, [R129+0x8c00] ;  /* 0x008c00008108783b */ /* 0x000ea20000000200 */
[----:B------:R-:W-:Y:S01]  /*75b0*/  FADD.FTZ R18, -R194, R18 ;  /* 0x00000012c2127221 */ /* 0x000fe20000010100 */
[----:B------:R-:W-:Y:S01]  /*75c0*/  FSETP.GE.FTZ.AND P1, PT, R206, RZ, PT ;  /* 0x000000ffce00720b */ /* 0x000fe20003f36000 */
[----:B------:R-:W-:Y:S01]  /*75d0*/  FADD.FTZ R15, -R192, R15 ;  /* 0x0000000fc00f7221 */ /* 0x000fe20000010100 */
[-C--:B------:R-:W-:Y:S01]  /*75e0*/  HMMA.16816.F32.BF16 R28, R112, R102.reuse, R28 ;  /* 0x00000066701c723c */ /* 0x080fe2000004181c */
[----:B------:R-:W-:Y:S01]  /*75f0*/  FADD.FTZ R17, -R195, R17 ;  /* 0x00000011c3117221 */ /* 0x000fe20000010100 */
[----:B------:R-:W-:Y:S02]  /*7600*/  FSETP.GE.FTZ.AND P0, PT, R208, RZ, PT ;  /* 0x000000ffd000720b */ /* 0x000fe40003f16000 */
[----:B------:R-:W-:Y:S01]  /*7610*/  FADD.FTZ R12, -R193, R12 ;  /* 0x0000000cc10c7221 */ /* 0x000fe20000010100 */
[----:B------:R-:W-:Y:S01]  /*7620*/  FSEL R13, R13, R193, P2 ;  /* 0x000000c10d0d7208 */ /* 0x000fe20001000000 */
[C---:B------:R-:W-:Y:S01]  /*7630*/  FADD.FTZ R22, -R194.reuse, R22 ;  /* 0x00000016c2167221 */ /* 0x040fe20000010100 */
[----:B------:R-:W-:Y:S01]  /*7640*/  FSETP.GE.FTZ.AND P2, PT, R239, RZ, PT ;  /* 0x000000ffef00720b */ /* 0x000fe20003f56000 */
[----:B------:R-:W-:Y:S01]  /*7650*/  FADD.FTZ R19, -R194, R19 ;  /* 0x00000013c2137221 */ /* 0x000fe20000010100 */
[C---:B------:R-:W-:Y:S01]  /*7660*/  HMMA.16816.F32.BF16 R32, R104.reuse, R102, R32 ;  /* 0x000000666820723c */ /* 0x040fe20000041820 */
[----:B------:R-:W-:Y:S02]  /*7670*/  FSETP.GE.FTZ.AND P3, PT, R207, RZ, PT ;  /* 0x000000ffcf00720b */ /* 0x000fe40003f76000 */
[C---:B------:R-:W-:Y:S01]  /*7680*/  FADD.FTZ R21, -R195.reuse, R21 ;  /* 0x00000015c3157221 */ /* 0x040fe20000010100 */
[----:B------:R-:W-:Y:S01]  /*7690*/  FSEL R18, R18, R194, P1 ;  /* 0x000000c212127208 */ /* 0x000fe20000800000 */
[----:B------:R-:W-:Y:S01]  /*76a0*/  FADD.FTZ R16, -R195, R16 ;  /* 0x00000010c3107221 */ /* 0x000fe20000010100 */
[----:B------:R-:W-:Y:S01]  /*76b0*/  FSETP.GE.FTZ.AND P1, PT, R237, RZ, PT ;  /* 0x000000ffed00720b */ /* 0x000fe20003f36000 */
[----:B------:R-:W-:Y:S01]  /*76c0*/  FADD.FTZ R26, -R192, R26 ;  /* 0x0000001ac01a7221 */ /* 0x000fe20000010100 */
[----:B------:R-:W-:Y:S01]  /*76d0*/  FSEL R15, R15, R192, P0 ;  /* 0x000000c00f0f7208 */ /* 0x000fe20000000000 */
[----:B------:R-:W-:Y:S01]  /*76e0*/  FADD.FTZ R23, -R194, R23 ;  /* 0x00000017c2177221 */ /* 0x000fe20000010100 */
[----:B------:R-:W-:Y:S01]  /*76f0*/  FSETP.GE.FTZ.AND P0, PT, R199, RZ, PT ;  /* 0x000000ffc700720b */ /* 0x000fe20003f16000 */
[-C--:B-1----:R-:W-:Y:S01]  /*7700*/  HMMA.16816.F32.BF16 R36, R104, R4.reuse, R36 ;  /* 0x000000046824723c */ /* 0x082fe20000041824 */
[----:B------:R-:W-:Y:S01]  /*7710*/  FADD.FTZ R25, -R193, R25 ;  /* 0x00000019c1197221 */ /* 0x000fe20000010100 */
[----:B------:R-:W-:Y:S01]  /*7720*/  FSEL R17, R17, R195, P2 ;  /* 0x000000c311117208 */ /* 0x000fe20001000000 */
[----:B------:R-:W-:Y:S01]  /*7730*/  FADD.FTZ R20, -R195, R20 ;  /* 0x00000014c3147221 */ /* 0x000fe20000010100 */
[----:B------:R-:W-:Y:S01]  /*7740*/  FSETP.GE.FTZ.AND P2, PT, R238, RZ, PT ;  /* 0x000000ffee00720b */ /* 0x000fe20003f56000 */
[----:B------:R-:W-:Y:S01]  /*7750*/  FADD.FTZ R30, -R192, R30 ;  /* 0x0000001ec01e7221 */ /* 0x000fe20000010100 */
[----:B------:R-:W-:Y:S01]  /*7760*/  FSEL R12, R12, R193, P3 ;  /* 0x000000c10c0c7208 */ /* 0x000fe20001800000 */
[----:B------:R-:W-:Y:S01]  /*7770*/  FADD.FTZ R27, -R192, R27 ;  /* 0x0000001bc01b7221 */ /* 0x000fe20000010100 */
[C---:B------:R-:W-:Y:S01]  /*7780*/  HMMA.16816.F32.BF16 R40, R112.reuse, R4, R40 ;  /* 0x000000047028723c */ /* 0x040fe20000041828 */
[C---:B------:R-:W-:Y:S01]  /*7790*/  FADD.FTZ R29, -R193.reuse, R29 ;  /* 0x0000001dc11d7221 */ /* 0x040fe20000010100 */
[----:B------:R-:W-:Y:S02]  /*77a0*/  FSETP.GE.FTZ.AND P3, PT, R198, RZ, PT ;  /* 0x000000ffc600720b */ /* 0x000fe40003f76000 */
[----:B------:R-:W-:Y:S01]  /*77b0*/  FADD.FTZ R24, -R193, R24 ;  /* 0x00000018c1187221 */ /* 0x000fe20000010100 */
[-C--:B------:R-:W-:Y:S01]  /*77c0*/  FSEL R22, R22, R194.reuse, P1 ;  /* 0x000000c216167208 */ /* 0x080fe20000800000 */
[----:B------:R-:W-:Y:S01]  /*77d0*/  FADD.FTZ R34, -R194, R34 ;  /* 0x00000022c2227221 */ /* 0x000fe20000010100 */
[----:B------:R-:W-:Y:S01]  /*77e0*/  FSETP.GE.FTZ.AND P1, PT, R235, RZ, PT ;  /* 0x000000ffeb00720b */ /* 0x000fe20003f36000 */
[----:B------:R-:W-:Y:S01]  /*77f0*/  FADD.FTZ R31, -R192, R31 ;  /* 0x0000001fc01f7221 */ /* 0x000fe20000010100 */
[-C--:B------:R-:W-:Y:S03]  /*7800*/  HMMA.16816.F32.BF16 R44, R112, R6.reuse, R44 ;  /* 0x00000006702c723c */ /* 0x080fe6000004182c */
[----:B------:R-:W-:Y:S01]  /*7810*/  FADD.FTZ R33, -R195, R33 ;  /* 0x00000021c3217221 */ /* 0x000fe20000010100 */
[----:B------:R-:W-:Y:S01]  /*7820*/  FSEL R19, R19, R194, P0 ;  /* 0x000000c213137208 */ /* 0x000fe20000000000 */
[----:B------:R-:W-:Y:S01]  /*7830*/  FADD.FTZ R28, -R193, R28 ;  /* 0x0000001cc11c7221 */ /* 0x000fe20000010100 */
[----:B------:R-:W-:Y:S01]  /*7840*/  FSETP.GE.FTZ.AND P0, PT, R205, RZ, PT ;  /* 0x000000ffcd00720b */ /* 0x000fe20003f16000 */
[C---:B------:R-:W-:Y:S01]  /*7850*/  FADD.FTZ R38, -R194.reuse, R38 ;  /* 0x00000026c2267221 */ /* 0x040fe20000010100 */
[-C--:B------:R-:W-:Y:S01]  /*7860*/  FSEL R21, R21, R195.reuse, P2 ;  /* 0x000000c315157208 */ /* 0x080fe20001000000 */
[----:B------:R-:W-:Y:S01]  /*7870*/  FADD.FTZ R35, -R194, R35 ;  /* 0x00000023c2237221 */ /* 0x000fe20000010100 */
[----:B------:R-:W-:Y:S01]  /*7880*/  FSETP.GE.FTZ.AND P2, PT, R236, RZ, PT ;  /* 0x000000ffec00720b */ /* 0x000fe20003f56000 */
[C---:B------:R-:W-:Y:S01]  /*7890*/  HMMA.16816.F32.BF16 R48, R104.reuse, R6, R48 ;  /* 0x000000066830723c */ /* 0x040fe20000041830 */
        /* <DEDUP_REMOVED lines=8> */
[----:B------:R-:W-:Y:S01]  /*7920*/  FADD.FTZ R41, -R193, R41 ;  /* 0x00000029c1297221 */ /* 0x000fe20000010100 */
[-C--:B--2---:R-:W-:Y:S02]  /*7930*/  HMMA.16816.F32.BF16 R52, R104, R8.reuse, R52 ;  /* 0x000000086834723c */ /* 0x084fe40000041834 */
[----:B------:R-:W-:Y:S01]  /*7940*/  FSEL R23, R23, R194, P0 ;  /* 0x000000c217177208 */ /* 0x000fe20000000000 */
[----:B------:R-:W-:Y:S01]  /*7950*/  FADD.FTZ R36, -R195, R36 ;  /* 0x00000024c3247221 */ /* 0x000fe20000010100 */
[----:B------:R-:W-:Y:S01]  /*7960*/  FSETP.GE.FTZ.AND P0, PT, R202, RZ, PT ;  /* 0x000000ffca00720b */ /* 0x000fe20003f16000 */
[C---:B------:R-:W-:Y:S01]  /*7970*/  FADD.FTZ R46, -R192.reuse, R46 ;  /* 0x0000002ec02e7221 */ /* 0x040fe20000010100 */
[----:B------:R-:W-:Y:S01]  /*7980*/  FSEL R25, R25, R193, P2 ;  /* 0x000000c119197208 */ /* 0x000fe20001000000 */
[----:B------:R-:W-:Y:S01]  /*7990*/  FADD.FTZ R43, -R192, R43 ;  /* 0x0000002bc02b7221 */ /* 0x000fe20000010100 */
[----:B------:R-:W-:Y:S01]  /*79a0*/  FSETP.GE.FTZ.AND P2, PT, R234, RZ, PT ;  /* 0x000000ffea00720b */ /* 0x000fe20003f56000 */
[C---:B------:R-:W-:Y:S01]  /*79b0*/  FADD.FTZ R45, -R193.reuse, R45 ;  /* 0x0000002dc12d7221 */ /* 0x040fe20000010100 */
[C---:B------:R-:W-:Y:S02]  /*79c0*/  HMMA.16816.F32.BF16 R56, R112.reuse, R8, R56 ;  /* 0x000000087038723c */ /* 0x040fe40000041838 */
[----:B------:R-:W-:Y:S01]  /*79d0*/  FSEL R20, R20, R195, P3 ;  /* 0x000000c314147208 */ /* 0x000fe20001800000 */
[----:B------:R-:W-:Y:S01]  /*79e0*/  FADD.FTZ R40, -R193, R40 ;  /* 0x00000028c1287221 */ /* 0x000fe20000010100 */
[----:B------:R-:W-:Y:S01]  /*79f0*/  FSETP.GE.FTZ.AND P3, PT, R201, RZ, PT ;  /* 0x000000ffc900720b */ /* 0x000fe20003f76000 */
[----:B------:R-:W-:Y:S01]  /*7a00*/  FADD.FTZ R50, -R194, R50 ;  /* 0x00000032c2327221 */ /* 0x000fe20000010100 */
[-C--:B------:R-:W-:Y:S01]  /*7a10*/  FSEL R30, R30, R192.reuse, P1 ;  /* 0x000000c01e1e7208 */ /* 0x080fe20000800000 */
[----:B------:R-:W-:Y:S01]  /*7a20*/  FADD.FTZ R47, -R192, R47 ;  /* 0x0000002fc02f7221 */ /* 0x000fe20000010100 */
[----:B------:R-:W-:Y:S01]  /*7a30*/  FSETP.GE.FTZ.AND P1, PT, R196, RZ, PT ;  /* 0x000000ffc400720b */ /* 0x000fe20003f36000 */
[----:B------:R-:W-:Y:S01]  /*7a40*/  FADD.FTZ R49, -R195, R49 ;  /* 0x00000031c3317221 */ /* 0x000fe20000010100 */
[-C--:B------:R-:W-:Y:S02]  /*7a50*/  HMMA.16816.F32.BF16 R60, R112, R10.reuse, R60 ;  /* 0x0000000a703c723c */ /* 0x080fe4000004183c */
[----:B------:R-:W-:Y:S01]  /*7a60*/  FSEL R27, R27, R192, P0 ;  /* 0x000000c01b1b7208 */ /* 0x000fe20000000000 */
[----:B------:R-:W-:Y:S01]  /*7a70*/  FADD.FTZ R44, -R193, R44 ;  /* 0x0000002cc12c7221 */ /* 0x000fe20000010100 */
[----:B------:R-:W-:Y:S01]  /*7a80*/  FSETP.GE.FTZ.AND P0, PT, R127, RZ, PT ;  /* 0x000000ff7f00720b */ /* 0x000fe20003f16000 */
[C---:B------:R-:W-:Y:S01]  /*7a90*/  FADD.FTZ R54, -R194.reuse, R54 ;  /* 0x00000036c2367221 */ /* 0x040fe20000010100 */
[-C--:B------:R-:W-:Y:S01]  /*7aa0*/  FSEL R29, R29, R193.reuse, P2 ;  /* 0x000000c11d1d7208 */ /* 0x080fe20001000000 */
[----:B------:R-:W-:Y:S01]  /*7ab0*/  FADD.FTZ R51, -R194, R51 ;  /* 0x00000033c2337221 */ /* 0x000fe20000010100 */
[----:B------:R-:W-:Y:S01]  /*7ac0*/  FSETP.GE.FTZ.AND P2, PT, R233, RZ, PT ;  /* 0x000000ffe900720b */ /* 0x000fe20003f56000 */
[C---:B------:R-:W-:Y:S01]  /*7ad0*/  FADD.FTZ R53, -R195.reuse, R53 ;  /* 0x00000035c3357221 */ /* 0x040fe20000010100 */
[----:B------:R-:W-:Y:S02]  /*7ae0*/  HMMA.16816.F32.BF16 R64, R104, R10, R64 ;  /* 0x0000000a6840723c */ /* 0x000fe40000041840 */
[----:B------:R-:W-:Y:S01]  /*7af0*/  FSEL R24, R24, R193, P3 ;  /* 0x000000c118187208 */ /* 0x000fe20001800000 */
[----:B------:R-:W-:Y:S01]  /*7b00*/  FADD.FTZ R48, -R195, R48 ;  /* 0x00000030c3307221 */ /* 0x000fe20000010100 */
[----:B------:R-:W-:Y:S01]  /*7b10*/  FSETP.GE.FTZ.AND P3, PT, R125, RZ, PT ;  /* 0x000000ff7d00720b */ /* 0x000fe20003f76000 */
[----:B------:R-:W-:Y:S01]  /*7b20*/  FADD.FTZ R56, -R193, R56 ;  /* 0x00000038c1387221 */ /* 0x000fe20000010100 */
[----:B------:R-:W-:Y:S01]  /*7b30*/  FSEL R34, R34, R194, P1 ;  /* 0x000000c222227208 */ /* 0x000fe20000800000 */
[----:B------:R-:W-:Y:S01]  /*7b40*/  FADD.FTZ R55, -R194, R55 ;  /* 0x00000037c2377221 */ /* 0x000fe20000010100 */
[----:B------:R-:W-:Y:S01]  /*7b50*/  FSETP.GE.FTZ.AND P1, PT, R231, RZ, PT ;  /* 0x000000ffe700720b */ /* 0x000fe20003f36000 */
[----:B------:R-:W-:Y:S03]  /*7b60*/  FADD.FTZ R52, -R195, R52 ;  /* 0x00000034c3347221 */ /* 0x000fe60000010100 */
[----:B------:R-:W-:Y:S01]  /*7b70*/  FSEL R31, R31, R192, P0 ;  /* 0x000000c01f1f7208 */ /* 0x000fe20000000000 */
[----:B------:R-:W-:Y:S01]  /*7b80*/  FADD.FTZ R59, -R192, R59 ;  /* 0x0000003bc03b7221 */ /* 0x000fe20000010100 */
[----:B------:R-:W-:Y:S01]  /*7b90*/  FSETP.GE.FTZ.AND P0, PT, R122, RZ, PT ;  /* 0x000000ff7a00720b */ /* 0x000fe20003f16000 */
[----:B------:R-:W-:Y:S01]  /*7ba0*/  FADD.FTZ R58, -R192, R58 ;  /* 0x0000003ac03a7221 */ /* 0x000fe20000010100 */
[----:B------:R-:W-:Y:S01]  /*7bb0*/  FSEL R33, R33, R195, P2 ;  /* 0x000000c321217208 */ /* 0x000fe20001000000 */
[C---:B------:R-:W-:Y:S01]  /*7bc0*/  FADD.FTZ R57, -R193.reuse, R57 ;  /* 0x00000039c1397221 */ /* 0x040fe20000010100 */
        /* <DEDUP_REMOVED lines=116> */
[----:B------:R-:W-:Y:S01]  /*8310*/  FMUL.FTZ R62, R210, R62 ;  /* 0x0000003ed23e7220 */ /* 0x000fe20000410000 */
        /* <DEDUP_REMOVED lines=10> */
[----:B------:R-:W-:Y:S01]  /*83c0*/  FMUL.FTZ R194, R197, R194 ;  /* 0x000000c2c5c27220 */ /* 0x000fe20000410000 */
[----:B------:R-:W-:-:S05]  /*83d0*/  @!P1 BRA `(.L_x_984) ;  /* 0x000001f000009947 */ /* 0x000fca0003800000 */
[----:B------:R-:W-:Y:S01]  /*83e0*/  ULOP3.LUT UR7, UR6, 0x1, URZ, 0xc0, !UPT ;  /* 0x0000000106077892 */ /* 0x000fe2000f8ec03f */
[----:B------:R-:W-:Y:S01]  /*83f0*/  IMAD.MOV.U32 R5, RZ, RZ, c[0x0][0x190] ;  /* 0x00006400ff057624 */ /* 0x000fe200078e00ff */
[----:B------:R-:W-:Y:S02]  /*8400*/  ISETP.GE.AND P2, PT, R158, c[0x0][0x220], PT ;  /* 0x000088009e007a0c */ /* 0x000fe40003f46270 */
[----:B------:R-:W-:Y:S01]  /*8410*/  UISETP.NE.U32.AND UP0, UPT, UR7, 0x1, UPT ;  /* 0x000000010700788c */ /* 0x000fe2000bf05070 */
[----:B------:R-:W-:Y:S03]  /*8420*/  IMAD.U32 R4, R5, -0x80, RZ ;  /* 0xffffff8005047824 */ /* 0x000fe600078e00ff */
[----:B------:R-:W-:Y:S02]  /*8430*/  USEL UR7, UR58, 0x2000, !UP0 ;  /* 0x000020003a077887 */ /* 0x000fe4000c000000 */
[----:B------:R-:W-:Y:S04]  /*8440*/  LEA R188, P0, R4, R188, 0x1 ;  /* 0x000000bc04bc7211 */ /* 0x000fe800078008ff */
[----:B------:R-:W-:Y:S02]  /*8450*/  IADD3 R185, R185, UR7, RZ ;  /* 0x00000007b9b97c10 */ /* 0x000fe4000fffe0ff */
[----:B------:R-:W-:Y:S02]  /*8460*/  IADD3 R180, R180, UR7, RZ ;  /* 0x00000007b4b47c10 */ /* 0x000fe4000fffe0ff */
[----:B------:R-:W-:Y:S01]  /*8470*/  LEA.HI.X.SX32 R189, R4, R189, 0x1, P0 ;  /* 0x000000bd04bd7211 */ /* 0x000fe200000f0eff */
[----:B------:R1:W-:Y:S01]  /*8480*/  @P2 STS [R185], RZ ;  /* 0x000000ffb9002388 */ /* 0x0003e20000000800 */
[----:B------:R-:W-:Y:S01]  /*8490*/  @!P2 LEA R6, P0, R5, R188, 0x7 ;  /* 0x000000bc0506a211 */ /* 0x000fe200078038ff */
[----:B------:R-:W-:Y:S01]  /*84a0*/  @!P2 IMAD.MOV.U32 R4, RZ, RZ, c[0x0][0x194] ;  /* 0x00006500ff04a624 */ /* 0x000fe200078e00ff */
[----:B------:R-:W-:Y:S01]  /*84b0*/  IADD3 R131, R131, UR7, RZ ;  /* 0x0000000783837c10 */ /* 0x000fe2000fffe0ff */
[----:B------:R1:W-:Y:S03]  /*84c0*/  @P2 STS [R185+0x4], RZ ;  /* 0x000004ffb9002388 */ /* 0x0003e60000000800 */
[----:B------:R-:W-:Y:S01]  /*84d0*/  @!P2 LEA.HI.X R7, R5, R189, R4, 0x7, P0 ;  /* 0x000000bd0507a211 */ /* 0x000fe200000f3c04 */
        /* <DEDUP_REMOVED lines=15> */
.L_x_984:
        /* <DEDUP_REMOVED lines=62> */
[----:B------:R-:W-:Y:S04]  /*89b0*/  STS [R172+0xc400], R58 ;  /* 0x00c4003aac007388 */ /* 0x000fe80000000800 */
[----:B------:R-:W-:Y:S01]  /*89c0*/  STS [R171+0xc000], R60 ;  /* 0x00c0003cab007388 */ /* 0x000fe20000000800 */
[----:B--2---:R-:W-:Y:S03]  /*89d0*/  IMAD.SHL.U32 R52, R138, 0x2, RZ ;  /* 0x000000028a347824 */ /* 0x004fe600078e00ff */
        /* <DEDUP_REMOVED lines=66> */
[C---:B------:R-:W-:Y:S01]  /*8e00*/  @!P2 LEA R6, P0, R5.reuse, R186, 0x7 ;  /* 0x000000ba0506a211 */ /* 0x040fe200078038ff */
[----:B------:R-:W-:Y:S02]  /*8e10*/  @!P2 IMAD.MOV.U32 R4, RZ, RZ, c[0x0][0x374] ;  /* 0x0000dd00ff04a624 */ /* 0x000fe400078e00ff */
[----:B------:R1:W-:Y:S03]  /*8e20*/  @P2 STS [R53+0x4004], RZ ;  /* 0x004004ff35002388 */ /* 0x0003e60000000800 */
[----:B------:R-:W-:Y:S01]  /*8e30*/  @!P2 LEA.HI.X R7, R5, R187, R4, 0x7, P0 ;  /* 0x000000bb0507a211 */ /* 0x000fe200000f3c04 */
[----:B------:R1:W-:Y:S04]  /*8e40*/  @P2 STS.64 [R53+0x4008], RZ ;  /* 0x004008ff35002388 */ /* 0x0003e80000000a00 */
        /* <DEDUP_REMOVED lines=10> */
.L_x_985:
[----:B------:R-:W-:Y:S01]  /*8ef0*/  LDSM.16.M88.4 R16, [R134] ;  /* 0x000000008610783b */ /* 0x000fe20000000200 */
[----:B------:R-:W-:Y:S01]  /*8f00*/  @P1 IADD3 R54, R140, -0x80, RZ ;  /* 0xffffff808c361810 */ /* 0x000fe20007ffe0ff */
[----:B------:R-:W-:Y:S01]  /*8f10*/  IMAD.U32 R190, RZ, RZ, UR33 ;  /* 0x00000021ffbe7e24 */ /* 0x000fe2000f8e00ff */
[----:B------:R-:W-:Y:S01]  /*8f20*/  @UP2 UIADD3 UR8, UP0, UR10, -0x200, URZ ;  /* 0xfffffe000a082890 */ /* 0x000fe2000ff1e03f */
[----:B------:R-:W2:Y:S01]  /*8f30*/  LDSM.16.MT88.4 R20, [R52+0x6000] ;  /* 0x006000003414783b */ /* 0x000ea20000004200 */
[----:B------:R-:W-:Y:S01]  /*8f40*/  IMAD.U32 R191, RZ, RZ, UR33 ;  /* 0x00000021ffbf7e24 */ /* 0x000fe2000f8e00ff */
[----:B------:R-:W-:Y:S01]  /*8f50*/  UISETP.GT.AND UP1, UPT, UR6, UR32, UPT ;  /* 0x000000200600728c */ /* 0x000fe2000bf24270 */
[----:B------:R-:W-:Y:S01]  /*8f60*/  @P1 IMAD.WIDE R54, R54, R177, UR10 ;  /* 0x0000000a36361e25 */ /* 0x000fe2000f8e02b1 */
[----:B------:R-:W3:Y:S01]  /*8f70*/  LDSM.16.M88.4 R12, [R134+0x2000] ;  /* 0x00200000860c783b */ /* 0x000ee20000000200 */
[----:B------:R-:W-:Y:S01]  /*8f80*/  LEA R190, P0, R190, R116, 0x2 ;  /* 0x00000074bebe7211 */ /* 0x000fe200078010ff */
[----:B------:R-:W-:Y:S02]  /*8f90*/  @UP2 UIADD3.X UR7, UR11, -0x1, URZ, UP0, !UPT ;  /* 0xffffffff0b072890 */ /* 0x000fe400087fe43f */
[----:B------:R-:W-:Y:S01]  /*8fa0*/  LDSM.16.M88.4 R24, [R133] ;  /* 0x000000008518783b */ /* 0x000fe20000000200 */
[----:B------:R-:W-:Y:S01]  /*8fb0*/  LEA.HI.X.SX32 R191, R191, R117, 0x2, P0 ;  /* 0x00000075bfbf7211 */ /* 0x000fe200000f16ff */
[----:B------:R-:W-:Y:S02]  /*8fc0*/  @UP2 UMOV UR10, UR8 ;  /* 0x00000008000a2c82 */ /* 0x000fe40008000000 */
[----:B------:R-:W4:Y:S01]  /*8fd0*/  LDSM.16.MT88.4 R28, [R52+0x6400] ;  /* 0x00640000341c783b */ /* 0x000f220000004200 */
[----:B------:R-:W-:Y:S02]  /*8fe0*/  @UP2 UMOV UR11, UR7 ;  /* 0x00000007000b2c82 */ /* 0x000fe40008000000 */
[----:B------:R-:W-:Y:S01]  /*8ff0*/  ULOP3.LUT UR7, UR6, 0x1, URZ, 0xc0, !UPT ;  /* 0x0000000106077892 */ /* 0x000fe2000f8ec03f */
[----:B------:R-:W1:Y:S01]  /*9000*/  LDSM.16.M88.4 R32, [R128] ;  /* 0x000000008020783b */ /* 0x000e620000000200 */
[----:B------:R-:W-:Y:S02]  /*9010*/  UIADD3 UR6, UR6, -0x1, URZ ;  /* 0xffffffff06067890 */ /* 0x000fe4000fffe03f */
[----:B------:R-:W-:Y:S01]  /*9020*/  UISETP.NE.U32.AND UP0, UPT, UR7, 0x1, UPT ;  /* 0x000000010700788c */ /* 0x000fe2000bf05070 */
[----:B------:R-:W-:Y:S04]  /*9030*/  LDSM.16.M88.4 R36, [R132] ;  /* 0x000000008424783b */ /* 0x000fe80000000200 */
[----:B------:R-:W1:Y:S04]  /*9040*/  LDSM.16.MT88.4 R40, [R52+0x6800] ;  /* 0x006800003428783b */ /* 0x000e680000004200 */
[----:B------:R-:W1:Y:S04]  /*9050*/  LDSM.16.M88.4 R44, [R132+0x2000] ;  /* 0x00200000842c783b */ /* 0x000e680000000200 */
[----:B------:R-:W-:Y:S04]  /*9060*/  LDSM.16.M88.4 R48, [R3+0x2000] ;  /* 0x002000000330783b */ /* 0x000fe80000000200 */
[----:B------:R1:W5:Y:S02]  /*9070*/  @P1 LDG.E R183, [R54.64] ;  /* 0x0000000c36b71981 */ /* 0x000364000c1e1900 */
[-C--:B-12---:R-:W-:Y:S02]  /*9080*/  HMMA.16816.F32.BF16 R4, R16, R20.reuse, RZ ;  /* 0x000000141004723c */ /* 0x086fe400000418ff */
[----:B------:R1:W5:Y:S04]  /*9090*/  @P1 LDG.E R184, [R54.64+0x20] ;  /* 0x0000200c36b81981 */ /* 0x000368000c1e1900 */
[----:B------:R1:W5:Y:S02]  /*90a0*/  @P1 LDG.E R181, [R54.64+0x100] ;  /* 0x0001000c36b51981 */ /* 0x000364000c1e1900 */
[C---:B---3--:R-:W-:Y:S02]  /*90b0*/  HMMA.16816.F32.BF16 R8, R12.reuse, R20, RZ ;  /* 0x000000140c08723c */ /* 0x048fe400000418ff */
[----:B------:R1:W5:Y:S06]  /*90c0*/  @P1 LDG.E R182, [R54.64+0x120] ;  /* 0x0001200c36b61981 */ /* 0x00036c000c1e1900 */
[-C--:B------:R-:W-:Y:S08]  /*90d0*/  HMMA.16816.F32.BF16 R12, R12, R22.reuse, RZ ;  /* 0x000000160c0c723c */ /* 0x080ff000000418ff */
[----:B------:R-:W-:Y:S01]  /*90e0*/  HMMA.16816.F32.BF16 R16, R16, R22, RZ ;  /* 0x000000161010723c */ /* 0x000fe200000418ff */
[----:B------:R-:W-:Y:S07]  /*90f0*/  LDSM.16.M88.4 R20, [R3] ;  /* 0x000000000314783b */ /* 0x000fee0000000200 */
[-C--:B----4-:R-:W-:Y:S08]  /*9100*/  HMMA.16816.F32.BF16 R4, R24, R28.reuse, R4 ;  /* 0x0000001c1804723c */ /* 0x090ff00000041804 */
[C---:B------:R-:W-:Y:S08]  /*9110*/  HMMA.16816.F32.BF16 R8, R32.reuse, R28, R8 ;  /* 0x0000001c2008723c */ /* 0x040ff00000041808 */
[-C--:B------:R-:W-:Y:S01]  /*9120*/  HMMA.16816.F32.BF16 R12, R32, R30.reuse, R12 ;  /* 0x0000001e200c723c */ /* 0x080fe2000004180c */
[----:B------:R-:W2:Y:S07]  /*9130*/  LDSM.16.MT88.4 R32, [R52+0x6c00] ;  /* 0x006c00003420783b */ /* 0x000eae0000004200 */
        /* <DEDUP_REMOVED lines=9> */
[----:B------:R-:W1:Y:S03]  /*91d0*/  LDSM.16.MT88.4 R40, [R52+0x7400] ;  /* 0x007400003428783b */ /* 0x000e660000004200 */
[-C--:B--2---:R-:W-:Y:S08]  /*91e0*/  HMMA.16816.F32.BF16 R4, R20, R32.reuse, R4 ;  /* 0x000000201404723c */ /* 0x084ff00000041804 */
[C---:B------:R-:W-:Y:S08]  /*91f0*/  HMMA.16816.F32.BF16 R8, R48.reuse, R32, R8 ;  /* 0x000000203008723c */ /* 0x040ff00000041808 */
[-C--:B------:R-:W-:Y:S01]  /*9200*/  HMMA.16816.F32.BF16 R12, R48, R34.reuse, R12 ;  /* 0x00000022300c723c */ /* 0x080fe2000004180c */
[----:B------:R-:W2:Y:S07]  /*9210*/  LDSM.16.M88.4 R48, [R0] ;  /* 0x000000000030783b */ /* 0x000eae0000000200 */
        /* <DEDUP_REMOVED lines=10> */
[-C--:B-1----:R-:W-:Y:S08]  /*92c0*/  HMMA.16816.F32.BF16 R4, R36, R40.reuse, R4 ;  /* 0x000000282404723c */ /* 0x082ff00000041804 */
[C---:B--2---:R-:W-:Y:S07]  /*92d0*/  HMMA.16816.F32.BF16 R8, R48.reuse, R40, R8 ;  /* 0x000000283008723c */ /* 0x044fee0000041808 */
[----:B------:R-:W-:Y:S01]  /*92e0*/  IMAD.U32 R41, RZ, RZ, UR44 ;  /* 0x0000002cff297e24 */ /* 0x000fe2000f8e00ff */
[-C--:B------:R-:W-:Y:S01]  /*92f0*/  HMMA.16816.F32.BF16 R12, R48, R42.reuse, R12 ;  /* 0x0000002a300c723c */ /* 0x080fe2000004180c */
[----:B------:R-:W1:Y:S03]  /*9300*/  LDSM.16.M88.4 R48, [R3+0x6000] ;  /* 0x006000000330783b */ /* 0x000e660000000200 */
[-C--:B------:R-:W-:Y:S01]  /*9310*/  LEA R60, P3, R41, R190.reuse, 0x2 ;  /* 0x000000be293c7211 */ /* 0x080fe200078610ff */
[----:B------:R-:W-:Y:S03]  /*9320*/  IMAD.U32 R40, RZ, RZ, UR44 ;  /* 0x0000002cff287e24 */ /* 0x000fe6000f8e00ff */
[----:B------:R-:W-:Y:S04]  /*9330*/  HMMA.16816.F32.BF16 R16, R36, R42, R16 ;  /* 0x0000002a2410723c */ /* 0x000fe80000041810 */
[-C--:B------:R-:W-:Y:S03]  /*9340*/  LEA.HI.X.SX32 R61, R40, R191.reuse, 0x2, P3 ;  /* 0x000000bf283d7211 */ /* 0x080fe600018f16ff */
[----:B------:R-:W-:Y:S01]  /*9350*/  IMAD.U32 R39, RZ, RZ, UR43 ;  /* 0x0000002bff277e24 */ /* 0x000fe2000f8e00ff */
[-C--:B------:R-:W-:Y:S01]  /*9360*/  HMMA.16816.F32.BF16 R4, R20, R32.reuse, R4 ;  /* 0x000000201404723c */ /* 0x080fe20000041804 */
[----:B------:R-:W-:Y:S03]  /*9370*/  IMAD.U32 R37, RZ, RZ, UR42 ;  /* 0x0000002aff257e24 */ /* 0x000fe6000f8e00ff */
[----:B------:R-:W-:Y:S01]  /*9380*/  IMAD.U32 R38, RZ, RZ, UR43 ;  /* 0x0000002bff267e24 */ /* 0x000fe2000f8e00ff */
[-C--:B------:R-:W-:Y:S01]  /*9390*/  LEA R62, P2, R39, R190.reuse, 0x2 ;  /* 0x000000be273e7211 */ /* 0x080fe200078410ff */
[----:B------:R-:W-:Y:S01]  /*93a0*/  IMAD.U32 R36, RZ, RZ, UR42 ;  /* 0x0000002aff247e24 */ /* 0x000fe2000f8e00ff */
[-C--:B------:R-:W-:Y:S01]  /*93b0*/  LEA R64, P1, R37, R190.reuse, 0x2 ;  /* 0x000000be25407211 */ /* 0x080fe200078210ff */
[C---:B---3--:R-:W-:Y:S01]  /*93c0*/  HMMA.16816.F32.BF16 R8, R44.reuse, R32, R8 ;  /* 0x000000202c08723c */ /* 0x048fe20000041808 */
[----:B------:R-:W-:Y:S03]  /*93d0*/  IMAD.U32 R43, RZ, RZ, UR45 ;  /* 0x0000002dff2b7e24 */ /* 0x000fe6000f8e00ff */
[-C--:B------:R-:W-:Y:S01]  /*93e0*/  LEA.HI.X.SX32 R63, R38, R191.reuse, 0x2, P2 ;  /* 0x000000bf263f7211 */ /* 0x080fe200010f16ff */
[----:B------:R-:W-:Y:S01]  /*93f0*/  IMAD.U32 R42, RZ, RZ, UR45 ;  /* 0x0000002dff2a7e24 */ /* 0x000fe2000f8e00ff */
[-C--:B------:R-:W-:Y:S01]  /*9400*/  LEA.HI.X.SX32 R65, R36, R191.reuse, 0x2, P1 ;  /* 0x000000bf24417211 */ /* 0x080fe200008f16ff */
[----:B------:R-:W-:Y:S01]  /*9410*/  IMAD.U32 R33, RZ, RZ, UR40 ;  /* 0x00000028ff217e24 */ /* 0x000fe2000f8e00ff */
[-C--:B------:R-:W-:Y:S01]  /*9420*/  HMMA.16816.F32.BF16 R12, R44, R34.reuse, R12 ;  /* 0x000000222c0c723c */ /* 0x080fe2000004180c */
[----:B------:R-:W-:Y:S03]  /*9430*/  IMAD.U32 R32, RZ, RZ, UR40 ;  /* 0x00000028ff207e24 */ /* 0x000fe6000f8e00ff */
[-C--:B------:R-:W-:Y:S03]  /*9440*/  LEA R58, P4, R43, R190.reuse, 0x2 ;  /* 0x000000be2b3a7211 */ /* 0x080fe600078810ff */
[----:B------:R-:W-:Y:S01]  /*9450*/  IMAD.U32 R47, RZ, RZ, UR47 ;  /* 0x0000002fff2f7e24 */ /* 0x000fe2000f8e00ff */
[----:B------:R-:W-:Y:S01]  /*9460*/  HMMA.16816.F32.BF16 R16, R20, R34, R16 ;  /* 0x000000221410723c */ /* 0x000fe20000041810 */
[----:B------:R-:W-:Y:S03]  /*9470*/  IMAD.U32 R45, RZ, RZ, UR46 ;  /* 0x0000002eff2d7e24 */ /* 0x000fe6000f8e00ff */
[-C--:B------:R-:W-:Y:S01]  /*9480*/  LEA R54, P6, R47, R190.reuse, 0x2 ;  /* 0x000000be2f367211 */ /* 0x080fe200078c10ff */
[----:B------:R-:W-:Y:S01]  /*9490*/  IMAD.U32 R46, RZ, RZ, UR47 ;  /* 0x0000002fff2e7e24 */ /* 0x000fe2000f8e00ff */
[-C--:B------:R-:W-:Y:S01]  /*94a0*/  LEA R56, P5, R45, R190.reuse, 0x2 ;  /* 0x000000be2d387211 */ /* 0x080fe200078a10ff */
[----:B------:R-:W-:Y:S01]  /*94b0*/  IMAD.U32 R23, RZ, RZ, UR35 ;  /* 0x00000023ff177e24 */ /* 0x000fe2000f8e00ff */
[-C--:B----4-:R-:W-:Y:S01]  /*94c0*/  HMMA.16816.F32.BF16 R4, R24, R28.reuse, R4 ;  /* 0x0000001c1804723c */ /* 0x090fe20000041804 */
[----:B------:R-:W-:Y:S03]  /*94d0*/  IMAD.U32 R21, RZ, RZ, UR34 ;  /* 0x00000022ff157e24 */ /* 0x000fe6000f8e00ff */
[----:B------:R-:W-:Y:S01]  /*94e0*/  IMAD.U32 R22, RZ, RZ, UR35 ;  /* 0x00000023ff167e24 */ /* 0x000fe2000f8e00ff */
[-C--:B------:R-:W-:Y:S01]  /*94f0*/  LEA R36, P1, R23, R190.reuse, 0x2 ;  /* 0x000000be17247211 */ /* 0x080fe200078210ff */
[----:B------:R-:W-:Y:S01]  /*9500*/  IMAD.U32 R20, RZ, RZ, UR34 ;  /* 0x00000022ff147e24 */ /* 0x000fe2000f8e00ff */
[-C--:B------:R-:W-:Y:S01]  /*9510*/  LEA.HI.X.SX32 R55, R46, R191.reuse, 0x2, P6 ;  /* 0x000000bf2e377211 */ /* 0x080fe200030f16ff */
[C---:B-1----:R-:W-:Y:S01]  /*9520*/  HMMA.16816.F32.BF16 R8, R48.reuse, R28, R8 ;  /* 0x0000001c3008723c */ /* 0x042fe20000041808 */
[----:B------:R-:W-:Y:S03]  /*9530*/  IMAD.U32 R35, RZ, RZ, UR41 ;  /* 0x00000029ff237e24 */ /* 0x000fe6000f8e00ff */
[-C--:B------:R-:W-:Y:S01]  /*9540*/  LEA.HI.X.SX32 R37, R22, R191.reuse, 0x2, P1 ;  /* 0x000000bf16257211 */ /* 0x080fe200008f16ff */
[----:B------:R-:W-:Y:S01]  /*9550*/  IMAD.U32 R34, RZ, RZ, UR41 ;  /* 0x00000029ff227e24 */ /* 0x000fe2000f8e00ff */
[-C--:B------:R-:W-:Y:S01]  /*9560*/  LEA.HI.X.SX32 R59, R42, R191.reuse, 0x2, P4 ;  /* 0x000000bf2a3b7211 */ /* 0x080fe200020f16ff */
[----:B------:R-:W-:Y:S01]  /*9570*/  IMAD.U32 R44, RZ, RZ, UR46 ;  /* 0x0000002eff2c7e24 */ /* 0x000fe2000f8e00ff */
[-C--:B------:R-:W-:Y:S01]  /*9580*/  HMMA.16816.F32.BF16 R12, R48, R30.reuse, R12 ;  /* 0x0000001e300c723c */ /* 0x080fe2000004180c */
[----:B------:R-:W-:Y:S01]  /*9590*/  IMAD.U32 R29, RZ, RZ, UR38 ;  /* 0x00000026ff1d7e24 */ /* 0x000fe2000f8e00ff */
[----:B------:R-:W-:Y:S01]  /*95a0*/  PLOP3.LUT P1, PT, PT, PT, UP0, 0x80, 0x0 ;  /* 0x000000000000781c */ /* 0x000fe20003f2f008 */
[----:B------:R-:W-:Y:S01]  /*95b0*/  @UP2 UIADD3 UR30, UP0, UR30, -0x200, URZ ;  /* 0xfffffe001e1e2890 */ /* 0x000fe2000ff1e03f */
[-C--:B------:R-:W-:Y:S01]  /*95c0*/  LEA.HI.X.SX32 R57, R44, R191.reuse, 0x2, P5 ;  /* 0x000000bf2c397211 */ /* 0x080fe200028f16ff */
[----:B------:R-:W-:Y:S01]  /*95d0*/  IMAD.U32 R28, RZ, RZ, UR38 ;  /* 0x00000026ff1c7e24 */ /* 0x000fe2000f8e00ff */
[-C--:B------:R-:W-:Y:S01]  /*95e0*/  LEA R46, P6, R33, R190.reuse, 0x2 ;  /* 0x000000be212e7211 */ /* 0x080fe200078c10ff */
[----:B------:R-:W-:Y:S01]  /*95f0*/  IMAD.U32 R49, RZ, RZ, UR48 ;  /* 0x00000030ff317e24 */ /* 0x000fe2000f8e00ff */
[----:B------:R-:W-:Y:S01]  /*9600*/  HMMA.16816.F32.BF16 R16, R24, R30, R16 ;  /* 0x0000001e1810723c */ /* 0x000fe20000041810 */
[----:B------:R-:W-:Y:S01]  /*9610*/  IMAD.U32 R48, RZ, RZ, UR48 ;  /* 0x00000030ff307e24 */ /* 0x000fe2000f8e00ff */
[----:B------:R-:W-:Y:S01]  /*9620*/  RED.E.ADD.F32.FTZ.RN.STRONG.GPU [R190.64], R4 ;  /* 0x00000004be00798e */ /* 0x000fe2000c10e78c */
[----:B------:R-:W-:Y:S01]  /*9630*/  @UP2 UIADD3.X UR29, UR29, -0x1, URZ, UP0, !UPT ;  /* 0xffffffff1d1d2890 */ /* 0x000fe200087fe43f */
[-C--:B------:R-:W-:Y:S02]  /*9640*/  LEA R50, P0, R49, R190.reuse, 0x2 ;  /* 0x000000be31327211 */ /* 0x080fe400078010ff */
[-C--:B------:R-:W-:Y:S01]  /*9650*/  LEA.HI.X.SX32 R47, R32, R191.reuse, 0x2, P6 ;  /* 0x000000bf202f7211 */ /* 0x080fe200030f16ff */
[----:B------:R-:W-:Y:S01]  /*9660*/  IMAD.U32 R31, RZ, RZ, UR39 ;  /* 0x00000027ff1f7e24 */ /* 0x000fe2000f8e00ff */
[-C--:B------:R-:W-:Y:S01]  /*9670*/  LEA.HI.X.SX32 R51, R48, R191.reuse, 0x2, P0 ;  /* 0x000000bf30337211 */ /* 0x080fe200000f16ff */
[----:B------:R-:W-:Y:S03]  /*9680*/  IMAD.U32 R30, RZ, RZ, UR39 ;  /* 0x00000027ff1e7e24 */ /* 0x000fe6000f8e00ff */
[-C--:B------:R-:W-:Y:S01]  /*9690*/  LEA R48, P0, R35, R190.reuse, 0x2 ;  /* 0x000000be23307211 */ /* 0x080fe200078010ff */
[----:B------:R-:W-:Y:S01]  /*96a0*/  RED.E.ADD.F32.FTZ.RN.STRONG.GPU [R50.64], R5 ;  /* 0x000000053200798e */ /* 0x000fe2000c10e78c */
[-C--:B------:R-:W-:Y:S01]  /*96b0*/  LEA R44, P5, R31, R190.reuse, 0x2 ;  /* 0x000000be1f2c7211 */ /* 0x080fe200078a10ff */
[----:B------:R-:W-:Y:S01]  /*96c0*/  IMAD.U32 R27, RZ, RZ, UR37 ;  /* 0x00000025ff1b7e24 */ /* 0x000fe2000f8e00ff */
[-C--:B------:R-:W-:Y:S01]  /*96d0*/  LEA.HI.X.SX32 R49, R34, R191.reuse, 0x2, P0 ;  /* 0x000000bf22317211 */ /* 0x080fe200000f16ff */
[----:B------:R-:W-:Y:S01]  /*96e0*/  RED.E.ADD.F32.FTZ.RN.STRONG.GPU [R54.64], R6 ;  /* 0x000000063600798e */ /* 0x000fe2000c10e78c */
[-C--:B------:R-:W-:Y:S01]  /*96f0*/  LEA R42, P4, R29, R190.reuse, 0x2 ;  /* 0x000000be1d2a7211 */ /* 0x080fe200078810ff */
[----:B------:R-:W-:Y:S01]  /*9700*/  IMAD.U32 R25, RZ, RZ, UR36 ;  /* 0x00000024ff197e24 */ /* 0x000fe2000f8e00ff */
[-C--:B------:R-:W-:Y:S01]  /*9710*/  LEA.HI.X.SX32 R45, R30, R191.reuse, 0x2, P5 ;  /* 0x000000bf1e2d7211 */ /* 0x080fe200028f16ff */
[----:B------:R-:W-:Y:S01]  /*9720*/  RED.E.ADD.F32.FTZ.RN.STRONG.GPU [R56.64], R7 ;  /* 0x000000073800798e */ /* 0x000fe2000c10e78c */
[----:B------:R-:W-:Y:S01]  /*9730*/  IMAD.U32 R26, RZ, RZ, UR37 ;  /* 0x00000025ff1a7e24 */ /* 0x000fe2000f8e00ff */
[-C--:B------:R-:W-:Y:S01]  /*9740*/  LEA R40, P3, R27, R190.reuse, 0x2 ;  /* 0x000000be1b287211 */ /* 0x080fe200078610ff */
[----:B------:R-:W-:Y:S01]  /*9750*/  IMAD.U32 R24, RZ, RZ, UR36 ;  /* 0x00000024ff187e24 */ /* 0x000fe2000f8e00ff */
[----:B------:R-:W-:Y:S01]  /*9760*/  RED.E.ADD.F32.FTZ.RN.STRONG.GPU [R58.64], R8 ;  /* 0x000000083a00798e */ /* 0x000fe2000c10e78c */
[-C--:B------:R-:W-:Y:S02]  /*9770*/  LEA.HI.X.SX32 R43, R28, R191.reuse, 0x2, P4 ;  /* 0x000000bf1c2b7211 */ /* 0x080fe400020f16ff */
[-C--:B------:R-:W-:Y:S01]  /*9780*/  LEA R38, P2, R25, R190.reuse, 0x2 ;  /* 0x000000be19267211 */ /* 0x080fe200078410ff */
[----:B------:R-:W-:Y:S01]  /*9790*/  RED.E.ADD.F32.FTZ.RN.STRONG.GPU [R60.64], R9 ;  /* 0x000000093c00798e */ /* 0x000fe2000c10e78c */
[-C--:B------:R-:W-:Y:S02]  /*97a0*/  LEA.HI.X.SX32 R41, R26, R191.reuse, 0x2, P3 ;  /* 0x000000bf1a297211 */ /* 0x080fe400018f16ff */
[-C--:B------:R-:W-:Y:S01]  /*97b0*/  LEA.HI.X.SX32 R39, R24, R191.reuse, 0x2, P2 ;  /* 0x000000bf18277211 */ /* 0x080fe200010f16ff */
[----:B------:R-:W-:Y:S01]  /*97c0*/  RED.E.ADD.F32.FTZ.RN.STRONG.GPU [R62.64], R10 ;  /* 0x0000000a3e00798e */ /* 0x000fe2000c10e78c */
[----:B------:R-:W-:Y:S03]  /*97d0*/  LEA R34, P0, R21, R190, 0x2 ;  /* 0x000000be15227211 */ /* 0x000fe600078010ff */
[----:B------:R-:W-:Y:S01]  /*97e0*/  RED.E.ADD.F32.FTZ.RN.STRONG.GPU [R64.64], R11 ;  /* 0x0000000b4000798e */ /* 0x000fe2000c10e78c */
[----:B------:R-:W-:Y:S02]  /*97f0*/  LEA.HI.X.SX32 R35, R20, R191, 0x2, P0 ;  /* 0x000000bf14237211 */ /* 0x000fe400000f16ff */
[----:B------:R-:W-:Y:S01]  /*9800*/  PLOP3.LUT P0, PT, PT, PT, UP1, 0x80, 0x0 ;  /* 0x000000000000781c */ /* 0x000fe20003f0f018 */
        /* <DEDUP_REMOVED lines=58> */
[-C--:B------:R-:W-:Y:S08]  /*9bb0*/  HMMA.16816.F32.BF16 R92, R12, R10.reuse, R92 ;  /* 0x0000000a0c5c723c */ /* 0x080ff0000004185c */
[----:B------:R-:W-:Y:S07]  /*9bc0*/  HMMA.16816.F32.BF16 R96, R4, R10, R96 ;  /* 0x0000000a0460723c */ /* 0x000fee0000041860 */
[C---:B------:R-:W-:Y:S01]  /*9bd0*/  IADD3 R4, R130.reuse, -0x2000, RZ ;  /* 0xffffe00082047810 */ /* 0x040fe20007ffe0ff */
[-C--:B--2---:R-:W-:Y:S05]  /*9be0*/  HMMA.16816.F32.BF16 R84, R16, R20.reuse, R84 ;  /* 0x000000141054723c */ /* 0x084fea0000041854 */
[----:B------:R-:W-:Y:S03]  /*9bf0*/  @P1 IADD3 R4, R130, 0x2000, RZ ;  /* 0x0000200082041810 */ /* 0x000fe60007ffe0ff */
[C---:B------:R-:W-:Y:S04]  /*9c00*/  HMMA.16816.F32.BF16 R88, R24.reuse, R20, R88 ;  /* 0x000000141858723c */ /* 0x040fe80000041858 */
[----:B------:R-:W-:Y:S04]  /*9c10*/  IMAD.MOV.U32 R130, RZ, RZ, R4 ;  /* 0x000000ffff827224 */ /* 0x000fe800078e0004 */
        /* <DEDUP_REMOVED lines=90> */
.L_x_987:
        /* <DEDUP_REMOVED lines=18> */
.L_x_988:
[----:B------:R-:W-:Y:S01]  /*a2e0*/  USHF.L.U32 UR6, UR14, 0x7, URZ ;  /* 0x000000070e067899 */ /* 0x000fe2000800063f */
[----:B------:R-:W-:Y:S01]  /*a2f0*/  BAR.SYNC.DEFER_BLOCKING 0x0 ;  /* 0x0000000000007b1d */ /* 0x000fe20000010000 */
[--C-:B------:R-:W-:Y:S01]  /*a300*/  SHF.R.S32.HI R27, RZ, 0x1f, R158.reuse ;  /* 0x0000001fff1b7819 */ /* 0x100fe2000001149e */
[----:B------:R-:W-:Y:S01]  /*a310*/  IMAD.MOV.U32 R26, RZ, RZ, R158 ;  /* 0x000000ffff1a7224 */ /* 0x000fe200078e009e */
[----:B------:R-:W-:Y:S01]  /*a320*/  USHF.R.S32.HI UR7, URZ, 0x1f, UR6 ;  /* 0x0000001f3f077899 */ /* 0x000fe20008011406 */
[----:B------:R-:W-:Y:S01]  /*a330*/  IMAD.U32 R28, RZ, RZ, UR55 ;  /* 0x00000037ff1c7e24 */ /* 0x000fe2000f8e00ff */
[----:B------:R-:W-:Y:S01]  /*a340*/  UIMAD UR4, UR14, -0x80, UR4 ;  /* 0xffffff800e0478a4 */ /* 0x000fe2000f8e0204 */
[----:B------:R-:W-:Y:S01]  /*a350*/  IMAD.U32 R20, RZ, RZ, UR6 ;  /* 0x00000006ff147e24 */ /* 0x000fe2000f8e00ff */
[----:B------:R-:W-:Y:S01]  /*a360*/  ULDC.64 UR10, c[0x0][0x3a0] ;  /* 0x0000e800000a7ab9 */ /* 0x000fe20000000a00 */
[----:B------:R-:W2:Y:S01]  /*a370*/  S2R R17, SR_TID.X ;  /* 0x0000000000117919 */ /* 0x000ea20000002100 */
[----:B------:R-:W-:Y:S01]  /*a380*/  UIMAD UR10, UR7, UR10, URZ ;  /* 0x0000000a070a72a4 */ /* 0x000fe2000f8e023f */
[----:B------:R-:W-:Y:S01]  /*a390*/  IMAD.WIDE.U32 R4, R20, c[0x0][0x3a0], R26 ;  /* 0x0000e80014047a25 */ /* 0x000fe200078e001a */
[----:B------:R-:W-:Y:S01]  /*a3a0*/  ISETP.GE.AND P1, PT, R158, c[0x0][0x220], PT ;  /* 0x000088009e007a0c */ /* 0x000fe20003f26270 */
[----:B------:R-:W-:Y:S01]  /*a3b0*/  USHF.R.S32.HI UR17, URZ, 0x1f, UR55 ;  /* 0x0000001f3f117899 */ /* 0x000fe20008011437 */
[----:B------:R-:W-:Y:S01]  /*a3c0*/  BSSY B0, `(.L_x_989) ;  /* 0x000001d000007945 */ /* 0x000fe20003800000 */
[----:B------:R-:W-:Y:S01]  /*a3d0*/  UIMAD UR10, UR6, UR11, UR10 ;  /* 0x0000000b060a72a4 */ /* 0x000fe2000f8e020a */
[----:B------:R-:W-:-:S05]  /*a3e0*/  IADD3 R6, P0, R4, UR15, RZ ;  /* 0x0000000f04067c10 */ /* 0x000fca000ff1e0ff */
[----:B------:R-:W-:Y:S01]  /*a3f0*/  IMAD.U32 R4, RZ, RZ, UR10 ;  /* 0x0000000aff047e24 */ /* 0x000fe2000f8e00ff */
[----:B------:R-:W-:Y:S02]  /*a400*/  ULDC.64 UR10, c[0x0][0x3b8] ;  /* 0x0000ee00000a7ab9 */ /* 0x000fe40000000a00 */
[----:B------:R-:W-:Y:S01]  /*a410*/  UIMAD UR10, UR17, UR10, URZ ;  /* 0x0000000a110a72a4 */ /* 0x000fe2000f8e023f */
[----:B------:R3:W4:Y:S01]  /*a420*/  LDS.128 R12, [R53+0x7000] ;  /* 0x00700000350c7984 */ /* 0x0007220000000c00 */
[----:B------:R-:W-:Y:S02]  /*a430*/  IADD3.X R7, R5, UR16, R4, P0, !PT ;  /* 0x0000001005077c10 */ /* 0x000fe400087fe404 */
[----:B------:R-:W-:Y:S01]  /*a440*/  UIMAD UR10, UR55, UR11, UR10 ;  /* 0x0000000b370a72a4 */ /* 0x000fe2000f8e020a */
[----:B------:R3:W1:Y:S02]  /*a450*/  LDS.128 R8, [R53+0x8000] ;  /* 0x0080000035087984 */ /* 0x0006640000000c00 */
[----:B------:R-:W-:-:S02]  /*a460*/  IMAD.WIDE.U32 R28, R28, c[0x0][0x3b8], R6 ;  /* 0x0000ee001c1c7a25 */ /* 0x000fc400078e0006 */
[----:B------:R3:W1:Y:S01]  /*a470*/  LDS.128 R4, [R53+0x9000] ;  /* 0x0090000035047984 */ /* 0x0006620000000c00 */
[----:B--2---:R-:W-:Y:S02]  /*a480*/  SHF.R.S32.HI R16, RZ, 0x1f, R17 ;  /* 0x0000001fff107819 */ /* 0x004fe40000011411 */
[----:B------:R-:W-:Y:S02]  /*a490*/  IADD3 R23, R29, UR10, RZ ;  /* 0x0000000a1d177c10 */ /* 0x000fe4000fffe0ff */
[----:B------:R-:W-:-:S04]  /*a4a0*/  LEA.HI R16, R16, R17, RZ, 0x2 ;  /* 0x0000001110107211 */ /* 0x000fc800078f10ff */
[----:B------:R-:W-:-:S04]  /*a4b0*/  SHF.R.S32.HI R22, RZ, 0x2, R16 ;  /* 0x00000002ff167819 */ /* 0x000fc80000011410 */
[----:B------:R-:W-:Y:S02]  /*a4c0*/  ISETP.GE.OR P2, PT, R22, UR4, P1 ;  /* 0x0000000416007c0c */ /* 0x000fe40008f46670 */
[----:B------:R-:W-:-:S11]  /*a4d0*/  SHF.R.S32.HI R21, RZ, 0x1f, R22 ;  /* 0x0000001fff157819 */ /* 0x000fd60000011416 */
[----:B------:R-:W-:Y:S05]  /*a4e0*/  @P2 BRA `(.L_x_990) ;  /* 0x000000a000002947 */ /* 0x000fea0003800000 */
[----:B---3--:R-:W2:Y:S01]  /*a4f0*/  LDS.128 R16, [R53+0x6000] ;  /* 0x0060000035107984 */ /* 0x008ea20000000c00 */
        /* <DEDUP_REMOVED lines=9> */
.L_x_990:
[----:B---3--:R-:W-:Y:S05]  /*a590*/  BSYNC B0 ;  /* 0x0000000000007941 */ /* 0x008fea0003800000 */
.L_x_989:
[----:B--2---:R-:W-:Y:S01]  /*a5a0*/  IADD3 R16, R22, 0x40, RZ ;  /* 0x0000004016107810 */ /* 0x004fe20007ffe0ff */
[----:B------:R-:W-:Y:S03]  /*a5b0*/  BSSY B0, `(.L_x_991) ;  /* 0x000000e000007945 */ /* 0x000fe60003800000 */
[----:B------:R-:W-:-:S13]  /*a5c0*/  ISETP.GE.OR P1, PT, R16, UR4, P1 ;  /* 0x0000000410007c0c */ /* 0x000fda0008f26670 */
        /* <DEDUP_REMOVED lines=11> */
[----:B----4-:R2:W-:Y:S02]  /*a680*/  STG.E.128 [R24.64], R12 ;  /* 0x0000000c18007986 */ /* 0x0105e4000c101d0c */
.L_x_992:
[----:B------:R-:W-:Y:S05]  /*a690*/  BSYNC B0 ;  /* 0x0000000000007941 */ /* 0x000fea0003800000 */
.L_x_991:
[----:B------:R-:W-:Y:S01]  /*a6a0*/  ULDC.64 UR10, c[0x0][0x3a8] ;  /* 0x0000ea00000a7ab9 */ /* 0x000fe20000000a00 */
[----:B------:R-:W-:Y:S01]  /*a6b0*/  IMAD.WIDE.U32 R26, R20, c[0x0][0x3a8], R26 ;  /* 0x0000ea00141a7a25 */ /* 0x000fe200078e001a */
[----:B------:R-:W-:Y:S01]  /*a6c0*/  UIMAD UR7, UR7, UR10, URZ ;  /* 0x0000000a070772a4 */ /* 0x000fe2000f8e023f */
[----:B------:R-:W-:Y:S01]  /*a6d0*/  BSSY B0, `(.L_x_993) ;  /* 0x0000016000007945 */ /* 0x000fe20003800000 */
[----:B------:R-:W-:Y:S02]  /*a6e0*/  USHF.R.S32.HI UR4, URZ, 0x1f, UR55 ;  /* 0x0000001f3f047899 */ /* 0x000fe40008011437 */
[----:B------:R-:W-:Y:S01]  /*a6f0*/  UIMAD UR6, UR6, UR11, UR7 ;  /* 0x0000000b060672a4 */ /* 0x000fe2000f8e0207 */
[----:B--2-4-:R-:W-:-:S05]  /*a700*/  IADD3 R14, P0, R26, UR8, RZ ;  /* 0x000000081a0e7c10 */ /* 0x014fca000ff1e0ff */
        /* <DEDUP_REMOVED lines=18> */
.L_x_994:
[----:B------:R-:W-:Y:S05]  /*a830*/  BSYNC B0 ;  /* 0x0000000000007941 */ /* 0x000fea0003800000 */
.L_x_993:
[----:B------:R-:W-:Y:S05]  /*a840*/  @P1 BRA `(.L_x_965) ;  /* 0x000000b000001947 */ /* 0x000fea0003800000 */
[----:B------:R-:W-:Y:S01]  /*a850*/  IADD3 R22, P0, R22, 0x40, RZ ;  /* 0x0000004016167810 */ /* 0x000fe20007f1e0ff */
[----:B-1----:R-:W-:Y:S01]  /*a860*/  IMAD.MOV.U32 R10, RZ, RZ, R14 ;  /* 0x000000ffff0a7224 */ /* 0x002fe200078e000e */
        /* <DEDUP_REMOVED lines=8> */
[----:B------:R1:W-:Y:S02]  /*a8f0*/  STG.E.128 [R12.64], R4 ;  /* 0x000000040c007986 */ /* 0x0003e4000c101d0c */
.L_x_965:
[----:B------:R-:W-:Y:S05]  /*a900*/  BSYNC B1 ;  /* 0x0000000000017941 */ /* 0x000fea0003800000 */
.L_x_951:
        /* <DEDUP_REMOVED lines=11> */
.L_x_995:
[----:B------:R-:W-:Y:S05]  /*a9c0*/  EXIT ;  /* 0x000000000000794d */ /* 0x000fea0003800000 */
.L_x_997:
        /* <DEDUP_REMOVED lines=11> */
.L_x_1353:


//--------------------- .text._ZN5flash44flash_bwd_dq_dk_dv_loop_seqk_parallel_kernelI23Flash_bwd_kernel_traitsILi32ELi128ELi128ELi8ELi4ELi4ELi4ELb0ELb0EN7cutlass10bfloat16_tE19Flash_kernel_traitsILi32ELi128ELi128ELi8ES3_EELb0ELb0ELb1ELb0ELb0ELb0ELb1EEEvNS_16Flash_bwd_paramsE --------------------------
	.section	.text._ZN5flash44flash_bwd_dq_dk_dv_loop_seqk_parallel_kernelI23Flash_bwd_kernel_traitsILi32ELi128ELi128ELi8ELi4ELi4ELi4ELb0ELb0EN7cutlass10bfloat16_tE19Flash_kernel_traitsILi32ELi128ELi128ELi8ES3_EELb0ELb0ELb1ELb0ELb0ELb0ELb1EEEvNS_16Flash_bwd_paramsE,"ax",@progbits
	.sectioninfo	@"SHI_REGISTERS=255"
	.align	128
        .global         _ZN5flash44flash_bwd_dq_dk_dv_loop_seqk_parallel_kernelI23Flash_bwd_kernel_traitsILi32ELi128ELi128ELi8ELi4ELi4ELi4ELb0ELb0EN7cutlass10bfloat16_tE19Flash_kernel_traitsILi32ELi128ELi128ELi8ES3_EELb0ELb0ELb1ELb0ELb0ELb0ELb1EEEvNS_16Flash_bwd_paramsE
        .type           _ZN5flash44flash_bwd_dq_dk_dv_loop_seqk_parallel_kernelI23Flash_bwd_kernel_traitsILi32ELi128ELi128ELi8ELi4ELi4ELi4ELb0ELb0EN7cutlass10bfloat16_tE19Flash_kernel_traitsILi32ELi128ELi128ELi8ES3_EELb0ELb0ELb1ELb0ELb0ELb0ELb1EEEvNS_16Flash_bwd_paramsE,@function
        .size           _ZN5flash44flash_bwd_dq_dk_dv_loop_seqk_parallel_kernelI23Flash_bwd_kernel_traitsILi32ELi128ELi128ELi8ELi4ELi4ELi4ELb0ELb0EN7cutlass10bfloat16_tE19Flash_kernel_traitsILi32ELi128ELi128ELi8ES3_EELb0ELb0ELb1ELb0ELb0ELb0ELb1EEEvNS_16Flash_bwd_paramsE,(.L_x_1354 - _ZN5flash44flash_bwd_dq_dk_dv_loop_seqk_parallel_kernelI23Flash_bwd_kernel_traitsILi32ELi128ELi128ELi8ELi4ELi4ELi4ELb0ELb0EN7cutlass10bfloat16_tE19Flash_kernel_traitsILi32ELi128ELi128ELi8ES3_EELb0ELb0ELb1ELb0ELb0ELb0ELb1EEEvNS_16Flash_bwd_paramsE)
        .other          _ZN5flash44flash_bwd_dq_dk_dv_loop_seqk_parallel_kernelI23Flash_bwd_kernel_traitsILi32ELi128ELi128ELi8ELi4ELi4ELi4ELb0ELb0EN7cutlass10bfloat16_tE19Flash_kernel_traitsILi32ELi128ELi128ELi8ES3_EELb0ELb0ELb1ELb0ELb0ELb0ELb1EEEvNS_16Flash_bwd_paramsE,@"STO_CUDA_ENTRY STV_DEFAULT"
_ZN5flash44flash_bwd_dq_dk_dv_loop_seqk_parallel_kernelI23Flash_bwd_kernel_traitsILi32ELi128ELi128ELi8ELi4ELi4ELi4ELb0ELb0EN7cutlass10bfloat16_tE19Flash_kernel_traitsILi32ELi128ELi128ELi8ES3_EELb0ELb0ELb1ELb0ELb0ELb0ELb1EEEvNS_16Flash_bwd_paramsE:
.text._ZN5flash44flash_bwd_dq_dk_dv_loop_seqk_parallel_kernelI23Flash_bwd_kernel_traitsILi32ELi128ELi128ELi8ELi4ELi4ELi4ELb0ELb0EN7cutlass10bfloat16_tE19Flash_kernel_traitsILi32ELi128ELi128ELi8ES3_EELb0ELb0ELb1ELb0ELb0ELb0ELb1EEEvNS_16Flash_bwd_paramsE:
        /* <DEDUP_REMOVED lines=94> */
[----:B------:R1:W-:Y:S01]  /*05e0*/  STL [R1], R16 ;  /* 0x0000001001007387 */ /* 0x0003e20000100800 */
        /* <DEDUP_REMOVED lines=179> */
.L_x_1044:
        /* <DEDUP_REMOVED lines=54> */
.L_x_998:
        /* <DEDUP_REMOVED lines=67> */
.L_x_1000:
        /* <DEDUP_REMOVED lines=18> */
.L_x_1001:
        /* <DEDUP_REMOVED lines=87> */
.L_x_1002:
[----:B------:R-:W2:Y:S02]  /*1f40*/  LDL R0, [R1+0x64] ;  /* 0x0000640001007983 */ /* 0x000ea40000100800 */
[----:B--2---:R1:W2:Y:S01]  /*1f50*/  R2UR UR10, R0 ;  /* 0x00000000000a73c2 */ /* 0x0042a200000e0000 */
[----:B------:R-:W-:-:S07]  /*1f60*/  DEPBAR.LE SB1, 0x0, {2} ;  /* 0x000090040000791a */ /* 0x000fce0000000000 */
.L_x_1003:
[----:B------:R-:W2:Y:S04]  /*1f70*/  LDL R8, [R1+0x50] ;  /* 0x0000500001087983 */ /* 0x000ea80000100800 */
[----:B------:R-:W3:Y:S04]  /*1f80*/  LDL R5, [R1+0x5c] ;  /* 0x00005c0001057983 */ /* 0x000ee80000100800 */
[----:B------:R-:W4:Y:S04]  /*1f90*/  LDL R3, [R1+0x40] ;  /* 0x0000400001037983 */ /* 0x000f280000100800 */
[----:B------:R-:W5:Y:S04]  /*1fa0*/  LDL R0, [R1+0x54] ;  /* 0x0000540001007983 */ /* 0x000f680000100800 */
[----:B------:R-:W4:Y:S04]  /*1fb0*/  LDL.64 R6, [R1] ;  /* 0x0000000001067983 */ /* 0x000f280000100a00 */
[----:B------:R1:W5:Y:S04]  /*1fc0*/  LDL.64 R20, [R1] ;  /* 0x0000000001147983 */ /* 0x0003680000100a00 */
        /* <DEDUP_REMOVED lines=104> */
.L_x_1005:
        /* <DEDUP_REMOVED lines=18> */
.L_x_1006:
        /* <DEDUP_REMOVED lines=29> */
.L_x_1008:
[----:B------:R-:W-:Y:S05]  /*2940*/  BSYNC B0 ;  /* 0x0000000000007941 */ /* 0x000fea0003800000 */
.L_x_1007:
        /* <DEDUP_REMOVED lines=14> */
.L_x_1010:
[----:B------:R-:W-:Y:S05]  /*2a30*/  BSYNC B0 ;  /* 0x0000000000007941 */ /* 0x000fea0003800000 */
.L_x_1009:
        /* <DEDUP_REMOVED lines=25> */
.L_x_1012:
[----:B------:R-:W-:Y:S05]  /*2bd0*/  BSYNC B0 ;  /* 0x0000000000007941 */ /* 0x000fea0003800000 */
.L_x_1011:
        /* <DEDUP_REMOVED lines=12> */
.L_x_1004:
[----:B-1----:R-:W2:Y:S01]  /*2ca0*/  LDL R8, [R1+0x28] ;  /* 0x0000280001087983 */ /* 0x002ea20000100800 */
[----:B------:R-:W-:Y:S01]  /*2cb0*/  PLOP3.LUT P0, PT, PT, PT, UP6, 0x80, 0x0 ;  /* 0x000000000000781c */ /* 0x000fe20003f0f068 */
[----:B------:R-:W-:Y:S01]  /*2cc0*/  ULEA.HI UR4, UR8, UR8, URZ, 0x1 ;  /* 0x0000000808047291 */ /* 0x000fe2000f8f083f */
[----:B------:R-:W-:Y:S03]  /*2cd0*/  BSSY B0, `(.L_x_1014) ;  /* 0x0000015000007945 */ /* 0x000fe60003800000 */
[----:B------:R-:W-:-:S04]  /*2ce0*/  ULOP3.LUT UR4, UR4, 0xfffffffe, URZ, 0xc0, !UPT ;  /* 0xfffffffe04047892 */ /* 0x000fc8000f8ec03f */
[----:B------:R-:W-:-:S04]  /*2cf0*/  UIADD3 UR4, UR8, -UR4, URZ ;  /* 0x8000000408047290 */ /* 0x000fc8000fffe03f */
        /* <DEDUP_REMOVED lines=18> */
.L_x_1015:
[----:B------:R-:W-:Y:S05]  /*2e20*/  BSYNC B0 ;  /* 0x0000000000007941 */ /* 0x000fea0003800000 */
.L_x_1014:
        /* <DEDUP_REMOVED lines=16> */
.L_x_1017:
[----:B------:R-:W-:Y:S05]  /*2f30*/  BSYNC B0 ;  /* 0x0000000000007941 */ /* 0x000fea0003800000 */
.L_x_1016:
        /* <DEDUP_REMOVED lines=20> */
.L_x_1019:
[----:B------:R-:W-:Y:S05]  /*3080*/  BSYNC B0 ;  /* 0x0000000000007941 */ /* 0x000fea0003800000 */
.L_x_1018:
        /* <DEDUP_REMOVED lines=13> */
[----:B-1----:R-:W-:-:S03]  /*3160*/  IMAD.MOV.U32 R7, RZ, RZ, c[0x0][0x194] ;  /* 0x00006500ff077624 */ /* 0x002fc600078e00ff */
[----:B------:R-:W-:-:S04]  /*3170*/  LEA R6, P1, R5, R222, 0x7 ;  /* 0x000000de05067211 */ /* 0x000fc800078238ff */
[----:B------:R-:W-:-:S05]  /*3180*/  LEA.HI.X R7, R5, R223, R7, 0x7, P1 ;  /* 0x000000df05077211 */ /* 0x000fca00008f3c07 */
[----:B------:R-:W-:Y:S01]  /*3190*/  @!PT LDS RZ, [RZ] ;  /* 0x00000000fffff984 */ /* 0x000fe20000000800 */
[----:B------:R-:W-:Y:S01]  /*31a0*/  @!PT LDS RZ, [RZ] ;  /* 0x00000000fffff984 */ /* 0x000fe20000000800 */
[----:B------:R-:W-:Y:S01]  /*31b0*/  @!PT LDS RZ, [RZ] ;  /* 0x00000000fffff984 */ /* 0x000fe20000000800 */
[----:B------:R1:W-:Y:S04]  /*31c0*/  LDGSTS.E.BYPASS.LTC128B.128 [R142+0x1000], [R6.64] ;  /* 0x01000000068e7fae */ /* 0x0003e8000b901d66 */
.L_x_1021:
[----:B------:R-:W-:Y:S05]  /*31d0*/  BSYNC B0 ;  /* 0x0000000000007941 */ /* 0x000fea0003800000 */
.L_x_1020:
        /* <DEDUP_REMOVED lines=14> */
[C---:B------:R-:W-:Y:S02]  /*32c0*/  IADD3 R7, R18.reuse, 0x8, RZ ;  /* 0x0000000812077810 */ /* 0x040fe40007ffe0ff */
[----:B------:R-:W-:Y:S02]  /*32d0*/  ISETP.GE.AND P2, PT, R5, UR4, PT ;  /* 0x0000000405007c0c */ /* 0x000fe4000bf46270 */
[C---:B------:R-:W-:Y:S02]  /*32e0*/  IADD3 R6, R18.reuse, 0x40, RZ ;  /* 0x0000004012067810 */ /* 0x040fe40007ffe0ff */
[----:B------:R-:W-:Y:S01]  /*32f0*/  ISETP.GE.AND P4, PT, R7, UR4, PT ;  /* 0x0000000407007c0c */ /* 0x000fe2000bf86270 */
[----:B------:R-:W-:Y:S01]  /*3300*/  IMAD.SHL.U32 R7, R18, 0x4, RZ ;  /* 0x0000000412077824 */ /* 0x000fe200078e00ff */
[----:B------:R-:W-:-:S02]  /*3310*/  ISETP.GE.AND P3, PT, R6, UR4, PT ;  /* 0x0000000406007c0c */ /* 0x000fc4000bf66270 */
        /* <DEDUP_REMOVED lines=13> */
[----:B------:R-:W-:Y:S01]  /*33f0*/  ISETP.GE.AND P3, PT, R3, UR4, PT ;  /* 0x0000000403007c0c */ /* 0x000fe2000bf66270 */
[----:B------:R-:W-:-:S12]  /*3400*/  IMAD R5, R14, c[0x0][0x1b0], RZ ;  /* 0x00006c000e057a24 */ /* 0x000fd800078e02ff */
[----:B------:R-:W-:Y:S04]  /*3410*/  @P3 STS [R0+0x6000], RZ ;  /* 0x006000ff00003388 */ /* 0x000fe80000000800 */
[----:B------:R-:W-:Y:S04]  /*3420*/  @P3 STS [R0+0x6004], RZ ;  /* 0x006004ff00003388 */ /* 0x000fe80000000800 */
[----:B------:R-:W-:Y:S01]  /*3430*/  @P3 STS.64 [R0+0x6008], RZ ;  /* 0x006008ff00003388 */ /* 0x000fe20000000a00 */
[C---:B------:R-:W-:Y:S01]  /*3440*/  IMAD R5, R4.reuse, c[0x0][0x1b4], R5 ;  /* 0x00006d0004057a24 */ /* 0x040fe200078e0205 */
[----:B------:R-:W-:Y:S01]  /*3450*/  BSSY B0, `(.L_x_1022) ;  /* 0x0000019000007945 */ /* 0x000fe20003800000 */
[----:B-1----:R-:W-:Y:S01]  /*3460*/  IMAD.WIDE.U32 R6, R4, c[0x0][0x1b0], R8 ;  /* 0x00006c0004067a25 */ /* 0x002fe200078e0008 */
[----:B-----5:R1:W-:Y:S04]  /*3470*/  STL [R1+0xc], R12 ;  /* 0x00000c0c01007387 */ /* 0x0203e80000100800 */
[----:B--2---:R2:W-:Y:S04]  /*3480*/  STL [R1+0x8], R19 ;  /* 0x0000081301007387 */ /* 0x0045e80000100800 */
[----:B---3--:R2:W-:Y:S04]  /*3490*/  STL [R1+0x14], R22 ;  /* 0x0000141601007387 */ /* 0x0085e80000100800 */
[----:B----4-:R2:W-:Y:S01]  /*34a0*/  STL [R1+0x10], R23 ;  /* 0x0000101701007387 */ /* 0x0105e20000100800 */
[----:B-1----:R-:W-:Y:S01]  /*34b0*/  IMAD.IADD R12, R7, 0x1, R5 ;  /* 0x00000001070c7824 */ /* 0x002fe200078e0205 */
        /* <DEDUP_REMOVED lines=18> */
.L_x_1023:
[----:B------:R-:W-:Y:S05]  /*35e0*/  BSYNC B0 ;  /* 0x0000000000007941 */ /* 0x000fea0003800000 */
.L_x_1022:
[----:B------:R-:W-:Y:S01]  /*35f0*/  ISETP.GE.AND P2, PT, R16, UR4, PT ;  /* 0x0000000410007c0c */ /* 0x000fe2000bf46270 */
[----:B------:R-:W-:-:S12]  /*3600*/  BSSY B0, `(.L_x_1024) ;  /* 0x0000013000007945 */ /* 0x000fd80003800000 */
        /* <DEDUP_REMOVED lines=18> */
.L_x_1025:
[----:B------:R-:W-:Y:S05]  /*3730*/  BSYNC B0 ;  /* 0x0000000000007941 */ /* 0x000fea0003800000 */
.L_x_1024:
[----:B------:R-:W-:Y:S01]  /*3740*/  ULDC.64 UR40, c[0x0][0x1a0] ;  /* 0x0000680000287ab9 */ /* 0x000fe20000000a00 */
[----:B---3--:R-:W-:Y:S01]  /*3750*/  IMAD.WIDE.U32 R6, R13, c[0x0][0x1a0], R20 ;  /* 0x000068000d067a25 */ /* 0x008fe200078e0014 */
        /* <DEDUP_REMOVED lines=31> */
.L_x_1027:
[----:B------:R-:W-:Y:S05]  /*3950*/  BSYNC B0 ;  /* 0x0000000000007941 */ /* 0x000fea0003800000 */
.L_x_1026:
        /* <DEDUP_REMOVED lines=19> */
.L_x_1029:
[----:B------:R-:W-:Y:S05]  /*3a90*/  BSYNC B0 ;  /* 0x0000000000007941 */ /* 0x000fea0003800000 */
.L_x_1028:
[----:B------:R-:W-:Y:S01]  /*3aa0*/  IADD3 R3, R130, 0x1000, RZ ;  /* 0x0000100082037810 */ /* 0x000fe20007ffe0ff */
[----:B-1----:R-:W-:Y:S01]  /*3ab0*/  IMAD.SHL.U32 R4, R18, 0x4, RZ ;  /* 0x0000000412047824 */ /* 0x002fe200078e00ff */
[----:B---34-:R-:W-:Y:S01]  /*3ac0*/  IADD3 R0, R124, 0x1000, RZ ;  /* 0x000010007c007810 */ /* 0x018fe20007ffe0ff */
[----:B------:R-:W0:Y:S01]  /*3ad0*/  LDGDEPBAR ;  /* 0x00000000000079af */ /* 0x000e220000000000 */
[----:B------:R-:W-:Y:S01]  /*3ae0*/  SEL R3, R3, R130, !P0 ;  /* 0x0000008203037207 */ /* 0x000fe20004000000 */
[----:B------:R-:W-:Y:S01]  /*3af0*/  IMAD.MOV.U32 R251, RZ, RZ, R142 ;  /* 0x000000fffffb7224 */ /* 0x000fe200078e008e */
[----:B------:R-:W-:Y:S01]  /*3b00*/  SEL R0, R0, R124, !P0 ;  /* 0x0000007c00007207 */ /* 0x000fe20004000000 */
[----:B------:R-:W-:Y:S01]  /*3b10*/  CS2R R94, SRZ ;  /* 0x00000000005e7805 */ /* 0x000fe2000001ff00 */
[----:B------:R-:W-:Y:S01]  /*3b20*/  SHF.L.U64.HI R5, R18, 0x2, R15 ;  /* 0x0000000212057819 */ /* 0x000fe2000001020f */
[----:B------:R-:W-:Y:S01]  /*3b30*/  IMAD.SHL.U32 R118, R3, 0x2, RZ ;  /* 0x0000000203767824 */ /* 0x000fe200078e00ff */
[----:B------:R-:W-:Y:S01]  /*3b40*/  CS2R R92, SRZ ;  /* 0x00000000005c7805 */ /* 0x000fe2000001ff00 */
[----:B------:R-:W-:Y:S01]  /*3b50*/  IMAD.SHL.U32 R3, R0, 0x2, RZ ;  /* 0x0000000200037824 */ /* 0x000fe200078e00ff */
[----:B------:R-:W-:Y:S01]  /*3b60*/  IADD3 R0, R18, -0x80, RZ ;  /* 0xffffff8012007810 */ /* 0x000fe20007ffe0ff */
[----:B------:R1:W-:Y:S01]  /*3b70*/  STL [R1+0x20], R5 ;  /* 0x0000200501007387 */ /* 0x0003e20000100800 */
        /* <DEDUP_REMOVED lines=17> */
[----:B------:R-:W-:-:S02]  /*3c90*/  ULDC UR14, c[0x0][0x2e4] ;  /* 0x0000b900000e7ab9 */ /* 0x000fc40000000800 */
.L_x_1034:
[----:B------:R-:W3:Y:S01]  /*3ca0*/  LDL R131, [R1+0x24] ;  /* 0x0000240001837983 */ /* 0x000ee20000100800 */
[----:B------:R-:W-:Y:S01]  /*3cb0*/  IADD3 R112, R126, R118, RZ ;  /* 0x000000767e707210 */ /* 0x000fe20007ffe0ff */
[----:B------:R-:W-:Y:S01]  /*3cc0*/  USHF.L.U32 UR10, UR15, 0x7, URZ ;  /* 0x000000070f0a7899 */ /* 0x000fe2000800063f */
[----:B------:R-:W-:Y:S01]  /*3cd0*/  MOV R246, R153 ;  /* 0x0000009900f67202 */ /* 0x000fe20000000f00 */
[----:B-1----:R-:W4:Y:S01]  /*3ce0*/  LDL R0, [R1+0x20] ;  /* 0x0000200001007983 */ /* 0x002f220000100800 */
[----:B------:R-:W-:Y:S01]  /*3cf0*/  ULDC UR5, c[0x0][0x2e8] ;  /* 0x0000ba0000057ab9 */ /* 0x000fe20000000800 */
[----:B------:R-:W-:Y:S01]  /*3d00*/  MOV R247, R137 ;  /* 0x0000008900f77202 */ /* 0x000fe20000000f00 */
        /* <DEDUP_REMOVED lines=10> */
[----:B--2---:R-:W1:Y:S08]  /*3db0*/  LDSM.16.M88.4 R16, [R117+0x6000] ;  /* 0x006000007510783b */ /* 0x004e700000000200 */
        /* <DEDUP_REMOVED lines=45> */
[----:B------:R-:W1:Y:S01]  /*4090*/  MUFU.TANH R136, R6 ;  /* 0x0000000600887308 */ /* 0x000e620000002400 */
[----:B------:R-:W-:Y:S09]  /*40a0*/  FMUL.FTZ R19, R19, c[0x0][0x2ec] ;  /* 0x0000bb0013137a20 */ /* 0x000ff20000410000 */
[----:B------:R4:W1:Y:S01]  /*40b0*/  MUFU.TANH R144, R9 ;  /* 0x0000000900907308 */ /* 0x0008620000002400 */
[----:B---3--:R-:W-:Y:S09]  /*40c0*/  IADD3 R8, P0, R131, UR19, RZ ;  /* 0x0000001383087c10 */ /* 0x008ff2000ff1e0ff */
[----:B------:R3:W1:Y:S10]  /*40d0*/  MUFU.TANH R135, R7 ;  /* 0x0000000700877308 */ /* 0x0006740000002400 */
[----:B------:R-:W1:Y:S01]  /*40e0*/  MUFU.TANH R141, R10 ;  /* 0x0000000a008d7308 */ /* 0x000e620000002400 */
[----:B----4-:R-:W-:Y:S02]  /*40f0*/  IADD3.X R9, R0, UR18, RZ, P0, !PT ;  /* 0x0000001200097c10 */ /* 0x010fe400087fe4ff */
[----:B------:R-:W-:Y:S03]  /*4100*/  PLOP3.LUT P0, PT, PT, PT, UP0, 0x80, 0x0 ;  /* 0x000000000000781c */ /* 0x000fe60003f0f008 */
[----:B------:R4:W5:Y:S04]  /*4110*/  LDG.E R134, [R8.64] ;  /* 0x0000002608867981 */ /* 0x000968000c1e1900 */
[----:B------:R4:W1:Y:S01]  /*4120*/  MUFU.TANH R140, R11 ;  /* 0x0000000b008c7308 */ /* 0x0008620000002400 */
[----:B------:R4:W5:Y:S04]  /*4130*/  LDG.E R133, [R8.64+0x20] ;  /* 0x0000202608857981 */ /* 0x000968000c1e1900 */
[----:B---3--:R-:W3:Y:S05]  /*4140*/  LDSM.16.M88.4 R4, [R116+0x6400] ;  /* 0x006400007404783b */ /* 0x008eea0000000200 */
[----:B------:R1:W1:Y:S03]  /*4150*/  MUFU.TANH R155, R12 ;  /* 0x0000000c009b7308 */ /* 0x0002660000002400 */
[----:B------:R4:W5:Y:S04]  /*4160*/  LDG.E R132, [R8.64+0x100] ;  /* 0x0001002608847981 */ /* 0x000968000c1e1900 */
[----:B------:R4:W5:Y:S03]  /*4170*/  LDG.E R131, [R8.64+0x120] ;  /* 0x0001202608837981 */ /* 0x000966000c1e1900 */
[----:B------:R1:W1:Y:S10]  /*4180*/  MUFU.TANH R146, R13 ;  /* 0x0000000d00927308 */ /* 0x0002740000002400 */
[----:B------:R1:W1:Y:S10]  /*4190*/  MUFU.TANH R145, R14 ;  /* 0x0000000e00917308 */ /* 0x0002740000002400 */
[----:B------:R1:W1:Y:S01]  /*41a0*/  MUFU.TANH R143, R15 ;  /* 0x0000000f008f7308 */ /* 0x0002620000002400 */
[----:B----4-:R-:W4:Y:S01]  /*41b0*/  LDSM.16.M88.4 R8, [R116+0x6800] ;  /* 0x006800007408783b */ /* 0x010f220000000200 */
[-C--:B---3--:R-:W-:Y:S08]  /*41c0*/  HMMA.16816.F32.BF16 R20, R104, R4.reuse, R20 ;  /* 0x000000046814723c */ /* 0x088ff00000041814 */
        /* <DEDUP_REMOVED lines=12> */
[-C--:B----4-:R-:W-:Y:S03]  /*4290*/  HMMA.16816.F32.BF16 R36, R104, R8.reuse, R36 ;  /* 0x000000086824723c */ /* 0x090fe60000041824 */
[----:B------:R-:W-:Y:S02]  /*42a0*/  FMUL.FTZ R24, R24, c[0x0][0x2ec] ;  /* 0x0000bb0018187a20 */ /* 0x000fe40000410000 */
[----:B------:R-:W-:Y:S01]  /*42b0*/  FMUL.FTZ R25, R25, c[0x0][0x2ec] ;  /* 0x0000bb0019197a20 */ /* 0x000fe20000410000 */
[----:B------:R3:W4:Y:S01]  /*42c0*/  MUFU.TANH R161, R20 ;  /* 0x0000001400a17308 */ /* 0x0007220000002400 */
        /* <DEDUP_REMOVED lines=20> */
[----:B------:R-:W-:Y:S02]  /*4410*/  FMUL.FTZ R37, R37, c[0x0][0x2ec] ;  /* 0x0000bb0025257a20 */ /* 0x000fe40000410000 */
[-C--:B------:R-:W-:Y:S04]  /*4420*/  HMMA.16816.F32.BF16 R60, R112, R6.reuse, R60 ;  /* 0x00000006703c723c */ /* 0x080fe8000004183c */
[----:B------:R-:W-:Y:S02]  /*4430*/  FMUL.FTZ R38, R38, c[0x0][0x2ec] ;  /* 0x0000bb0026267a20 */ /* 0x000fe40000410000 */
[----:B------:R-:W-:Y:S01]  /*4440*/  FMUL.FTZ R39, R39, c[0x0][0x2ec] ;  /* 0x0000bb0027277a20 */ /* 0x000fe20000410000 */
[----:B------:R3:W1:Y:S01]  /*4450*/  MUFU.TANH R159, R25 ;  /* 0x00000019009f7308 */ /* 0x0006620000002400 */
[----:B------:R-:W-:Y:S04]  /*4460*/  HMMA.16816.F32.BF16 R64, R104, R6, R64 ;  /* 0x000000066840723c */ /* 0x000fe80000041840 */
        /* <DEDUP_REMOVED lines=33> */
[----:B------:R-:W-:Y:S09]  /*4680*/  FMUL.FTZ R67, R67, c[0x0][0x2ec] ;  /* 0x0000bb0043437a20 */ /* 0x000ff20000410000 */
        /* <DEDUP_REMOVED lines=111> */
.L_x_1030:
[----:B--2-4-:R-:W2:Y:S01]  /*4d80*/  LDL R0, [R1+0x18] ;  /* 0x0000180001007983 */ /* 0x014ea20000100800 */
[----:B------:R-:W-:Y:S02]  /*4d90*/  UIADD3 UR4, -UR5, UR7, -UR11 ;  /* 0x0000000705047290 */ /* 0x000fe4000fffe90b */
[----:B------:R-:W-:Y:S01]  /*4da0*/  ULDC UR9, c[0x0][0x2e8] ;  /* 0x0000ba0000097ab9 */ /* 0x000fe20000000800 */
[----:B------:R-:W4:Y:S01]  /*4db0*/  LDL R8, [R1+0x2c] ;  /* 0x00002c0001087983 */ /* 0x000f220000100800 */
[----:B------:R-:W-:Y:S01]  /*4dc0*/  UMOV UR14, UR5 ;  /* 0x00000005000e7c82 */ /* 0x000fe20008000000 */
[----:B--2---:R-:W-:Y:S04]  /*4dd0*/  IADD3 R0, R0, UR6, RZ ;  /* 0x0000000600007c10 */ /* 0x004fe8000fffe0ff */
[C---:B------:R-:W-:Y:S02]  /*4de0*/  IADD3 R6, R0.reuse, 0x8, RZ ;  /* 0x0000000800067810 */ /* 0x040fe40007ffe0ff */
[C---:B------:R-:W-:Y:S02]  /*4df0*/  IADD3 R5, R0.reuse, 0x40, RZ ;  /* 0x0000004000057810 */ /* 0x040fe40007ffe0ff */
[C---:B------:R-:W-:Y:S02]  /*4e00*/  IADD3 R4, R0.reuse, 0x48, RZ ;  /* 0x0000004800047810 */ /* 0x040fe40007ffe0ff */
[----:B------:R-:W-:Y:S02]  /*4e10*/  IADD3 R7, R0, UR4, RZ ;  /* 0x0000000400077c10 */ /* 0x000fe4000fffe0ff */
[----:B---3--:R-:W-:Y:S02]  /*4e20*/  IADD3 R24, R6, UR4, RZ ;  /* 0x0000000406187c10 */ /* 0x008fe4000fffe0ff */
        /* <DEDUP_REMOVED lines=8> */
[----:B----4-:R-:W-:Y:S01]  /*4eb0*/  IMAD R0, R0, 0x80, R8 ;  /* 0x0000008000007824 */ /* 0x010fe200078e0208 */
        /* <DEDUP_REMOVED lines=124> */
[-C--:B------:R-:W-:Y:S02]  /*5680*/  ISETP.GE.OR P2, PT, R21, R6.reuse, !P2 ;  /* 0x000000061500720c */ /* 0x080fe40005746670 */
[-C--:B------:R-:W-:Y:S02]  /*5690*/  ISETP.GE.OR P1, PT, R20, R6.reuse, !P1 ;  /* 0x000000061400720c */ /* 0x080fe40004f26670 */
[----:B------:R-:W-:Y:S02]  /*56a0*/  ISETP.GE.OR P0, PT, R19, R6, !P0 ;  /* 0x000000061300720c */ /* 0x000fe40004706670 */
[----:B------:R-:W-:Y:S02]  /*56b0*/  IMNMX R5, RZ, R33, !PT ;  /* 0x00000021ff057217 */ /* 0x000fe40007800200 */
        /* <DEDUP_REMOVED lines=12> */
[----:B------:R-:W-:Y:S02]  /*5780*/  ISETP.GE.OR P6, PT, R18, R6, !P6 ;  /* 0x000000061200720c */ /* 0x000fe400077c6670 */
        /* <DEDUP_REMOVED lines=18> */
[-C--:B------:R-:W-:Y:S02]  /*58b0*/  ISETP.GE.OR P4, PT, R9, R6.reuse, !P4 ;  /* 0x000000060900720c */ /* 0x080fe40006786670 */
[----:B------:R-:W-:Y:S02]  /*58c0*/  FSEL R59, R181, -INF , !P0 ;  /* 0xff800000b53b7808 */ /* 0x000fe40004000000 */
[-C--:B------:R-:W-:Y:S02]  /*58d0*/  ISETP.GE.AND P0, PT, R21, R5.reuse, PT ;  /* 0x000000051500720c */ /* 0x080fe40003f06270 */
        /* <DEDUP_REMOVED lines=54> */
.L_x_1031:
        /* <DEDUP_REMOVED lines=8> */
[----:B------:R1:W-:Y:S04]  /*5cc0*/  STL [R1+0xc0], R85 ;  /* 0x0000c05501007387 */ /* 0x0003e80000100800 */
[----:B------:R-:W-:Y:S04]  /*5cd0*/  STL [R1+0xbc], R84 ;  /* 0x0000bc5401007387 */ /* 0x000fe80000100800 */
[----:B------:R-:W-:Y:S04]  /*5ce0*/  STL [R1+0xb8], R83 ;  /* 0x0000b85301007387 */ /* 0x000fe80000100800 */
[----:B------:R-:W-:Y:S04]  /*5cf0*/  STL [R1+0xb4], R82 ;  /* 0x0000b45201007387 */ /* 0x000fe80000100800 */
        /* <DEDUP_REMOVED lines=12> */
[----:B------:R1:W-:Y:S04]  /*5dc0*/  STL [R1+0x80], R69 ;  /* 0x0000804501007387 */ /* 0x0003e80000100800 */
[----:B------:R1:W-:Y:S04]  /*5dd0*/  STL [R1+0x7c], R68 ;  /* 0x00007c4401007387 */ /* 0x0003e80000100800 */
[----:B------:R1:W-:Y:S04]  /*5de0*/  STL [R1+0x78], R3 ;  /* 0x0000780301007387 */ /* 0x0003e80000100800 */
        /* <DEDUP_REMOVED lines=11> */
[--C-:B------:R-:W-:Y:S01]  /*5ea0*/  FFMA.FTZ R10, R58, c[0x0][0x23c], -R6.reuse ;  /* 0x00008f003a0a7a23 */ /* 0x100fe20000010806 */
[----:B------:R2:W-:Y:S01]  /*5eb0*/  MUFU.EX2 R214, R0 ;  /* 0x0000000000d67308 */ /* 0x0005e20000000800 */
[----:B------:R-:W-:Y:S01]  /*5ec0*/  FFMA.FTZ R11, R57, c[0x0][0x23c], -R6 ;  /* 0x00008f00390b7a23 */ /* 0x000fe20000010806 */
[----:B------:R-:W-:Y:S02]  /*5ed0*/  FSEL R4, R4, RZ, P0 ;  /* 0x000000ff04047208 */ /* 0x000fe40000000000 */
[----:B------:R-:W-:Y:S03]  /*5ee0*/  FSETP.NEU.FTZ.AND P0, PT, R8, -INF , PT ;  /* 0xff8000000800780b */ /* 0x000fe60003f1d000 */
[----:B------:R-:W-:Y:S03]  /*5ef0*/  FFMA.FTZ R7, R31, c[0x0][0x23c], -R4 ;  /* 0x00008f001f077a23 */ /* 0x000fe60000010804 */
[----:B-1----:R1:W-:Y:S10]  /*5f00*/  MUFU.EX2 R85, R10 ;  /* 0x0000000a00557308 */ /* 0x0023f40000000800 */
[----:B------:R-:W-:Y:S01]  /*5f10*/  MUFU.EX2 R114, R7 ;  /* 0x0000000700727308 */ /* 0x000fe20000000800 */
[--C-:B--2---:R-:W-:Y:S09]  /*5f20*/  FFMA.FTZ R0, R28, c[0x0][0x23c], -R6.reuse ;  /* 0x00008f001c007a23 */ /* 0x104ff20000010806 */
[----:B------:R2:W-:Y:S01]  /*5f30*/  MUFU.EX2 R212, R0 ;  /* 0x0000000000d47308 */ /* 0x0005e20000000800 */
[--C-:B-1----:R-:W-:Y:S09]  /*5f40*/  FFMA.FTZ R10, R100, c[0x0][0x23c], -R6.reuse ;  /* 0x00008f00640a7a23 */ /* 0x102ff20000010806 */
[----:B------:R-:W-:Y:S10]  /*5f50*/  MUFU.EX2 R81, R10 ;  /* 0x0000000a00517308 */ /* 0x000ff40000000800 */
[----:B------:R1:W-:Y:S01]  /*5f60*/  MUFU.EX2 R249, R9 ;  /* 0x0000000900f97308 */ /* 0x0003e20000000800 */
[--C-:B--2---:R-:W-:Y:S09]  /*5f70*/  FFMA.FTZ R0, R23, c[0x0][0x23c], -R5.reuse ;  /* 0x00008f0017007a23 */ /* 0x104ff20000010805 */
[----:B------:R2:W-:Y:S10]  /*5f80*/  MUFU.EX2 R153, R0 ;  /* 0x0000000000997308 */ /* 0x0005f40000000800 */
[----:B------:R-:W-:Y:S01]  /*5f90*/  MUFU.EX2 R243, R11 ;  /* 0x0000000b00f37308 */ /* 0x000fe20000000800 */
[--C-:B-1----:R-:W-:Y:S09]  /*5fa0*/  FFMA.FTZ R9, R60, c[0x0][0x23c], -R6.reuse ;  /* 0x00008f003c097a23 */ /* 0x102ff20000010806 */
[----:B------:R1:W-:Y:S01]  /*5fb0*/  MUFU.EX2 R84, R9 ;  /* 0x0000000900547308 */ /* 0x0003e20000000800 */
[--C-:B--2---:R-:W-:Y:S09]  /*5fc0*/  FFMA.FTZ R0, R24, c[0x0][0x23c], -R5.reuse ;  /* 0x00008f0018007a23 */ /* 0x104ff20000010805 */
[----:B------:R2:W-:Y:S01]  /*5fd0*/  MUFU.EX2 R137, R0 ;  /* 0x0000000000897308 */ /* 0x0005e20000000800 */
[--C-:B-1----:R-:W-:Y:S09]  /*5fe0*/  FFMA.FTZ R9, R102, c[0x0][0x23c], -R6.reuse ;  /* 0x00008f0066097a23 */ /* 0x102ff20000010806 */
[----:B------:R-:W-:Y:S01]  /*5ff0*/  MUFU.EX2 R80, R9 ;  /* 0x0000000900507308 */ /* 0x000fe20000000800 */
[--C-:B--2---:R-:W-:Y:S09]  /*6000*/  FFMA.FTZ R0, R29, c[0x0][0x23c], -R6.reuse ;  /* 0x00008f001d007a23 */ /* 0x104ff20000010806 */
        /* <DEDUP_REMOVED lines=8> */
[----:B------:R1:W2:Y:S02]  /*6090*/  MUFU.EX2 R115, R0 ;  /* 0x0000000000737308 */ /* 0x0002a40000000800 */
[----:B-1----:R-:W-:Y:S01]  /*60a0*/  FMUL.FTZ R0, R8, 1.4426950216293334961 ;  /* 0x3fb8aa3b08007820 */ /* 0x002fe20000410000 */
[----:B--2---:R-:W-:Y:S01]  /*60b0*/  F2FP.BF16.PACK_AB R9, R114, R115 ;  /* 0x000000737209723e */ /* 0x004fe200000010ff */
[----:B------:R-:W-:Y:S03]  /*60c0*/  FFMA.FTZ R8, R33, c[0x0][0x23c], -R4 ;  /* 0x00008f0021087a23 */ /* 0x000fe60000010804 */
[----:B------:R-:W-:Y:S03]  /*60d0*/  FSEL R0, R0, RZ, P0 ;  /* 0x000000ff00007208 */ /* 0x000fe60000000000 */
[----:B------:R1:W-:Y:S02]  /*60e0*/  MUFU.EX2 R213, R8 ;  /* 0x0000000800d57308 */ /* 0x0003e40000000800 */
[--C-:B------:R-:W-:Y:S02]  /*60f0*/  FFMA.FTZ R7, R18, c[0x0][0x23c], -R0.reuse ;  /* 0x00008f0012077a23 */ /* 0x100fe40000010800 */
[----:B------:R-:W-:Y:S06]  /*6100*/  FFMA.FTZ R10, R62, c[0x0][0x23c], -R0 ;  /* 0x00008f003e0a7a23 */ /* 0x000fec0000010800 */
[----:B------:R2:W-:Y:S10]  /*6110*/  MUFU.EX2 R113, R7 ;  /* 0x0000000700717308 */ /* 0x0005f40000000800 */
[----:B------:R-:W-:Y:S01]  /*6120*/  MUFU.EX2 R71, R10 ;  /* 0x0000000a00477308 */ /* 0x000fe20000000800 */
[----:B-1----:R-:W-:Y:S09]  /*6130*/  FFMA.FTZ R8, R43, c[0x0][0x23c], -R6 ;  /* 0x00008f002b087a23 */ /* 0x002ff20000010806 */
[----:B------:R1:W-:Y:S01]  /*6140*/  MUFU.EX2 R248, R8 ;  /* 0x0000000800f87308 */ /* 0x0003e20000000800 */
[----:B--2---:R-:W-:Y:S09]  /*6150*/  FFMA.FTZ R7, R19, c[0x0][0x23c], -R0 ;  /* 0x00008f0013077a23 */ /* 0x004ff20000010800 */
[----:B------:R2:W3:Y:S01]  /*6160*/  MUFU.EX2 R112, R7 ;  /* 0x0000000700707308 */ /* 0x0004e20000000800 */
        /* <DEDUP_REMOVED lines=12> */
[----:B---3--:R-:W-:Y:S01]  /*6230*/  F2FP.BF16.PACK_AB R8, R112, R113 ;  /* 0x000000717008723e */ /* 0x008fe200000010ff */
        /* <DEDUP_REMOVED lines=33> */
[----:B------:R1:W3:Y:S02]  /*6450*/  MUFU.EX2 R82, R7 ;  /* 0x0000000700527308 */ /* 0x0002e40000000800 */
[--C-:B-1----:R-:W-:Y:S08]  /*6460*/  FFMA.FTZ R7, R55, c[0x0][0x23c], -R4.reuse ;  /* 0x00008f0037077a23 */ /* 0x102ff00000010804 */
[----:B------:R1:W-:Y:S02]  /*6470*/  MUFU.EX2 R215, R7 ;  /* 0x0000000700d77308 */ /* 0x0003e40000000800 */
[----:B-1----:R-:W-:Y:S08]  /*6480*/  FFMA.FTZ R7, R56, c[0x0][0x23c], -R4 ;  /* 0x00008f0038077a23 */ /* 0x002ff00000010804 */
[----:B------:R1:W4:Y:S02]  /*6490*/  MUFU.EX2 R216, R7 ;  /* 0x0000000700d87308 */ /* 0x0003240000000800 */
[--C-:B-1----:R-:W-:Y:S08]  /*64a0*/  FFMA.FTZ R7, R47, c[0x0][0x23c], -R0.reuse ;  /* 0x00008f002f077a23 */ /* 0x102ff00000010800 */
[----:B------:R1:W-:Y:S02]  /*64b0*/  MUFU.EX2 R252, R7 ;  /* 0x0000000700fc7308 */ /* 0x0003e40000000800 */
[----:B-1----:R-:W-:Y:S08]  /*64c0*/  FFMA.FTZ R7, R12, c[0x0][0x23c], -R0 ;  /* 0x00008f000c077a23 */ /* 0x002ff00000010800 */
[----:B------:R1:W1:Y:S02]  /*64d0*/  MUFU.EX2 R250, R7 ;  /* 0x0000000700fa7308 */ /* 0x0002640000000800 */
[----:B-1----:R-:W-:Y:S08]  /*64e0*/  FFMA.FTZ R7, R61, c[0x0][0x23c], -R4 ;  /* 0x00008f003d077a23 */ /* 0x002ff00000010804 */
[----:B------:R1:W1:Y:S02]  /*64f0*/  MUFU.EX2 R218, R7 ;  /* 0x0000000700da7308 */ /* 0x0002640000000800 */
        /* <DEDUP_REMOVED lines=8> */
[--C-:B-1----:R-:W-:Y:S02]  /*6580*/  FFMA.FTZ R7, R106, c[0x0][0x23c], -R6.reuse ;  /* 0x00008f006a077a23 */ /* 0x102fe40000010806 */
[----:B------:R-:W-:Y:S06]  /*6590*/  FFMA.FTZ R6, R107, c[0x0][0x23c], -R6 ;  /* 0x00008f006b067a23 */ /* 0x000fec0000010806 */
[----:B------:R1:W-:Y:S10]  /*65a0*/  MUFU.EX2 R69, R7 ;  /* 0x0000000700457308 */ /* 0x0003f40000000800 */
[----:B------:R2:W2:Y:S01]  /*65b0*/  MUFU.EX2 R68, R6 ;  /* 0x0000000600447308 */ /* 0x0004a20000000800 */
[--C-:B-1----:R-:W-:Y:S09]  /*65c0*/  FFMA.FTZ R7, R66, c[0x0][0x23c], -R4.reuse ;  /* 0x00008f0042077a23 */ /* 0x102ff20000010804 */
[----:B------:R1:W-:Y:S01]  /*65d0*/  MUFU.EX2 R77, R7 ;  /* 0x00000007004d7308 */ /* 0x0003e20000000800 */
[--C-:B--2---:R-:W-:Y:S02]  /*65e0*/  FFMA.FTZ R6, R103, c[0x0][0x23c], -R5.reuse ;  /* 0x00008f0067067a23 */ /* 0x104fe40000010805 */
[----:B------:R-:W-:Y:S07]  /*65f0*/  FFMA.FTZ R5, R104, c[0x0][0x23c], -R5 ;  /* 0x00008f0068057a23 */ /* 0x000fee0000010805 */
[----:B------:R2:W-:Y:S10]  /*6600*/  MUFU.EX2 R3, R6 ;  /* 0x0000000600037308 */ /* 0x0005f40000000800 */
[----:B------:R3:W-:Y:S01]  /*6610*/  MUFU.EX2 R2, R5 ;  /* 0x0000000500027308 */ /* 0x0007e20000000800 */
[--C-:B-1----:R-:W-:Y:S09]  /*6620*/  FFMA.FTZ R7, R67, c[0x0][0x23c], -R4.reuse ;  /* 0x00008f0043077a23 */ /* 0x102ff20000010804 */
[----:B------:R1:W-:Y:S01]  /*6630*/  MUFU.EX2 R73, R7 ;  /* 0x0000000700497308 */ /* 0x0003e20000000800 */
[----:B--2---:R-:W-:Y:S05]  /*6640*/  F2FP.BF16.PACK_AB R6, R212, R214 ;  /* 0x000000d6d406723e */ /* 0x004fea00000010ff */
[----:B------:R2:W-:Y:S01]  /*6650*/  STS [R210+0x12000], R6 ;  /* 0x01200006d2007388 */ /* 0x0005e20000000800 */
[--C-:B---3--:R-:W-:Y:S02]  /*6660*/  FFMA.FTZ R5, R101, c[0x0][0x23c], -R4.reuse ;  /* 0x00008f0065057a23 */ /* 0x108fe40000010804 */
[----:B------:R-:W-:Y:S02]  /*6670*/  FFMA.FTZ R4, R105, c[0x0][0x23c], -R4 ;  /* 0x00008f0069047a23 */ /* 0x000fe40000010804 */
[----:B------:R3:W3:Y:S01]  /*6680*/  MUFU.EX2 R76, R5 ;  /* 0x00000005004c7308 */ /* 0x0006e20000000800 */
[----:B-1----:R-:W-:Y:S09]  /*6690*/  F2FP.BF16.PACK_AB R7, R231, R233 ;  /* 0x000000e9e707723e */ /* 0x002ff200000010ff */
[----:B------:R1:W-:Y:S01]  /*66a0*/  MUFU.EX2 R72, R4 ;  /* 0x0000000400487308 */ /* 0x0003e20000000800 */
[----:B--2---:R-:W-:Y:S01]  /*66b0*/  F2FP.BF16.PACK_AB R6, R228, R229 ;  /* 0x000000e5e406723e */ /* 0x004fe200000010ff */
[--C-:B---3--:R-:W-:Y:S08]  /*66c0*/  FFMA.FTZ R5, R51, c[0x0][0x23c], -R0.reuse ;  /* 0x00008f0033057a23 */ /* 0x108ff00000010800 */
[----:B------:R2:W-:Y:S01]  /*66d0*/  MUFU.EX2 R75, R5 ;  /* 0x00000005004b7308 */ /* 0x0005e20000000800 */
[----:B-1----:R-:W-:Y:S01]  /*66e0*/  F2FP.BF16.PACK_AB R4, R244, R245 ;  /* 0x000000f5f404723e */ /* 0x002fe200000010ff */
[--C-:B--2---:R-:W-:Y:S02]  /*66f0*/  FFMA.FTZ R5, R54, c[0x0][0x23c], -R0.reuse ;  /* 0x00008f0036057a23 */ /* 0x104fe40000010800 */
[----:B------:R-:W-:Y:S06]  /*6700*/  FFMA.FTZ R0, R63, c[0x0][0x23c], -R0 ;  /* 0x00008f003f007a23 */ /* 0x000fec0000010800 */
[----:B------:R1:W2:Y:S10]  /*6710*/  MUFU.EX2 R74, R5 ;  /* 0x00000005004a7308 */ /* 0x0002b40000000800 */
[----:B------:R3:W2:Y:S01]  /*6720*/  MUFU.EX2 R70, R0 ;  /* 0x0000000000467308 */ /* 0x0006a20000000800 */
[----:B-1----:R-:W-:Y:S05]  /*6730*/  F2FP.BF16.PACK_AB R5, R137, R153 ;  /* 0x000000998905723e */ /* 0x002fea00000010ff */
[----:B------:R1:W-:Y:S04]  /*6740*/  STS [R210+0x12400], R5 ;  /* 0x01240005d2007388 */ /* 0x0003e80000000800 */
[----:B------:R2:W-:Y:S01]  /*6750*/  STS [R209+0x12000], R7 ;  /* 0x01200007d1007388 */ /* 0x0005e20000000800 */
[----:B---3--:R-:W-:Y:S03]  /*6760*/  F2FP.BF16.PACK_AB R0, R82, R83 ;  /* 0x000000535200723e */ /* 0x008fe600000010ff */
[----:B------:R3:W-:Y:S04]  /*6770*/  STS [R209+0x12400], R6 ;  /* 0x01240006d1007388 */ /* 0x0007e80000000800 */
[----:B------:R4:W-:Y:S04]  /*6780*/  STS [R210+0x14400], R8 ;  /* 0x01440008d2007388 */ /* 0x0009e80000000800 */
[----:B------:R-:W-:Y:S01]  /*6790*/  STS [R210+0x14000], R9 ;  /* 0x01400009d2007388 */ /* 0x000fe20000000800 */
[----:B-1----:R-:W-:Y:S02]  /*67a0*/  F2FP.BF16.PACK_AB R5, R213, R219 ;  /* 0x000000dbd505723e */ /* 0x002fe400000010ff */
[----:B--2---:R-:W-:Y:S03]  /*67b0*/  F2FP.BF16.PACK_AB R7, R226, R227 ;  /* 0x000000e3e207723e */ /* 0x004fe600000010ff */
[----:B------:R1:W-:Y:S01]  /*67c0*/  STS [R209+0x14000], R5 ;  /* 0x01400005d1007388 */ /* 0x0003e20000000800 */
[----:B---3--:R-:W-:Y:S02]  /*67d0*/  F2FP.BF16.PACK_AB R6, R224, R225 ;  /* 0x000000e1e006723e */ /* 0x008fe400000010ff */
[----:B----4-:R-:W-:Y:S05]  /*67e0*/  F2FP.BF16.PACK_AB R8, R202, R211 ;  /* 0x000000d3ca08723e */ /* 0x010fea00000010ff */
[----:B------:R2:W-:Y:S04]  /*67f0*/  STS [R209+0x14400], R8 ;  /* 0x01440008d1007388 */ /* 0x0005e80000000800 */
[----:B------:R3:W-:Y:S04]  /*6800*/  STS [R208+0x12000], R7 ;  /* 0x01200007d0007388 */ /* 0x0007e80000000800 */
[----:B------:R4:W-:Y:S04]  /*6810*/  STS [R208+0x12400], R6 ;  /* 0x01240006d0007388 */ /* 0x0009e80000000800 */
[----:B------:R4:W-:Y:S01]  /*6820*/  STS [R207+0x12400], R4 ;  /* 0x01240004cf007388 */ /* 0x0009e20000000800 */
[----:B-1----:R-:W-:Y:S05]  /*6830*/  F2FP.BF16.PACK_AB R5, R248, R249 ;  /* 0x000000f9f805723e */ /* 0x002fea00000010ff */
[----:B------:R1:W-:Y:S01]  /*6840*/  STS [R207+0x12000], R5 ;  /* 0x01200005cf007388 */ /* 0x0003e20000000800 */
[----:B--2---:R-:W-:Y:S02]  /*6850*/  F2FP.BF16.PACK_AB R8, R234, R235 ;  /* 0x000000ebea08723e */ /* 0x004fe400000010ff */
[----:B---3--:R-:W-:Y:S03]  /*6860*/  F2FP.BF16.PACK_AB R7, R230, R232 ;  /* 0x000000e8e607723e */ /* 0x008fe600000010ff */
[----:B------:R-:W-:Y:S01]  /*6870*/  STS [R208+0x14000], R8 ;  /* 0x01400008d0007388 */ /* 0x000fe20000000800 */
[----:B----4-:R-:W-:Y:S03]  /*6880*/  F2FP.BF16.PACK_AB R6, R238, R239 ;  /* 0x000000efee06723e */ /* 0x010fe600000010ff */
[----:B------:R2:W-:Y:S01]  /*6890*/  STS [R208+0x14400], R7 ;  /* 0x01440007d0007388 */ /* 0x0005e20000000800 */
[----:B------:R-:W-:Y:S03]  /*68a0*/  F2FP.BF16.PACK_AB R4, R242, R243 ;  /* 0x000000f3f204723e */ /* 0x000fe600000010ff */
[----:B------:R3:W-:Y:S01]  /*68b0*/  STS [R207+0x14000], R6 ;  /* 0x01400006cf007388 */ /* 0x0007e20000000800 */
[----:B-1----:R-:W-:Y:S05]  /*68c0*/  F2FP.BF16.PACK_AB R5, R236, R237 ;  /* 0x000000edec05723e */ /* 0x002fea00000010ff */
[----:B------:R1:W-:Y:S04]  /*68d0*/  STS [R207+0x14400], R5 ;  /* 0x01440005cf007388 */ /* 0x0003e80000000800 */
[----:B------:R4:W-:Y:S01]  /*68e0*/  STS [R206+0x12000], R4 ;  /* 0x01200004ce007388 */ /* 0x0009e20000000800 */
[----:B--2---:R-:W-:Y:S02]  /*68f0*/  F2FP.BF16.PACK_AB R7, R240, R241 ;  /* 0x000000f1f007723e */ /* 0x004fe400000010ff */
[----:B---3--:R-:W-:Y:S03]  /*6900*/  F2FP.BF16.PACK_AB R6, R216, R215 ;  /* 0x000000d7d806723e */ /* 0x008fe600000010ff */
[----:B------:R2:W-:Y:S04]  /*6910*/  STS [R206+0x12400], R7 ;  /* 0x01240007ce007388 */ /* 0x0005e80000000800 */
[----:B------:R3:W-:Y:S01]  /*6920*/  STS [R203+0x12400], R0 ;  /* 0x01240000cb007388 */ /* 0x0007e20000000800 */
[----:B-1----:R-:W-:Y:S02]  /*6930*/  F2FP.BF16.PACK_AB R5, R250, R252 ;  /* 0x000000fcfa05723e */ /* 0x002fe400000010ff */
[----:B----4-:R-:W-:Y:S05]  /*6940*/  F2FP.BF16.PACK_AB R4, R84, R85 ;  /* 0x000000555404723e */ /* 0x010fea00000010ff */
[----:B------:R1:W-:Y:S04]  /*6950*/  STS [R203+0x12000], R4 ;  /* 0x01200004cb007388 */ /* 0x0003e80000000800 */
[----:B------:R4:W-:Y:S01]  /*6960*/  STS [R206+0x14000], R6 ;  /* 0x01400006ce007388 */ /* 0x0009e20000000800 */
[----:B--2---:R-:W-:Y:S03]  /*6970*/  F2FP.BF16.PACK_AB R7, R218, R217 ;  /* 0x000000d9da07723e */ /* 0x004fe600000010ff */
[----:B------:R2:W-:Y:S01]  /*6980*/  STS [R206+0x14400], R5 ;  /* 0x01440005ce007388 */ /* 0x0005e20000000800 */
[----:B---3--:R-:W-:Y:S03]  /*6990*/  F2FP.BF16.PACK_AB R0, R68, R69 ;  /* 0x000000454400723e */ /* 0x008fe600000010ff */
[----:B------:R3:W-:Y:S01]  /*69a0*/  STS [R203+0x14000], R7 ;  /* 0x01400007cb007388 */ /* 0x0007e20000000800 */
[----:B-1----:R-:W-:Y:S02]  /*69b0*/  F2FP.BF16.PACK_AB R4, R78, R79 ;  /* 0x0000004f4e04723e */ /* 0x002fe400000010ff */
[----:B----4-:R-:W-:Y:S02]  /*69c0*/  F2FP.BF16.PACK_AB R6, R86, R87 ;  /* 0x000000575606723e */ /* 0x010fe400000010ff */
[----:B--2---:R-:W-:Y:S03]  /*69d0*/  F2FP.BF16.PACK_AB R5, R80, R81 ;  /* 0x000000515005723e */ /* 0x004fe600000010ff */
        /* <DEDUP_REMOVED lines=20> */
[----:B------:R-:W4:Y:S08]  /*6b20*/  LDSM.16.M88.4 R48, [R117+0x8800] ;  /* 0x008800007530783b */ /* 0x000f300000000200 */
[----:B------:R-:W1:Y:S01]  /*6b30*/  LDSM.16.M88.4 R100, [R117+0x8c00] ;  /* 0x008c00007564783b */ /* 0x000e620000000200 */
[-C--:B--2---:R-:W-:Y:S07]  /*6b40*/  HMMA.16816.F32.BF16 R4, R64, R16.reuse, RZ ;  /* 0x000000104004723c */ /* 0x084fee00000418ff */
[----:B------:R-:W-:Y:S01]  /*6b50*/  LDSM.16.M88.4 R104, [R123+0x4000] ;  /* 0x004000007b68783b */ /* 0x000fe20000000200 */
[C---:B---3--:R-:W-:Y:S07]  /*6b60*/  HMMA.16816.F32.BF16 R8, R60.reuse, R16, RZ ;  /* 0x000000103c08723c */ /* 0x048fee00000418ff */
[----:B------:R-:W-:Y:S01]  /*6b70*/  LDSM.16.M88.4 R108, [R123+0x5000] ;  /* 0x005000007b6c783b */ /* 0x000fe20000000200 */
[-C--:B------:R-:W-:Y:S08]  /*6b80*/  HMMA.16816.F32.BF16 R12, R60, R18.reuse, RZ ;  /* 0x000000123c0c723c */ /* 0x080ff000000418ff */
[C---:B------:R-:W-:Y:S08]  /*6b90*/  HMMA.16816.F32.BF16 R16, R64.reuse, R18, RZ ;  /* 0x000000124010723c */ /* 0x040ff000000418ff */
[-C--:B-1----:R-:W-:Y:S08]  /*6ba0*/  HMMA.16816.F32.BF16 R20, R64, R32.reuse, RZ ;  /* 0x000000204014723c */ /* 0x082ff000000418ff */
        /* <DEDUP_REMOVED lines=12> */
[-C--:B-1----:R-:W-:Y:S08]  /*6c70*/  HMMA.16816.F32.BF16 R4, R104, R100.reuse, R4 ;  /* 0x000000646804723c */ /* 0x082ff00000041804 */
[C---:B------:R-:W-:Y:S08]  /*6c80*/  HMMA.16816.F32.BF16 R8, R108.reuse, R100, R8 ;  /* 0x000000646c08723c */ /* 0x040ff00000041808 */
[-C--:B------:R-:W-:Y:S08]  /*6c90*/  HMMA.16816.F32.BF16 R12, R108, R102.reuse, R12 ;  /* 0x000000666c0c723c */ /* 0x080ff0000004180c */
[C---:B-----5:R-:W-:Y:S01]  /*6ca0*/  FADD.FTZ R5, -R134.reuse, R5 ;  /* 0x0000000586057221 */ /* 0x060fe20000010100 */
[C---:B------:R-:W-:Y:S01]  /*6cb0*/  HMMA.16816.F32.BF16 R16, R104.reuse, R102, R16 ;  /* 0x000000666810723c */ /* 0x040fe20000041810 */
[----:B------:R-:W1:Y:S03]  /*6cc0*/  LDSM.16.M88.4 R100, [R116+0x8400] ;  /* 0x008400007464783b */ /* 0x000e660000000200 */
[C---:B------:R-:W-:Y:S02]  /*6cd0*/  FADD.FTZ R6, -R133.reuse, R6 ;  /* 0x0000000685067221 */ /* 0x040fe40000010100 */
[----:B------:R-:W-:Y:S02]  /*6ce0*/  FADD.FTZ R4, -R134, R4 ;  /* 0x0000000486047221 */ /* 0x000fe40000010100 */
[----:B------:R-:W-:Y:S04]  /*6cf0*/  FADD.FTZ R7, -R133, R7 ;  /* 0x0000000785077221 */ /* 0x000fe80000010100 */
[----:B------:R-:W-:Y:S02]  /*6d00*/  FMUL.FTZ R7, R137, R7 ;  /* 0x0000000789077220 */ /* 0x000fe40000410000 */
[C---:B------:R-:W-:Y:S02]  /*6d10*/  FADD.FTZ R11, -R131.reuse, R11 ;  /* 0x0000000b830b7221 */ /* 0x040fe40000010100 */
[----:B------:R-:W-:Y:S02]  /*6d20*/  FADD.FTZ R9, -R132, R9 ;  /* 0x0000000984097221 */ /* 0x000fe40000010100 */
[----:B------:R-:W-:Y:S02]  /*6d30*/  FADD.FTZ R10, -R131, R10 ;  /* 0x0000000a830a7221 */ /* 0x000fe40000010100 */
[----:B------:R-:W-:Y:S01]  /*6d40*/  FMUL.FTZ R11, R112, R11 ;  /* 0x0000000b700b7220 */ /* 0x000fe20000410000 */
[----:B------:R-:W-:Y:S01]  /*6d50*/  MOV R112, R215 ;  /* 0x000000d700707202 */ /* 0x000fe20000000f00 */
[----:B------:R-:W-:Y:S02]  /*6d60*/  FMUL.FTZ R215, R7, R0 ;  /* 0x0000000007d77220 */ /* 0x000fe40000410000 */
[----:B------:R-:W-:Y:S02]  /*6d70*/  FFMA.FTZ R0, -R140, R140, 1 ;  /* 0x3f8000008c007423 */ /* 0x000fe4000001018c */
[----:B------:R-:W-:Y:S02]  /*6d80*/  FADD.FTZ R8, -R132, R8 ;  /* 0x0000000884087221 */ /* 0x000fe40000010100 */
[----:B------:R-:W-:Y:S02]  /*6d90*/  FMUL.FTZ R9, R114, R9 ;  /* 0x0000000972097220 */ /* 0x000fe40000410000 */
[----:B------:R-:W-:Y:S01]  /*6da0*/  FMUL.FTZ R10, R113, R10 ;  /* 0x0000000a710a7220 */ /* 0x000fe20000410000 */
[----:B------:R-:W-:Y:S01]  /*6db0*/  MOV R113, R216 ;  /* 0x000000d800717202 */ /* 0x000fe20000000f00 */
[----:B------:R-:W-:Y:S02]  /*6dc0*/  FADD.FTZ R13, -R132, R13 ;  /* 0x0000000d840d7221 */ /* 0x000fe40000010100 */
[----:B------:R-:W-:Y:S02]  /*6dd0*/  FADD.FTZ R14, -R131, R14 ;  /* 0x0000000e830e7221 */ /* 0x000fe40000010100 */
[----:B------:R-:W-:Y:S02]  /*6de0*/  FMUL.FTZ R0, R0, c[0x0][0x2ec] ;  /* 0x0000bb0000007a20 */ /* 0x000fe40000410000 */
[----:B------:R-:W-:Y:S02]  /*6df0*/  FMUL.FTZ R8, R115, R8 ;  /* 0x0000000873087220 */ /* 0x000fe40000410000 */
[----:B------:R-:W-:Y:S01]  /*6e00*/  FADD.FTZ R15, -R131, R15 ;  /* 0x0000000f830f7221 */ /* 0x000fe20000010100 */
[-C--:B-1----:R-:W-:Y:S03]  /*6e10*/  HMMA.16816.F32.BF16 R20, R104, R100.reuse, R20 ;  /* 0x000000646814723c */ /* 0x082fe60000041814 */
[----:B------:R-:W-:Y:S02]  /*6e20*/  FMUL.FTZ R13, R213, R13 ;  /* 0x0000000dd50d7220 */ /* 0x000fe40000410000 */
[----:B------:R-:W-:Y:S02]  /*6e30*/  FMUL.FTZ R14, R211, R14 ;  /* 0x0000000ed30e7220 */ /* 0x000fe40000410000 */
[----:B------:R-:W-:Y:S01]  /*6e40*/  FMUL.FTZ R211, R11, R0 ;  /* 0x000000000bd37220 */ /* 0x000fe20000410000 */
[C---:B------:R-:W-:Y:S04]  /*6e50*/  HMMA.16816.F32.BF16 R24, R108.reuse, R100, R24 ;  /* 0x000000646c18723c */ /* 0x040fe80000041818 */
[----:B------:R-:W-:Y:S02]  /*6e60*/  FFMA.FTZ R0, -R143, R143, 1 ;  /* 0x3f8000008f007423 */ /* 0x000fe4000001018f */
[----:B------:R-:W-:Y:S02]  /*6e70*/  FADD.FTZ R12, -R132, R12 ;  /* 0x0000000c840c7221 */ /* 0x000fe40000010100 */
[----:B------:R-:W-:Y:S01]  /*6e80*/  FMUL.FTZ R101, R212, R5 ;  /* 0x00000005d4657220 */ /* 0x000fe20000410000 */
[-C--:B------:R-:W-:Y:S03]  /*6e90*/  HMMA.16816.F32.BF16 R28, R108, R102.reuse, R28 ;  /* 0x000000666c1c723c */ /* 0x080fe6000004181c */
[----:B------:R-:W-:Y:S02]  /*6ea0*/  FMUL.FTZ R100, R153, R6 ;  /* 0x0000000699647220 */ /* 0x000fe40000410000 */
[----:B------:R-:W-:Y:S02]  /*6eb0*/  FFMA.FTZ R6, -R139, R139, 1 ;  /* 0x3f8000008b067423 */ /* 0x000fe4000001018b */
[----:B------:R-:W-:Y:S01]  /*6ec0*/  FFMA.FTZ R5, -R138, R138, 1 ;  /* 0x3f8000008a057423 */ /* 0x000fe2000001018a */
[C---:B------:R-:W-:Y:S04]  /*6ed0*/  HMMA.16816.F32.BF16 R32, R104.reuse, R102, R32 ;  /* 0x000000666820723c */ /* 0x040fe80000041820 */
[----:B------:R-:W-:Y:S02]  /*6ee0*/  FMUL.FTZ R6, R6, c[0x0][0x2ec] ;  /* 0x0000bb0006067a20 */ /* 0x000fe40000410000 */
[----:B------:R-:W-:Y:S01]  /*6ef0*/  FMUL.FTZ R5, R5, c[0x0][0x2ec] ;  /* 0x0000bb0005057a20 */ /* 0x000fe20000410000 */
[----:B------:R-:W-:Y:S01]  /*6f00*/  MOV R103, R218 ;  /* 0x000000da00677202 */ /* 0x000fe20000000f00 */
[----:B------:R-:W-:Y:S04]  /*6f10*/  FMUL.FTZ R102, R214, R4 ;  /* 0x00000004d6667220 */ /* 0x000fe80000410000 */
[----:B------:R-:W-:Y:S02]  /*6f20*/  FFMA.FTZ R4, -R136, R136, 1 ;  /* 0x3f80000088047423 */ /* 0x000fe40000010188 */
[----:B------:R-:W-:Y:S01]  /*6f30*/  FMUL.FTZ R218, R102, R6 ;  /* 0x0000000666da7220 */ /* 0x000fe20000410000 */
[----:B------:R-:W-:Y:S01]  /*6f40*/  MOV R102, R217 ;  /* 0x000000d900667202 */ /* 0x000fe20000000f00 */
[----:B------:R-:W-:Y:S02]  /*6f50*/  FMUL.FTZ R4, R4, c[0x0][0x2ec] ;  /* 0x0000bb0004047a20 */ /* 0x000fe40000410000 */
[----:B------:R-:W-:Y:S02]  /*6f60*/  FMUL.FTZ R217, R101, R5 ;  /* 0x0000000565d97220 */ /* 0x000fe40000410000 */
[----:B------:R-:W-:Y:S02]  /*6f70*/  FFMA.FTZ R5, -R144, R144, 1 ;  /* 0x3f80000090057423 */ /* 0x000fe40000010190 */
[----:B------:R-:W-:Y:S02]  /*6f80*/  FMUL.FTZ R216, R100, R4 ;  /* 0x0000000464d87220 */ /* 0x000fe40000410000 */
[----:B------:R-:W-:Y:S02]  /*6f90*/  FFMA.FTZ R6, -R149, R149, 1 ;  /* 0x3f80000095067423 */ /* 0x000fe40000010195 */
[----:B------:R-:W-:Y:S02]  /*6fa0*/  FFMA.FTZ R4, -R141, R141, 1 ;  /* 0x3f8000008d047423 */ /* 0x000fe4000001018d */
[----:B------:R-:W-:Y:S02]  /*6fb0*/  FMUL.FTZ R5, R5, c[0x0][0x2ec] ;  /* 0x0000bb0005057a20 */ /* 0x000fe40000410000 */
[----:B------:R-:W-:Y:S02]  /*6fc0*/  FMUL.FTZ R6, R6, c[0x0][0x2ec] ;  /* 0x0000bb0006067a20 */ /* 0x000fe40000410000 */
[----:B------:R-:W-:Y:S02]  /*6fd0*/  FMUL.FTZ R4, R4, c[0x0][0x2ec] ;  /* 0x0000bb0004047a20 */ /* 0x000fe40000410000 */
[----:B------:R-:W-:Y:S02]  /*6fe0*/  FMUL.FTZ R213, R9, R5 ;  /* 0x0000000509d57220 */ /* 0x000fe40000410000 */
[----:B------:R-:W-:Y:S02]  /*6ff0*/  FFMA.FTZ R5, -R146, R146, 1 ;  /* 0x3f80000092057423 */ /* 0x000fe40000010192 */
[----:B------:R-:W-:Y:S02]  /*7000*/  FMUL.FTZ R15, R202, R15 ;  /* 0x0000000fca0f7220 */ /* 0x000fe40000410000 */
[----:B------:R-:W-:Y:S02]  /*7010*/  FMUL.FTZ R214, R8, R6 ;  /* 0x0000000608d67220 */ /* 0x000fe40000410000 */
[----:B------:R-:W-:Y:S02]  /*7020*/  FMUL.FTZ R212, R10, R4 ;  /* 0x000000040ad47220 */ /* 0x000fe40000410000 */
[----:B------:R-:W-:Y:S02]  /*7030*/  FFMA.FTZ R6, -R155, R155, 1 ;  /* 0x3f8000009b067423 */ /* 0x000fe4000001019b */
[----:B------:R-:W-:Y:S02]  /*7040*/  FFMA.FTZ R4, -R145, R145, 1 ;  /* 0x3f80000091047423 */ /* 0x000fe40000010191 */
[----:B------:R-:W-:Y:S02]  /*7050*/  FMUL.FTZ R5, R5, c[0x0][0x2ec] ;  /* 0x0000bb0005057a20 */ /* 0x000fe40000410000 */
[----:B------:R-:W-:Y:S02]  /*7060*/  FMUL.FTZ R0, R0, c[0x0][0x2ec] ;  /* 0x0000bb0000007a20 */ /* 0x000fe40000410000 */
[----:B------:R-:W-:Y:S02]  /*7070*/  FMUL.FTZ R12, R219, R12 ;  /* 0x0000000cdb0c7220 */ /* 0x000fe40000410000 */
[C---:B------:R-:W-:Y:S02]  /*7080*/  FADD.FTZ R16, -R134.reuse, R16 ;  /* 0x0000001086107221 */ /* 0x040fe40000010100 */
[----:B------:R-:W-:Y:S02]  /*7090*/  FADD.FTZ R17, -R134, R17 ;  /* 0x0000001186117221 */ /* 0x000fe40000010100 */
        /* <DEDUP_REMOVED lines=8> */
[----:B------:R-:W-:Y:S02]  /*7120*/  FMUL.FTZ R202, R12, R6 ;  /* 0x000000060cca7220 */ /* 0x000fe40000410000 */
[----:B------:R-:W-:Y:S02]  /*7130*/  FMUL.FTZ R153, R14, R4 ;  /* 0x000000040e997220 */ /* 0x000fe40000410000 */
[----:B------:R-:W-:Y:S02]  /*7140*/  FMUL.FTZ R6, R0, c[0x0][0x2ec] ;  /* 0x0000bb0000067a20 */ /* 0x000fe40000410000 */
[----:B------:R-:W-:Y:S02]  /*7150*/  FFMA.FTZ R4, -R150, R150, 1 ;  /* 0x3f80000096047423 */ /* 0x000fe40000010196 */
[----:B------:R-:W-:Y:S02]  /*7160*/  FMUL.FTZ R5, R5, c[0x0][0x2ec] ;  /* 0x0000bb0005057a20 */ /* 0x000fe40000410000 */
[----:B------:R-:W-:Y:S02]  /*7170*/  FMUL.FTZ R146, R16, R6 ;  /* 0x0000000610927220 */ /* 0x000fe40000410000 */
[----:B------:R-:W-:Y:S02]  /*7180*/  FMUL.FTZ R8, R4, c[0x0][0x2ec] ;  /* 0x0000bb0004087a20 */ /* 0x000fe40000410000 */
[----:B------:R-:W-:Y:S02]  /*7190*/  FMUL.FTZ R145, R17, R5 ;  /* 0x0000000511917220 */ /* 0x000fe40000410000 */
[C---:B------:R-:W-:Y:S01]  /*71a0*/  FADD.FTZ R18, -R133.reuse, R18 ;  /* 0x0000001285127221 */ /* 0x040fe20000010100 */
[----:B------:R-:W1:Y:S01]  /*71b0*/  LDSM.16.M88.4 R4, [R116+0x8800] ;  /* 0x008800007404783b */ /* 0x000e620000000200 */
[----:B------:R-:W-:Y:S02]  /*71c0*/  FADD.FTZ R22, -R133, R22 ;  /* 0x0000001685167221 */ /* 0x000fe40000010100 */
[----:B------:R-:W-:Y:S02]  /*71d0*/  FMUL.FTZ R18, R229, R18 ;  /* 0x00000012e5127220 */ /* 0x000fe40000410000 */
[----:B------:R-:W-:Y:S02]  /*71e0*/  FADD.FTZ R19, -R133, R19 ;  /* 0x0000001385137221 */ /* 0x000fe40000010100 */
[----:B------:R-:W-:Y:S02]  /*71f0*/  FMUL.FTZ R144, R18, R8 ;  /* 0x0000000812907220 */ /* 0x000fe40000410000 */
[----:B------:R-:W-:Y:S02]  /*7200*/  FFMA.FTZ R8, -R154, R154, 1 ;  /* 0x3f8000009a087423 */ /* 0x000fe4000001019a */
        /* <DEDUP_REMOVED lines=8> */
[----:B------:R-:W-:Y:S02]  /*7290*/  FADD.FTZ R21, -R134, R21 ;  /* 0x0000001586157221 */ /* 0x000fe40000010100 */
[----:B------:R-:W-:Y:S02]  /*72a0*/  FADD.FTZ R23, -R133, R23 ;  /* 0x0000001785177221 */ /* 0x000fe40000010100 */
[----:B------:R-:W-:Y:S02]  /*72b0*/  FMUL.FTZ R143, R19, R0 ;  /* 0x00000000138f7220 */ /* 0x000fe40000410000 */
[----:B------:R-:W-:Y:S02]  /*72c0*/  FMUL.FTZ R26, R232, R26 ;  /* 0x0000001ae81a7220 */ /* 0x000fe40000410000 */
[----:B------:R-:W-:Y:S02]  /*72d0*/  FFMA.FTZ R9, -R156, R156, 1 ;  /* 0x3f8000009c097423 */ /* 0x000fe4000001019c */
[----:B------:R-:W-:Y:S02]  /*72e0*/  FFMA.FTZ R0, -R152, R152, 1 ;  /* 0x3f80000098007423 */ /* 0x000fe40000010198 */
[----:B------:R-:W-:Y:S01]  /*72f0*/  FADD.FTZ R30, -R131, R30 ;  /* 0x0000001e831e7221 */ /* 0x000fe20000010100 */
[-C--:B-1----:R-:W-:Y:S03]  /*7300*/  HMMA.16816.F32.BF16 R36, R104, R4.reuse, R36 ;  /* 0x000000046824723c */ /* 0x082fe60000041824 */
[----:B------:R-:W-:Y:S02]  /*7310*/  FMUL.FTZ R8, R8, c[0x0][0x2ec] ;  /* 0x0000bb0008087a20 */ /* 0x000fe40000410000 */
[----:B------:R-:W-:Y:S02]  /*7320*/  FADD.FTZ R20, -R134, R20 ;  /* 0x0000001486147221 */ /* 0x000fe40000010100 */
[----:B------:R-:W-:Y:S01]  /*7330*/  FMUL.FTZ R21, R226, R21 ;  /* 0x00000015e2157220 */ /* 0x000fe20000410000 */
[C---:B------:R-:W-:Y:S04]  /*7340*/  HMMA.16816.F32.BF16 R40, R108.reuse, R4, R40 ;  /* 0x000000046c28723c */ /* 0x040fe80000041828 */
[----:B------:R-:W-:Y:S02]  /*7350*/  FMUL.FTZ R23, R224, R23 ;  /* 0x00000017e0177220 */ /* 0x000fe40000410000 */
[----:B------:R-:W-:Y:S02]  /*7360*/  FFMA.FTZ R10, -R161, R161, 1 ;  /* 0x3f800000a10a7423 */ /* 0x000fe400000101a1 */
[----:B------:R-:W-:Y:S01]  /*7370*/  FFMA.FTZ R4, -R163, R163, 1 ;  /* 0x3f800000a3047423 */ /* 0x000fe200000101a3 */
[-C--:B------:R-:W-:Y:S03]  /*7380*/  HMMA.16816.F32.BF16 R44, R108, R6.reuse, R44 ;  /* 0x000000066c2c723c */ /* 0x080fe6000004182c */
[----:B------:R-:W-:Y:S02]  /*7390*/  FMUL.FTZ R9, R9, c[0x0][0x2ec] ;  /* 0x0000bb0009097a20 */ /* 0x000fe40000410000 */
[----:B------:R-:W-:Y:S02]  /*73a0*/  FMUL.FTZ R0, R0, c[0x0][0x2ec] ;  /* 0x0000bb0000007a20 */ /* 0x000fe40000410000 */
[----:B------:R-:W-:Y:S01]  /*73b0*/  FADD.FTZ R28, -R132, R28 ;  /* 0x0000001c841c7221 */ /* 0x000fe20000010100 */
[C---:B------:R-:W-:Y:S04]  /*73c0*/  HMMA.16816.F32.BF16 R48, R104.reuse, R6, R48 ;  /* 0x000000066830723c */ /* 0x040fe80000041830 */
[----:B------:R-:W-:Y:S02]  /*73d0*/  FMUL.FTZ R30, R237, R30 ;  /* 0x0000001eed1e7220 */ /* 0x000fe40000410000 */
[----:B------:R-:W-:Y:S02]  /*73e0*/  FMUL.FTZ R137, R26, R8 ;  /* 0x000000081a897220 */ /* 0x000fe40000410000 */
[----:B------:R-:W-:Y:S04]  /*73f0*/  FFMA.FTZ R8, -R165, R165, 1 ;  /* 0x3f800000a5087423 */ /* 0x000fe800000101a5 */
[----:B------:R-:W-:Y:S02]  /*7400*/  FMUL.FTZ R4, R4, c[0x0][0x2ec] ;  /* 0x0000bb0004047a20 */ /* 0x000fe40000410000 */
[----:B------:R-:W-:Y:S02]  /*7410*/  FMUL.FTZ R20, R227, R20 ;  /* 0x00000014e3147220 */ /* 0x000fe40000410000 */
[C---:B------:R-:W-:Y:S02]  /*7420*/  FADD.FTZ R24, -R132.reuse, R24 ;  /* 0x0000001884187221 */ /* 0x040fe40000010100 */
[----:B------:R-:W-:Y:S02]  /*7430*/  FADD.FTZ R25, -R132, R25 ;  /* 0x0000001984197221 */ /* 0x000fe40000010100 */
[----:B------:R-:W-:Y:S02]  /*7440*/  FMUL.FTZ R10, R10, c[0x0][0x2ec] ;  /* 0x0000bb000a0a7a20 */ /* 0x000fe40000410000 */
[----:B------:R-:W-:Y:S02]  /*7450*/  FMUL.FTZ R140, R21, R9 ;  /* 0x00000009158c7220 */ /* 0x000fe40000410000 */
[----:B------:R-:W-:Y:S02]  /*7460*/  FMUL.FTZ R23, R23, R0 ;  /* 0x0000000017177220 */ /* 0x000fe40000410000 */
[----:B------:R-:W-:Y:S02]  /*7470*/  FMUL.FTZ R28, R239, R28 ;  /* 0x0000001cef1c7220 */ /* 0x000fe40000410000 */
[----:B------:R-:W-:Y:S02]  /*7480*/  FFMA.FTZ R0, -R160, R160, 1 ;  /* 0x3f800000a0007423 */ /* 0x000fe400000101a0 */
[----:B------:R-:W-:Y:S02]  /*7490*/  FFMA.FTZ R9, -R159, R159, 1 ;  /* 0x3f8000009f097423 */ /* 0x000fe4000001019f */
[----:B------:R-:W-:Y:S02]  /*74a0*/  FADD.FTZ R32, -R134, R32 ;  /* 0x0000002086207221 */ /* 0x000fe40000010100 */
[----:B------:R-:W-:Y:S02]  /*74b0*/  FMUL.FTZ R8, R8, c[0x0][0x2ec] ;  /* 0x0000bb0008087a20 */ /* 0x000fe40000410000 */
[----:B------:R-:W-:Y:S02]  /*74c0*/  FMUL.FTZ R115, R30, R4 ;  /* 0x000000041e737220 */ /* 0x000fe40000410000 */
[----:B------:R-:W-:Y:S02]  /*74d0*/  FFMA.FTZ R4, -R169, R169, 1 ;  /* 0x3f800000a9047423 */ /* 0x000fe400000101a9 */
[----:B------:R-:W-:Y:S02]  /*74e0*/  FMUL.FTZ R24, R235, R24 ;  /* 0x00000018eb187220 */ /* 0x000fe40000410000 */
[----:B------:R-:W-:Y:S02]  /*74f0*/  FMUL.FTZ R25, R234, R25 ;  /* 0x00000019ea197220 */ /* 0x000fe40000410000 */
[----:B------:R-:W-:Y:S02]  /*7500*/  FMUL.FTZ R141, R20, R10 ;  /* 0x0000000a148d7220 */ /* 0x000fe40000410000 */
[----:B------:R-:W-:Y:S02]  /*7510*/  FMUL.FTZ R10, R0, c[0x0][0x2ec] ;  /* 0x0000bb00000a7a20 */ /* 0x000fe40000410000 */
[----:B------:R-:W-:Y:S02]  /*7520*/  FMUL.FTZ R9, R9, c[0x0][0x2ec] ;  /* 0x0000bb0009097a20 */ /* 0x000fe40000410000 */
[----:B------:R-:W-:Y:S02]  /*7530*/  FMUL.FTZ R32, R249, R32 ;  /* 0x00000020f9207220 */ /* 0x000fe40000410000 */
[----:B------:R-:W-:Y:S02]  /*7540*/  FMUL.FTZ R136, R28, R8 ;  /* 0x000000081c887220 */ /* 0x000fe40000410000 */
[----:B------:R-:W-:Y:S02]  /*7550*/  FMUL.FTZ R8, R4, c[0x0][0x2ec] ;  /* 0x0000bb0004087a20 */ /* 0x000fe40000410000 */
[----:B------:R-:W-:Y:S02]  /*7560*/  FMUL.FTZ R138, R24, R10 ;  /* 0x0000000a188a7220 */ /* 0x000fe40000410000 */
[----:B------:R-:W-:Y:S02]  /*7570*/  FMUL.FTZ R22, R25, R9 ;  /* 0x0000000919167220 */ /* 0x000fe40000410000 */
[----:B------:R-:W-:Y:S02]  /*7580*/  FMUL.FTZ R18, R32, R8 ;  /* 0x0000000820127220 */ /* 0x000fe40000410000 */
[----:B------:R-:W-:Y:S01]  /*7590*/  FADD.FTZ R27, -R131, R27 ;  /* 0x0000001b831b7221 */ /* 0x000fe20000010100 */
[----:B------:R-:W1:Y:S01]  /*75a0*/  LDSM.16.M88.4 R8, [R116+0x8c00] ;  /* 0x008c00007408783b */ /* 0x000e620000000200 */
[----:B------:R-:W-:Y:S02]  /*75b0*/  FFMA.FTZ R0, -R157, R157, 1 ;  /* 0x3f8000009d007423 */ /* 0x000fe4000001019d */
[----:B------:R-:W-:Y:S02]  /*75c0*/  FMUL.FTZ R27, R230, R27 ;  /* 0x0000001be61b7220 */ /* 0x000fe40000410000 */
[----:B------:R-:W-:Y:S02]  /*75d0*/  FMUL.FTZ R0, R0, c[0x0][0x2ec] ;  /* 0x0000bb0000007a20 */ /* 0x000fe40000410000 */
[----:B------:R-:W-:Y:S02]  /*75e0*/  FADD.FTZ R31, -R131, R31 ;  /* 0x0000001f831f7221 */ /* 0x000fe40000010100 */
[----:B------:R-:W-:Y:S02]  /*75f0*/  FMUL.FTZ R21, R27, R0 ;  /* 0x000000001b157220 */ /* 0x000fe40000410000 */
[----:B------:R-:W-:Y:S02]  /*7600*/  FFMA.FTZ R0, -R162, R162, 1 ;  /* 0x3f800000a2007423 */ /* 0x000fe400000101a2 */
[----:B------:R-:W-:Y:S02]  /*7610*/  FADD.FTZ R29, -R132, R29 ;  /* 0x0000001d841d7221 */ /* 0x000fe40000010100 */
[----:B------:R-:W-:Y:S02]  /*7620*/  FMUL.FTZ R31, R236, R31 ;  /* 0x0000001fec1f7220 */ /* 0x000fe40000410000 */
[----:B------:R-:W-:Y:S02]  /*7630*/  FFMA.FTZ R5, -R164, R164, 1 ;  /* 0x3f800000a4057423 */ /* 0x000fe400000101a4 */
[----:B------:R-:W-:Y:S02]  /*7640*/  FMUL.FTZ R0, R0, c[0x0][0x2ec] ;  /* 0x0000bb0000007a20 */ /* 0x000fe40000410000 */
[----:B------:R-:W-:Y:S02]  /*7650*/  FMUL.FTZ R29, R238, R29 ;  /* 0x0000001dee1d7220 */ /* 0x000fe40000410000 */
[----:B------:R-:W-:Y:S02]  /*7660*/  FADD.FTZ R33, -R134, R33 ;  /* 0x0000002186217221 */ /* 0x000fe40000010100 */
[----:B------:R-:W-:Y:S02]  /*7670*/  FMUL.FTZ R5, R5, c[0x0][0x2ec] ;  /* 0x0000bb0005057a20 */ /* 0x000fe40000410000 */
[----:B------:R-:W-:Y:S02]  /*7680*/  FMUL.FTZ R114, R31, R0 ;  /* 0x000000001f727220 */ /* 0x000fe40000410000 */
[----:B------:R-:W-:Y:S02]  /*7690*/  FFMA.FTZ R0, -R166, R166, 1 ;  /* 0x3f800000a6007423 */ /* 0x000fe400000101a6 */
[----:B------:R-:W-:Y:S02]  /*76a0*/  FMUL.FTZ R33, R248, R33 ;  /* 0x00000021f8217220 */ /* 0x000fe40000410000 */
[----:B------:R-:W-:Y:S02]  /*76b0*/  FMUL.FTZ R135, R29, R5 ;  /* 0x000000051d877220 */ /* 0x000fe40000410000 */
[----:B------:R-:W-:Y:S02]  /*76c0*/  FMUL.FTZ R5, R0, c[0x0][0x2ec] ;  /* 0x0000bb0000057a20 */ /* 0x000fe40000410000 */
[----:B------:R-:W-:Y:S02]  /*76d0*/  FADD.FTZ R46, -R131, R46 ;  /* 0x0000002e832e7221 */ /* 0x000fe40000010100 */
[----:B------:R-:W-:Y:S01]  /*76e0*/  FADD.FTZ R35, -R133, R35 ;  /* 0x0000002385237221 */ /* 0x000fe20000010100 */
[-C--:B-1----:R-:W-:Y:S03]  /*76f0*/  HMMA.16816.F32.BF16 R52, R104, R8.reuse, R52 ;  /* 0x000000086834723c */ /* 0x082fe60000041834 */
[----:B------:R-:W-:Y:S02]  /*7700*/  FADD.FTZ R37, -R134, R37 ;  /* 0x0000002586257221 */ /* 0x000fe40000010100 */
[----:B------:R-:W-:Y:S02]  /*7710*/  FFMA.FTZ R0, -R167, R167, 1 ;  /* 0x3f800000a7007423 */ /* 0x000fe400000101a7 */
[----:B------:R-:W-:Y:S01]  /*7720*/  FMUL.FTZ R20, R33, R5 ;  /* 0x0000000521147220 */ /* 0x000fe20000410000 */
[C---:B------:R-:W-:Y:S04]  /*7730*/  HMMA.16816.F32.BF16 R56, R108.reuse, R8, R56 ;  /* 0x000000086c38723c */ /* 0x040fe80000041838 */
[----:B------:R-:W-:Y:S02]  /*7740*/  FFMA.FTZ R5, -R172, R172, 1 ;  /* 0x3f800000ac057423 */ /* 0x000fe400000101ac */
[----:B------:R-:W-:Y:S02]  /*7750*/  FADD.FTZ R47, -R131, R47 ;  /* 0x0000002f832f7221 */ /* 0x000fe40000010100 */
[----:B------:R-:W-:Y:S01]  /*7760*/  FMUL.FTZ R46, R87, R46 ;  /* 0x0000002e572e7220 */ /* 0x000fe20000410000 */
[-C--:B------:R-:W-:Y:S01]  /*7770*/  HMMA.16816.F32.BF16 R60, R108, R10.reuse, R60 ;  /* 0x0000000a6c3c723c */ /* 0x080fe2000004183c */
[----:B------:R1:W5:Y:S02]  /*7780*/  LDL.LU R87, [R1+0xc8] ;  /* 0x0000c80001577983 */ /* 0x0003640000300800 */
[----:B------:R-:W-:Y:S02]  /*7790*/  FMUL.FTZ R35, R244, R35 ;  /* 0x00000023f4237220 */ /* 0x000fe40000410000 */
[----:B------:R-:W-:Y:S02]  /*77a0*/  FMUL.FTZ R37, R242, R37 ;  /* 0x00000025f2257220 */ /* 0x000fe40000410000 */
[----:B------:R-:W-:Y:S01]  /*77b0*/  FMUL.FTZ R0, R0, c[0x0][0x2ec] ;  /* 0x0000bb0000007a20 */ /* 0x000fe20000410000 */
[----:B------:R-:W-:Y:S04]  /*77c0*/  HMMA.16816.F32.BF16 R64, R104, R10, R64 ;  /* 0x0000000a6840723c */ /* 0x000fe80000041840 */
[----:B------:R-:W-:Y:S02]  /*77d0*/  FMUL.FTZ R5, R5, c[0x0][0x2ec] ;  /* 0x0000bb0005057a20 */ /* 0x000fe40000410000 */
[----:B------:R-:W-:Y:S02]  /*77e0*/  FMUL.FTZ R47, R86, R47 ;  /* 0x0000002f562f7220 */ /* 0x000fe40000410000 */
[----:B------:R-:W-:Y:S01]  /*77f0*/  FADD.FTZ R48, -R134, R48 ;  /* 0x0000003086307221 */ /* 0x000fe20000010100 */
[----:B------:R1:W5:Y:S03]  /*7800*/  LDL.LU R86, [R1+0xc4] ;  /* 0x0000c40001567983 */ /* 0x0003660000300800 */
[----:B------:R-:W-:Y:S02]  /*7810*/  FADD.FTZ R39, -R133, R39 ;  /* 0x0000002785277221 */ /* 0x000fe40000010100 */
[----:B------:R-:W-:Y:S02]  /*7820*/  FMUL.FTZ R19, R35, R0 ;  /* 0x0000000023137220 */ /* 0x000fe40000410000 */
[----:B------:R-:W-:Y:S02]  /*7830*/  FADD.FTZ R41, -R132, R41 ;  /* 0x0000002984297221 */ /* 0x000fe40000010100 */
[----:B------:R-:W-:Y:S02]  /*7840*/  FFMA.FTZ R0, -R170, R170, 1 ;  /* 0x3f800000aa007423 */ /* 0x000fe400000101aa */
[----:B------:R-:W-:Y:S02]  /*7850*/  FMUL.FTZ R16, R37, R5 ;  /* 0x0000000525107220 */ /* 0x000fe40000410000 */
[----:B------:R-:W-:Y:S02]  /*7860*/  FFMA.FTZ R5, -R176, R176, 1 ;  /* 0x3f800000b0057423 */ /* 0x000fe400000101b0 */
[C---:B------:R-:W-:Y:S02]  /*7870*/  FADD.FTZ R49, -R134.reuse, R49 ;  /* 0x0000003186317221 */ /* 0x040fe40000010100 */
[----:B------:R-:W-:Y:S02]  /*7880*/  FMUL.FTZ R48, R85, R48 ;  /* 0x0000003055307220 */ /* 0x000fe40000410000 */
[----:B------:R-:W-:Y:S01]  /*7890*/  FADD.FTZ R36, -R134, R36 ;  /* 0x0000002486247221 */ /* 0x000fe20000010100 */
[----:B------:R1:W5:Y:S01]  /*78a0*/  LDL.LU R85, [R1+0xc0] ;  /* 0x0000c00001557983 */ /* 0x0003620000300800 */
[----:B------:R-:W-:Y:S02]  /*78b0*/  FMUL.FTZ R39, R240, R39 ;  /* 0x00000027f0277220 */ /* 0x000fe40000410000 */
[----:B------:R-:W-:Y:S02]  /*78c0*/  FMUL.FTZ R41, R113, R41 ;  /* 0x0000002971297220 */ /* 0x000fe40000410000 */
[----:B------:R-:W-:Y:S02]  /*78d0*/  FFMA.FTZ R6, -R173, R173, 1 ;  /* 0x3f800000ad067423 */ /* 0x000fe400000101ad */
[----:B------:R-:W-:Y:S02]  /*78e0*/  FMUL.FTZ R0, R0, c[0x0][0x2ec] ;  /* 0x0000bb0000007a20 */ /* 0x000fe40000410000 */
[----:B------:R-:W-:Y:S02]  /*78f0*/  FMUL.FTZ R5, R5, c[0x0][0x2ec] ;  /* 0x0000bb0005057a20 */ /* 0x000fe40000410000 */
[----:B------:R-:W-:Y:S02]  /*7900*/  FADD.FTZ R50, -R133, R50 ;  /* 0x0000003285327221 */ /* 0x000fe40000010100 */
[----:B------:R-:W-:Y:S02]  /*7910*/  FMUL.FTZ R49, R84, R49 ;  /* 0x0000003154317220 */ /* 0x000fe40000410000 */
[----:B------:R-:W-:Y:S01]  /*7920*/  FMUL.FTZ R36, R243, R36 ;  /* 0x00000024f3247220 */ /* 0x000fe20000410000 */
[----:B------:R1:W5:Y:S01]  /*7930*/  LDL.LU R84, [R1+0xbc] ;  /* 0x0000bc0001547983 */ /* 0x0003620000300800 */
[----:B------:R-:W-:Y:S02]  /*7940*/  FADD.FTZ R40, -R132, R40 ;  /* 0x0000002884287221 */ /* 0x000fe40000010100 */
[----:B------:R-:W-:Y:S02]  /*7950*/  FMUL.FTZ R6, R6, c[0x0][0x2ec] ;  /* 0x0000bb0006067a20 */ /* 0x000fe40000410000 */
[----:B------:R-:W-:Y:S02]  /*7960*/  FMUL.FTZ R15, R39, R0 ;  /* 0x00000000270f7220 */ /* 0x000fe40000410000 */
[----:B------:R-:W-:Y:S02]  /*7970*/  FADD.FTZ R45, -R132, R45 ;  /* 0x0000002d842d7221 */ /* 0x000fe40000010100 */
[----:B------:R-:W-:Y:S02]  /*7980*/  FFMA.FTZ R0, -R177, R177, 1 ;  /* 0x3f800000b1007423 */ /* 0x000fe400000101b1 */
[----:B------:R-:W-:Y:S02]  /*7990*/  FMUL.FTZ R14, R41, R5 ;  /* 0x00000005290e7220 */ /* 0x000fe40000410000 */
[----:B------:R-:W-:Y:S02]  /*79a0*/  FADD.FTZ R51, -R133, R51 ;  /* 0x0000003385337221 */ /* 0x000fe40000010100 */
[----:B------:R-:W-:Y:S02]  /*79b0*/  FMUL.FTZ R50, R83, R50 ;  /* 0x0000003253327220 */ /* 0x000fe40000410000 */
[----:B------:R-:W-:Y:S01]  /*79c0*/  FFMA.FTZ R5, -R180, R180, 1 ;  /* 0x3f800000b4057423 */ /* 0x000fe200000101b4 */
[----:B------:R1:W5:Y:S01]  /*79d0*/  LDL.LU R83, [R1+0xb8] ;  /* 0x0000b80001537983 */ /* 0x0003620000300800 */
[----:B------:R-:W-:Y:S02]  /*79e0*/  FADD.FTZ R34, -R133, R34 ;  /* 0x0000002285227221 */ /* 0x000fe40000010100 */
[----:B------:R-:W-:Y:S02]  /*79f0*/  FFMA.FTZ R4, -R168, R168, 1 ;  /* 0x3f800000a8047423 */ /* 0x000fe400000101a8 */
[----:B------:R-:W-:Y:S02]  /*7a00*/  FMUL.FTZ R40, R112, R40 ;  /* 0x0000002870287220 */ /* 0x000fe40000410000 */
[----:B------:R-:W-:Y:S02]  /*7a10*/  FMUL.FTZ R113, R36, R6 ;  /* 0x0000000624717220 */ /* 0x000fe40000410000 */
[----:B------:R-:W-:Y:S02]  /*7a20*/  FMUL.FTZ R45, R103, R45 ;  /* 0x0000002d672d7220 */ /* 0x000fe40000410000 */
[----:B------:R-:W-:Y:S02]  /*7a30*/  FMUL.FTZ R6, R0, c[0x0][0x2ec] ;  /* 0x0000bb0000067a20 */ /* 0x000fe40000410000 */
[----:B------:R-:W-:Y:S02]  /*7a40*/  FMUL.FTZ R51, R82, R51 ;  /* 0x0000003352337220 */ /* 0x000fe40000410000 */
[----:B------:R-:W-:Y:S01]  /*7a50*/  FMUL.FTZ R5, R5, c[0x0][0x2ec] ;  /* 0x0000bb0005057a20 */ /* 0x000fe20000410000 */
[----:B------:R1:W5:Y:S01]  /*7a60*/  LDL.LU R82, [R1+0xb4] ;  /* 0x0000b40001527983 */ /* 0x0003620000300800 */
[----:B------:R-:W-:Y:S02]  /*7a70*/  FADD.FTZ R52, -R134, R52 ;  /* 0x0000003486347221 */ /* 0x000fe40000010100 */
[----:B------:R-:W-:Y:S02]  /*7a80*/  FMUL.FTZ R34, R245, R34 ;  /* 0x00000022f5227220 */ /* 0x000fe40000410000 */
[----:B------:R-:W-:Y:S02]  /*7a90*/  FMUL.FTZ R4, R4, c[0x0][0x2ec] ;  /* 0x0000bb0004047a20 */ /* 0x000fe40000410000 */
[----:B------:R-:W-:Y:S02]  /*7aa0*/  FADD.FTZ R44, -R132, R44 ;  /* 0x0000002c842c7221 */ /* 0x000fe40000010100 */
[----:B------:R-:W-:Y:S02]  /*7ab0*/  FMUL.FTZ R103, R40, R6 ;  /* 0x0000000628677220 */ /* 0x000fe40000410000 */
[----:B------:R-:W-:Y:S02]  /*7ac0*/  FFMA.FTZ R6, -R181, R181, 1 ;  /* 0x3f800000b5067423 */ /* 0x000fe400000101b5 */
[----:B------:R-:W-:Y:S02]  /*7ad0*/  FMUL.FTZ R100, R45, R5 ;  /* 0x000000052d647220 */ /* 0x000fe40000410000 */
[----:B------:R-:W-:Y:S02]  /*7ae0*/  FADD.FTZ R53, -R134, R53 ;  /* 0x0000003586357221 */ /* 0x000fe40000010100 */
[----:B------:R-:W-:Y:S02]  /*7af0*/  FMUL.FTZ R45, R81, R52 ;  /* 0x00000034512d7220 */ /* 0x000fe40000410000 */
[----:B------:R-:W-:Y:S01]  /*7b00*/  FADD.FTZ R38, -R133, R38 ;  /* 0x0000002685267221 */ /* 0x000fe20000010100 */
[----:B------:R1:W5:Y:S01]  /*7b10*/  LDL.LU R81, [R1+0xb0] ;  /* 0x0000b00001517983 */ /* 0x0003620000300800 */
[----:B------:R-:W-:Y:S02]  /*7b20*/  FMUL.FTZ R17, R34, R4 ;  /* 0x0000000422117220 */ /* 0x000fe40000410000 */
[----:B------:R-:W-:Y:S02]  /*7b30*/  FFMA.FTZ R4, -R171, R171, 1 ;  /* 0x3f800000ab047423 */ /* 0x000fe400000101ab */
[----:B------:R-:W-:Y:S02]  /*7b40*/  FMUL.FTZ R44, R102, R44 ;  /* 0x0000002c662c7220 */ /* 0x000fe40000410000 */
[----:B------:R-:W-:Y:S02]  /*7b50*/  FMUL.FTZ R6, R6, c[0x0][0x2ec] ;  /* 0x0000bb0006067a20 */ /* 0x000fe40000410000 */
[----:B------:R-:W-:Y:S02]  /*7b60*/  FADD.FTZ R54, -R133, R54 ;  /* 0x0000003685367221 */ /* 0x000fe40000010100 */
[----:B------:R-:W-:Y:S02]  /*7b70*/  FMUL.FTZ R8, R80, R53 ;  /* 0x0000003550087220 */ /* 0x000fe40000410000 */
[----:B------:R-:W-:Y:S01]  /*7b80*/  FMUL.FTZ R38, R241, R38 ;  /* 0x00000026f1267220 */ /* 0x000fe20000410000 */
[----:B------:R1:W5:Y:S01]  /*7b90*/  LDL.LU R80, [R1+0xac] ;  /* 0x0000ac0001507983 */ /* 0x0003620000300800 */
[----:B------:R-:W-:Y:S02]  /*7ba0*/  FADD.FTZ R43, -R131, R43 ;  /* 0x0000002b832b7221 */ /* 0x000fe40000010100 */
[----:B------:R-:W-:Y:S02]  /*7bb0*/  FMUL.FTZ R4, R4, c[0x0][0x2ec] ;  /* 0x0000bb0004047a20 */ /* 0x000fe40000410000 */
[----:B------:R-:W-:Y:S02]  /*7bc0*/  FFMA.FTZ R0, -R174, R174, 1 ;  /* 0x3f800000ae007423 */ /* 0x000fe400000101ae */
[----:B------:R-:W-:Y:S02]  /*7bd0*/  FMUL.FTZ R101, R44, R6 ;  /* 0x000000062c657220 */ /* 0x000fe40000410000 */
[----:B------:R-:W-:Y:S02]  /*7be0*/  FADD.FTZ R55, -R133, R55 ;  /* 0x0000003785377221 */ /* 0x000fe40000010100 */
[----:B------:R-:W-:Y:S02]  /*7bf0*/  FMUL.FTZ R44, R79, R54 ;  /* 0x000000364f2c7220 */ /* 0x000fe40000410000 */
[----:B------:R-:W-:Y:S01]  /*7c00*/  FADD.FTZ R42, -R131, R42 ;  /* 0x0000002a832a7221 */ /* 0x000fe20000010100 */
[----:B------:R1:W5:Y:S01]  /*7c10*/  LDL.LU R79, [R1+0xa8] ;  /* 0x0000a800014f7983 */ /* 0x0003620000300800 */
[----:B------:R-:W-:Y:S02]  /*7c20*/  FMUL.FTZ R43, R250, R43 ;  /* 0x0000002bfa2b7220 */ /* 0x000fe40000410000 */
[----:B------:R-:W-:Y:S02]  /*7c30*/  FMUL.FTZ R112, R38, R4 ;  /* 0x0000000426707220 */ /* 0x000fe40000410000 */
[----:B------:R-:W-:Y:S02]  /*7c40*/  FFMA.FTZ R4, -R175, R175, 1 ;  /* 0x3f800000af047423 */ /* 0x000fe400000101af */
[----:B------:R-:W-:Y:S02]  /*7c50*/  FMUL.FTZ R0, R0, c[0x0][0x2ec] ;  /* 0x0000bb0000007a20 */ /* 0x000fe40000410000 */
[----:B------:R-:W-:Y:S02]  /*7c60*/  FMUL.FTZ R7, R78, R55 ;  /* 0x000000374e077220 */ /* 0x000fe40000410000 */
[----:B------:R-:W-:Y:S01]  /*7c70*/  FADD.FTZ R56, -R132, R56 ;  /* 0x0000003884387221 */ /* 0x000fe20000010100 */
[----:B------:R1:W5:Y:S01]  /*7c80*/  LDL.LU R78, [R1+0xa4] ;  /* 0x0000a400014e7983 */ /* 0x0003620000300800 */
[----:B------:R-:W-:Y:S02]  /*7c90*/  FMUL.FTZ R42, R252, R42 ;  /* 0x0000002afc2a7220 */ /* 0x000fe40000410000 */
[----:B------:R-:W-:Y:S02]  /*7ca0*/  FMUL.FTZ R4, R4, c[0x0][0x2ec] ;  /* 0x0000bb0004047a20 */ /* 0x000fe40000410000 */
        /* <DEDUP_REMOVED lines=41> */
[----:B------:R1:W5:Y:S01]  /*7f40*/  LDL.64 R60, [R1] ;  /* 0x00000000013c7983 */ /* 0x0003620000100a00 */
        /* <DEDUP_REMOVED lines=96> */
.L_x_1032:
        /* <DEDUP_REMOVED lines=149> */
.L_x_1033:
[----:B------:R-:W2:Y:S01]  /*8ea0*/  LDL R58, [R1+0x1c] ;  /* 0x00001c00013a7983 */ /* 0x000ea20000100800 */
[----:B------:R-:W-:Y:S01]  /*8eb0*/  IMAD.U32 R59, RZ, RZ, UR28 ;  /* 0x0000001cff3b7e24 */ /* 0x000fe2000f8e00ff */
[----:B------:R-:W-:Y:S02]  /*8ec0*/  ULOP3.LUT UR4, UR8, 0x1, URZ, 0xc0, !UPT ;  /* 0x0000000108047892 */ /* 0x000fe4000f8ec03f */
[----:B------:R-:W3:Y:S01]  /*8ed0*/  LDL R57, [R1+0x30] ;  /* 0x0000300001397983 */ /* 0x000ee20000100800 */
[----:B------:R-:W-:Y:S02]  /*8ee0*/  UISETP.GT.AND UP2, UPT, UR8, UR20, UPT ;  /* 0x000000140800728c */ /* 0x000fe4000bf44270 */
[----:B------:R-:W-:Y:S01]  /*8ef0*/  UISETP.NE.U32.AND UP0, UPT, UR4, 0x1, UPT ;  /* 0x000000010400788c */ /* 0x000fe2000bf05070 */
[----:B------:R4:W5:Y:S01]  /*8f00*/  LDL R56, [R1+0x10] ;  /* 0x0000100001387983 */ /* 0x0009620000100800 */
[----:B------:R-:W-:Y:S03]  /*8f10*/  UIADD3 UR4, UR8, -0x1, URZ ;  /* 0xffffffff08047890 */ /* 0x000fe6000fffe03f */
[----:B------:R4:W3:Y:S04]  /*8f20*/  LDL R55, [R1+0x14] ;  /* 0x0000140001377983 */ /* 0x0008e80000100800 */
[----:B------:R4:W4:Y:S01]  /*8f30*/  LDL R54, [R1+0x8] ;  /* 0x0000080001367983 */ /* 0x0009220000100800 */
[----:B------:R-:W-:Y:S03]  /*8f40*/  UMOV UR8, UR4 ;  /* 0x0000000400087c82 */ /* 0x000fe60008000000 */
        /* <DEDUP_REMOVED lines=67> */
[C---:B-1----:R-:W-:Y:S04]  /*9380*/  HMMA.16816.F32.BF16 R8, R32.reuse, R28, R8 ;  /* 0x0000001c2008723c */ /* 0x042fe80000041808 */
[----:B------:R-:W-:Y:S01]  /*9390*/  @P1 IADD3 R20, P2, R58, UR17, RZ ;  /* 0x000000113a141c10 */ /* 0x000fe2000ff5e0ff */
[----:B------:R-:W-:Y:S01]  /*93a0*/  IMAD.U32 R58, RZ, RZ, UR27 ;  /* 0x0000001bff3a7e24 */ /* 0x000fe2000f8e00ff */
[----:B------:R-:W-:Y:S01]  /*93b0*/  LEA.HI.X.SX32 R137, R0, R247, 0x2, P0 ;  /* 0x000000f700897211 */ /* 0x000fe200000f16ff */
[----:B------:R-:W-:Y:S01]  /*93c0*/  IMAD.U32 R0, RZ, RZ, UR36 ;  /* 0x00000024ff007e24 */ /* 0x000fe2000f8e00ff */
[-C--:B------:R-:W-:Y:S01]  /*93d0*/  HMMA.16816.F32.BF16 R12, R32, R30.reuse, R12 ;  /* 0x0000001e200c723c */ /* 0x080fe2000004180c */
[----:B------:R-:W-:Y:S01]  /*93e0*/  IMAD.U32 R28, RZ, RZ, UR25 ;  /* 0x00000019ff1c7e24 */ /* 0x000fe2000f8e00ff */
[----:B------:R-:W-:Y:S02]  /*93f0*/  @UP3 UIADD3 UR17, UP1, UR17, -0x200, URZ ;  /* 0xfffffe0011113890 */ /* 0x000fe4000ff3e03f */
        /* <DEDUP_REMOVED lines=212> */
.L_x_1035:
        /* <DEDUP_REMOVED lines=19> */
.L_x_1036:
        /* <DEDUP_REMOVED lines=43> */
.L_x_1038:
[----:B--2---:R-:W-:Y:S05]  /*a520*/  BSYNC B0 ;  /* 0x0000000000007941 */ /* 0x004fea0003800000 */
.L_x_1037:
        /* <DEDUP_REMOVED lines=15> */
.L_x_1040:
[----:B------:R-:W-:Y:S05]  /*a620*/  BSYNC B0 ;  /* 0x0000000000007941 */ /* 0x000fea0003800000 */
.L_x_1039:
        /* <DEDUP_REMOVED lines=25> */
.L_x_1042:
[----:B------:R-:W-:Y:S05]  /*a7c0*/  BSYNC B0 ;  /* 0x0000000000007941 */ /* 0x000fea0003800000 */
.L_x_1041:
        /* <DEDUP_REMOVED lines=11> */
.L_x_1013:
[----:B------:R-:W-:Y:S05]  /*a880*/  BSYNC B1 ;  /* 0x0000000000017941 */ /* 0x000fea0003800000 */
.L_x_999:
        /* <DEDUP_REMOVED lines=11> */
.L_x_1043:
[----:B------:R-:W-:Y:S05]  /*a940*/  EXIT ;  /* 0x000000000000794d */ /* 0x000fea0003800000 */
.L_x_1045:
        /* <DEDUP_REMOVED lines=11> */
.L_x_1354:


//--------------------- .text._ZN5flash44flash_bwd_dq_dk_dv_loop_seqk_parallel_kernelI23Flash_bwd_kernel_traitsILi32ELi128ELi128ELi8ELi4ELi4ELi4ELb0ELb0EN7cutlass10bfloat16_tE19Flash_kernel_traitsILi32ELi128ELi128ELi8ES3_EELb1ELb0ELb0ELb0ELb1ELb1ELb0EEEvNS_16Flash_bwd_paramsE --------------------------
	.section	.text._ZN5flash44flash_bwd_dq_dk_dv_loop_seqk_parallel_kernelI23Flash_bwd_kernel_traitsILi32ELi128ELi128ELi8ELi4ELi4ELi4ELb0ELb0EN7cutlass10bfloat16_tE19Flash_kernel_traitsILi32ELi128ELi128ELi8ES3_EELb1ELb0ELb0ELb0ELb1ELb1ELb0EEEvNS_16Flash_bwd_paramsE,"ax",@progbits
	.sectioninfo	@"SHI_REGISTERS=255"
	.align	128
        .global         _ZN5flash44flash_bwd_dq_dk_dv_loop_seqk_parallel_kernelI23Flash_bwd_kernel_traitsILi32ELi128ELi128ELi8ELi4ELi4ELi4ELb0ELb0EN7cutlass10bfloat16_tE19Flash_kernel_traitsILi32ELi128ELi128ELi8ES3_EELb1ELb0ELb0ELb0ELb1ELb1ELb0EEEvNS_16Flash_bwd_paramsE
        .type           _ZN5flash44flash_bwd_dq_dk_dv_loop_seqk_parallel_kernelI23Flash_bwd_kernel_traitsILi32ELi128ELi128ELi8ELi4ELi4ELi4ELb0ELb0EN7cutlass10bfloat16_tE19Flash_kernel_traitsILi32ELi128ELi128ELi8ES3_EELb1ELb0ELb0ELb0ELb1ELb1ELb0EEEvNS_16Flash_bwd_paramsE,@function
        .size           _ZN5flash44flash_bwd_dq_dk_dv_loop_seqk_parallel_kernelI23Flash_bwd_kernel_traitsILi32ELi128ELi128ELi8ELi4ELi4ELi4ELb0ELb0EN7cutlass10bfloat16_tE19Flash_kernel_traitsILi32ELi128ELi128ELi8ES3_EELb1ELb0ELb0ELb0ELb1ELb1ELb0EEEvNS_16Flash_bwd_paramsE,(.L_x_1355 - _ZN5flash44flash_bwd_dq_dk_dv_loop_seqk_parallel_kernelI23Flash_bwd_kernel_traitsILi32ELi128ELi128ELi8ELi4ELi4ELi4ELb0ELb0EN7cutlass10bfloat16_tE19Flash_kernel_traitsILi32ELi128ELi128ELi8ES3_EELb1ELb0ELb0ELb0ELb1ELb1ELb0EEEvNS_16Flash_bwd_paramsE)
        .other          _ZN5flash44flash_bwd_dq_dk_dv_loop_seqk_parallel_kernelI23Flash_bwd_kernel_traitsILi32ELi128ELi128ELi8ELi4ELi4ELi4ELb0ELb0EN7cutlass10bfloat16_tE19Flash_kernel_traitsILi32ELi128ELi128ELi8ES3_EELb1ELb0ELb0ELb0ELb1ELb1ELb0EEEvNS_16Flash_bwd_paramsE,@"STO_CUDA_ENTRY STV_DEFAULT"
_ZN5flash44flash_bwd_dq_dk_dv_loop_seqk_parallel_kernelI23Flash_bwd_kernel_traitsILi32ELi128ELi128ELi8ELi4ELi4ELi4ELb0ELb0EN7cutlass10bfloat16_tE19Flash_kernel_traitsILi32ELi128ELi128ELi8ES3_EELb1ELb0ELb0ELb0ELb1ELb1ELb0EEEvNS_16Flash_bwd_paramsE:
.text._ZN5flash44flash_bwd_dq_dk_dv_loop_seqk_parallel_kernelI23Flash_bwd_kernel_traitsILi32ELi128ELi128ELi8ELi4ELi4ELi4ELb0ELb0EN7cutlass10bfloat16_tE19Flash_kernel_traitsILi32ELi128ELi128ELi8ES3_EELb1ELb0ELb0ELb0ELb1ELb1ELb0EEEvNS_16Flash_bwd_paramsE:
        /* <DEDUP_REMOVED lines=12> */
[----:B------:R-:W-:Y:S01]  /*00c0*/  UMOV UR7, 0x80 ;  /* 0x0000008000077882 */ /* 0x000fe20000000000 */
[----:B------:R-:W-:Y:S01]  /*00d0*/  IMAD.MOV.U32 R156, RZ, RZ, -0x10 ;  /* 0xfffffff0ff9c7424 */ /* 0x000fe200078e00ff */
[----:B------:R-:W-:Y:S01]  /*00e0*/  ULDC UR8, c[0x0][0x210] ;  /* 0x0000840000087ab9 */ /* 0x000fe20000000800 */
[----:B------:R-:W-:Y:S01]  /*00f0*/  IMAD.MOV.U32 R133, RZ, RZ, 0x40 ;  /* 0x00000040ff857424 */ /* 0x000fe200078e00ff */
[----:B------:R-:W-:Y:S02]  /*0100*/  ULDC UR31, c[0x0][0x234] ;  /* 0x00008d00001f7ab9 */ /* 0x000fe40000000800 */
[----:B------:R-:W-:Y:S02]  /*0110*/  ULDC UR30, c[0x0][0x224] ;  /* 0x00008900001e7ab9 */ /* 0x000fe40000000800 */
[----:B------:R-:W-:-:S02]  /*0120*/  ULDC UR5, c[0x0][0x22c] ;  /* 0x00008b0000057ab9 */ /* 0x000fc40000000800 */
[----:B------:R-:W-:Y:S02]  /*0130*/  UIMAD UR31, UR7, UR8, UR31 ;  /* 0x00000008071f72a4 */ /* 0x000fe4000f8e021f */
[----:B------:R-:W-:Y:S02]  /*0140*/  UIADD3 UR30, UR7, UR30, URZ ;  /* 0x0000001e071e7290 */ /* 0x000fe4000fffe03f */
[----:B------:R-:W-:Y:S02]  /*0150*/  USHF.R.S32.HI UR7, URZ, 0x1f, UR5 ;  /* 0x0000001f3f077899 */ /* 0x000fe40008011405 */
[----:B------:R-:W-:Y:S02]  /*0160*/  ULDC UR6, c[0x0][0x1c0] ;  /* 0x0000700000067ab9 */ /* 0x000fe40000000800 */
[----:B------:R-:W-:Y:S02]  /*0170*/  ULDC UR22, c[0x0][0x1c0] ;  /* 0x0000700000167ab9 */ /* 0x000fe40000000800 */
[----:B------:R-:W-:Y:S01]  /*0180*/  UIMAD UR29, UR5, UR6, URZ ;  /* 0x00000006051d72a4 */ /* 0x000fe2000f8e023f */
[----:B-1----:R-:W-:Y:S01]  /*0190*/  SHF.R.S32.HI R5, RZ, 0x1f, R8 ;  /* 0x0000001fff057819 */ /* 0x002fe20000011408 */
[----:B------:R-:W-:-:S02]  /*01a0*/  UIMAD.WIDE.U32 UR38, UR5, UR6, URZ ;  /* 0x00000006052672a5 */ /* 0x000fc4000f8e003f */
[----:B------:R-:W-:Y:S01]  /*01b0*/  USHF.R.S32.HI UR22, URZ, 0x1f, UR22 ;  /* 0x0000001f3f167899 */ /* 0x000fe20008011416 */
[CC--:B------:R-:W-:Y:S01]  /*01c0*/  LEA.HI R11, R5.reuse, R8.reuse, RZ, 0x3 ;  /* 0x00000008050b7211 */ /* 0x0c0fe200078f18ff */
[----:B------:R-:W-:Y:S01]  /*01d0*/  UIMAD UR6, UR7, UR6, URZ ;  /* 0x00000006070672a4 */ /* 0x000fe2000f8e023f */
[-C--:B------:R-:W-:Y:S01]  /*01e0*/  LEA.HI R19, R5, R8.reuse, RZ, 0x2 ;  /* 0x0000000805137211 */ /* 0x080fe200078f10ff */
[----:B------:R-:W-:Y:S01]  /*01f0*/  USHF.L.U32 UR28, UR29, 0x7, URZ ;  /* 0x000000071d1c7899 */ /* 0x000fe2000800063f */
[----:B------:R-:W-:Y:S01]  /*0200*/  SHF.R.S32.HI R2, RZ, 0x3, R11 ;  /* 0x00000003ff027819 */ /* 0x000fe2000001140b */
[----:B------:R-:W-:Y:S01]  /*0210*/  UIMAD UR5, UR22, UR5, UR6 ;  /* 0x00000005160572a4 */ /* 0x000fe2000f8e0206 */
[----:B------:R-:W-:Y:S01]  /*0220*/  LOP3.LUT R9, R19, 0xfffffffc, RZ, 0xc0, !PT ;  /* 0xfffffffc13097812 */ /* 0x000fe200078ec0ff */
[----:B------:R-:W-:Y:S01]  /*0230*/  ULDC.64 UR36, c[0x0][0x118] ;  /* 0x0000460000247ab9 */ /* 0x000fe20000000a00 */
[CC--:B------:R-:W-:Y:S01]  /*0240*/  LEA.HI R148, R5.reuse, R8.reuse, RZ, 0x5 ;  /* 0x0000000805947211 */ /* 0x0c0fe200078f28ff */
[----:B------:R-:W-:Y:S01]  /*0250*/  IMAD.SHL.U32 R2, R2, 0x40, RZ ;  /* 0x0000004002027824 */ /* 0x000fe200078e00ff */
[----:B------:R-:W-:Y:S01]  /*0260*/  SHF.R.S32.HI R6, RZ, 0x2, R19 ;  /* 0x00000002ff067819 */ /* 0x000fe20000011413 */
[----:B------:R-:W-:Y:S01]  /*0270*/  IMAD.IADD R9, R8, 0x1, -R9 ;  /* 0x0000000108097824 */ /* 0x000fe200078e0a09 */
[----:B------:R-:W-:Y:S01]  /*0280*/  LEA.HI R0, R5, R8, RZ, 0x4 ;  /* 0x0000000805007211 */ /* 0x000fe200078f20ff */
[----:B------:R-:W-:Y:S01]  /*0290*/  ULDC.U8 UR4, c[0x0][0x3d0] ;  /* 0x0000f40000047ab9 */ /* 0x000fe20000000000 */
[----:B------:R-:W-:Y:S01]  /*02a0*/  LOP3.LUT R15, R148, 0xffffffe0, RZ, 0xc0, !PT ;  /* 0xffffffe0940f7812 */ /* 0x000fe200078ec0ff */
[C---:B------:R-:W-:Y:S01]  /*02b0*/  IMAD.SHL.U32 R17, R9.reuse, 0x8, RZ ;  /* 0x0000000809117824 */ /* 0x040fe200078e00ff */
[--C-:B------:R-:W-:Y:S01]  /*02c0*/  SHF.R.S32.HI R149, RZ, 0x5, R148.reuse ;  /* 0x00000005ff957819 */ /* 0x100fe20000011494 */
[----:B------:R-:W-:Y:S01]  /*02d0*/  IMAD.SHL.U32 R9, R9, 0x2, RZ ;  /* 0x0000000209097824 */ /* 0x000fe200078e00ff */
[----:B------:R-:W-:Y:S01]  /*02e0*/  SHF.R.S32.HI R148, RZ, 0x1f, R148 ;  /* 0x0000001fff947819 */ /* 0x000fe20000011494 */
[----:B------:R-:W-:Y:S01]  /*02f0*/  IMAD.IADD R15, R8, 0x1, -R15 ;  /* 0x00000001080f7824 */ /* 0x000fe200078e0a0f */
[----:B------:R-:W-:Y:S01]  /*0300*/  SHF.R.S32.HI R13, RZ, 0x1f, R19 ;  /* 0x0000001fff0d7819 */ /* 0x000fe20000011413 */
[----:B------:R-:W-:Y:S01]  /*0310*/  USHF.L.U32 UR21, UR29, 0x3, URZ ;  /* 0x000000031d157899 */ /* 0x000fe2000800063f */
[----:B------:R-:W-:Y:S01]  /*0320*/  LEA.HI R19, R19, R6, RZ, 0x1 ;  /* 0x0000000613137211 */ /* 0x000fe200078f08ff */
[----:B------:R-:W-:Y:S01]  /*0330*/  USHF.L.U32 UR20, UR29, 0x4, URZ ;  /* 0x000000041d147899 */ /* 0x000fe2000800063f */
[----:B------:R-:W-:Y:S01]  /*0340*/  LOP3.LUT R7, R0, 0xfffffff0, RZ, 0xc0, !PT ;  /* 0xfffffff000077812 */ /* 0x000fe200078ec0ff */
[----:B------:R-:W-:Y:S01]  /*0350*/  UIMAD UR19, UR29, 0x18, URZ ;  /* 0x000000181d1378a4 */ /* 0x000fe2000f8e023f */
[----:B------:R-:W-:Y:S01]  /*0360*/  LOP3.LUT R3, R11, 0xfffffff8, RZ, 0xc0, !PT ;  /* 0xfffffff80b037812 */ /* 0x000fe200078ec0ff */
[----:B------:R-:W-:Y:S01]  /*0370*/  USHF.L.U32 UR18, UR29, 0x5, URZ ;  /* 0x000000051d127899 */ /* 0x000fe2000800063f */
[----:B------:R-:W-:Y:S01]  /*0380*/  LEA.HI R148, R148, R149, RZ, 0x2 ;  /* 0x0000009594947211 */ /* 0x000fe200078f10ff */
[----:B------:R-:W-:Y:S01]  /*0390*/  IMAD.IADD R7, R8, 0x1, -R7 ;  /* 0x0000000108077824 */ /* 0x000fe200078e0a07 */
[----:B------:R-:W-:Y:S01]  /*03a0*/  LOP3.LUT R2, R2, 0xc0, RZ, 0xc0, !PT ;  /* 0x000000c002027812 */ /* 0x000fe200078ec0ff */
[----:B------:R-:W-:Y:S01]  /*03b0*/  UIMAD UR17, UR29, 0x28, URZ ;  /* 0x000000281d1178a4 */ /* 0x000fe2000f8e023f */
[----:B------:R-:W-:Y:S01]  /*03c0*/  LOP3.LUT R19, R19, 0x7fffffe, RZ, 0xc0, !PT ;  /* 0x07fffffe13137812 */ /* 0x000fe200078ec0ff */
[----:B------:R-:W-:Y:S01]  /*03d0*/  UIMAD UR16, UR29, 0x30, URZ ;  /* 0x000000301d1078a4 */ /* 0x000fe2000f8e023f */
[----:B------:R-:W-:Y:S01]  /*03e0*/  LEA.HI R5, R5, R8, RZ, 0x7 ;  /* 0x0000000805057211 */ /* 0x000fe200078f38ff */
[----:B------:R-:W-:Y:S01]  /*03f0*/  IMAD.IADD R8, R8, 0x1, -R3 ;  /* 0x0000000108087824 */ /* 0x000fe200078e0a03 */
[----:B------:R-:W-:Y:S01]  /*0400*/  LOP3.LUT R17, R2, 0x18, R17, 0xf8, !PT ;  /* 0x0000001802117812 */ /* 0x000fe200078ef811 */
[----:B------:R-:W-:Y:S01]  /*0410*/  IMAD.IADD R4, R6, 0x1, -R19 ;  /* 0x0000000106047824 */ /* 0x000fe200078e0a13 */
[----:B------:R-:W-:Y:S01]  /*0420*/  LOP3.LUT R148, R148, 0xfffffffc, RZ, 0xc0, !PT ;  /* 0xfffffffc94947812 */ /* 0x000fe200078ec0ff */
[----:B------:R-:W-:Y:S01]  /*0430*/  UIMAD UR15, UR29, 0x38, URZ ;  /* 0x000000381d0f78a4 */ /* 0x000fe2000f8e023f */
[----:B------:R-:W-:Y:S01]  /*0440*/  SHF.R.S32.HI R3, RZ, 0x4, R0 ;  /* 0x00000004ff037819 */ /* 0x000fe20000011400 */
[----:B------:R-:W-:Y:S01]  /*0450*/  USHF.L.U32 UR14, UR29, 0x6, URZ ;  /* 0x000000061d0e7899 */ /* 0x000fe2000800063f */
        /* <DEDUP_REMOVED lines=10> */
[----:B------:R-:W-:Y:S01]  /*0500*/  SHF.R.S32.HI R2, RZ, 0x1f, R7 ;  /* 0x0000001fff027819 */ /* 0x000fe20000011407 */
[----:B------:R-:W-:Y:S01]  /*0510*/  IMAD.IADD R0, R3, 0x1, -R0 ;  /* 0x0000000103007824 */ /* 0x000fe200078e0a00 */
[----:B------:R-:W-:Y:S01]  /*0520*/  LEA.HI R13, R13, R6, RZ, 0x3 ;  /* 0x000000060d0d7211 */ /* 0x000fe200078f18ff */
[----:B------:R-:W-:Y:S01]  /*0530*/  UIMAD UR12, UR29, 0x50, URZ ;  /* 0x000000501d0c78a4 */ /* 0x000fe2000f8e023f */
[----:B------:R-:W-:Y:S01]  /*0540*/  LEA.HI R14, R14, R15, RZ, 0x2 ;  /* 0x0000000f0e0e7211 */ /* 0x000fe200078f10ff */
[----:B------:R-:W-:Y:S01]  /*0550*/  IMAD.SHL.U32 R145, R0, 0x8, RZ ;  /* 0x0000000800917824 */ /* 0x000fe200078e00ff */
[-C--:B------:R-:W-:Y:S01]  /*0560*/  LEA.HI R3, R7, R7.reuse, RZ, 0x1 ;  /* 0x0000000707037211 */ /* 0x080fe200078f08ff */
[----:B------:R-:W-:Y:S01]  /*0570*/  UIMAD UR11, UR29, 0x58, URZ ;  /* 0x000000581d0b78a4 */ /* 0x000fe2000f8e023f */
[----:B------:R-:W-:Y:S01]  /*0580*/  LEA.HI R15, R2, R7, RZ, 0x3 ;  /* 0x00000007020f7211 */ /* 0x000fe200078f18ff */
[----:B------:R-:W-:Y:S01]  /*0590*/  UIMAD UR10, UR29, 0x60, URZ ;  /* 0x000000601d0a78a4 */ /* 0x000fe2000f8e023f */
[----:B------:R-:W-:Y:S01]  /*05a0*/  LOP3.LUT R13, R13, 0xfffffff8, RZ, 0xc0, !PT ;  /* 0xfffffff80d0d7812 */ /* 0x000fe200078ec0ff */
[----:B------:R-:W-:Y:S01]  /*05b0*/  UIMAD UR9, UR29, 0x68, URZ ;  /* 0x000000681d0978a4 */ /* 0x000fe2000f8e023f */
[----:B------:R-:W-:Y:S01]  /*05c0*/  LEA.HI R10, R8, R8, RZ, 0x1 ;  /* 0x00000008080a7211 */ /* 0x000fe200078f08ff */
[----:B------:R-:W-:Y:S01]  /*05d0*/  UIMAD UR8, UR29, 0x70, URZ ;  /* 0x000000701d0878a4 */ /* 0x000fe2000f8e023f */
[----:B------:R-:W-:Y:S01]  /*05e0*/  LOP3.LUT R16, R3, 0x7fffffe, RZ, 0xc0, !PT ;  /* 0x07fffffe03107812 */ /* 0x000fe200078ec0ff */
[----:B------:R-:W-:Y:S01]  /*05f0*/  IMAD.IADD R13, R6, 0x1, -R13 ;  /* 0x00000001060d7824 */ /* 0x000fe200078e0a0d */
[----:B------:R-:W-:Y:S01]  /*0600*/  LOP3.LUT R2, R15, 0xfffffff8, RZ, 0xc0, !PT ;  /* 0xfffffff80f027812 */ /* 0x000fe200078ec0ff */
[----:B------:R-:W-:Y:S01]  /*0610*/  UIMAD UR7, UR29, 0x78, URZ ;  /* 0x000000781d0778a4 */ /* 0x000fe2000f8e023f */
[--C-:B------:R-:W-:Y:S01]  /*0620*/  SHF.R.S32.HI R4, RZ, 0x1, R3.reuse ;  /* 0x00000001ff047819 */ /* 0x100fe20000011403 */
[C---:B------:R-:W-:Y:S01]  /*0630*/  IMAD.IADD R16, R7.reuse, 0x1, -R16 ;  /* 0x0000000107107824 */ /* 0x040fe200078e0a10 */
[----:B------:R-:W-:Y:S01]  /*0640*/  SHF.R.S32.HI R3, RZ, 0x1f, R3 ;  /* 0x0000001fff037819 */ /* 0x000fe20000011403 */
[----:B------:R-:W-:Y:S01]  /*0650*/  IMAD.IADD R2, R7, 0x1, -R2 ;  /* 0x0000000107027824 */ /* 0x000fe200078e0a02 */
[----:B------:R-:W-:Y:S01]  /*0660*/  LOP3.LUT R17, R10, 0x3fffffe, RZ, 0xc0, !PT ;  /* 0x03fffffe0a117812 */ /* 0x000fe200078ec0ff */
[----:B------:R-:W-:Y:S01]  /*0670*/  USHF.R.S32.HI UR6, URZ, 0x1f, UR28 ;  /* 0x0000001f3f067899 */ /* 0x000fe2000801141c */
[----:B------:R-:W-:Y:S01]  /*0680*/  LEA.HI R7, R3, R4, RZ, 0x2 ;  /* 0x0000000403077211 */ /* 0x000fe200078f10ff */
[----:B------:R-:W-:Y:S01]  /*0690*/  UIADD3 UR5, UR39, UR5, URZ ;  /* 0x0000000527057290 */ /* 0x000fe2000fffe03f */
[C---:B------:R-:W-:Y:S01]  /*06a0*/  LOP3.LUT R3, R13.reuse, 0x1, RZ, 0xc0, !PT ;  /* 0x000000010d037812 */ /* 0x040fe200078ec0ff */
[C---:B------:R-:W-:Y:S01]  /*06b0*/  IMAD.IADD R17, R8.reuse, 0x1, -R17 ;  /* 0x0000000108117824 */ /* 0x040fe200078e0a11 */
[----:B------:R-:W-:Y:S01]  /*06c0*/  LEA.HI R6, R13, R13, RZ, 0x1 ;  /* 0x0000000d0d067211 */ /* 0x000fe200078f08ff */
[----:B------:R-:W-:Y:S01]  /*06d0*/  IMAD.SHL.U32 R8, R8, 0x40, RZ ;  /* 0x0000004008087824 */ /* 0x000fe200078e00ff */
[----:B------:R-:W-:Y:S01]  /*06e0*/  ISETP.NE.U32.AND P6, PT, R3, 0x1, PT ;  /* 0x000000010300780c */ /* 0x000fe20003fc5070 */
[----:B------:R-:W-:Y:S01]  /*06f0*/  IMAD.SHL.U32 R3, R148, 0x10, RZ ;  /* 0x0000001094037824 */ /* 0x000fe200078e00ff */
[----:B------:R-:W-:Y:S01]  /*0700*/  LOP3.LUT R7, R7, 0xfffffffc, RZ, 0xc0, !PT ;  /* 0xfffffffc07077812 */ /* 0x000fe200078ec0ff */
[----:B------:R-:W-:Y:S01]  /*0710*/  ULDC.64 UR34, c[0x0][0x118] ;  /* 0x0000460000227ab9 */ /* 0x000fe20000000a00 */
[----:B------:R-:W-:-:S02]  /*0720*/  LOP3.LUT R8, R8, 0x1c0, RZ, 0xc0, !PT ;  /* 0x000001c008087812 */ /* 0x000fc400078ec0ff */
[----:B------:R-:W-:Y:S01]  /*0730*/  LOP3.LUT R158, R6, 0x3fffffe, RZ, 0xc0, !PT ;  /* 0x03fffffe069e7812 */ /* 0x000fe200078ec0ff */
[----:B------:R-:W-:Y:S01]  /*0740*/  IMAD.IADD R4, R4, 0x1, -R7 ;  /* 0x0000000104047824 */ /* 0x000fe200078e0a07 */
[----:B------:R-:W-:Y:S02]  /*0750*/  LEA.HI.SX32 R147, R14, R3, 0x1e ;  /* 0x000000030e937211 */ /* 0x000fe400078ff2ff */
[----:B------:R-:W-:Y:S01]  /*0760*/  SHF.R.S32.HI R10, RZ, 0x1, R10 ;  /* 0x00000001ff0a7819 */ /* 0x000fe2000001140a */
[C---:B------:R-:W-:Y:S01]  /*0770*/  IMAD.IADD R158, R13.reuse, 0x1, -R158 ;  /* 0x000000010d9e7824 */ /* 0x040fe200078e0a9e */
[----:B------:R-:W-:Y:S02]  /*0780*/  LOP3.LUT R14, R8, 0x30, R3, 0xf8, !PT ;  /* 0x00000030080e7812 */ /* 0x000fe400078ef803 */
[----:B------:R-:W-:Y:S02]  /*0790*/  SHF.R.S32.HI R6, RZ, 0x1, R6 ;  /* 0x00000001ff067819 */ /* 0x000fe40000011406 */
[C---:B------:R-:W-:Y:S01]  /*07a0*/  LOP3.LUT P0, RZ, R10.reuse, 0x2, RZ, 0xc0, !PT ;  /* 0x000000020aff7812 */ /* 0x040fe2000780c0ff */
[----:B------:R-:W-:Y:S01]  /*07b0*/  IMAD.SHL.U32 R10, R10, 0x40, RZ ;  /* 0x000000400a0a7824 */ /* 0x000fe200078e00ff */
[----:B------:R-:W-:-:S02]  /*07c0*/  LOP3.LUT P5, RZ, R13, 0x2, RZ, 0xc0, !PT ;  /* 0x000000020dff7812 */ /* 0x000fc400078ac0ff */
[C---:B------:R-:W-:Y:S01]  /*07d0*/  LOP3.LUT P4, RZ, R13.reuse, 0x4, RZ, 0xc0, !PT ;  /* 0x000000040dff7812 */ /* 0x040fe2000788c0ff */
[----:B------:R-:W-:Y:S01]  /*07e0*/  IMAD.SHL.U32 R13, R13, 0x40, RZ ;  /* 0x000000400d0d7824 */ /* 0x000fe200078e00ff */
[----:B------:R-:W-:Y:S02]  /*07f0*/  LOP3.LUT R7, R14, 0x8, R11, 0xf8, !PT ;  /* 0x000000080e077812 */ /* 0x000fe400078ef80b */
[----:B------:R-:W-:Y:S02]  /*0800*/  SHF.R.U32.HI R8, RZ, 0x3, R8 ;  /* 0x00000003ff087819 */ /* 0x000fe40000011608 */
[C---:B------:R-:W-:Y:S01]  /*0810*/  LOP3.LUT P3, RZ, R6.reuse, 0x2, RZ, 0xc0, !PT ;  /* 0x0000000206ff7812 */ /* 0x040fe2000786c0ff */
[----:B------:R-:W-:Y:S01]  /*0820*/  IMAD.SHL.U32 R6, R6, 0x40, RZ ;  /* 0x0000004006067824 */ /* 0x000fe200078e00ff */
[----:B------:R-:W-:Y:S02]  /*0830*/  LOP3.LUT R7, R7, R8, RZ, 0x3c, !PT ;  /* 0x0000000807077212 */ /* 0x000fe400078e3cff */
[C---:B------:R-:W-:Y:S01]  /*0840*/  R2P PR, R2.reuse, 0x6 ;  /* 0x0000000602007804 */ /* 0x040fe20000000000 */
[----:B------:R-:W-:Y:S01]  /*0850*/  IMAD.SHL.U32 R2, R2, 0x40, RZ ;  /* 0x0000004002027824 */ /* 0x000fe200078e00ff */
[----:B------:R-:W-:Y:S01]  /*0860*/  SHF.R.S32.HI R5, RZ, 0x7, R5 ;  /* 0x00000007ff057819 */ /* 0x000fe20000011405 */
[----:B------:R-:W-:Y:S01]  /*0870*/  IMAD R141, R0, 0x200, R7 ;  /* 0x00000200008d7824 */ /* 0x000fe200078e0207 */
[----:B------:R-:W-:-:S02]  /*0880*/  LOP3.LUT R13, R13, 0x1c0, RZ, 0xc0, !PT ;  /* 0x000001c00d0d7812 */ /* 0x000fc400078ec0ff */
        /* <DEDUP_REMOVED lines=66> */
.L_x_1054:
[----:B------:R-:W-:Y:S01]  /*0cb0*/  ISETP.NE.U32.AND P0, PT, RZ, c[0x0][0x250], PT ;  /* 0x00009400ff007a0c */ /* 0x000fe20003f05070 */
[----:B------:R-:W-:Y:S01]  /*0cc0*/  IMAD.MOV.U32 R161, RZ, RZ, RZ ;  /* 0x000000ffffa17224 */ /* 0x000fe200078e00ff */
[----:B------:R-:W-:Y:S02]  /*0cd0*/  ISETP.NE.U32.AND P1, PT, RZ, c[0x0][0x258], PT ;  /* 0x00009600ff007a0c */ /* 0x000fe40003f25070 */
[----:B------:R-:W-:Y:S02]  /*0ce0*/  ISETP.NE.AND.EX P0, PT, RZ, c[0x0][0x254], PT, P0 ;  /* 0x00009500ff007a0c */ /* 0x000fe40003f05300 */
[----:B------:R-:W-:-:S11]  /*0cf0*/  ISETP.NE.AND.EX P1, PT, RZ, c[0x0][0x25c], PT, P1 ;  /* 0x00009700ff007a0c */ /* 0x000fd60003f25310 */
[----:B--2---:R-:W1:Y:S01]  /*0d00*/  @P0 S2R R7, SR_CTAID.Y ;  /* 0x0000000000070919 */ /* 0x004e620000002600 */
[----:B------:R-:W-:Y:S02]  /*0d10*/  @P0 IMAD.MOV.U32 R2, RZ, RZ, 0x4 ;  /* 0x00000004ff020424 */ /* 0x000fe400078e00ff */
[----:B------:R-:W-:Y:S01]  /*0d20*/  @P1 IMAD.MOV.U32 R0, RZ, RZ, 0x4 ;  /* 0x00000004ff001424 */ /* 0x000fe200078e00ff */
[----:B------:R-:W2:Y:S01]  /*0d30*/  @P1 S2R R5, SR_CTAID.Y ;  /* 0x0000000000051919 */ /* 0x000ea20000002600 */
[----:B-1----:R-:W-:-:S04]  /*0d40*/  @P0 IMAD.WIDE R6, R7, R2, c[0x0][0x250] ;  /* 0x0000940007060625 */ /* 0x002fc800078e0202 */
[----:B--2---:R-:W-:Y:S01]  /*0d50*/  @P1 IMAD.WIDE R4, R5, R0, c[0x0][0x258] ;  /* 0x0000960005041625 */ /* 0x004fe200078e0200 */
[----:B------:R-:W2:Y:S04]  /*0d60*/  @P0 LDG.E R161, [R6.64] ;  /* 0x0000002406a10981 */ /* 0x000ea8000c1e1900 */
[----:B------:R-:W2:Y:S01]  /*0d70*/  @P1 LDG.E R2, [R4.64] ;  /* 0x0000002404021981 */ /* 0x000ea2000c1e1900 */
[----:B------:R-:W-:Y:S01]  /*0d80*/  @!P1 ISETP.NE.U32.AND P0, PT, RZ, c[0x0][0x268], PT ;  /* 0x00009a00ff009a0c */ /* 0x000fe20003f05070 */
[----:B------:R-:W-:-:S03]  /*0d90*/  USHF.L.U32 UR23, UR32, 0x7, URZ ;  /* 0x0000000720177899 */ /* 0x000fc6000800063f */
[----:B------:R-:W-:-:S04]  /*0da0*/  @!P1 ISETP.NE.AND.EX P0, PT, RZ, c[0x0][0x26c], PT, P0 ;  /* 0x00009b00ff009a0c */ /* 0x000fc80003f05300 */
[----:B------:R-:W-:Y:S01]  /*0db0*/  @!P1 SEL R0, RZ, c[0x0][0x21c], !P0 ;  /* 0x00008700ff009a07 */ /* 0x000fe20004000000 */
[----:B--2---:R-:W-:-:S03]  /*0dc0*/  @P1 IMAD.IADD R2, R2, 0x1, -R161 ;  /* 0x0000000102021824 */ /* 0x004fc600078e0aa1 */
[----:B------:R-:W-:-:S04]  /*0dd0*/  @!P1 IADD3 R2, R0, c[0x0][0x218], -R161 ;  /* 0x0000860000029a10 */ /* 0x000fc80007ffe8a1 */
[----:B------:R-:W-:-:S13]  /*0de0*/  ISETP.LE.AND P0, PT, R2, UR23, PT ;  /* 0x0000001702007c0c */ /* 0x000fda000bf03270 */
[----:B-----5:R-:W-:Y:S05]  /*0df0*/  @P0 BRA `(.L_x_1046) ;  /* 0x0000691000000947 */ /* 0x020fea0003800000 */
[----:B------:R-:W-:Y:S01]  /*0e00*/  IABS R0, c[0x0][0x1c8] ;  /* 0x0000720000007a13 */ /* 0x000fe20000000000 */
[----:B------:R-:W1:Y:S01]  /*0e10*/  S2R R9, SR_CTAID.Z ;  /* 0x0000000000097919 */ /* 0x000e620000002700 */
[----:B------:R-:W-:Y:S01]  /*0e20*/  ISETP.NE.U32.AND P1, PT, RZ, c[0x0][0x240], PT ;  /* 0x00009000ff007a0c */ /* 0x000fe20003f25070 */
[----:B------:R-:W-:Y:S01]  /*0e30*/  IMAD.MOV.U32 R8, RZ, RZ, c[0x0][0x214] ;  /* 0x00008500ff087624 */ /* 0x000fe200078e00ff */
[----:B------:R-:W2:Y:S01]  /*0e40*/  I2F.RP R7, R0 ;  /* 0x0000000000077306 */ /* 0x000ea20000209400 */
[----:B------:R-:W3:Y:S01]  /*0e50*/  S2R R17, SR_CTAID.X ;  /* 0x0000000000117919 */ /* 0x000ee20000002500 */
[----:B------:R-:W-:Y:S01]  /*0e60*/  ISETP.NE.AND.EX P1, PT, RZ, c[0x0][0x244], PT, P1 ;  /* 0x00009100ff007a0c */ /* 0x000fe20003f25310 */
[----:B------:R-:W-:Y:S01]  /*0e70*/  USHF.R.S32.HI UR22, URZ, 0x1f, UR23 ;  /* 0x0000001f3f167899 */ /* 0x000fe20008011417 */
[----:B------:R-:W-:Y:S02]  /*0e80*/  ISETP.NE.AND P5, PT, RZ, UR4, PT ;  /* 0x00000004ff007c0c */ /* 0x000fe4000bfa5270 */
[----:B------:R-:W-:-:S02]  /*0e90*/  SHF.R.S32.HI R160, RZ, 0x1f, R161 ;  /* 0x0000001fffa07819 */ /* 0x000fc400000114a1 */
[----:B--2---:R-:W2:Y:S01]  /*0ea0*/  MUFU.RCP R4, R7 ;  /* 0x0000000700047308 */ /* 0x004ea20000001000 */
[----:B-1----:R-:W-:Y:S01]  /*0eb0*/  IABS R6, R9 ;  /* 0x0000000900067213 */ /* 0x002fe20000000000 */
[----:B------:R-:W-:-:S05]  /*0ec0*/  IMAD R21, R9, c[0x0][0x22c], RZ ;  /* 0x00008b0009157a24 */ /* 0x000fca00078e02ff */
[----:B------:R-:W-:Y:S02]  /*0ed0*/  SHF.R.S32.HI R23, RZ, 0x1f, R21 ;  /* 0x0000001fff177819 */ /* 0x000fe40000011415 */
[----:B--2---:R-:W-:-:S04]  /*0ee0*/  IADD3 R4, R4, 0xffffffe, RZ ;  /* 0x0ffffffe04047810 */ /* 0x004fc80007ffe0ff */
[----:B------:R-:W1:Y:S02]  /*0ef0*/  F2I.FTZ.U32.TRUNC.NTZ R5, R4 ;  /* 0x0000000400057305 */ /* 0x000e64000021f000 */
[----:B-1----:R-:W-:Y:S02]  /*0f00*/  IMAD.MOV R2, RZ, RZ, -R5 ;  /* 0x000000ffff027224 */ /* 0x002fe400078e0a05 */
[----:B------:R-:W-:Y:S02]  /*0f10*/  IMAD.MOV.U32 R4, RZ, RZ, RZ ;  /* 0x000000ffff047224 */ /* 0x000fe400078e00ff */
[----:B------:R-:W-:-:S04]  /*0f20*/  IMAD R2, R2, R0, RZ ;  /* 0x0000000002027224 */ /* 0x000fc800078e02ff */
[----:B------:R-:W-:Y:S02]  /*0f30*/  IMAD.HI.U32 R5, R5, R2, R4 ;  /* 0x0000000205057227 */ /* 0x000fe400078e0004 */
[----:B------:R-:W1:Y:S01]  /*0f40*/  S2R R2, SR_CTAID.Y ;  /* 0x0000000000027919 */ /* 0x000e620000002600 */
[----:B------:R-:W2:Y:S03]  /*0f50*/  LDC.U8 R4, c[0x0][0x328] ;  /* 0x0000ca00ff047b82 */ /* 0x000ea60000000000 */
[----:B------:R-:W-:-:S04]  /*0f60*/  IMAD.HI.U32 R5, R5, R6, RZ ;  /* 0x0000000605057227 */ /* 0x000fc800078e00ff */
[----:B------:R-:W-:-:S04]  /*0f70*/  IMAD.MOV R7, RZ, RZ, -R5 ;  /* 0x000000ffff077224 */ /* 0x000fc800078e0a05 */
[----:B------:R-:W-:-:S05]  /*0f80*/  IMAD R7, R0, R7, R6 ;  /* 0x0000000700077224 */ /* 0x000fca00078e0206 */
[----:B------:R-:W-:Y:S01]  /*0f90*/  ISETP.GT.U32.AND P2, PT, R0, R7, PT ;  /* 0x000000070000720c */ /* 0x000fe20003f44070 */
[----:B-1----:R-:W-:Y:S01]  /*0fa0*/  IMAD.WIDE R10, R2, 0x80, RZ ;  /* 0x00000080020a7825 */ /* 0x002fe200078e02ff */
[----:B--2---:R-:W-:Y:S02]  /*0fb0*/  ISETP.NE.AND P0, PT, R4, RZ, PT ;  /* 0x000000ff0400720c */ /* 0x004fe40003f05270 */
[----:B------:R-:W-:Y:S02]  /*0fc0*/  IADD3 R4, R8, 0x7f, RZ ;  /* 0x0000007f08047810 */ /* 0x000fe40007ffe0ff */
[----:B------:R-:W-:-:S07]  /*0fd0*/  SEL R19, R10, RZ, P1 ;  /* 0x000000ff0a137207 */ /* 0x000fce0000800000 */
[----:B------:R-:W-:Y:S01]  /*0fe0*/  @!P2 IMAD.IADD R7, R7, 0x1, -R0 ;  /* 0x000000010707a824 */ /* 0x000fe200078e0a00 */
[----:B------:R-:W-:Y:S02]  /*0ff0*/  SEL R15, R11, RZ, P1 ;  /* 0x000000ff0b0f7207 */ /* 0x000fe40000800000 */
[----:B------:R-:W-:Y:S02]  /*1000*/  @!P2 IADD3 R5, R5, 0x1, RZ ;  /* 0x000000010505a810 */ /* 0x000fe40007ffe0ff */
[----:B------:R-:W-:Y:S01]  /*1010*/  ISETP.GE.U32.AND P3, PT, R7, R0, PT ;  /* 0x000000000700720c */ /* 0x000fe20003f66070 */
[----:B---3--:R-:W-:Y:S01]  /*1020*/  IMAD.WIDE.U32 R6, R17, c[0x0][0x3d8], RZ ;  /* 0x0000f60011067a25 */ /* 0x008fe200078e00ff */
[----:B------:R-:W-:Y:S02]  /*1030*/  LOP3.LUT R0, R9, c[0x0][0x1c8], RZ, 0x3c, !PT ;  /* 0x0000720009007a12 */ /* 0x000fe400078e3cff */
[----:B------:R-:W-:Y:S01]  /*1040*/  ISETP.NE.AND P2, PT, RZ, c[0x0][0x1c8], PT ;  /* 0x00007200ff007a0c */ /* 0x000fe20003f45270 */
[----:B------:R-:W-:Y:S01]  /*1050*/  IMAD R17, R17, c[0x0][0x3dc], R7 ;  /* 0x0000f70011117a24 */ /* 0x000fe200078e0207 */
[----:B------:R-:W-:Y:S01]  /*1060*/  ISETP.GE.AND P1, PT, R0, RZ, PT ;  /* 0x000000ff0000720c */ /* 0x000fe20003f26270 */
[----:B------:R-:W-:Y:S01]  /*1070*/  @!P0 IMAD R0, R2, c[0x0][0x1c0], R9 ;  /* 0x0000700002008a24 */ /* 0x000fe200078e0209 */
[----:B------:R-:W-:-:S02]  /*1080*/  SHF.R.S32.HI R173, RZ, 0x1f, R4 ;  /* 0x0000001fffad7819 */ /* 0x000fc40000011404 */
[----:B------:R-:W-:Y:S01]  /*1090*/  SEL R18, R6, RZ, P5 ;  /* 0x000000ff06127207 */ /* 0x000fe20002800000 */
[----:B------:R-:W-:Y:S01]  /*10a0*/  @P0 IMAD R6, R2, c[0x0][0x214], RZ ;  /* 0x0000850002060a24 */ /* 0x000fe200078e02ff */
[----:B------:R-:W-:Y:S02]  /*10b0*/  LEA.HI R173, R173, R4, RZ, 0x7 ;  /* 0x00000004adad7211 */ /* 0x000fe400078f38ff */
[----:B------:R-:W-:Y:S01]  /*10c0*/  @P3 IADD3 R5, R5, 0x1, RZ ;  /* 0x0000000105053810 */ /* 0x000fe20007ffe0ff */
[----:B------:R-:W-:Y:S01]  /*10d0*/  @P0 IMAD R185, R9, c[0x0][0x234], R6 ;  /* 0x00008d0009b90a24 */ /* 0x000fe200078e0206 */
[----:B------:R-:W-:Y:S01]  /*10e0*/  LOP3.LUT R26, R173, 0xffffff80, RZ, 0xc0, !PT ;  /* 0xffffff80ad1a7812 */ /* 0x000fe200078ec0ff */
[----:B------:R-:W-:Y:S01]  /*10f0*/  @!P0 IMAD R185, R0, c[0x0][0x214], RZ ;  /* 0x0000850000b98a24 */ /* 0x000fe200078e02ff */
[----:B------:R-:W-:Y:S01]  /*1100*/  SHF.R.S32.HI R6, RZ, 0x1f, R2 ;  /* 0x0000001fff067819 */ /* 0x000fe20000011402 */
[----:B------:R-:W-:Y:S01]  /*1110*/  @!P1 IMAD.MOV R5, RZ, RZ, -R5 ;  /* 0x000000ffff059224 */ /* 0x000fe200078e0a05 */
[----:B------:R-:W-:-:S02]  /*1120*/  IADD3 R26, R26, -0x80, RZ ;  /* 0xffffff801a1a7810 */ /* 0x000fc40007ffe0ff */
[----:B------:R-:W-:Y:S02]  /*1130*/  @!P2 LOP3.LUT R5, RZ, c[0x0][0x1c8], RZ, 0x33, !PT ;  /* 0x00007200ff05aa12 */ /* 0x000fe400078e33ff */
[----:B------:R-:W-:Y:S02]  /*1140*/  SHF.R.S32.HI R4, RZ, 0x1f, R9 ;  /* 0x0000001fff047819 */ /* 0x000fe40000011409 */
[----:B------:R-:W-:Y:S02]  /*1150*/  SHF.R.S32.HI R27, RZ, 0x1f, R26 ;  /* 0x0000001fff1b7819 */ /* 0x000fe4000001141a */
[----:B------:R-:W-:Y:S02]  /*1160*/  SEL R17, R17, RZ, P5 ;  /* 0x000000ff11117207 */ /* 0x000fe40002800000 */
[----:B------:R-:W-:Y:S01]  /*1170*/  SHF.R.S32.HI R10, RZ, 0x1f, R5 ;  /* 0x0000001fff0a7819 */ /* 0x000fe20000011405 */
[----:B------:R-:W-:Y:S05]  /*1180*/  @!P0 BRA `(.L_x_1047) ;  /* 0x0000003000008947 */ /* 0x000fea0003800000 */
[----:B------:R-:W-:-:S04]  /*1190*/  IMAD R0, R2, UR30, RZ ;  /* 0x0000001e02007c24 */ /* 0x000fc8000f8e02ff */
[----:B------:R-:W-:Y:S01]  /*11a0*/  IMAD R163, R9, UR31, R0 ;  /* 0x0000001f09a37c24 */ /* 0x000fe2000f8e0200 */
[----:B------:R-:W-:Y:S05]  /*11b0*/  BRA `(.L_x_1048) ;  /* 0x0000002000007947 */ /* 0x000fea0003800000 */
.L_x_1047:
[----:B------:R-:W-:-:S04]  /*11c0*/  IMAD R163, R2, c[0x0][0x1c0], R9 ;  /* 0x0000700002a37a24 */ /* 0x000fc800078e0209 */
[----:B------:R-:W-:Y:S02]  /*11d0*/  IMAD R163, R163, c[0x0][0x224], RZ ;  /* 0x00008900a3a37a24 */ /* 0x000fe400078e02ff */
.L_x_1048:
[----:B------:R-:W1:Y:S01]  /*11e0*/  S2R R7, SR_TID.X ;  /* 0x0000000000077919 */ /* 0x000e620000002100 */
[----:B------:R-:W-:Y:S01]  /*11f0*/  IMAD.WIDE R12, R2, c[0x0][0x224], R26 ;  /* 0x00008900020c7a25 */ /* 0x000fe200078e021a */
[----:B------:R-:W-:Y:S01]  /*1200*/  ISETP.GE.AND P4, PT, R8, 0x1, PT ;  /* 0x000000010800780c */ /* 0x000fe20003f86270 */
[----:B------:R-:W-:Y:S01]  /*1210*/  CS2R R94, SRZ ;  /* 0x00000000005e7805 */ /* 0x000fe2000001ff00 */
[C---:B------:R-:W-:Y:S01]  /*1220*/  IADD3 R163, R26.reuse, R163, RZ ;  /* 0x000000a31aa37210 */ /* 0x040fe20007ffe0ff */
[----:B------:R-:W-:Y:S01]  /*1230*/  IMAD.IADD R185, R26, 0x1, R185 ;  /* 0x000000011ab97824 */ /* 0x000fe200078e02b9 */
[----:B------:R-:W-:Y:S01]  /*1240*/  IADD3 R19, P0, R12, R19, RZ ;  /* 0x000000130c137210 */ /* 0x000fe20007f1e0ff */
[----:B------:R-:W-:Y:S01]  /*1250*/  @P5 BAR.SYNC.DEFER_BLOCKING 0x0 ;  /* 0x0000000000005b1d */ /* 0x000fe20000010000 */
[----:B------:R-:W-:Y:S01]  /*1260*/  LEA.HI.SX32 R173, R173, 0xffffffff, 0x19 ;  /* 0xffffffffadad7811 */ /* 0x000fe200078fcaff */
[----:B------:R-:W-:Y:S01]  /*1270*/  CS2R R92, SRZ ;  /* 0x00000000005c7805 */ /* 0x000fe2000001ff00 */
[----:B------:R-:W-:Y:S01]  /*1280*/  IADD3.X R15, R13, R15, RZ, P0, !PT ;  /* 0x0000000f0d0f7210 */ /* 0x000fe200007fe4ff */
[----:B------:R-:W-:Y:S01]  /*1290*/  IMAD R8, R19, UR5, RZ ;  /* 0x0000000513087c24 */ /* 0x000fe2000f8e02ff */
[----:B------:R-:W-:Y:S01]  /*12a0*/  MOV R162, 0x4 ;  /* 0x0000000400a27802 */ /* 0x000fe20000000f00 */
[----:B------:R-:W-:Y:S01]  /*12b0*/  CS2R R98, SRZ ;  /* 0x0000000000627805 */ /* 0x000fe2000001ff00 */
[----:B------:R-:W-:Y:S01]  /*12c0*/  CS2R R96, SRZ ;  /* 0x0000000000607805 */ /* 0x000fe2000001ff00 */
[----:B------:R-:W-:Y:S01]  /*12d0*/  IMAD R8, R15, UR38, R8 ;  /* 0x000000260f087c24 */ /* 0x000fe2000f8e0208 */
[----:B------:R-:W-:Y:S01]  /*12e0*/  CS2R R90, SRZ ;  /* 0x00000000005a7805 */ /* 0x000fe2000001ff00 */
[-C--:B------:R-:W-:Y:S01]  /*12f0*/  IMAD.WIDE R184, R185, R162.reuse, c[0x0][0x200] ;  /* 0x00008000b9b87625 */ /* 0x080fe200078e02a2 */
[----:B------:R-:W-:Y:S01]  /*1300*/  CS2R R88, SRZ ;  /* 0x0000000000587805 */ /* 0x000fe2000001ff00 */
[----:B------:R-:W-:Y:S01]  /*1310*/  CS2R R86, SRZ ;  /* 0x0000000000567805 */ /* 0x000fe2000001ff00 */
[----:B------:R-:W-:Y:S01]  /*1320*/  CS2R R84, SRZ ;  /* 0x0000000000547805 */ /* 0x000fe2000001ff00 */
[----:B------:R-:W-:Y:S01]  /*1330*/  CS2R R78, SRZ ;  /* 0x00000000004e7805 */ /* 0x000fe2000001ff00 */
[----:B------:R-:W-:Y:S01]  /*1340*/  CS2R R76, SRZ ;  /* 0x00000000004c7805 */ /* 0x000fe2000001ff00 */
[----:B------:R-:W-:Y:S01]  /*1350*/  CS2R R82, SRZ ;  /* 0x0000000000527805 */ /* 0x000fe2000001ff00 */
[----:B-1----:R-:W-:Y:S01]  /*1360*/  SHF.R.S32.HI R0, RZ, 0x1f, R7 ;  /* 0x0000001fff007819 */ /* 0x002fe20000011407 */
[----:B------:R-:W-:Y:S01]  /*1370*/  CS2R R80, SRZ ;  /* 0x0000000000507805 */ /* 0x000fe2000001ff00 */
[----:B------:R-:W-:Y:S01]  /*1380*/  CS2R R74, SRZ ;  /* 0x00000000004a7805 */ /* 0x000fe2000001ff00 */
[----:B------:R-:W-:Y:S01]  /*1390*/  CS2R R72, SRZ ;  /* 0x0000000000487805 */ /* 0x000fe2000001ff00 */
[CC--:B------:R-:W-:Y:S01]  /*13a0*/  LEA.HI R11, R0.reuse, R7.reuse, RZ, 0x5 ;  /* 0x00000007000b7211 */ /* 0x0c0fe200078f28ff */
[----:B------:R-:W-:Y:S01]  /*13b0*/  CS2R R70, SRZ ;  /* 0x0000000000467805 */ /* 0x000fe2000001ff00 */
[----:B------:R-:W-:Y:S01]  /*13c0*/  LEA.HI R14, R0, R7, RZ, 0x2 ;  /* 0x00000007000e7211 */ /* 0x000fe200078f10ff */
[----:B------:R-:W-:Y:S01]  /*13d0*/  CS2R R68, SRZ ;  /* 0x0000000000447805 */ /* 0x000fe2000001ff00 */
[----:B------:R-:W-:Y:S01]  /*13e0*/  LOP3.LUT R178, R11, 0xffffffe0, RZ, 0xc0, !PT ;  /* 0xffffffe00bb27812 */ /* 0x000fe200078ec0ff */
[----:B------:R-:W-:Y:S01]  /*13f0*/  IMAD.WIDE R162, R163, R162, c[0x0][0x3c8] ;  /* 0x0000f200a3a27625 */ /* 0x000fe200078e02a2 */
[----:B------:R-:W-:-:S02]  /*1400*/  SHF.R.S32.HI R13, RZ, 0x2, R14 ;  /* 0x00000002ff0d7819 */ /* 0x000fc4000001140e */
[----:B------:R-:W-:Y:S01]  /*1410*/  SHF.R.S32.HI R11, RZ, 0x5, R11 ;  /* 0x00000005ff0b7819 */ /* 0x000fe2000001140b */
[----:B------:R-:W-:Y:S01]  /*1420*/  IMAD.IADD R178, R7, 0x1, -R178 ;  /* 0x0000000107b27824 */ /* 0x000fe200078e0ab2 */
[----:B------:R-:W-:Y:S01]  /*1430*/  LOP3.LUT R14, R14, 0xfffffffc, RZ, 0xc0, !PT ;  /* 0xfffffffc0e0e7812 */ /* 0x000fe200078ec0ff */
[----:B------:R-:W-:Y:S01]  /*1440*/  IMAD.WIDE.U32 R28, R13, c[0x0][0x1a0], RZ ;  /* 0x000068000d1c7a25 */ /* 0x000fe200078e00ff */
[----:B------:R-:W-:-:S03]  /*1450*/  SHF.R.S32.HI R12, RZ, 0x1f, R13 ;  /* 0x0000001fff0c7819 */ /* 0x000fc6000001140d */
[----:B------:R-:W-:Y:S01]  /*1460*/  IMAD R20, R11, UR29, R178 ;  /* 0x0000001d0b147c24 */ /* 0x000fe2000f8e02b2 */
[----:B------:R-:W-:Y:S01]  /*1470*/  IADD3 R11, P2, R13, R26, RZ ;  /* 0x0000001a0d0b7210 */ /* 0x000fe20007f5e0ff */
[----:B------:R-:W-:Y:S02]  /*1480*/  IMAD.IADD R14, R7, 0x1, -R14 ;  /* 0x00000001070e7824 */ /* 0x000fe400078e0a0e */
[----:B------:R-:W-:Y:S01]  /*1490*/  IMAD R22, R12, c[0x0][0x1a0], RZ ;  /* 0x000068000c167a24 */ /* 0x000fe200078e02ff */
[----:B------:R-:W-:Y:S01]  /*14a0*/  IADD3 R21, P1, P0, R20, UR28, R21 ;  /* 0x0000001c14157c10 */ /* 0x000fe2000f83e015 */
[----:B------:R-:W-:Y:S01]  /*14b0*/  IMAD R16, R12, c[0x0][0x198], RZ ;  /* 0x000066000c107a24 */ /* 0x000fe200078e02ff */
[----:B------:R-:W-:Y:S01]  /*14c0*/  SHF.R.S32.HI R20, RZ, 0x1f, R20 ;  /* 0x0000001fff147819 */ /* 0x000fe20000011414 */
[----:B------:R-:W-:Y:S01]  /*14d0*/  IMAD.SHL.U32 R32, R14, 0x8, RZ ;  /* 0x000000080e207824 */ /* 0x000fe200078e00ff */
[----:B------:R-:W-:Y:S01]  /*14e0*/  IADD3.X R12, R12, R27, RZ, P2, !PT ;  /* 0x0000001b0c0c7210 */ /* 0x000fe200017fe4ff */
[C---:B------:R-:W-:Y:S01]  /*14f0*/  IMAD R15, R13.reuse, c[0x0][0x1a4], R22 ;  /* 0x000069000d0f7a24 */ /* 0x040fe200078e0216 */
[----:B------:R-:W-:Y:S01]  /*1500*/  IADD3.X R20, R20, UR6, R23, P1, P0 ;  /* 0x0000000614147c10 */ /* 0x000fe20008fe0417 */
[----:B------:R-:W-:Y:S01]  /*1510*/  IMAD.WIDE.U32 R24, R13, c[0x0][0x198], RZ ;  /* 0x000066000d187a25 */ /* 0x000fe200078e00ff */
[----:B------:R-:W-:-:S02]  /*1520*/  IADD3 R22, P0, R21, R18, RZ ;  /* 0x0000001215167210 */ /* 0x000fc40007f1e0ff */
[----:B------:R-:W-:Y:S01]  /*1530*/  SHF.R.S32.HI R33, RZ, 0x1f, R32 ;  /* 0x0000001fff217819 */ /* 0x000fe20000011420 */
[----:B------:R-:W-:Y:S01]  /*1540*/  IMAD R16, R13, c[0x0][0x19c], R16 ;  /* 0x000067000d107a24 */ /* 0x000fe200078e0210 */
[----:B------:R-:W-:Y:S01]  /*1550*/  IADD3.X R23, R20, R17, RZ, P0, !PT ;  /* 0x0000001114177210 */ /* 0x000fe200007fe4ff */
[----:B------:R-:W-:Y:S01]  /*1560*/  IMAD.IADD R29, R29, 0x1, R15 ;  /* 0x000000011d1d7824 */ /* 0x000fe200078e020f */
[----:B------:R-:W-:Y:S01]  /*1570*/  IADD3 R161, P0, R161, UR23, RZ ;  /* 0x00000017a1a17c10 */ /* 0x000fe2000ff1e0ff */
[C---:B------:R-:W-:Y:S01]  /*1580*/  IMAD R15, R6.reuse, c[0x0][0x180], RZ ;  /* 0x00006000060f7a24 */ /* 0x040fe200078e02ff */
[----:B------:R-:W-:Y:S01]  /*1590*/  IADD3 R25, R25, R16, RZ ;  /* 0x0000001019197210 */ /* 0x000fe20007ffe0ff */
[----:B------:R-:W-:Y:S01]  /*15a0*/  IMAD R17, R6, c[0x0][0x368], RZ ;  /* 0x0000da0006117a24 */ /* 0x000fe200078e02ff */
[----:B------:R-:W-:Y:S01]  /*15b0*/  IADD3.X R160, R160, UR22, RZ, P0, !PT ;  /* 0x00000016a0a07c10 */ /* 0x000fe200087fe4ff */
[C---:B------:R-:W-:Y:S02]  /*15c0*/  IMAD R16, R2.reuse, c[0x0][0x184], R15 ;  /* 0x0000610002107a24 */ /* 0x040fe400078e020f */
[----:B------:R-:W-:-:S04]  /*15d0*/  IMAD.WIDE.U32 R34, R2, c[0x0][0x180], R32 ;  /* 0x0000600002227a25 */ /* 0x000fc800078e0020 */
[----:B------:R-:W-:Y:S02]  /*15e0*/  IMAD R13, R6, c[0x0][0x188], RZ ;  /* 0x00006200060d7a24 */ /* 0x000fe400078e02ff */
[C---:B------:R-:W-:Y:S01]  /*15f0*/  IMAD R30, R2.reuse, c[0x0][0x36c], R17 ;  /* 0x0000db00021e7a24 */ /* 0x040fe200078e0211 */
[----:B------:R-:W-:Y:S01]  /*1600*/  IADD3 R17, R35, R16, RZ ;  /* 0x0000001023117210 */ /* 0x000fe20007ffe0ff */
[----:B------:R-:W-:Y:S01]  /*1610*/  IMAD.WIDE.U32 R36, R2, c[0x0][0x368], R32 ;  /* 0x0000da0002247a25 */ /* 0x000fe200078e0020 */
[----:B------:R-:W-:-:S03]  /*1620*/  MOV R16, R34 ;  /* 0x0000002200107202 */ /* 0x000fc60000000f00 */
[----:B------:R-:W-:Y:S01]  /*1630*/  IMAD.WIDE.U32 R26, R19, UR38, R22 ;  /* 0x00000026131a7c25 */ /* 0x000fe2000f8e0016 */
[----:B------:R-:W-:-:S03]  /*1640*/  MOV R19, c[0x0][0x370] ;  /* 0x0000dc0000137a02 */ /* 0x000fc60000000f00 */
[----:B------:R-:W-:Y:S01]  /*1650*/  IMAD R20, R12, c[0x0][0x190], RZ ;  /* 0x000064000c147a24 */ /* 0x000fe200078e02ff */
[----:B------:R-:W-:Y:S01]  /*1660*/  LEA R186, P0, R26, c[0x0][0x350], 0x2 ;  /* 0x0000d4001aba7a11 */ /* 0x000fe200078010ff */
[----:B------:R-:W-:Y:S02]  /*1670*/  IMAD R22, R12, c[0x0][0x370], RZ ;  /* 0x0000dc000c167a24 */ /* 0x000fe400078e02ff */
[----:B------:R-:W-:-:S04]  /*1680*/  IMAD.WIDE.U32 R38, R11, c[0x0][0x190], R32 ;  /* 0x000064000b267a25 */ /* 0x000fc800078e0020 */
[----:B------:R-:W-:Y:S02]  /*1690*/  IMAD R12, R10, c[0x0][0x1b0], RZ ;  /* 0x00006c000a0c7a24 */ /* 0x000fe400078e02ff */
[C---:B------:R-:W-:Y:S02]  /*16a0*/  IMAD R14, R2.reuse, c[0x0][0x18c], R13 ;  /* 0x00006300020e7a24 */ /* 0x040fe400078e020d */
[----:B------:R-:W-:-:S04]  /*16b0*/  IMAD.WIDE.U32 R32, R2, c[0x0][0x188], R32 ;  /* 0x0000620002207a25 */ /* 0x000fc800078e0020 */
[----:B------:R-:W-:Y:S02]  /*16c0*/  IMAD.IADD R31, R37, 0x1, R30 ;  /* 0x00000001251f7824 */ /* 0x000fe400078e021e */
[----:B------:R-:W-:Y:S02]  /*16d0*/  IMAD.MOV.U32 R30, RZ, RZ, R36 ;  /* 0x000000ffff1e7224 */ /* 0x000fe400078e0024 */
[C---:B------:R-:W-:Y:S02]  /*16e0*/  IMAD R12, R5.reuse, c[0x0][0x1b4], R12 ;  /* 0x00006d00050c7a24 */ /* 0x040fe400078e020c */
[----:B------:R-:W-:-:S04]  /*16f0*/  IMAD.WIDE.U32 R16, R5, c[0x0][0x1b0], R16 ;  /* 0x00006c0005107a25 */ /* 0x000fc800078e0010 */
[----:B------:R-:W-:-:S04]  /*1700*/  IMAD.WIDE.U32 R24, R161, c[0x0][0x198], R24 ;  /* 0x00006600a1187a25 */ /* 0x000fc800078e0018 */
[----:B------:R-:W-:Y:S02]  /*1710*/  IMAD.IADD R15, R33, 0x1, R14 ;  /* 0x00000001210f7824 */ /* 0x000fe400078e020e */
[----:B------:R-:W-:Y:S02]  /*1720*/  IMAD.MOV.U32 R14, RZ, RZ, R32 ;  /* 0x000000ffff0e7224 */ /* 0x000fe400078e0020 */
[----:B------:R-:W-:Y:S02]  /*1730*/  IMAD R18, R10, c[0x0][0x1b8], RZ ;  /* 0x00006e000a127a24 */ /* 0x000fe400078e02ff */
[C---:B------:R-:W-:Y:S02]  /*1740*/  IMAD R20, R11.reuse, c[0x0][0x194], R20 ;  /* 0x000065000b147a24 */ /* 0x040fe400078e0214 */
[C---:B------:R-:W-:Y:S02]  /*1750*/  IMAD R10, R11.reuse, c[0x0][0x374], R22 ;  /* 0x0000dd000b0a7a24 */ /* 0x040fe400078e0216 */
[----:B------:R-:W-:Y:S01]  /*1760*/  IMAD.WIDE.U32 R30, R11, c[0x0][0x370], R30 ;  /* 0x0000dc000b1e7a25 */ /* 0x000fe200078e001e */
[----:B------:R-:W-:-:S02]  /*1770*/  IADD3 R11, R27, R8, RZ ;  /* 0x000000081b0b7210 */ /* 0x000fc40007ffe0ff */
[----:B------:R-:W-:Y:S01]  /*1780*/  IADD3 R21, R39, R20, RZ ;  /* 0x0000001427157210 */ /* 0x000fe20007ffe0ff */
[----:B------:R-:W-:Y:S01]  /*1790*/  IMAD.IADD R12, R17, 0x1, R12 ;  /* 0x00000001110c7824 */ /* 0x000fe200078e020c */
[----:B------:R-:W-:Y:S01]  /*17a0*/  IADD3 R17, P1, R16, R24, RZ ;  /* 0x0000001810117210 */ /* 0x000fe20007f3e0ff */
[----:B------:R-:W-:Y:S01]  /*17b0*/  IMAD R8, R160, c[0x0][0x198], RZ ;  /* 0x00006600a0087a24 */ /* 0x000fe200078e02ff */
[----:B------:R-:W-:Y:S01]  /*17c0*/  MOV R20, R38 ;  /* 0x0000002600147202 */ /* 0x000fe20000000f00 */
[C---:B------:R-:W-:Y:S01]  /*17d0*/  IMAD R18, R5.reuse, c[0x0][0x1bc], R18 ;  /* 0x00006f0005127a24 */ /* 0x040fe200078e0212 */
[----:B------:R-:W-:Y:S01]  /*17e0*/  LEA.HI.X R187, R26, c[0x0][0x354], R11, 0x2, P0 ;  /* 0x0000d5001abb7a11 */ /* 0x000fe200000f140b */
[----:B------:R-:W-:-:S04]  /*17f0*/  IMAD.WIDE.U32 R14, R5, c[0x0][0x1b8], R14 ;  /* 0x00006e00050e7a25 */ /* 0x000fc800078e000e */
[----:B------:R-:W-:Y:S01]  /*1800*/  IMAD.WIDE.U32 R28, R161, c[0x0][0x1a0], R28 ;  /* 0x00006800a11c7a25 */ /* 0x000fe200078e001c */
[----:B------:R-:W-:-:S03]  /*1810*/  IADD3 R18, R15, R18, RZ ;  /* 0x000000120f127210 */ /* 0x000fc60007ffe0ff */
[----:B------:R-:W-:Y:S01]  /*1820*/  IMAD R16, R160, c[0x0][0x1a0], RZ ;  /* 0x00006800a0107a24 */ /* 0x000fe200078e02ff */
[----:B------:R-:W-:Y:S01]  /*1830*/  IADD3 R14, P0, R14, R28, RZ ;  /* 0x0000001c0e0e7210 */ /* 0x000fe20007f1e0ff */
[----:B------:R-:W-:Y:S01]  /*1840*/  IMAD R5, R161, c[0x0][0x19c], R8 ;  /* 0x00006700a1057a24 */ /* 0x000fe200078e0208 */
[----:B------:R-:W-:Y:S01]  /*1850*/  LEA.HI R8, R173, R173, RZ, 0x1 ;  /* 0x000000adad087211 */ /* 0x000fe200078f08ff */
[----:B------:R-:W-:Y:S02]  /*1860*/  IMAD R13, R161, c[0x0][0x1a4], R16 ;  /* 0x00006900a10d7a24 */ /* 0x000fe400078e0210 */
[----:B------:R-:W-:Y:S01]  /*1870*/  IMAD R11, R6, c[0x0][0x178], RZ ;  /* 0x00005e00060b7a24 */ /* 0x000fe200078e02ff */
[----:B------:R-:W-:Y:S01]  /*1880*/  IADD3.X R12, R12, R25, R5, P1, !PT ;  /* 0x000000190c0c7210 */ /* 0x000fe20000ffe405 */
[----:B------:R-:W-:Y:S01]  /*1890*/  IMAD.IADD R31, R31, 0x1, R10 ;  /* 0x000000011f1f7824 */ /* 0x000fe200078e020a */
[----:B------:R-:W-:Y:S01]  /*18a0*/  IADD3.X R13, R18, R29, R13, P0, !PT ;  /* 0x0000001d120d7210 */ /* 0x000fe200007fe40d */
[C---:B------:R-:W-:Y:S01]  /*18b0*/  IMAD R11, R2.reuse, c[0x0][0x17c], R11 ;  /* 0x00005f00020b7a24 */ /* 0x040fe200078e020b */
[----:B------:R-:W-:Y:S01]  /*18c0*/  LEA R10, P0, R17, c[0x0][0x168], 0x1 ;  /* 0x00005a00110a7a11 */ /* 0x000fe200078008ff */
[----:B------:R-:W-:Y:S01]  /*18d0*/  IMAD.WIDE.U32 R24, R2, c[0x0][0x178], R20 ;  /* 0x00005e0002187a25 */ /* 0x000fe200078e0014 */
[----:B------:R-:W-:-:S02]  /*18e0*/  MOV R5, c[0x0][0x198] ;  /* 0x0000660000057a02 */ /* 0x000fc40000000f00 */
[----:B------:R-:W-:Y:S01]  /*18f0*/  MOV R6, c[0x0][0x19c] ;  /* 0x0000670000067a02 */ /* 0x000fe20000000f00 */
[----:B------:R-:W-:Y:S01]  /*1900*/  IMAD.IADD R25, R25, 0x1, R11 ;  /* 0x0000000119197824 */ /* 0x000fe200078e020b */
[----:B------:R-:W-:Y:S01]  /*1910*/  LEA.HI.X R11, R17, c[0x0][0x16c], R12, 0x1, P0 ;  /* 0x00005b00110b7a11 */ /* 0x000fe200000f0c0c */
[----:B------:R-:W-:Y:S01]  /*1920*/  IMAD R12, R4, c[0x0][0x1a8], RZ ;  /* 0x00006a00040c7a24 */ /* 0x000fe200078e02ff */
[----:B------:R-:W-:Y:S01]  /*1930*/  LEA R22, P1, R5, R10, 0x7 ;  /* 0x0000000a05167211 */ /* 0x000fe200078238ff */
[----:B------:R-:W-:Y:S01]  /*1940*/  IMAD.WIDE.U32 R30, R9, c[0x0][0x378], R30 ;  /* 0x0000de00091e7a25 */ /* 0x000fe200078e001e */
[----:B------:R-:W-:Y:S02]  /*1950*/  LEA R20, P0, R14, c[0x0][0x170], 0x1 ;  /* 0x00005c000e147a11 */ /* 0x000fe400078008ff */
[----:B------:R-:W-:Y:S01]  /*1960*/  LEA.HI.X R23, R5, R11, R6, 0x7, P1 ;  /* 0x0000000b05177211 */ /* 0x000fe200008f3c06 */
[----:B------:R-:W-:Y:S01]  /*1970*/  IMAD R6, R4, c[0x0][0x378], RZ ;  /* 0x0000de0004067a24 */ /* 0x000fe200078e02ff */
[----:B------:R-:W-:Y:S01]  /*1980*/  LEA.HI.X R21, R14, c[0x0][0x174], R13, 0x1, P0 ;  /* 0x00005d000e157a11 */ /* 0x000fe200000f0c0d */
[C---:B------:R-:W-:Y:S01]  /*1990*/  IMAD R4, R9.reuse, c[0x0][0x1ac], R12 ;  /* 0x00006b0009047a24 */ /* 0x040fe200078e020c */
[----:B------:R-:W-:Y:S01]  /*19a0*/  LOP3.LUT R8, R8, 0xfffffffe, RZ, 0xc0, !PT ;  /* 0xfffffffe08087812 */ /* 0x000fe200078ec0ff */
[----:B------:R-:W-:Y:S01]  /*19b0*/  IMAD.WIDE.U32 R14, R9, c[0x0][0x1a8], R24 ;  /* 0x00006a00090e7a25 */ /* 0x000fe200078e0018 */
[----:B------:R-:W-:-:S02]  /*19c0*/  LEA R180, P2, R30, c[0x0][0x330], 0x1 ;  /* 0x0000cc001eb47a11 */ /* 0x000fc400078408ff */
[----:B------:R-:W-:Y:S01]  /*19d0*/  MOV R5, c[0x0][0x1a4] ;  /* 0x0000690000057a02 */ /* 0x000fe20000000f00 */
[----:B------:R-:W-:Y:S01]  /*19e0*/  IMAD R6, R9, c[0x0][0x37c], R6 ;  /* 0x0000df0009067a24 */ /* 0x000fe200078e0206 */
[C---:B------:R-:W-:Y:S01]  /*19f0*/  LEA R182, P3, R14.reuse, c[0x0][0x160], 0x1 ;  /* 0x000058000eb67a11 */ /* 0x040fe200078608ff */
[----:B------:R-:W-:Y:S01]  /*1a00*/  IMAD.IADD R4, R15, 0x1, R4 ;  /* 0x000000010f047824 */ /* 0x000fe200078e0204 */
[----:B------:R-:W-:Y:S01]  /*1a10*/  MOV R15, c[0x0][0x190] ;  /* 0x00006400000f7a02 */ /* 0x000fe20000000f00 */
[----:B------:R-:W-:Y:S01]  /*1a20*/  IMAD.MOV.U32 R13, RZ, RZ, c[0x0][0x1a0] ;  /* 0x00006800ff0d7624 */ /* 0x000fe200078e00ff */
[----:B------:R-:W-:Y:S01]  /*1a30*/  IADD3 R6, R31, R6, RZ ;  /* 0x000000061f067210 */ /* 0x000fe20007ffe0ff */
[----:B------:R-:W-:Y:S01]  /*1a40*/  IMAD.IADD R8, R173, 0x1, -R8 ;  /* 0x00000001ad087824 */ /* 0x000fe200078e0a08 */
[----:B------:R-:W-:Y:S01]  /*1a50*/  LEA.HI.X R183, R14, c[0x0][0x164], R4, 0x1, P3 ;  /* 0x000059000eb77a11 */ /* 0x000fe200018f0c04 */
[----:B------:R-:W-:Y:S01]  /*1a60*/  IMAD.MOV.U32 R17, RZ, RZ, c[0x0][0x374] ;  /* 0x0000dd00ff117624 */ /* 0x000fe200078e00ff */
[----:B------:R-:W-:-:S02]  /*1a70*/  LEA R24, P1, R13, R20, 0x7 ;  /* 0x000000140d187211 */ /* 0x000fc400078238ff */
[----:B------:R-:W-:Y:S02]  /*1a80*/  ISETP.NE.AND P0, PT, R8, 0x1, PT ;  /* 0x000000010800780c */ /* 0x000fe40003f05270 */
[----:B------:R-:W-:Y:S02]  /*1a90*/  IADD3 R4, R149, 0x1000, RZ ;  /* 0x0000100095047810 */ /* 0x000fe40007ffe0ff */
[----:B------:R-:W-:Y:S02]  /*1aa0*/  LEA.HI.X R181, R30, c[0x0][0x334], R6, 0x1, P2 ;  /* 0x0000cd001eb57a11 */ /* 0x000fe400010f0c06 */
[----:B------:R-:W-:Y:S02]  /*1ab0*/  LEA R16, P2, R19, R180, 0x7 ;  /* 0x000000b413107211 */ /* 0x000fe400078438ff */
[----:B------:R-:W-:Y:S01]  /*1ac0*/  LEA.HI.X R25, R13, R21, R5, 0x7, P1 ;  /* 0x000000150d197211 */ /* 0x000fe200008f3c05 */
[----:B------:R-:W-:Y:S01]  /*1ad0*/  IMAD.SHL.U32 R5, R149, 0x2, RZ ;  /* 0x0000000295057824 */ /* 0x000fe200078e00ff */
[----:B------:R-:W-:-:S02]  /*1ae0*/  SEL R4, R4, R149, !P0 ;  /* 0x0000009504047207 */ /* 0x000fc40004000000 */
[----:B------:R-:W-:Y:S02]  /*1af0*/  MOV R13, c[0x0][0x194] ;  /* 0x00006500000d7a02 */ /* 0x000fe40000000f00 */
[----:B------:R-:W-:Y:S01]  /*1b00*/  LEA R12, P1, R15, R182, 0x7 ;  /* 0x000000b60f0c7211 */ /* 0x000fe200078238ff */
[----:B------:R-:W-:Y:S01]  /*1b10*/  @!PT LDS RZ, [RZ] ;  /* 0x00000000fffff984 */ /* 0x000fe20000000800 */
[----:B------:R-:W-:Y:S01]  /*1b20*/  @!PT LDS RZ, [RZ] ;  /* 0x00000000fffff984 */ /* 0x000fe20000000800 */
[----:B------:R-:W-:Y:S01]  /*1b30*/  @!PT LDS RZ, [RZ] ;  /* 0x00000000fffff984 */ /* 0x000fe20000000800 */
[----:B------:R1:W-:Y:S01]  /*1b40*/  LDGSTS.E.BYPASS.LTC128B.128 [R5+0x4000], [R180.64] ;  /* 0x04000000b4057fae */ /* 0x0003e2000b901d64 */
[----:B------:R-:W-:Y:S02]  /*1b50*/  LEA.HI.X R17, R19, R181, R17, 0x7, P2 ;  /* 0x000000b513117211 */ /* 0x000fe400010f3c11 */
[----:B------:R-:W-:Y:S02]  /*1b60*/  SHF.L.U32 R171, R4, 0x1, RZ ;  /* 0x0000000104ab7819 */ /* 0x000fe400000006ff */
[----:B------:R-:W-:Y:S01]  /*1b70*/  LEA.HI.X R13, R15, R183, R13, 0x7, P1 ;  /* 0x000000b70f0d7211 */ /* 0x000fe200008f3c0d */
[----:B------:R1:W-:Y:S04]  /*1b80*/  LDGSTS.E.BYPASS.LTC128B.128 [R5+0x5000], [R16.64] ;  /* 0x0500000010057fae */ /* 0x0003e8000b901d64 */
[----:B------:R1:W-:Y:S04]  /*1b90*/  LDGSTS.E.BYPASS.LTC128B.128 [R171], [R182.64] ;  /* 0x00000000b6ab7fae */ /* 0x0003e8000b901d64 */
[----:B------:R1:W-:Y:S04]  /*1ba0*/  LDGSTS.E.BYPASS.LTC128B.128 [R171+0x1000], [R12.64] ;  /* 0x010000000cab7fae */ /* 0x0003e8000b901d64 */
[----:B------:R1:W-:Y:S04]  /*1bb0*/  LDGSTS.E.BYPASS.LTC128B.128 [R5+0x6000], [R10.64] ;  /* 0x060000000a057fae */ /* 0x0003e8000b901d64 */
[----:B------:R1:W-:Y:S04]  /*1bc0*/  LDGSTS.E.BYPASS.LTC128B.128 [R5+0x7000], [R22.64] ;  /* 0x0700000016057fae */ /* 0x0003e8000b901d64 */
[----:B------:R1:W-:Y:S04]  /*1bd0*/  LDGSTS.E.BYPASS.LTC128B.128 [R5+0x8000], [R20.64] ;  /* 0x0800000014057fae */ /* 0x0003e8000b901d64 */
[----:B------:R1:W-:Y:S04]  /*1be0*/  LDGSTS.E.BYPASS.LTC128B.128 [R5+0x9000], [R24.64] ;  /* 0x0900000018057fae */ /* 0x0003e8000b901d64 */
[----:B------:R-:W0:Y:S01]  /*1bf0*/  LDGDEPBAR ;  /* 0x00000000000079af */ /* 0x000e220000000000 */
[----:B------:R-:W-:Y:S05]  /*1c00*/  @!P4 BRA `(.L_x_1049) ;  /* 0x000052500000c947 */ /* 0x000fea0003800000 */
[----:B------:R-:W-:Y:S02]  /*1c10*/  IMAD.MOV.U32 R14, RZ, RZ, c[0x0][0x308] ;  /* 0x0000c200ff0e7624 */ /* 0x000fe400078e00ff */
[----:B------:R-:W-:-:S05]  /*1c20*/  IMAD.MOV.U32 R15, RZ, RZ, c[0x0][0x30c] ;  /* 0x0000c300ff0f7624 */ /* 0x000fca00078e00ff */
[----:B-1----:R-:W2:Y:S04]  /*1c30*/  LDG.E.64 R4, [R14.64] ;  /* 0x000000240e047981 */ /* 0x002ea8000c1e1b00 */
[----:B------:R-:W3:Y:S01]  /*1c40*/  LDG.E.64 R10, [R14.64+0x8] ;  /* 0x000008240e0a7981 */ /* 0x000ee2000c1e1b00 */
[----:B------:R-:W-:-:S05]  /*1c50*/  IMAD.WIDE R12, R147, 0x4, R184 ;  /* 0x00000004930c7825 */ /* 0x000fca00078e02b8 */
[----:B------:R1:W5:Y:S04]  /*1c60*/  LDG.E R170, [R12.64] ;  /* 0x000000240caa7981 */ /* 0x000368000c1e1900 */
[----:B------:R1:W5:Y:S04]  /*1c70*/  LDG.E R169, [R12.64+0x20] ;  /* 0x000020240ca97981 */ /* 0x000368000c1e1900 */
[----:B------:R1:W5:Y:S04]  /*1c80*/  LDG.E R168, [R12.64+0x100] ;  /* 0x000100240ca87981 */ /* 0x000368000c1e1900 */
[----:B------:R1:W5:Y:S01]  /*1c90*/  LDG.E R167, [R12.64+0x120] ;  /* 0x000120240ca77981 */ /* 0x000362000c1e1900 */
[----:B------:R-:W-:Y:S01]  /*1ca0*/  IMAD R2, R2, c[0x0][0x1c0], R9 ;  /* 0x0000700002027a24 */ /* 0x000fe200078e0209 */
[----:B------:R-:W-:Y:S01]  /*1cb0*/  LEA.HI R9, R0, R7, RZ, 0x7 ;  /* 0x0000000700097211 */ /* 0x000fe200078f38ff */
[----:B------:R-:W-:Y:S01]  /*1cc0*/  IMAD.U32 R0, RZ, RZ, UR32 ;  /* 0x00000020ff007e24 */ /* 0x000fe2000f8e00ff */
[----:B------:R-:W-:Y:S01]  /*1cd0*/  SHF.R.S32.HI R166, RZ, 0x1f, R178 ;  /* 0x0000001fffa67819 */ /* 0x000fe200000114b2 */
[----:B------:R-:W-:Y:S01]  /*1ce0*/  IMAD.SHL.U32 R7, R2, 0x20, RZ ;  /* 0x0000002002077824 */ /* 0x000fe200078e00ff */
[----:B------:R-:W-:Y:S01]  /*1cf0*/  SHF.R.S32.HI R9, RZ, 0x7, R9 ;  /* 0x00000007ff097819 */ /* 0x000fe20000011409 */
[----:B------:R-:W-:Y:S01]  /*1d00*/  IMAD.MOV.U32 R164, RZ, RZ, R162 ;  /* 0x000000ffffa47224 */ /* 0x000fe200078e00a2 */
[----:B------:R-:W-:Y:S01]  /*1d10*/  IADD3 R2, R145, 0x1000, RZ ;  /* 0x0000100091027810 */ /* 0x000fe20007ffe0ff */
[----:B------:R-:W-:-:S02]  /*1d20*/  IMAD.MOV.U32 R95, RZ, RZ, RZ ;  /* 0x000000ffff5f7224 */ /* 0x000fc400078e00ff */
[----:B------:R-:W-:Y:S01]  /*1d30*/  IMAD R0, R0, 0x2, R9 ;  /* 0x0000000200007824 */ /* 0x000fe200078e0209 */
[----:B------:R-:W-:-:S03]  /*1d40*/  SEL R2, R2, R145, !P0 ;  /* 0x0000009102027207 */ /* 0x000fc60004000000 */
[----:B------:R-:W-:Y:S02]  /*1d50*/  IMAD.SHL.U32 R0, R0, 0x2, RZ ;  /* 0x0000000200007824 */ /* 0x000fe400078e00ff */
[----:B------:R-:W-:Y:S01]  /*1d60*/  IMAD.SHL.U32 R136, R2, 0x2, RZ ;  /* 0x0000000202887824 */ /* 0x000fe200078e00ff */
[----:B--2---:R2:W4:Y:S01]  /*1d70*/  R2UR UR26, R5 ;  /* 0x00000000051a73c2 */ /* 0x00452200000e0000 */
[----:B---3--:R-:W-:Y:S02]  /*1d80*/  IADD3 R178, P2, P1, R7, R10, R178 ;  /* 0x0000000a07b27210 */ /* 0x008fe4000795e0b2 */
[----:B------:R-:W-:-:S05]  /*1d90*/  SHF.R.S32.HI R7, RZ, 0x1f, R7 ;  /* 0x0000001fff077819 */ /* 0x000fca0000011407 */
[----:B------:R-:W3:Y:S01]  /*1da0*/  R2UR UR27, R4 ;  /* 0x00000000041b73c2 */ /* 0x000ee200000e0000 */
[----:B------:R-:W-:Y:S02]  /*1db0*/  IADD3.X R166, R7, R11, R166, P2, P1 ;  /* 0x0000000b07a67210 */ /* 0x000fe400017e24a6 */
[----:B--2---:R-:W-:Y:S02]  /*1dc0*/  IADD3 R5, R144, 0x1000, RZ ;  /* 0x0000100090057810 */ /* 0x004fe40007ffe0ff */
[----:B----4-:R-:W-:Y:S02]  /*1dd0*/  LOP3.LUT R7, R0, UR26, RZ, 0x3c, !PT ;  /* 0x0000001a00077c12 */ /* 0x010fe4000f8e3cff */
[----:B------:R-:W-:-:S05]  /*1de0*/  SEL R5, R5, R144, !P0 ;  /* 0x0000009005057207 */ /* 0x000fca0004000000 */
[----:B------:R-:W-:Y:S01]  /*1df0*/  IMAD.SHL.U32 R137, R5, 0x2, RZ ;  /* 0x0000000205897824 */ /* 0x000fe200078e00ff */
[----:B------:R-:W-:Y:S02]  /*1e00*/  IADD3 R5, R0, 0x1, RZ ;  /* 0x0000000100057810 */ /* 0x000fe40007ffe0ff */
[----:B---3--:R-:W-:Y:S02]  /*1e10*/  LOP3.LUT R166, R166, UR27, RZ, 0x3c, !PT ;  /* 0x0000001ba6a67c12 */ /* 0x008fe4000f8e3cff */
[----:B------:R-:W-:Y:S02]  /*1e20*/  LOP3.LUT R5, R5, UR26, RZ, 0x3c, !PT ;  /* 0x0000001a05057c12 */ /* 0x000fe4000f8e3cff */
[----:B-1----:R-:W-:Y:S01]  /*1e30*/  MOV R162, c[0x0][0x22c] ;  /* 0x00008b0000a27a02 */ /* 0x002fe20000000f00 */
[----:B------:R-:W-:Y:S01]  /*1e40*/  IMAD.WIDE.U32 R178, R178, -0x2daee0ad, RZ ;  /* 0xd2511f53b2b27825 */ /* 0x000fe200078e00ff */
[----:B------:R-:W-:-:S03]  /*1e50*/  SHF.L.U32 R2, R145, 0x1, RZ ;  /* 0x0000000191027819 */ /* 0x000fc600000006ff */
[----:B------:R-:W-:Y:S01]  /*1e60*/  IMAD R162, R162, c[0x0][0x1c0], RZ ;  /* 0x00007000a2a27a24 */ /* 0x000fe200078e02ff */
[C---:B------:R-:W-:Y:S02]  /*1e70*/  LOP3.LUT R176, R179.reuse, R7, RZ, 0x3c, !PT ;  /* 0x00000007b3b07212 */ /* 0x040fe400078e3cff */
[----:B------:R-:W-:Y:S02]  /*1e80*/  LOP3.LUT R174, R179, R5, RZ, 0x3c, !PT ;  /* 0x00000005b3ae7212 */ /* 0x000fe400078e3cff */
[----:B------:R-:W-:Y:S01]  /*1e90*/  IADD3 R0, R2, R143, RZ ;  /* 0x0000008f02007210 */ /* 0x000fe20007ffe0ff */
[----:B------:R-:W-:Y:S01]  /*1ea0*/  IMAD.WIDE.U32 R176, R176, -0x326172a9, RZ ;  /* 0xcd9e8d57b0b07825 */ /* 0x000fe200078e00ff */
[----:B------:R-:W-:-:S03]  /*1eb0*/  LEA R162, -R162, RZ, 0x7 ;  /* 0x000000ffa2a27211 */ /* 0x000fc600078e39ff */
[----:B------:R-:W-:-:S04]  /*1ec0*/  IMAD.WIDE.U32 R174, R174, -0x326172a9, RZ ;  /* 0xcd9e8d57aeae7825 */ /* 0x000fc800078e00ff */
.L_x_1052:
        /* <DEDUP_REMOVED lines=8> */
[----:B------:R-:W-:Y:S01]  /*1f50*/  FMUL.FTZ R165, R167, 1.4426950216293334961 ;  /* 0x3fb8aa3ba7a57820 */ /* 0x000fe20000410000 */
[----:B------:R-:W-:Y:S01]  /*1f60*/  FSEL R246, R246, RZ, P0 ;  /* 0x000000fff6f67208 */ /* 0x000fe20000000000 */
[----:B------:R-:W-:Y:S01]  /*1f70*/  FMUL.FTZ R249, R168, 1.4426950216293334961 ;  /* 0x3fb8aa3ba8f97820 */ /* 0x000fe20000410000 */
[----:B------:R-:W-:Y:S01]  /*1f80*/  FSETP.NEU.FTZ.AND P0, PT, R169, -INF , PT ;  /* 0xff800000a900780b */ /* 0x000fe20003f1d000 */
[----:B------:R-:W-:Y:S01]  /*1f90*/  IMAD R202, R173, 0x8, R148 ;  /* 0x00000008adca7824 */ /* 0x000fe200078e0294 */
[----:B------:R-:W-:Y:S02]  /*1fa0*/  UIADD3 UR24, UR26, -0x4498517b, URZ ;  /* 0xbb67ae851a187890 */ /* 0x000fe4000fffe03f */
[----:B------:R-:W-:Y:S01]  /*1fb0*/  FSEL R252, R252, RZ, P0 ;  /* 0x000000fffcfc7208 */ /* 0x000fe20000000000 */
[----:B------:R-:W-:Y:S01]  /*1fc0*/  IMAD.WIDE.U32 R222, R202, -0x326172a9, RZ ;  /* 0xcd9e8d57cade7825 */ /* 0x000fe200078e00ff */
[----:B------:R-:W-:Y:S02]  /*1fd0*/  FSETP.NEU.FTZ.AND P0, PT, R168, -INF , PT ;  /* 0xff800000a800780b */ /* 0x000fe40003f1d000 */
[----:B------:R-:W-:Y:S02]  /*1fe0*/  IADD3 R202, R202, 0x4, RZ ;  /* 0x00000004caca7810 */ /* 0x000fe40007ffe0ff */
[----:B------:R-:W-:Y:S02]  /*1ff0*/  FSEL R249, R249, RZ, P0 ;  /* 0x000000fff9f97208 */ /* 0x000fe40000000000 */
[----:B------:R-:W-:Y:S01]  /*2000*/  FSETP.NEU.FTZ.AND P0, PT, R167, -INF , PT ;  /* 0xff800000a700780b */ /* 0x000fe20003f1d000 */
[----:B------:R-:W-:Y:S01]  /*2010*/  IMAD.WIDE.U32 R238, R202, -0x326172a9, RZ ;  /* 0xcd9e8d57caee7825 */ /* 0x000fe200078e00ff */
[-C--:B------:R-:W-:Y:S01]  /*2020*/  LOP3.LUT R232, R223, R166.reuse, RZ, 0x3c, !PT ;  /* 0x000000a6dfe87212 */ /* 0x080fe200078e3cff */
[----:B------:R-:W-:Y:S04]  /*2030*/  DEPBAR.LE SB0, 0x0 ;  /* 0x000080000000791a */ /* 0x000fe80000000000 */
[--C-:B------:R-:W-:Y:S01]  /*2040*/  LOP3.LUT R220, R177, UR22, R222.reuse, 0x96, !PT ;  /* 0x00000016b1dc7c12 */ /* 0x100fe2000f8e96de */
[----:B------:R-:W-:Y:S01]  /*2050*/  BAR.SYNC.DEFER_BLOCKING 0x0 ;  /* 0x0000000000007b1d */ /* 0x000fe20000010000 */
[----:B------:R-:W-:Y:S01]  /*2060*/  LOP3.LUT R222, R175, UR22, R222, 0x96, !PT ;  /* 0x00000016afde7c12 */ /* 0x000fe2000f8e96de */
[----:B------:R-:W-:Y:S01]  /*2070*/  IMAD.WIDE.U32 R232, R232, -0x2daee0ad, RZ ;  /* 0xd2511f53e8e87825 */ /* 0x000fe200078e00ff */
[----:B------:R-:W-:Y:S02]  /*2080*/  LOP3.LUT R208, R239, R166, RZ, 0x3c, !PT ;  /* 0x000000a6efd07212 */ /* 0x000fe400078e3cff */
[--C-:B------:R-:W-:Y:S01]  /*2090*/  LOP3.LUT R216, R177, UR22, R238.reuse, 0x96, !PT ;  /* 0x00000016b1d87c12 */ /* 0x100fe2000f8e96ee */
[----:B------:R-:W-:Y:S01]  /*20a0*/  IMAD.WIDE.U32 R220, R220, -0x2daee0ad, RZ ;  /* 0xd2511f53dcdc7825 */ /* 0x000fe200078e00ff */
[----:B------:R-:W-:Y:S01]  /*20b0*/  LOP3.LUT R238, R175, UR22, R238, 0x96, !PT ;  /* 0x00000016afee7c12 */ /* 0x000fe2000f8e96ee */
[----:B------:R-:W-:Y:S01]  /*20c0*/  UIADD3 UR22, UR27, 0x3c6ef372, URZ ;  /* 0x3c6ef3721b167890 */ /* 0x000fe2000fffe03f */
[----:B------:R-:W-:Y:S01]  /*20d0*/  LOP3.LUT R210, R178, UR24, RZ, 0x3c, !PT ;  /* 0x00000018b2d27c12 */ /* 0x000fe2000f8e3cff */
[----:B------:R-:W-:Y:S01]  /*20e0*/  IMAD.WIDE.U32 R218, R208, -0x2daee0ad, RZ ;  /* 0xd2511f53d0da7825 */ /* 0x000fe200078e00ff */
[----:B------:R-:W-:Y:S01]  /*20f0*/  LOP3.LUT R240, R221, UR23, R232, 0x96, !PT ;  /* 0x00000017ddf07c12 */ /* 0x000fe2000f8e96e8 */
[----:B------:R-:W-:Y:S01]  /*2100*/  UIADD3 UR24, UR26, 0x32370b8f, URZ ;  /* 0x32370b8f1a187890 */ /* 0x000fe2000fffe03f */
[----:B------:R-:W-:Y:S01]  /*2110*/  LOP3.LUT R209, R210, R233, RZ, 0x3c, !PT ;  /* 0x000000e9d2d17212 */ /* 0x000fe200078e3cff */
[----:B------:R-:W-:Y:S01]  /*2120*/  IMAD.WIDE.U32 R216, R216, -0x2daee0ad, RZ ;  /* 0xd2511f53d8d87825 */ /* 0x000fe200078e00ff */
[----:B------:R-:W-:Y:S03]  /*2130*/  LOP3.LUT R210, R210, R219, RZ, 0x3c, !PT ;  /* 0x000000dbd2d27212 */ /* 0x000fe600078e3cff */
[----:B------:R-:W-:Y:S01]  /*2140*/  IMAD.WIDE.U32 R222, R222, -0x2daee0ad, RZ ;  /* 0xd2511f53dede7825 */ /* 0x000fe200078e00ff */
[----:B------:R-:W-:Y:S03]  /*2150*/  LOP3.LUT R228, R217, UR23, R218, 0x96, !PT ;  /* 0x00000017d9e47c12 */ /* 0x000fe6000f8e96da */
[----:B------:R-:W-:Y:S01]  /*2160*/  IMAD.WIDE.U32 R238, R238, -0x2daee0ad, RZ ;  /* 0xd2511f53eeee7825 */ /* 0x000fe200078e00ff */
[----:B------:R-:W-:Y:S01]  /*2170*/  LOP3.LUT R232, R223, UR23, R232, 0x96, !PT ;  /* 0x00000017dfe87c12 */ /* 0x000fe2000f8e96e8 */
[----:B------:R-:W-:Y:S02]  /*2180*/  LDSM.16.M88.4 R100, [R136] ;  /* 0x000000008864783b */ /* 0x000fe40000000200 */
[----:B------:R-:W-:Y:S01]  /*2190*/  IMAD.WIDE.U32 R224, R209, -0x326172a9, RZ ;  /* 0xcd9e8d57d1e07825 */ /* 0x000fe200078e00ff */
[----:B------:R-:W-:Y:S01]  /*21a0*/  LOP3.LUT R218, R239, UR23, R218, 0x96, !PT ;  /* 0x00000017efda7c12 */ /* 0x000fe2000f8e96da */
[----:B------:R-:W-:Y:S02]  /*21b0*/  UIADD3 UR23, UR27, -0x255992d5, URZ ;  /* 0xdaa66d2b1b177890 */ /* 0x000fe4000fffe03f */
[----:B------:R-:W-:Y:S01]  /*21c0*/  IMAD.WIDE.U32 R240, R240, -0x326172a9, RZ ;  /* 0xcd9e8d57f0f07825 */ /* 0x000fe200078e00ff */
[----:B------:R-:W-:Y:S01]  /*21d0*/  LOP3.LUT R211, R225, UR22, R174, 0x96, !PT ;  /* 0x00000016e1d37c12 */ /* 0x000fe2000f8e96ae */
[----:B------:R-:W1:Y:S02]  /*21e0*/  LDSM.16.M88.4 R104, [R142+0x6000] ;  /* 0x006000008e68783b */ /* 0x000e640000000200 */
[----:B------:R-:W-:Y:S01]  /*21f0*/  IMAD.WIDE.U32 R236, R210, -0x326172a9, RZ ;  /* 0xcd9e8d57d2ec7825 */ /* 0x000fe200078e00ff */
[----:B------:R-:W-:Y:S03]  /*2200*/  LOP3.LUT R226, R241, UR23, R224, 0x96, !PT ;  /* 0x00000017f1e27c12 */ /* 0x000fe6000f8e96e0 */
[----:B------:R-:W-:Y:S01]  /*2210*/  IMAD.WIDE.U32 R234, R211, -0x2daee0ad, RZ ;  /* 0xd2511f53d3ea7825 */ /* 0x000fe200078e00ff */
[----:B------:R-:W-:Y:S01]  /*2220*/  LOP3.LUT R214, R237, UR22, R176, 0x96, !PT ;  /* 0x00000016edd67c12 */ /* 0x000fe2000f8e96b0 */
[----:B------:R-:W2:Y:S02]  /*2230*/  LDSM.16.M88.4 R108, [R136+0x1000] ;  /* 0x00100000886c783b */ /* 0x000ea40000000200 */
[----:B------:R-:W-:Y:S04]  /*2240*/  IMAD.WIDE.U32 R226, R226, -0x2daee0ad, RZ ;  /* 0xd2511f53e2e27825 */ /* 0x000fe800078e00ff */
[----:B------:R-:W-:Y:S02]  /*2250*/  IMAD.WIDE.U32 R228, R228, -0x326172a9, RZ ;  /* 0xcd9e8d57e4e47825 */ /* 0x000fe400078e00ff */
[----:B------:R-:W3:Y:S02]  /*2260*/  LDSM.16.M88.4 R112, [R142+0x6400] ;  /* 0x006400008e70783b */ /* 0x000ee40000000200 */
[----:B------:R-:W-:Y:S01]  /*2270*/  IMAD.WIDE.U32 R232, R232, -0x326172a9, RZ ;  /* 0xcd9e8d57e8e87825 */ /* 0x000fe200078e00ff */
[----:B------:R-:W-:Y:S03]  /*2280*/  LOP3.LUT R230, R229, UR23, R236, 0x96, !PT ;  /* 0x00000017e5e67c12 */ /* 0x000fe6000f8e96ec */
[----:B------:R-:W-:Y:S01]  /*2290*/  IMAD.WIDE.U32 R218, R218, -0x326172a9, RZ ;  /* 0xcd9e8d57dada7825 */ /* 0x000fe200078e00ff */
[----:B------:R-:W-:Y:S01]  /*22a0*/  LOP3.LUT R224, R233, UR23, R224, 0x96, !PT ;  /* 0x00000017e9e07c12 */ /* 0x000fe2000f8e96e0 */
[----:B------:R-:W4:Y:S02]  /*22b0*/  LDSM.16.M88.4 R116, [R142+0x6800] ;  /* 0x006800008e74783b */ /* 0x000f240000000200 */
[----:B------:R-:W-:Y:S01]  /*22c0*/  IMAD.WIDE.U32 R230, R230, -0x2daee0ad, RZ ;  /* 0xd2511f53e6e67825 */ /* 0x000fe200078e00ff */
[----:B------:R-:W-:Y:S01]  /*22d0*/  LOP3.LUT R236, R219, UR23, R236, 0x96, !PT ;  /* 0x00000017dbec7c12 */ /* 0x000fe2000f8e96ec */
[----:B------:R-:W-:Y:S04]  /*22e0*/  UIADD3 UR23, UR27, 0x78dde6e4, URZ ;  /* 0x78dde6e41b177890 */ /* 0x000fe8000fffe03f */
[----:B------:R-:W3:Y:S01]  /*22f0*/  LDSM.16.M88.4 R120, [R142+0x6c00] ;  /* 0x006c00008e78783b */ /* 0x000ee20000000200 */
[-C--:B-1----:R-:W-:Y:S07]  /*2300*/  HMMA.16816.F32.BF16 R4, R100, R104.reuse, RZ ;  /* 0x000000686404723c */ /* 0x082fee00000418ff */
[----:B------:R-:W-:Y:S01]  /*2310*/  LDSM.16.M88.4 R124, [R146] ;  /* 0x00000000927c783b */ /* 0x000fe20000000200 */
[C---:B--2---:R-:W-:Y:S07]  /*2320*/  HMMA.16816.F32.BF16 R8, R108.reuse, R104, RZ ;  /* 0x000000686c08723c */ /* 0x044fee00000418ff */
[----:B------:R-:W1:Y:S01]  /*2330*/  LDSM.16.M88.4 R128, [R135+0x6000] ;  /* 0x006000008780783b */ /* 0x000e620000000200 */
[-C--:B------:R-:W-:Y:S08]  /*2340*/  HMMA.16816.F32.BF16 R12, R108, R106.reuse, RZ ;  /* 0x0000006a6c0c723c */ /* 0x080ff000000418ff */
[C---:B------:R-:W-:Y:S01]  /*2350*/  HMMA.16816.F32.BF16 R16, R100.reuse, R106, RZ ;  /* 0x0000006a6410723c */ /* 0x040fe200000418ff */
[----:B------:R-:W-:Y:S07]  /*2360*/  LDSM.16.M88.4 R104, [R135+0x6400] ;  /* 0x006400008768783b */ /* 0x000fee0000000200 */
        /* <DEDUP_REMOVED lines=12> */
[----:B------:R-:W2:Y:S07]  /*2430*/  LDSM.16.M88.4 R100, [R146+0x1000] ;  /* 0x001000009264783b */ /* 0x000eae0000000200 */
[-C--:B-1----:R-:W-:Y:S11]  /*2440*/  HMMA.16816.F32.BF16 R4, R124, R128.reuse, R4 ;  /* 0x000000807c04723c */ /* 0x082ff60000041804 */
[----:B------:R-:W-:Y:S11]  /*2450*/  @!UPT UIADD3 URZ, URZ, URZ, URZ ;  /* 0x0000003f3f3ff290 */ /* 0x000ff6000fffe03f */
[----:B------:R-:W-:Y:S02]  /*2460*/  @!UPT UIADD3 URZ, URZ, URZ, URZ ;  /* 0x0000003f3f3ff290 */ /* 0x000fe4000fffe03f */
[----:B------:R-:W-:Y:S01]  /*2470*/  FFMA.FTZ R189, R5, c[0x0][0x23c], -R246 ;  /* 0x00008f0005bd7a23 */ /* 0x000fe200000108f6 */
[----:B------:R-:W-:Y:S01]  /*2480*/  FSEL R5, R165, RZ, P0 ;  /* 0x000000ffa5057208 */ /* 0x000fe20000000000 */
[----:B------:R-:W-:Y:S01]  /*2490*/  IMAD.MOV.U32 R165, RZ, RZ, R163 ;  /* 0x000000ffffa57224 */ /* 0x000fe200078e00a3 */
[----:B------:R-:W-:Y:S01]  /*24a0*/  LEA R212, P0, R147, R164, 0x2 ;  /* 0x000000a493d47211 */ /* 0x000fe200078010ff */
[--C-:B------:R-:W-:Y:S02]  /*24b0*/  FFMA.FTZ R188, R6, c[0x0][0x23c], -R252.reuse ;  /* 0x00008f0006bc7a23 */ /* 0x100fe400000108fc */
[----:B------:R-:W-:Y:S01]  /*24c0*/  FFMA.FTZ R191, R7, c[0x0][0x23c], -R252 ;  /* 0x00008f0007bf7a23 */ /* 0x000fe200000108fc */
[----:B------:R-:W-:Y:S01]  /*24d0*/  LEA.HI.X.SX32 R213, R147, R165, 0x2, P0 ;  /* 0x000000a593d57211 */ /* 0x000fe200000f16ff */
[----:B------:R-:W-:Y:S01]  /*24e0*/  FFMA.FTZ R172, R4, c[0x0][0x23c], -R246 ;  /* 0x00008f0004ac7a23 */ /* 0x000fe200000108f6 */
[C---:B--2---:R-:W-:Y:S01]  /*24f0*/  HMMA.16816.F32.BF16 R8, R100.reuse, R128, R8 ;  /* 0x000000806408723c */ /* 0x044fe20000041808 */
[----:B------:R-:W-:Y:S02]  /*2500*/  MUFU.EX2 R189, R189 ;  /* 0x000000bd00bd7308 */ /* 0x000fe40000000800 */
[----:B------:R1:W2:Y:S04]  /*2510*/  LDG.E R207, [R212.64] ;  /* 0x00000024d4cf7981 */ /* 0x0002a8000c1e1900 */
[----:B------:R1:W3:Y:S01]  /*2520*/  LDG.E R206, [R212.64+0x20] ;  /* 0x00002024d4ce7981 */ /* 0x0002e2000c1e1900 */
[-C--:B------:R-:W-:Y:S03]  /*2530*/  HMMA.16816.F32.BF16 R12, R100, R130.reuse, R12 ;  /* 0x00000082640c723c */ /* 0x080fe6000004180c */
[----:B------:R1:W4:Y:S01]  /*2540*/  LDG.E R205, [R212.64+0x100] ;  /* 0x00010024d4cd7981 */ /* 0x000322000c1e1900 */
[----:B------:R-:W1:Y:S03]  /*2550*/  MUFU.EX2 R172, R172 ;  /* 0x000000ac00ac7308 */ /* 0x000e660000000800 */
[----:B------:R1:W2:Y:S01]  /*2560*/  LDG.E R204, [R212.64+0x120] ;  /* 0x00012024d4cc7981 */ /* 0x0002a2000c1e1900 */
[C---:B------:R-:W-:Y:S06]  /*2570*/  HMMA.16816.F32.BF16 R16, R124.reuse, R130, R16 ;  /* 0x000000827c10723c */ /* 0x040fec0000041810 */
[----:B------:R-:W1:Y:S02]  /*2580*/  MUFU.EX2 R191, R191 ;  /* 0x000000bf00bf7308 */ /* 0x000e640000000800 */
[-C--:B------:R-:W-:Y:S01]  /*2590*/  HMMA.16816.F32.BF16 R20, R124, R104.reuse, R20 ;  /* 0x000000687c14723c */ /* 0x080fe20000041814 */
[--C-:B------:R-:W-:Y:S03]  /*25a0*/  FFMA.FTZ R192, R10, c[0x0][0x23c], -R5.reuse ;  /* 0x00008f000ac07a23 */ /* 0x100fe60000010805 */
[----:B------:R-:W-:Y:S02]  /*25b0*/  FFMA.FTZ R195, R11, c[0x0][0x23c], -R5 ;  /* 0x00008f000bc37a23 */ /* 0x000fe40000010805 */
[--C-:B------:R-:W-:Y:S02]  /*25c0*/  FFMA.FTZ R193, R9, c[0x0][0x23c], -R249.reuse ;  /* 0x00008f0009c17a23 */ /* 0x100fe400000108f9 */
[C---:B------:R-:W-:Y:S01]  /*25d0*/  HMMA.16816.F32.BF16 R24, R100.reuse, R104, R24 ;  /* 0x000000686418723c */ /* 0x040fe20000041818 */
[----:B------:R-:W-:Y:S01]  /*25e0*/  FFMA.FTZ R197, R13, c[0x0][0x23c], -R249 ;  /* 0x00008f000dc57a23 */ /* 0x000fe200000108f9 */
[----:B------:R-:W-:Y:S02]  /*25f0*/  MUFU.EX2 R188, R188 ;  /* 0x000000bc00bc7308 */ /* 0x000fe40000000800 */
[----:B------:R-:W-:Y:S02]  /*2600*/  FFMA.FTZ R196, R14, c[0x0][0x23c], -R5 ;  /* 0x00008f000ec47a23 */ /* 0x000fe40000010805 */
[----:B------:R-:W-:Y:S01]  /*2610*/  FFMA.FTZ R194, R12, c[0x0][0x23c], -R249 ;  /* 0x00008f000cc27a23 */ /* 0x000fe200000108f9 */
[----:B-1----:R-:W-:Y:S01]  /*2620*/  LOP3.LUT R212, R225, UR22, R176, 0x96, !PT ;  /* 0x00000016e1d47c12 */ /* 0x002fe2000f8e96b0 */
[-C--:B------:R-:W-:Y:S01]  /*2630*/  HMMA.16816.F32.BF16 R28, R100, R106.reuse, R28 ;  /* 0x0000006a641c723c */ /* 0x080fe2000004181c */
[----:B------:R-:W-:Y:S03]  /*2640*/  LOP3.LUT R213, R235, UR24, R222, 0x96, !PT ;  /* 0x00000018ebd57c12 */ /* 0x000fe6000f8e96de */
[----:B------:R-:W-:Y:S01]  /*2650*/  IMAD.WIDE.U32 R242, R212, -0x2daee0ad, RZ ;  /* 0xd2511f53d4f27825 */ /* 0x000fe200078e00ff */
[----:B------:R-:W-:Y:S01]  /*2660*/  LOP3.LUT R212, R237, UR22, R174, 0x96, !PT ;  /* 0x00000016edd47c12 */ /* 0x000fe2000f8e96ae */
[----:B------:R-:W-:Y:S01]  /*2670*/  UIADD3 UR22, UR27, 0x1715609d, URZ ;  /* 0x1715609d1b167890 */ /* 0x000fe2000fffe03f */
[----:B------:R-:W-:Y:S01]  /*2680*/  MUFU.EX2 R193, R193 ;  /* 0x000000c100c17308 */ /* 0x000fe20000000800 */
[C---:B------:R-:W-:Y:S01]  /*2690*/  HMMA.16816.F32.BF16 R32, R124.reuse, R106, R32 ;  /* 0x0000006a7c20723c */ /* 0x040fe20000041820 */
[----:B------:R-:W-:Y:S01]  /*26a0*/  LOP3.LUT R215, R243, UR24, R220, 0x96, !PT ;  /* 0x00000018f3d77c12 */ /* 0x000fe2000f8e96dc */
[----:B------:R-:W1:Y:S02]  /*26b0*/  LDSM.16.M88.4 R104, [R135+0x6800] ;  /* 0x006800008768783b */ /* 0x000e640000000200 */
[----:B------:R-:W-:Y:S01]  /*26c0*/  LOP3.LUT R220, R227, UR25, R242, 0x96, !PT ;  /* 0x00000019e3dc7c12 */ /* 0x000fe2000f8e96f2 */
[----:B------:R-:W-:Y:S04]  /*26d0*/  IMAD.WIDE.U32 R242, R212, -0x2daee0ad, RZ ;  /* 0xd2511f53d4f27825 */ /* 0x000fe800078e00ff */
[----:B------:R-:W-:Y:S01]  /*26e0*/  FFMA.FTZ R217, R27, c[0x0][0x23c], -R5 ;  /* 0x00008f001bd97a23 */ /* 0x000fe20000010805 */
[----:B------:R-:W-:Y:S02]  /*26f0*/  MUFU.EX2 R192, R192 ;  /* 0x000000c000c07308 */ /* 0x000fe40000000800 */
[----:B------:R-:W-:Y:S01]  /*2700*/  IMAD.WIDE.U32 R222, R214, -0x2daee0ad, RZ ;  /* 0xd2511f53d6de7825 */ /* 0x000fe200078e00ff */
[----:B------:R-:W-:Y:S03]  /*2710*/  LOP3.LUT R214, R243, UR24, R238, 0x96, !PT ;  /* 0x00000018f3d67c12 */ /* 0x000fe6000f8e96ee */
[----:B------:R-:W-:Y:S01]  /*2720*/  IMAD.WIDE.U32 R244, R213, -0x326172a9, RZ ;  /* 0xcd9e8d57d5f47825 */ /* 0x000fe200078e00ff */
[----:B------:R-:W-:Y:S01]  /*2730*/  LOP3.LUT R216, R223, UR24, R216, 0x96, !PT ;  /* 0x00000018dfd87c12 */ /* 0x000fe2000f8e96d8 */
[----:B------:R-:W-:Y:S01]  /*2740*/  UIADD3 UR24, UR26, 0x646e171e, URZ ;  /* 0x646e171e1a187890 */ /* 0x000fe2000fffe03f */
[----:B------:R-:W-:Y:S01]  /*2750*/  LOP3.LUT R222, R231, UR25, R222, 0x96, !PT ;  /* 0x00000019e7de7c12 */ /* 0x000fe2000f8e96de */
[----:B------:R-:W-:Y:S01]  /*2760*/  FFMA.FTZ R227, R28, c[0x0][0x23c], -R249 ;  /* 0x00008f001ce37a23 */ /* 0x000fe200000108f9 */
[----:B------:R-:W-:Y:S01]  /*2770*/  LOP3.LUT R219, R245, UR23, R232, 0x96, !PT ;  /* 0x00000017f5db7c12 */ /* 0x000fe2000f8e96e8 */
        /* <DEDUP_REMOVED lines=12> */
[----:B------:R-:W-:Y:S01]  /*2840*/  UIADD3 UR23, UR26, -0x56f99767, URZ ;  /* 0xa90668991a177890 */ /* 0x000fe2000fffe03f */
[-C--:B-1----:R-:W-:Y:S01]  /*2850*/  HMMA.16816.F32.BF16 R36, R124, R104.reuse, R36 ;  /* 0x000000687c24723c */ /* 0x082fe20000041824 */
[----:B------:R-:W-:Y:S01]  /*2860*/  IMAD.WIDE.U32 R234, R234, -0x326172a9, RZ ;  /* 0xcd9e8d57eaea7825 */ /* 0x000fe200078e00ff */
[----:B------:R-:W-:Y:S01]  /*2870*/  LOP3.LUT R238, R237, UR25, R242, 0x96, !PT ;  /* 0x00000019edee7c12 */ /* 0x000fe2000f8e96f2 */
[----:B------:R-:W-:Y:S02]  /*2880*/  MUFU.EX2 R165, R203 ;  /* 0x000000cb00a57308 */ /* 0x000fe40000000800 */
[----:B------:R-:W-:Y:S01]  /*2890*/  IMAD.WIDE.U32 R222, R222, -0x326172a9, RZ ;  /* 0xcd9e8d57dede7825 */ /* 0x000fe200078e00ff */
[----:B------:R-:W-:Y:S02]  /*28a0*/  LOP3.LUT R216, R235, UR22, R244, 0x96, !PT ;  /* 0x00000016ebd87c12 */ /* 0x000fe4000f8e96f4 */
[C---:B------:R-:W-:Y:S01]  /*28b0*/  HMMA.16816.F32.BF16 R40, R100.reuse, R104, R40 ;  /* 0x000000686428723c */ /* 0x040fe20000041828 */
[----:B------:R-:W-:Y:S03]  /*28c0*/  IMAD.WIDE.U32 R242, R215, -0x2daee0ad, RZ ;  /* 0xd2511f53d7f27825 */ /* 0x000fe600078e00ff */
[----:B------:R-:W-:Y:S01]  /*28d0*/  LOP3.LUT R217, R223, UR22, R240, 0x96, !PT ;  /* 0x00000016dfd97c12 */ /* 0x000fe2000f8e96f0 */
[----:B------:R-:W-:Y:S01]  /*28e0*/  IMAD.WIDE.U32 R220, R220, -0x326172a9, RZ ;  /* 0xcd9e8d57dcdc7825 */ /* 0x000fe200078e00ff */
[----:B------:R-:W-:Y:S01]  /*28f0*/  LOP3.LUT R223, R243, UR23, R226, 0x96, !PT ;  /* 0x00000017f3df7c12 */ /* 0x000fe2000f8e96e2 */
[----:B------:R-:W-:Y:S01]  /*2900*/  MUFU.EX2 R195, R195 ;  /* 0x000000c300c37308 */ /* 0x000fe20000000800 */
[-C--:B------:R-:W-:Y:S01]  /*2910*/  HMMA.16816.F32.BF16 R44, R100, R106.reuse, R44 ;  /* 0x0000006a642c723c */ /* 0x080fe2000004182c */
[--C-:B------:R-:W-:Y:S03]  /*2920*/  FFMA.FTZ R227, R30, c[0x0][0x23c], -R5.reuse ;  /* 0x00008f001ee37a23 */ /* 0x100fe60000010805 */
[----:B------:R-:W-:Y:S01]  /*2930*/  LOP3.LUT R221, R221, UR22, R250, 0x96, !PT ;  /* 0x00000016dddd7c12 */ /* 0x000fe2000f8e96fa */
[----:B------:R-:W-:Y:S02]  /*2940*/  FFMA.FTZ R226, R31, c[0x0][0x23c], -R5 ;  /* 0x00008f001fe27a23 */ /* 0x000fe40000010805 */
[----:B------:R-:W-:Y:S01]  /*2950*/  IMAD.WIDE.U32 R6, R217, -0x2daee0ad, RZ ;  /* 0xd2511f53d9067825 */ /* 0x000fe200078e00ff */
[C---:B------:R-:W-:Y:S01]  /*2960*/  HMMA.16816.F32.BF16 R48, R124.reuse, R106, R48 ;  /* 0x0000006a7c30723c */ /* 0x040fe20000041830 */
[----:B------:R-:W-:Y:S03]  /*2970*/  MUFU.EX2 R217, R226 ;  /* 0x000000e200d97308 */ /* 0x000fe60000000800 */
[----:B------:R-:W-:Y:S01]  /*2980*/  LOP3.LUT R243, R6, 0xffff, RZ, 0xc0, !PT ;  /* 0x0000ffff06f37812 */ /* 0x000fe200078ec0ff */
[----:B------:R-:W-:Y:S03]  /*2990*/  IMAD.WIDE.U32 R250, R216, -0x2daee0ad, RZ ;  /* 0xd2511f53d8fa7825 */ /* 0x000fe600078e00ff */
[----:B------:R-:W-:Y:S01]  /*29a0*/  SHF.R.U32.HI R243, RZ, 0x8, R243 ;  /* 0x00000008fff37819 */ /* 0x000fe200000116f3 */
[----:B------:R-:W-:Y:S02]  /*29b0*/  IMAD.WIDE.U32 R240, R221, -0x2daee0ad, RZ ;  /* 0xd2511f53ddf07825 */ /* 0x000fe400078e00ff */
[----:B------:R1:W-:Y:S01]  /*29c0*/  MUFU.EX2 R216, R227 ;  /* 0x000000e300d87308 */ /* 0x0003e20000000800 */
[----:B------:R-:W-:Y:S01]  /*29d0*/  SHF.R.U32.HI R248, RZ, 0x10, R250 ;  /* 0x00000010fff87819 */ /* 0x000fe200000116fa */
[----:B------:R-:W-:Y:S01]  /*29e0*/  IMAD.WIDE.U32 R244, R219, -0x2daee0ad, RZ ;  /* 0xd2511f53dbf47825 */ /* 0x000fe200078e00ff */
[----:B------:R-:W-:Y:S02]  /*29f0*/  LOP3.LUT R229, R241, UR24, R242, 0x96, !PT ;  /* 0x00000018f1e57c12 */ /* 0x000fe4000f8e96f2 */
[----:B------:R-:W-:Y:S01]  /*2a00*/  SHF.R.U32.HI R221, RZ, 0x18, R240 ;  /* 0x00000018ffdd7819 */ /* 0x000fe200000116f0 */
[----:B------:R-:W-:Y:S01]  /*2a10*/  IMAD.WIDE.U32 R10, R225, -0x2daee0ad, RZ ;  /* 0xd2511f53e10a7825 */ /* 0x000fe200078e00ff */
[----:B------:R-:W-:Y:S02]  /*2a20*/  LOP3.LUT R233, R245, UR23, R224, 0x96, !PT ;  /* 0x00000017f5e97c12 */ /* 0x000fe4000f8e96e0 */
[----:B------:R-:W-:Y:S01]  /*2a30*/  LOP3.LUT R224, R240, 0xff, RZ, 0xc0, !PT ;  /* 0x000000fff0e07812 */ /* 0x000fe200078ec0ff */
[----:B------:R-:W-:Y:S01]  /*2a40*/  FFMA.FTZ R225, R32, c[0x0][0x23c], -R246 ;  /* 0x00008f0020e17a23 */ /* 0x000fe200000108f6 */
[----:B------:R-:W-:Y:S01]  /*2a50*/  SHF.R.U32.HI R237, RZ, 0x10, R240 ;  /* 0x00000010ffed7819 */ /* 0x000fe200000116f0 */
[--C-:B------:R-:W-:Y:S01]  /*2a60*/  FFMA.FTZ R198, R16, c[0x0][0x23c], -R246.reuse ;  /* 0x00008f0010c67a23 */ /* 0x100fe200000108f6 */
[----:B------:R-:W-:Y:S01]  /*2a70*/  LOP3.LUT R235, R240, 0xffff, RZ, 0xc0, !PT ;  /* 0x0000fffff0eb7812 */ /* 0x000fe200078ec0ff */
[----:B------:R-:W-:Y:S01]  /*2a80*/  FFMA.FTZ R48, R48, c[0x0][0x23c], -R246 ;  /* 0x00008f0030307a23 */ /* 0x000fe200000108f6 */
[----:B------:R-:W-:Y:S01]  /*2a90*/  LOP3.LUT R244, R251, UR24, R244, 0x96, !PT ;  /* 0x00000018fbf47c12 */ /* 0x000fe2000f8e96f4 */
[--C-:B------:R-:W-:Y:S01]  /*2aa0*/  FFMA.FTZ R50, R50, c[0x0][0x23c], -R252.reuse ;  /* 0x00008f0032327a23 */ /* 0x100fe200000108fc */
[C---:B------:R-:W-:Y:S01]  /*2ab0*/  LOP3.LUT R242, R250.reuse, 0xff, RZ, 0xc0, !PT ;  /* 0x000000fffaf27812 */ /* 0x040fe200078ec0ff */
[----:B------:R-:W-:Y:S01]  /*2ac0*/  FFMA.FTZ R51, R51, c[0x0][0x23c], -R252 ;  /* 0x00008f0033337a23 */ /* 0x000fe200000108fc */
[----:B------:R-:W-:Y:S01]  /*2ad0*/  SHF.R.U32.HI R240, RZ, 0x18, R250 ;  /* 0x00000018fff07819 */ /* 0x000fe200000116fa */
[----:B------:R-:W-:Y:S01]  /*2ae0*/  FFMA.FTZ R49, R49, c[0x0][0x23c], -R246 ;  /* 0x00008f0031317a23 */ /* 0x000fe200000108f6 */
[----:B------:R-:W-:Y:S01]  /*2af0*/  LOP3.LUT R247, R250, 0xffff, RZ, 0xc0, !PT ;  /* 0x0000fffffaf77812 */ /* 0x000fe200078ec0ff */
[----:B------:R-:W-:Y:S01]  /*2b00*/  IMAD.WIDE.U32 R250, R218, -0x2daee0ad, RZ ;  /* 0xd2511f53dafa7825 */ /* 0x000fe200078e00ff */
[----:B------:R-:W-:Y:S01]  /*2b10*/  LOP3.LUT R230, R11, UR23, R230, 0x96, !PT ;  /* 0x000000170be67c12 */ /* 0x000fe2000f8e96e6 */
[----:B------:R1:W1:Y:S01]  /*2b20*/  MUFU.EX2 R218, R225 ;  /* 0x000000e100da7308 */ /* 0x0002620000000800 */
[----:B------:R-:W-:Y:S01]  /*2b30*/  LOP3.LUT R245, R6, 0xff, RZ, 0xc0, !PT ;  /* 0x000000ff06f57812 */ /* 0x000fe200078ec0ff */
[----:B------:R-:W-:Y:S01]  /*2b40*/  IMAD.WIDE.U32 R238, R238, -0x326172a9, RZ ;  /* 0xcd9e8d57eeee7825 */ /* 0x000fe200078e00ff */
[----:B------:R-:W-:Y:S01]  /*2b50*/  LOP3.LUT R236, R251, UR23, R236, 0x96, !PT ;  /* 0x00000017fbec7c12 */ /* 0x000fe2000f8e96ec */
[----:B------:R-:W-:Y:S01]  /*2b60*/  UIADD3 UR23, UR27, -0x4ab325aa, URZ ;  /* 0xb54cda561b177890 */ /* 0x000fe2000fffe03f */
[----:B------:R-:W-:Y:S01]  /*2b70*/  SHF.R.U32.HI R241, RZ, 0x10, R6 ;  /* 0x00000010fff17819 */ /* 0x000fe20000011606 */
[----:B------:R-:W-:Y:S01]  /*2b80*/  FFMA.FTZ R190, R8, c[0x0][0x23c], -R249 ;  /* 0x00008f0008be7a23 */ /* 0x000fe200000108f9 */
[----:B------:R-:W-:Y:S01]  /*2b90*/  LOP3.LUT R219, R239, UR22, R232, 0x96, !PT ;  /* 0x00000016efdb7c12 */ /* 0x000fe2000f8e96e8 */
[----:B------:R-:W-:Y:S01]  /*2ba0*/  ULDC.U8 UR22, c[0x0][0x2d8] ;  /* 0x0000b60000167ab9 */ /* 0x000fe20000000000 */
[----:B------:R-:W-:Y:S01]  /*2bb0*/  LOP3.LUT R232, R7, UR24, R10, 0x96, !PT ;  /* 0x0000001807e87c12 */ /* 0x000fe2000f8e960a */
[----:B------:R-:W-:Y:S01]  /*2bc0*/  FFMA.FTZ R200, R18, c[0x0][0x23c], -R252 ;  /* 0x00008f0012c87a23 */ /* 0x000fe200000108fc */
[----:B------:R-:W-:Y:S01]  /*2bd0*/  ISETP.LE.U32.AND P4, PT, R224, UR22, PT ;  /* 0x00000016e0007c0c */ /* 0x000fe2000bf83070 */
[----:B------:R-:W-:Y:S01]  /*2be0*/  FFMA.FTZ R224, R33, c[0x0][0x23c], -R246 ;  /* 0x00008f0021e07a23 */ /* 0x000fe200000108f6 */
[----:B------:R-:W-:Y:S01]  /*2bf0*/  SHF.R.U32.HI R239, RZ, 0x18, R6 ;  /* 0x00000018ffef7819 */ /* 0x000fe20000011606 */
[----:B-1----:R-:W-:Y:S01]  /*2c00*/  IMAD.WIDE.U32 R226, R219, -0x2daee0ad, RZ ;  /* 0xd2511f53dbe27825 */ /* 0x002fe200078e00ff */
[----:B------:R-:W-:Y:S01]  /*2c10*/  ISETP.LE.U32.AND P3, PT, R221, UR22, PT ;  /* 0x00000016dd007c0c */ /* 0x000fe2000bf63070 */
[----:B------:R1:W-:Y:S01]  /*2c20*/  MUFU.EX2 R219, R224 ;  /* 0x000000e000db7308 */ /* 0x0003e20000000800 */
[----:B------:R-:W-:Y:S01]  /*2c30*/  LOP3.LUT R241, R241, 0xff, RZ, 0xc0, !PT ;  /* 0x000000fff1f17812 */ /* 0x000fe200078ec0ff */
[----:B------:R-:W-:Y:S01]  /*2c40*/  IMAD.WIDE.U32 R32, R223, -0x326172a9, RZ ;  /* 0xcd9e8d57df207825 */ /* 0x000fe200078e00ff */
[----:B------:R-:W-:Y:S02]  /*2c50*/  LOP3.LUT R9, R226, 0xff, RZ, 0xc0, !PT ;  /* 0x000000ffe2097812 */ /* 0x000fe400078ec0ff */
[----:B------:R-:W-:Y:S01]  /*2c60*/  SHF.R.U32.HI R6, RZ, 0x18, R226 ;  /* 0x00000018ff067819 */ /* 0x000fe200000116e2 */
[----:B------:R-:W-:Y:S01]  /*2c70*/  FFMA.FTZ R199, R15, c[0x0][0x23c], -R5 ;  /* 0x00008f000fc77a23 */ /* 0x000fe20000010805 */
[----:B------:R-:W-:Y:S01]  /*2c80*/  LOP3.LUT R223, R33, UR23, R220, 0x96, !PT ;  /* 0x0000001721df7c12 */ /* 0x000fe2000f8e96dc */
[--C-:B------:R-:W-:Y:S01]  /*2c90*/  FFMA.FTZ R220, R34, c[0x0][0x23c], -R252.reuse ;  /* 0x00008f0022dc7a23 */ /* 0x100fe200000108fc */
[----:B------:R-:W-:Y:S01]  /*2ca0*/  LOP3.LUT R251, R226, 0xffff, RZ, 0xc0, !PT ;  /* 0x0000ffffe2fb7812 */ /* 0x000fe200078ec0ff */
[----:B------:R-:W-:Y:S01]  /*2cb0*/  FFMA.FTZ R221, R35, c[0x0][0x23c], -R252 ;  /* 0x00008f0023dd7a23 */ /* 0x000fe200000108fc */
[----:B------:R-:W-:Y:S01]  /*2cc0*/  LOP3.LUT R225, R223, 0xffff, RZ, 0xc0, !PT ;  /* 0x0000ffffdfe17812 */ /* 0x000fe200078ec0ff */
[----:B------:R-:W-:Y:S01]  /*2cd0*/  FFMA.FTZ R202, R20, c[0x0][0x23c], -R246 ;  /* 0x00008f0014ca7a23 */ /* 0x000fe200000108f6 */
[----:B------:R-:W-:Y:S01]  /*2ce0*/  SHF.R.U32.HI R7, RZ, 0x10, R226 ;  /* 0x00000010ff077819 */ /* 0x000fe200000116e2 */
[--C-:B------:R-:W-:Y:S01]  /*2cf0*/  FFMA.FTZ R203, R21, c[0x0][0x23c], -R246.reuse ;  /* 0x00008f0015cb7a23 */ /* 0x100fe200000108f6 */
[----:B------:R-:W-:Y:S01]  /*2d00*/  LOP3.LUT R226, R223, 0xff, RZ, 0xc0, !PT ;  /* 0x000000ffdfe27812 */ /* 0x000fe200078ec0ff */
[----:B------:R-:W-:Y:S01]  /*2d10*/  FFMA.FTZ R201, R17, c[0x0][0x23c], -R246 ;  /* 0x00008f0011c97a23 */ /* 0x000fe200000108f6 */
[----:B------:R-:W-:Y:S01]  /*2d20*/  SHF.R.U32.HI R225, RZ, 0x8, R225 ;  /* 0x00000008ffe17819 */ /* 0x000fe200000116e1 */
[----:B------:R-:W-:Y:S01]  /*2d30*/  IMAD.WIDE.U32 R230, R230, -0x326172a9, RZ ;  /* 0xcd9e8d57e6e67825 */ /* 0x000fe200078e00ff */
[----:B------:R-:W-:Y:S01]  /*2d40*/  ISETP.LE.U32.AND P6, PT, R226, UR22, PT ;  /* 0x00000016e2007c0c */ /* 0x000fe2000bfc3070 */
[----:B------:R-:W1:Y:S01]  /*2d50*/  MUFU.EX2 R197, R197 ;  /* 0x000000c500c57308 */ /* 0x000e620000000800 */
[----:B------:R-:W-:Y:S01]  /*2d60*/  LOP3.LUT R225, R225, 0xffff, RZ, 0xc0, !PT ;  /* 0x0000ffffe1e17812 */ /* 0x000fe200078ec0ff */
[----:B------:R-:W-:Y:S01]  /*2d70*/  FFMA.FTZ R210, R24, c[0x0][0x23c], -R249 ;  /* 0x00008f0018d27a23 */ /* 0x000fe200000108f9 */
[----:B------:R-:W-:Y:S01]  /*2d80*/  SHF.R.U32.HI R226, RZ, 0x18, R223 ;  /* 0x00000018ffe27819 */ /* 0x000fe200000116df */
[----:B------:R-:W-:Y:S01]  /*2d90*/  FFMA.FTZ R209, R23, c[0x0][0x23c], -R252 ;  /* 0x00008f0017d17a23 */ /* 0x000fe200000108fc */
[----:B-1----:R-:W-:Y:S01]  /*2da0*/  LOP3.LUT R224, R231, UR23, R222, 0x96, !PT ;  /* 0x00000017e7e07c12 */ /* 0x002fe2000f8e96de */
[----:B------:R-:W-:Y:S01]  /*2db0*/  FFMA.FTZ R222, R36, c[0x0][0x23c], -R246 ;  /* 0x00008f0024de7a23 */ /* 0x000fe200000108f6 */
[----:B------:R-:W-:Y:S01]  /*2dc0*/  ISETP.LE.U32.AND P5, PT, R225, UR22, PT ;  /* 0x00000016e1007c0c */ /* 0x000fe2000bfa3070 */
[----:B------:R-:W-:Y:S01]  /*2dd0*/  FFMA.FTZ R212, R26, c[0x0][0x23c], -R5 ;  /* 0x00008f001ad47a23 */ /* 0x000fe20000010805 */
[----:B------:R-:W-:Y:S01]  /*2de0*/  SHF.R.U32.HI R225, RZ, 0x10, R223 ;  /* 0x00000010ffe17819 */ /* 0x000fe200000116df */
[--C-:B------:R-:W-:Y:S01]  /*2df0*/  FFMA.FTZ R40, R40, c[0x0][0x23c], -R249.reuse ;  /* 0x00008f0028287a23 */ /* 0x100fe200000108f9 */
[----:B------:R-:W-:Y:S01]  /*2e00*/  LOP3.LUT R223, R230, 0xff, RZ, 0xc0, !PT ;  /* 0x000000ffe6df7812 */ /* 0x000fe200078ec0ff */
[----:B------:R-:W-:Y:S01]  /*2e10*/  @!P6 FADD.FTZ R172, -R172, -RZ ;  /* 0x800000ffacace221 */ /* 0x000fe20000010100 */
[----:B------:R-:W-:Y:S01]  /*2e20*/  LOP3.LUT R36, R224, 0xffff, RZ, 0xc0, !PT ;  /* 0x0000ffffe0247812 */ /* 0x000fe200078ec0ff */
[--C-:B------:R-:W-:Y:S01]  /*2e30*/  FFMA.FTZ R41, R41, c[0x0][0x23c], -R249.reuse ;  /* 0x00008f0029297a23 */ /* 0x100fe200000108f9 */
[----:B------:R-:W-:Y:S01]  /*2e40*/  ISETP.LE.U32.AND P1, PT, R226, UR22, PT ;  /* 0x00000016e2007c0c */ /* 0x000fe2000bf23070 */
[----:B------:R-:W-:Y:S01]  /*2e50*/  FFMA.FTZ R226, R38, c[0x0][0x23c], -R252 ;  /* 0x00008f0026e27a23 */ /* 0x000fe200000108fc */
[----:B------:R-:W-:Y:S01]  /*2e60*/  ISETP.LE.U32.AND P0, PT, R223, UR22, PT ;  /* 0x00000016df007c0c */ /* 0x000fe2000bf03070 */
[----:B------:R-:W-:Y:S01]  /*2e70*/  FFMA.FTZ R223, R37, c[0x0][0x23c], -R246 ;  /* 0x00008f0025df7a23 */ /* 0x000fe200000108f6 */
[----:B------:R-:W-:Y:S01]  /*2e80*/  LOP3.LUT R37, R224, 0xff, RZ, 0xc0, !PT ;  /* 0x000000ffe0257812 */ /* 0x000fe200078ec0ff */
[----:B------:R-:W-:Y:S01]  /*2e90*/  @!P5 FADD.FTZ R189, -R189, -RZ ;  /* 0x800000ffbdbdd221 */ /* 0x000fe20000010100 */
[----:B------:R-:W-:Y:S01]  /*2ea0*/  SHF.R.U32.HI R36, RZ, 0x8, R36 ;  /* 0x00000008ff247819 */ /* 0x000fe20000011624 */
[--C-:B------:R-:W-:Y:S01]  /*2eb0*/  FFMA.FTZ R44, R44, c[0x0][0x23c], -R249.reuse ;  /* 0x00008f002c2c7a23 */ /* 0x100fe200000108f9 */
[----:B------:R-:W-:Y:S01]  /*2ec0*/  ISETP.LE.U32.AND P6, PT, R37, UR22, PT ;  /* 0x0000001625007c0c */ /* 0x000fe2000bfc3070 */
[----:B------:R-:W-:Y:S01]  /*2ed0*/  FFMA.FTZ R228, R29, c[0x0][0x23c], -R249 ;  /* 0x00008f001de47a23 */ /* 0x000fe200000108f9 */
[----:B------:R-:W-:Y:S01]  /*2ee0*/  SHF.R.U32.HI R37, RZ, 0x10, R224 ;  /* 0x00000010ff257819 */ /* 0x000fe200000116e0 */
[--C-:B------:R-:W-:Y:S01]  /*2ef0*/  FFMA.FTZ R42, R42, c[0x0][0x23c], -R5.reuse ;  /* 0x00008f002a2a7a23 */ /* 0x100fe20000010805 */
[----:B------:R-:W-:Y:S01]  /*2f00*/  LOP3.LUT R225, R225, 0xff, RZ, 0xc0, !PT ;  /* 0x000000ffe1e17812 */ /* 0x000fe200078ec0ff */
[----:B------:R-:W-:Y:S01]  /*2f10*/  @!P1 FADD.FTZ R191, -R191, -RZ ;  /* 0x800000ffbfbf9221 */ /* 0x000fe20000010100 */
[----:B------:R-:W-:Y:S01]  /*2f20*/  LOP3.LUT R36, R36, 0xffff, RZ, 0xc0, !PT ;  /* 0x0000ffff24247812 */ /* 0x000fe200078ec0ff */
[----:B------:R-:W-:Y:S01]  /*2f30*/  FFMA.FTZ R43, R43, c[0x0][0x23c], -R5 ;  /* 0x00008f002b2b7a23 */ /* 0x000fe20000010805 */
[----:B------:R-:W-:Y:S01]  /*2f40*/  LOP3.LUT R37, R37, 0xff, RZ, 0xc0, !PT ;  /* 0x000000ff25257812 */ /* 0x000fe200078ec0ff */
[----:B------:R-:W-:Y:S01]  /*2f50*/  @!P4 FADD.FTZ R218, -R218, -RZ ;  /* 0x800000ffdadac221 */ /* 0x000fe20000010100 */
[----:B------:R-:W-:Y:S01]  /*2f60*/  ISETP.LE.U32.AND P2, PT, R225, UR22, PT ;  /* 0x00000016e1007c0c */ /* 0x000fe2000bf43070 */
[----:B------:R-:W-:Y:S01]  /*2f70*/  FFMA.FTZ R39, R39, c[0x0][0x23c], -R252 ;  /* 0x00008f0027277a23 */ /* 0x000fe200000108fc */
[----:B------:R-:W-:Y:S01]  /*2f80*/  ISETP.LE.U32.AND P5, PT, R36, UR22, PT ;  /* 0x0000001624007c0c */ /* 0x000fe2000bfa3070 */
[----:B------:R-:W-:Y:S01]  /*2f90*/  FFMA.FTZ R211, R25, c[0x0][0x23c], -R249 ;  /* 0x00008f0019d37a23 */ /* 0x000fe200000108f9 */
[----:B------:R-:W-:Y:S01]  /*2fa0*/  LOP3.LUT R36, R230, 0xffff, RZ, 0xc0, !PT ;  /* 0x0000ffffe6247812 */ /* 0x000fe200078ec0ff */
[----:B------:R-:W-:Y:S01]  /*2fb0*/  FFMA.FTZ R47, R47, c[0x0][0x23c], -R5 ;  /* 0x00008f002f2f7a23 */ /* 0x000fe20000010805 */
[----:B------:R-:W-:Y:S01]  /*2fc0*/  ISETP.LE.U32.AND P1, PT, R37, UR22, PT ;  /* 0x0000001625007c0c */ /* 0x000fe2000bf23070 */
[----:B------:R-:W1:Y:S01]  /*2fd0*/  MUFU.EX2 R196, R196 ;  /* 0x000000c400c47308 */ /* 0x000e620000000800 */
[----:B------:R-:W-:Y:S01]  /*2fe0*/  SHF.R.U32.HI R36, RZ, 0x8, R36 ;  /* 0x00000008ff247819 */ /* 0x000fe20000011624 */
[----:B------:R-:W-:Y:S01]  /*2ff0*/  FFMA.FTZ R45, R45, c[0x0][0x23c], -R249 ;  /* 0x00008f002d2d7a23 */ /* 0x000fe200000108f9 */
[----:B------:R-:W-:Y:S01]  /*3000*/  SHF.R.U32.HI R37, RZ, 0x10, R230 ;  /* 0x00000010ff257819 */ /* 0x000fe200000116e6 */
[----:B------:R-:W-:Y:S01]  /*3010*/  FFMA.FTZ R208, R22, c[0x0][0x23c], -R252 ;  /* 0x00008f0016d07a23 */ /* 0x000fe200000108fc */
[----:B------:R-:W-:Y:S01]  /*3020*/  SHF.R.U32.HI R38, RZ, 0x18, R224 ;  /* 0x00000018ff267819 */ /* 0x000fe200000116e0 */
[----:B------:R-:W-:Y:S01]  /*3030*/  @!P2 FADD.FTZ R188, -R188, -RZ ;  /* 0x800000ffbcbca221 */ /* 0x000fe20000010100 */
[----:B------:R-:W-:Y:S01]  /*3040*/  LOP3.LUT R36, R36, 0xffff, RZ, 0xc0, !PT ;  /* 0x0000ffff24247812 */ /* 0x000fe200078ec0ff */
[----:B------:R-:W-:Y:S01]  /*3050*/  @!P5 FADD.FTZ R193, -R193, -RZ ;  /* 0x800000ffc1c1d221 */ /* 0x000fe20000010100 */
[----:B------:R-:W-:Y:S01]  /*3060*/  LOP3.LUT R37, R37, 0xff, RZ, 0xc0, !PT ;  /* 0x000000ff25257812 */ /* 0x000fe200078ec0ff */
[----:B------:R-:W1:Y:S01]  /*3070*/  MUFU.EX2 R194, R194 ;  /* 0x000000c200c27308 */ /* 0x000e620000000800 */
[----:B------:R-:W-:Y:S01]  /*3080*/  ISETP.LE.U32.AND P2, PT, R38, UR22, PT ;  /* 0x0000001626007c0c */ /* 0x000fe2000bf43070 */
[----:B------:R-:W-:Y:S01]  /*3090*/  @!P1 FADD.FTZ R192, -R192, -RZ ;  /* 0x800000ffc0c09221 */ /* 0x000fe20000010100 */
[----:B------:R-:W-:Y:S01]  /*30a0*/  ISETP.LE.U32.AND P5, PT, R36, UR22, PT ;  /* 0x0000001624007c0c */ /* 0x000fe2000bfa3070 */
[----:B------:R-:W-:Y:S01]  /*30b0*/  FFMA.FTZ R46, R46, c[0x0][0x23c], -R5 ;  /* 0x00008f002e2e7a23 */ /* 0x000fe20000010805 */
[----:B------:R-:W-:Y:S01]  /*30c0*/  ISETP.LE.U32.AND P1, PT, R37, UR22, PT ;  /* 0x0000001625007c0c */ /* 0x000fe2000bf23070 */
[----:B------:R-:W-:Y:S01]  /*30d0*/  IMAD.WIDE.U32 R36, R233, -0x326172a9, RZ ;  /* 0xcd9e8d57e9247825 */ /* 0x000fe200078e00ff */
[C---:B------:R-:W-:Y:S02]  /*30e0*/  LOP3.LUT R33, R32.reuse, 0xffff, RZ, 0xc0, !PT ;  /* 0x0000ffff20217812 */ /* 0x040fe400078ec0ff */
[----:B------:R-:W-:Y:S01]  /*30f0*/  SHF.R.U32.HI R34, RZ, 0x10, R32 ;  /* 0x00000010ff227819 */ /* 0x000fe20000011620 */
[----:B------:R-:W1:Y:S01]  /*3100*/  MUFU.EX2 R198, R198 ;  /* 0x000000c600c67308 */ /* 0x000e620000000800 */
[----:B------:R-:W-:Y:S02]  /*3110*/  SHF.R.U32.HI R33, RZ, 0x8, R33 ;  /* 0x00000008ff217819 */ /* 0x000fe40000011621 */
[----:B------:R-:W-:Y:S01]  /*3120*/  LOP3.LUT R35, R32, 0xff, RZ, 0xc0, !PT ;  /* 0x000000ff20237812 */ /* 0x000fe200078ec0ff */
        /* <DEDUP_REMOVED lines=8> */
[----:B------:R-:W-:Y:S01]  /*31b0*/  SHF.R.U32.HI R230, RZ, 0x18, R230 ;  /* 0x00000018ffe67819 */ /* 0x000fe200000116e6 */
[----:B------:R-:W-:Y:S01]  /*31c0*/  @!P0 FADD.FTZ R194, -R194, -RZ ;  /* 0x800000ffc2c28221 */ /* 0x000fe20000010100 */
[----:B------:R-:W-:Y:S02]  /*31d0*/  ISETP.LE.U32.AND P1, PT, R33, UR22, PT ;  /* 0x0000001621007c0c */ /* 0x000fe4000bf23070 */
[C---:B------:R-:W-:Y:S02]  /*31e0*/  LOP3.LUT R33, R229.reuse, 0xffff, RZ, 0xc0, !PT ;  /* 0x0000ffffe5217812 */ /* 0x040fe400078ec0ff */
[----:B------:R-:W-:Y:S01]  /*31f0*/  ISETP.LE.U32.AND P0, PT, R230, UR22, PT ;  /* 0x00000016e6007c0c */ /* 0x000fe2000bf03070 */
[----:B------:R-:W1:Y:S01]  /*3200*/  MUFU.EX2 R200, R200 ;  /* 0x000000c800c87308 */ /* 0x000e620000000800 */
[----:B------:R-:W-:Y:S02]  /*3210*/  SHF.R.U32.HI R33, RZ, 0x8, R33 ;  /* 0x00000008ff217819 */ /* 0x000fe40000011621 */
[----:B------:R-:W-:Y:S01]  /*3220*/  SHF.R.U32.HI R32, RZ, 0x18, R32 ;  /* 0x00000018ff207819 */ /* 0x000fe20000011620 */
[----:B------:R-:W-:Y:S01]  /*3230*/  @!P2 FADD.FTZ R198, -R198, -RZ ;  /* 0x800000ffc6c6a221 */ /* 0x000fe20000010100 */
[----:B------:R-:W-:Y:S02]  /*3240*/  LOP3.LUT R38, R229, 0xff, RZ, 0xc0, !PT ;  /* 0x000000ffe5267812 */ /* 0x000fe400078ec0ff */
[----:B------:R-:W-:Y:S02]  /*3250*/  LOP3.LUT R33, R33, 0xffff, RZ, 0xc0, !PT ;  /* 0x0000ffff21217812 */ /* 0x000fe400078ec0ff */
[----:B------:R-:W-:Y:S01]  /*3260*/  ISETP.LE.U32.AND P2, PT, R32, UR22, PT ;  /* 0x0000001620007c0c */ /* 0x000fe2000bf43070 */
[----:B------:R-:W3:Y:S01]  /*3270*/  MUFU.EX2 R199, R199 ;  /* 0x000000c700c77308 */ /* 0x000ee20000000800 */
[--C-:B------:R-:W-:Y:S02]  /*3280*/  SHF.R.U32.HI R34, RZ, 0x18, R229.reuse ;  /* 0x00000018ff227819 */ /* 0x100fe400000116e5 */
[----:B------:R-:W-:Y:S01]  /*3290*/  LOP3.LUT R32, R232, 0xff, RZ, 0xc0, !PT ;  /* 0x000000ffe8207812 */ /* 0x000fe200078ec0ff */
[----:B-1----:R-:W-:Y:S01]  /*32a0*/  @!P6 FADD.FTZ R190, -R190, -RZ ;  /* 0x800000ffbebee221 */ /* 0x002fe20000010100 */
[----:B------:R-:W-:Y:S02]  /*32b0*/  ISETP.LE.U32.AND P6, PT, R38, UR22, PT ;  /* 0x0000001626007c0c */ /* 0x000fe4000bfc3070 */
[----:B------:R-:W-:Y:S02]  /*32c0*/  SHF.R.U32.HI R229, RZ, 0x10, R229 ;  /* 0x00000010ffe57819 */ /* 0x000fe400000116e5 */
[----:B------:R-:W-:Y:S01]  /*32d0*/  LOP3.LUT R250, R227, UR24, R250, 0x96, !PT ;  /* 0x00000018e3fa7c12 */ /* 0x000fe2000f8e96fa */
[----:B------:R-:W1:Y:S01]  /*32e0*/  MUFU.EX2 R202, R202 ;  /* 0x000000ca00ca7308 */ /* 0x000e620000000800 */
[----:B------:R-:W-:Y:S01]  /*32f0*/  LOP3.LUT R229, R229, 0xff, RZ, 0xc0, !PT ;  /* 0x000000ffe5e57812 */ /* 0x000fe200078ec0ff */
[----:B------:R-:W-:Y:S01]  /*3300*/  @!P2 FADD.FTZ R165, -R165, -RZ ;  /* 0x800000ffa5a5a221 */ /* 0x000fe20000010100 */
[----:B------:R-:W-:Y:S01]  /*3310*/  ISETP.LE.U32.AND P2, PT, R32, UR22, PT ;  /* 0x0000001620007c0c */ /* 0x000fe2000bf43070 */
[----:B------:R-:W-:Y:S01]  /*3320*/  @!P5 FADD.FTZ R200, -R200, -RZ ;  /* 0x800000ffc8c8d221 */ /* 0x000fe20000010100 */
[----:B------:R-:W-:Y:S02]  /*3330*/  ISETP.LE.U32.AND P5, PT, R33, UR22, PT ;  /* 0x0000001621007c0c */ /* 0x000fe4000bfa3070 */
[----:B------:R-:W-:Y:S02]  /*3340*/  LOP3.LUT R33, R232, 0xffff, RZ, 0xc0, !PT ;  /* 0x0000ffffe8217812 */ /* 0x000fe400078ec0ff */
[----:B------:R-:W-:Y:S01]  /*3350*/  LOP3.LUT R243, R243, 0xffff, RZ, 0xc0, !PT ;  /* 0x0000fffff3f37812 */ /* 0x000fe200078ec0ff */
[----:B------:R-:W2:Y:S01]  /*3360*/  MUFU.EX2 R203, R203 ;  /* 0x000000cb00cb7308 */ /* 0x000ea20000000800 */
[----:B------:R-:W-:Y:S02]  /*3370*/  SHF.R.U32.HI R33, RZ, 0x8, R33 ;  /* 0x00000008ff217819 */ /* 0x000fe40000011621 */
[----:B------:R-:W-:Y:S01]  /*3380*/  LOP3.LUT R237, R237, 0xff, RZ, 0xc0, !PT ;  /* 0x000000ffeded7812 */ /* 0x000fe200078ec0ff */
[----:B---3--:R-:W-:Y:S01]  /*3390*/  @!P0 FADD.FTZ R199, -R199, -RZ ;  /* 0x800000ffc7c78221 */ /* 0x008fe20000010100 */
[----:B------:R-:W-:Y:S02]  /*33a0*/  ISETP.LE.U32.AND P0, PT, R34, UR22, PT ;  /* 0x0000001622007c0c */ /* 0x000fe4000bf03070 */
[--C-:B------:R-:W-:Y:S02]  /*33b0*/  SHF.R.U32.HI R34, RZ, 0x10, R232.reuse ;  /* 0x00000010ff227819 */ /* 0x100fe400000116e8 */
[----:B------:R-:W-:Y:S01]  /*33c0*/  LOP3.LUT R33, R33, 0xffff, RZ, 0xc0, !PT ;  /* 0x0000ffff21217812 */ /* 0x000fe200078ec0ff */
[----:B------:R-:W3:Y:S01]  /*33d0*/  MUFU.EX2 R201, R201 ;  /* 0x000000c900c97308 */ /* 0x000ee20000000800 */
[----:B------:R-:W-:Y:S02]  /*33e0*/  LOP3.LUT R34, R34, 0xff, RZ, 0xc0, !PT ;  /* 0x000000ff22227812 */ /* 0x000fe400078ec0ff */
[----:B------:R-:W-:Y:S01]  /*33f0*/  SHF.R.U32.HI R232, RZ, 0x18, R232 ;  /* 0x00000018ffe87819 */ /* 0x000fe200000116e8 */
[----:B-1----:R-:W-:Y:S01]  /*3400*/  @!P6 FADD.FTZ R202, -R202, -RZ ;  /* 0x800000ffcacae221 */ /* 0x002fe20000010100 */
[----:B------:R-:W-:Y:S02]  /*3410*/  ISETP.LE.U32.AND P6, PT, R34, UR22, PT ;  /* 0x0000001622007c0c */ /* 0x000fe4000bfc3070 */
[----:B------:R-:W-:Y:S02]  /*3420*/  LOP3.LUT R38, R36, 0xffff, RZ, 0xc0, !PT ;  /* 0x0000ffff24267812 */ /* 0x000fe400078ec0ff */
[----:B------:R-:W-:Y:S01]  /*3430*/  SHF.R.U32.HI R247, RZ, 0x8, R247 ;  /* 0x00000008fff77819 */ /* 0x000fe200000116f7 */
[----:B------:R-:W1:Y:S01]  /*3440*/  MUFU.EX2 R210, R210 ;  /* 0x000000d200d27308 */ /* 0x000e620000000800 */
[----:B------:R-:W-:Y:S02]  /*3450*/  SHF.R.U32.HI R38, RZ, 0x8, R38 ;  /* 0x00000008ff267819 */ /* 0x000fe40000011626 */
[----:B------:R-:W-:Y:S01]  /*3460*/  LOP3.LUT R247, R247, 0xffff, RZ, 0xc0, !PT ;  /* 0x0000fffff7f77812 */ /* 0x000fe200078ec0ff */
[----:B--2---:R-:W-:Y:S01]  /*3470*/  @!P5 FADD.FTZ R203, -R203, -RZ ;  /* 0x800000ffcbcbd221 */ /* 0x004fe20000010100 */
[----:B------:R-:W-:Y:S02]  /*3480*/  ISETP.LE.U32.AND P5, PT, R33, UR22, PT ;  /* 0x0000001621007c0c */ /* 0x000fe4000bfa3070 */
[----:B------:R-:W-:Y:S01]  /*3490*/  LOP3.LUT R38, R38, 0xffff, RZ, 0xc0, !PT ;  /* 0x0000ffff26267812 */ /* 0x000fe200078ec0ff */
[----:B------:R-:W2:Y:S01]  /*34a0*/  LDSM.16.M88.4 R32, [R135+0x6c00] ;  /* 0x006c00008720783b */ /* 0x000ea20000000200 */
[----:B------:R-:W-:Y:S01]  /*34b0*/  SHF.R.U32.HI R251, RZ, 0x8, R251 ;  /* 0x00000008fffb7819 */ /* 0x000fe200000116fb */
[----:B------:R-:W4:Y:S01]  /*34c0*/  MUFU.EX2 R209, R209 ;  /* 0x000000d100d17308 */ /* 0x000f220000000800 */
[----:B------:R-:W-:Y:S02]  /*34d0*/  LOP3.LUT R248, R248, 0xff, RZ, 0xc0, !PT ;  /* 0x000000fff8f87812 */ /* 0x000fe400078ec0ff */
[----:B------:R-:W-:Y:S01]  /*34e0*/  LOP3.LUT R251, R251, 0xffff, RZ, 0xc0, !PT ;  /* 0x0000fffffbfb7812 */ /* 0x000fe200078ec0ff */
[----:B---3--:R-:W-:Y:S01]  /*34f0*/  @!P1 FADD.FTZ R201, -R201, -RZ ;  /* 0x800000ffc9c99221 */ /* 0x008fe20000010100 */
[----:B------:R-:W-:Y:S05]  /*3500*/  ISETP.LE.U32.AND P1, PT, R229, UR22, PT ;  /* 0x00000016e5007c0c */ /* 0x000fea000bf23070 */
[----:B------:R-:W-:Y:S01]  /*3510*/  MUFU.EX2 R224, R226 ;  /* 0x000000e200e07308 */ /* 0x000fe20000000800 */
[----:B-1----:R-:W-:Y:S01]  /*3520*/  @!P2 FADD.FTZ R210, -R210, -RZ ;  /* 0x800000ffd2d2a221 */ /* 0x002fe20000010100 */
[----:B------:R-:W-:Y:S08]  /*3530*/  ISETP.LE.U32.AND P2, PT, R245, UR22, PT ;  /* 0x00000016f5007c0c */ /* 0x000ff0000bf43070 */
[----:B------:R1:W-:Y:S01]  /*3540*/  MUFU.EX2 R226, R40 ;  /* 0x0000002800e27308 */ /* 0x0003e20000000800 */
[----:B----4-:R-:W-:Y:S01]  /*3550*/  @!P0 FADD.FTZ R209, -R209, -RZ ;  /* 0x800000ffd1d18221 */ /* 0x010fe20000010100 */
[----:B------:R-:W-:Y:S03]  /*3560*/  ISETP.LE.U32.AND P0, PT, R232, UR22, PT ;  /* 0x00000016e8007c0c */ /* 0x000fe6000bf03070 */
[----:B------:R-:W-:Y:S01]  /*3570*/  @!P2 FADD.FTZ R214, -R214, -RZ ;  /* 0x800000ffd6d6a221 */ /* 0x000fe20000010100 */
[----:B------:R-:W-:Y:S04]  /*3580*/  ISETP.LE.U32.AND P2, PT, R241, UR22, PT ;  /* 0x00000016f1007c0c */ /* 0x000fe8000bf43070 */
[----:B------:R-:W3:Y:S01]  /*3590*/  MUFU.EX2 R212, R212 ;  /* 0x000000d400d47308 */ /* 0x000ee20000000800 */
[-C--:B--2---:R-:W-:Y:S04]  /*35a0*/  HMMA.16816.F32.BF16 R52, R124, R32.reuse, R52 ;  /* 0x000000207c34723c */ /* 0x084fe80000041834 */
[----:B------:R-:W-:Y:S01]  /*35b0*/  @!P0 FADD.FTZ R213, -R213, -RZ ;  /* 0x800000ffd5d58221 */ /* 0x000fe20000010100 */
[----:B------:R-:W-:Y:S04]  /*35c0*/  ISETP.LE.U32.AND P0, PT, R239, UR22, PT ;  /* 0x00000016ef007c0c */ /* 0x000fe8000bf03070 */
[----:B------:R2:W-:Y:S03]  /*35d0*/  MUFU.EX2 R227, R41 ;  /* 0x0000002900e37308 */ /* 0x0005e60000000800 */
[----:B------:R-:W-:Y:S01]  /*35e0*/  @!P2 FADD.FTZ R216, -R216, -RZ ;  /* 0x800000ffd8d8a221 */ /* 0x000fe20000010100 */
[----:B-1----:R-:W-:Y:S02]  /*35f0*/  LOP3.LUT R40, R37, UR23, R234, 0x96, !PT ;  /* 0x0000001725287c12 */ /* 0x002fe4000f8e96ea */
[----:B------:R-:W-:Y:S01]  /*3600*/  SHF.R.U32.HI R37, RZ, 0x10, R36 ;  /* 0x00000010ff257819 */ /* 0x000fe20000011624 */
[C---:B------:R-:W-:Y:S03]  /*3610*/  HMMA.16816.F32.BF16 R56, R100.reuse, R32, R56 ;  /* 0x000000206438723c */ /* 0x040fe60000041838 */
[----:B------:R-:W-:Y:S01]  /*3620*/  LOP3.LUT R37, R37, 0xff, RZ, 0xc0, !PT ;  /* 0x000000ff25257812 */ /* 0x000fe200078ec0ff */
[----:B------:R1:W-:Y:S01]  /*3630*/  MUFU.EX2 R230, R44 ;  /* 0x0000002c00e67308 */ /* 0x0003e20000000800 */
[----:B------:R-:W-:Y:S03]  /*3640*/  @!P0 FADD.FTZ R217, -R217, -RZ ;  /* 0x800000ffd9d98221 */ /* 0x000fe60000010100 */
[-C--:B------:R-:W-:Y:S01]  /*3650*/  HMMA.16816.F32.BF16 R60, R100, R34.reuse, R60 ;  /* 0x00000022643c723c */ /* 0x080fe2000004183c */
[----:B---3--:R-:W-:Y:S01]  /*3660*/  @!P6 FADD.FTZ R212, -R212, -RZ ;  /* 0x800000ffd4d4e221 */ /* 0x008fe20000010100 */
[----:B------:R-:W-:Y:S04]  /*3670*/  ISETP.LE.U32.AND P6, PT, R243, UR22, PT ;  /* 0x00000016f3007c0c */ /* 0x000fe8000bfc3070 */
[----:B------:R-:W3:Y:S01]  /*3680*/  MUFU.EX2 R215, R228 ;  /* 0x000000e400d77308 */ /* 0x000ee20000000800 */
[----:B------:R-:W-:Y:S01]  /*3690*/  FFMA.FTZ R52, R52, c[0x0][0x23c], -R246 ;  /* 0x00008f0034347a23 */ /* 0x000fe200000108f6 */
[----:B------:R-:W-:Y:S01]  /*36a0*/  HMMA.16816.F32.BF16 R64, R124, R34, R64 ;  /* 0x000000227c40723c */ /* 0x000fe20000041840 */
[----:B------:R-:W-:Y:S03]  /*36b0*/  FFMA.FTZ R54, R54, c[0x0][0x23c], -R252 ;  /* 0x00008f0036367a23 */ /* 0x000fe600000108fc */
[----:B--2---:R-:W-:Y:S01]  /*36c0*/  SHF.R.U32.HI R41, RZ, 0x8, R235 ;  /* 0x00000008ff297819 */ /* 0x004fe200000116eb */
[----:B------:R-:W-:Y:S02]  /*36d0*/  FFMA.FTZ R53, R53, c[0x0][0x23c], -R246 ;  /* 0x00008f0035357a23 */ /* 0x000fe400000108f6 */
[----:B------:R-:W-:Y:S01]  /*36e0*/  F2FP.RELU.BF16.PACK_AB R35, R191, R188 ;  /* 0x000000bcbf23723e */ /* 0x000fe200000018ff */
[----:B------:R-:W-:Y:S01]  /*36f0*/  MUFU.EX2 R228, R42 ;  /* 0x0000002a00e47308 */ /* 0x000fe20000000800 */
[----:B------:R-:W-:Y:S03]  /*3700*/  LOP3.LUT R41, R41, 0xffff, RZ, 0xc0, !PT ;  /* 0x0000ffff29297812 */ /* 0x000fe600078ec0ff */
[----:B-1----:R-:W-:Y:S01]  /*3710*/  LOP3.LUT R44, R40, 0xff, RZ, 0xc0, !PT ;  /* 0x000000ff282c7812 */ /* 0x002fe200078ec0ff */
[----:B------:R1:W-:Y:S01]  /*3720*/  STS [R150+0x12400], R35 ;  /* 0x0124002396007388 */ /* 0x0003e20000000800 */
[----:B------:R-:W-:Y:S01]  /*3730*/  ISETP.LE.U32.AND P2, PT, R41, UR22, PT ;  /* 0x0000001629007c0c */ /* 0x000fe2000bf43070 */
[--C-:B------:R-:W-:Y:S01]  /*3740*/  FFMA.FTZ R56, R56, c[0x0][0x23c], -R249.reuse ;  /* 0x00008f0038387a23 */ /* 0x100fe200000108f9 */
[----:B------:R-:W-:Y:S01]  /*3750*/  ISETP.LE.U32.AND P4, PT, R44, UR22, PT ;  /* 0x000000162c007c0c */ /* 0x000fe2000bf83070 */
[----:B------:R-:W-:Y:S01]  /*3760*/  FFMA.FTZ R60, R60, c[0x0][0x23c], -R249 ;  /* 0x00008f003c3c7a23 */ /* 0x000fe200000108f9 */
[----:B------:R-:W-:Y:S01]  /*3770*/  SHF.R.U32.HI R44, RZ, 0x10, R40 ;  /* 0x00000010ff2c7819 */ /* 0x000fe20000011628 */
[----:B------:R2:W-:Y:S01]  /*3780*/  MUFU.EX2 R229, R43 ;  /* 0x0000002b00e57308 */ /* 0x0005e20000000800 */
[----:B------:R-:W-:Y:S01]  /*3790*/  LOP3.LUT R41, R244, 0xff, RZ, 0xc0, !PT ;  /* 0x000000fff4297812 */ /* 0x000fe200078ec0ff */
[----:B------:R-:W-:Y:S01]  /*37a0*/  FFMA.FTZ R62, R62, c[0x0][0x23c], -R5 ;  /* 0x00008f003e3e7a23 */ /* 0x000fe20000010805 */
[----:B------:R-:W-:Y:S01]  /*37b0*/  LOP3.LUT R44, R44, 0xff, RZ, 0xc0, !PT ;  /* 0x000000ff2c2c7812 */ /* 0x000fe200078ec0ff */
[----:B---3--:R-:W-:Y:S01]  /*37c0*/  @!P6 FADD.FTZ R215, -R215, -RZ ;  /* 0x800000ffd7d7e221 */ /* 0x008fe20000010100 */
[----:B------:R-:W-:Y:S01]  /*37d0*/  ISETP.LE.U32.AND P0, PT, R41, UR22, PT ;  /* 0x0000001629007c0c */ /* 0x000fe2000bf03070 */
[--C-:B------:R-:W-:Y:S01]  /*37e0*/  FFMA.FTZ R64, R64, c[0x0][0x23c], -R246.reuse ;  /* 0x00008f0040407a23 */ /* 0x100fe200000108f6 */
[----:B------:R-:W-:Y:S01]  /*37f0*/  LOP3.LUT R41, R40, 0xffff, RZ, 0xc0, !PT ;  /* 0x0000ffff28297812 */ /* 0x000fe200078ec0ff */
[----:B------:R-:W-:Y:S01]  /*3800*/  FFMA.FTZ R246, R65, c[0x0][0x23c], -R246 ;  /* 0x00008f0041f67a23 */ /* 0x000fe200000108f6 */
[----:B------:R-:W-:Y:S01]  /*3810*/  ISETP.LE.U32.AND P6, PT, R237, UR22, PT ;  /* 0x00000016ed007c0c */ /* 0x000fe2000bfc3070 */
[----:B------:R-:W3:Y:S01]  /*3820*/  MUFU.EX2 R221, R221 ;  /* 0x000000dd00dd7308 */ /* 0x000ee20000000800 */
[----:B------:R-:W-:Y:S01]  /*3830*/  SHF.R.U32.HI R41, RZ, 0x8, R41 ;  /* 0x00000008ff297819 */ /* 0x000fe20000011629 */
[----:B------:R-:W-:Y:S01]  /*3840*/  FFMA.FTZ R66, R66, c[0x0][0x23c], -R252 ;  /* 0x00008f0042427a23 */ /* 0x000fe200000108fc */
[----:B------:R-:W-:Y:S01]  /*3850*/  SHF.R.U32.HI R40, RZ, 0x18, R40 ;  /* 0x00000018ff287819 */ /* 0x000fe20000011628 */
[----:B------:R-:W-:Y:S01]  /*3860*/  @!P2 FADD.FTZ R219, -R219, -RZ ;  /* 0x800000ffdbdba221 */ /* 0x000fe20000010100 */
[----:B------:R-:W-:Y:S01]  /*3870*/  LOP3.LUT R41, R41, 0xffff, RZ, 0xc0, !PT ;  /* 0x0000ffff29297812 */ /* 0x000fe200078ec0ff */
[----:B------:R-:W-:Y:S02]  /*3880*/  FFMA.FTZ R58, R58, c[0x0][0x23c], -R5 ;  /* 0x00008f003a3a7a23 */ /* 0x000fe40000010805 */
[--C-:B------:R-:W-:Y:S01]  /*3890*/  FFMA.FTZ R55, R55, c[0x0][0x23c], -R252.reuse ;  /* 0x00008f0037377a23 */ /* 0x100fe200000108fc */
[----:B------:R-:W-:Y:S01]  /*38a0*/  ISETP.LE.U32.AND P2, PT, R41, UR22, PT ;  /* 0x0000001629007c0c */ /* 0x000fe2000bf43070 */
[----:B------:R-:W4:Y:S01]  /*38b0*/  MUFU.EX2 R222, R222 ;  /* 0x000000de00de7308 */ /* 0x000f220000000800 */
[----:B-1----:R-:W-:Y:S01]  /*38c0*/  F2FP.RELU.BF16.PACK_AB R35, R203, R202 ;  /* 0x000000cacb23723e */ /* 0x002fe200000018ff */
[--C-:B------:R-:W-:Y:S02]  /*38d0*/  FFMA.FTZ R57, R57, c[0x0][0x23c], -R249.reuse ;  /* 0x00008f0039397a23 */ /* 0x100fe400000108f9 */
[----:B--2---:R-:W-:Y:S04]  /*38e0*/  IMAD.WIDE.U32 R42, R236, -0x326172a9, RZ ;  /* 0xcd9e8d57ec2a7825 */ /* 0x004fe800078e00ff */
[----:B------:R-:W-:Y:S01]  /*38f0*/  FFMA.FTZ R252, R67, c[0x0][0x23c], -R252 ;  /* 0x00008f0043fc7a23 */ /* 0x000fe200000108fc */
[----:B------:R-:W-:Y:S01]  /*3900*/  LOP3.LUT R239, R43, UR23, R238, 0x96, !PT ;  /* 0x000000172bef7c12 */ /* 0x000fe2000f8e96ee */
[----:B------:R-:W1:Y:S01]  /*3910*/  MUFU.EX2 R220, R220 ;  /* 0x000000dc00dc7308 */ /* 0x000e620000000800 */
[----:B------:R-:W-:Y:S01]  /*3920*/  LOP3.LUT R32, R42, 0xff, RZ, 0xc0, !PT ;  /* 0x000000ff2a207812 */ /* 0x000fe200078ec0ff */
[----:B------:R-:W-:Y:S01]  /*3930*/  FFMA.FTZ R249, R61, c[0x0][0x23c], -R249 ;  /* 0x00008f003df97a23 */ /* 0x000fe200000108f9 */
[----:B------:R-:W-:Y:S01]  /*3940*/  SHF.R.U32.HI R41, RZ, 0x18, R239 ;  /* 0x00000018ff297819 */ /* 0x000fe200000116ef */
[----:B---3--:R-:W-:Y:S01]  /*3950*/  @!P3 FADD.FTZ R221, -R221, -RZ ;  /* 0x800000ffddddb221 */ /* 0x008fe20000010100 */
[----:B------:R-:W-:Y:S01]  /*3960*/  ISETP.LE.U32.AND P3, PT, R44, UR22, PT ;  /* 0x000000162c007c0c */ /* 0x000fe2000bf63070 */
[--C-:B------:R-:W-:Y:S01]  /*3970*/  FFMA.FTZ R59, R59, c[0x0][0x23c], -R5.reuse ;  /* 0x00008f003b3b7a23 */ /* 0x100fe20000010805 */
[----:B------:R-:W-:Y:S01]  /*3980*/  LOP3.LUT R44, R239, 0xff, RZ, 0xc0, !PT ;  /* 0x000000ffef2c7812 */ /* 0x000fe200078ec0ff */
[----:B------:R-:W-:Y:S01]  /*3990*/  FFMA.FTZ R5, R63, c[0x0][0x23c], -R5 ;  /* 0x00008f003f057a23 */ /* 0x000fe20000010805 */
[----:B------:R-:W-:Y:S01]  /*39a0*/  LOP3.LUT R33, R42, 0xffff, RZ, 0xc0, !PT ;  /* 0x0000ffff2a217812 */ /* 0x000fe200078ec0ff */
[----:B------:R-:W2:Y:S01]  /*39b0*/  MUFU.EX2 R223, R223 ;  /* 0x000000df00df7308 */ /* 0x000ea20000000800 */
[----:B------:R-:W-:Y:S02]  /*39c0*/  F2FP.RELU.BF16.PACK_AB R43, R213, R212 ;  /* 0x000000d4d52b723e */ /* 0x000fe400000018ff */
[----:B------:R-:W-:Y:S01]  /*39d0*/  SHF.R.U32.HI R33, RZ, 0x8, R33 ;  /* 0x00000008ff217819 */ /* 0x000fe20000011621 */
[----:B----4-:R-:W-:Y:S01]  /*39e0*/  @!P4 FADD.FTZ R222, -R222, -RZ ;  /* 0x800000ffdedec221 */ /* 0x010fe20000010100 */
[----:B------:R-:W-:Y:S02]  /*39f0*/  ISETP.LE.U32.AND P4, PT, R44, UR22, PT ;  /* 0x000000162c007c0c */ /* 0x000fe4000bf83070 */
[----:B------:R-:W-:Y:S01]  /*3a00*/  LOP3.LUT R33, R33, 0xffff, RZ, 0xc0, !PT ;  /* 0x0000ffff21217812 */ /* 0x000fe200078ec0ff */
[----:B------:R-:W-:Y:S01]  /*3a10*/  @!P3 FADD.FTZ R224, -R224, -RZ ;  /* 0x800000ffe0e0b221 */ /* 0x000fe20000010100 */
[----:B------:R-:W-:Y:S01]  /*3a20*/  F2FP.RELU.BF16.PACK_AB R44, R217, R216 ;  /* 0x000000d8d92c723e */ /* 0x000fe200000018ff */
[----:B------:R-:W3:Y:S01]  /*3a30*/  MUFU.EX2 R225, R39 ;  /* 0x0000002700e17308 */ /* 0x000ee20000000800 */
[----:B-1----:R-:W-:Y:S01]  /*3a40*/  @!P6 FADD.FTZ R220, -R220, -RZ ;  /* 0x800000ffdcdce221 */ /* 0x002fe20000010100 */
[----:B------:R-:W-:Y:S02]  /*3a50*/  ISETP.LE.U32.AND P6, PT, R40, UR22, PT ;  /* 0x0000001628007c0c */ /* 0x000fe4000bfc3070 */
[----:B------:R-:W-:Y:S04]  /*3a60*/  LOP3.LUT R40, R239, 0xffff, RZ, 0xc0, !PT ;  /* 0x0000ffffef287812 */ /* 0x000fe800078ec0ff */
[----:B------:R-:W-:Y:S01]  /*3a70*/  @!P4 FADD.FTZ R226, -R226, -RZ ;  /* 0x800000ffe2e2c221 */ /* 0x000fe20000010100 */
[----:B------:R-:W-:Y:S01]  /*3a80*/  ISETP.LE.U32.AND P4, PT, R32, UR22, PT ;  /* 0x0000001620007c0c */ /* 0x000fe2000bf83070 */
[----:B------:R-:W-:Y:S01]  /*3a90*/  MUFU.EX2 R234, R48 ;  /* 0x0000003000ea7308 */ /* 0x000fe20000000800 */
[----:B------:R-:W-:Y:S02]  /*3aa0*/  SHF.R.U32.HI R40, RZ, 0x8, R40 ;  /* 0x00000008ff287819 */ /* 0x000fe40000011628 */
[--C-:B------:R-:W-:Y:S01]  /*3ab0*/  SHF.R.U32.HI R32, RZ, 0x10, R42.reuse ;  /* 0x00000010ff207819 */ /* 0x100fe2000001162a */
[----:B--2---:R-:W-:Y:S01]  /*3ac0*/  @!P2 FADD.FTZ R223, -R223, -RZ ;  /* 0x800000ffdfdfa221 */ /* 0x004fe20000010100 */
[----:B------:R-:W-:Y:S02]  /*3ad0*/  LOP3.LUT R40, R40, 0xffff, RZ, 0xc0, !PT ;  /* 0x0000ffff28287812 */ /* 0x000fe400078ec0ff */
[----:B------:R-:W-:Y:S02]  /*3ae0*/  ISETP.LE.U32.AND P2, PT, R41, UR22, PT ;  /* 0x0000001629007c0c */ /* 0x000fe4000bf43070 */
[----:B------:R-:W-:Y:S01]  /*3af0*/  ISETP.LE.U32.AND P3, PT, R40, UR22, PT ;  /* 0x0000001628007c0c */ /* 0x000fe2000bf63070 */
[----:B------:R-:W1:Y:S01]  /*3b00*/  MUFU.EX2 R211, R211 ;  /* 0x000000d300d37308 */ /* 0x000e620000000800 */
[----:B------:R-:W-:Y:S01]  /*3b10*/  SHF.R.U32.HI R41, RZ, 0x10, R239 ;  /* 0x00000010ff297819 */ /* 0x000fe200000116ef */
[----:B------:R-:W-:Y:S01]  /*3b20*/  @!P4 FADD.FTZ R230, -R230, -RZ ;  /* 0x800000ffe6e6c221 */ /* 0x000fe20000010100 */
[----:B------:R-:W-:Y:S01]  /*3b30*/  SHF.R.U32.HI R42, RZ, 0x18, R42 ;  /* 0x00000018ff2a7819 */ /* 0x000fe2000001162a */
[----:B---3--:R-:W-:Y:S01]  /*3b40*/  @!P6 FADD.FTZ R225, -R225, -RZ ;  /* 0x800000ffe1e1e221 */ /* 0x008fe20000010100 */
[----:B------:R-:W-:Y:S02]  /*3b50*/  LOP3.LUT R40, R41, 0xff, RZ, 0xc0, !PT ;  /* 0x000000ff29287812 */ /* 0x000fe400078ec0ff */
[----:B------:R-:W-:Y:S02]  /*3b60*/  ISETP.LE.U32.AND P4, PT, R42, UR22, PT ;  /* 0x000000162a007c0c */ /* 0x000fe4000bf83070 */
[----:B------:R-:W-:Y:S01]  /*3b70*/  LOP3.LUT R39, R36, 0xff, RZ, 0xc0, !PT ;  /* 0x000000ff24277812 */ /* 0x000fe200078ec0ff */
[----:B------:R-:W2:Y:S01]  /*3b80*/  MUFU.EX2 R233, R47 ;  /* 0x0000002f00e97308 */ /* 0x000ea20000000800 */
[----:B------:R-:W-:Y:S01]  /*3b90*/  ISETP.LE.U32.AND P6, PT, R40, UR22, PT ;  /* 0x0000001628007c0c */ /* 0x000fe2000bfc3070 */
[----:B------:R-:W-:Y:S01]  /*3ba0*/  @!P2 FADD.FTZ R229, -R229, -RZ ;  /* 0x800000ffe5e5a221 */ /* 0x000fe20000010100 */
[----:B------:R-:W-:Y:S01]  /*3bb0*/  ISETP.LE.U32.AND P2, PT, R39, UR22, PT ;  /* 0x0000001627007c0c */ /* 0x000fe2000bf43070 */
[----:B------:R-:W-:Y:S01]  /*3bc0*/  @!P3 FADD.FTZ R227, -R227, -RZ ;  /* 0x800000ffe3e3b221 */ /* 0x000fe20000010100 */
[----:B------:R-:W-:Y:S02]  /*3bd0*/  ISETP.LE.U32.AND P3, PT, R33, UR22, PT ;  /* 0x0000001621007c0c */ /* 0x000fe4000bf63070 */
[----:B------:R-:W-:Y:S02]  /*3be0*/  LOP3.LUT R32, R32, 0xff, RZ, 0xc0, !PT ;  /* 0x000000ff20207812 */ /* 0x000fe400078ec0ff */
[----:B------:R-:W-:Y:S01]  /*3bf0*/  SHF.R.U32.HI R36, RZ, 0x18, R36 ;  /* 0x00000018ff247819 */ /* 0x000fe20000011624 */
[----:B------:R-:W3:Y:S01]  /*3c00*/  MUFU.EX2 R231, R45 ;  /* 0x0000002d00e77308 */ /* 0x000ee20000000800 */
[--C-:B------:R-:W-:Y:S02]  /*3c10*/  SHF.R.U32.HI R33, RZ, 0x10, R244.reuse ;  /* 0x00000010ff217819 */ /* 0x100fe400000116f4 */
[----:B------:R-:W-:Y:S01]  /*3c20*/  F2FP.RELU.BF16.PACK_AB R39, R195, R192 ;  /* 0x000000c0c327723e */ /* 0x000fe200000018ff */
[----:B-1----:R-:W-:Y:S01]  /*3c30*/  @!P5 FADD.FTZ R211, -R211, -RZ ;  /* 0x800000ffd3d3d221 */ /* 0x002fe20000010100 */
[----:B------:R-:W-:Y:S01]  /*3c40*/  ISETP.LE.U32.AND P5, PT, R240, UR22, PT ;  /* 0x00000016f0007c0c */ /* 0x000fe2000bfa3070 */
[----:B------:R-:W-:Y:S01]  /*3c50*/  @!P6 FADD.FTZ R228, -R228, -RZ ;  /* 0x800000ffe4e4e221 */ /* 0x000fe20000010100 */
[----:B------:R-:W-:Y:S01]  /*3c60*/  ISETP.LE.U32.AND P6, PT, R32, UR22, PT ;  /* 0x0000001620007c0c */ /* 0x000fe2000bfc3070 */
[----:B------:R-:W-:Y:S01]  /*3c70*/  @!P2 FADD.FTZ R234, -R234, -RZ ;  /* 0x800000ffeaeaa221 */ /* 0x000fe20000010100 */
[----:B------:R-:W-:Y:S01]  /*3c80*/  SHF.R.U32.HI R32, RZ, 0x18, R244 ;  /* 0x00000018ff207819 */ /* 0x000fe200000116f4 */
[----:B------:R-:W1:Y:S01]  /*3c90*/  MUFU.EX2 R236, R50 ;  /* 0x0000003200ec7308 */ /* 0x000e620000000800 */
[----:B------:R-:W-:Y:S02]  /*3ca0*/  ISETP.LE.U32.AND P2, PT, R36, UR22, PT ;  /* 0x0000001624007c0c */ /* 0x000fe4000bf43070 */
[----:B------:R-:W-:Y:S01]  /*3cb0*/  LOP3.LUT R33, R33, 0xff, RZ, 0xc0, !PT ;  /* 0x000000ff21217812 */ /* 0x000fe200078ec0ff */
[----:B--2---:R-:W-:Y:S01]  /*3cc0*/  @!P4 FADD.FTZ R233, -R233, -RZ ;  /* 0x800000ffe9e9c221 */ /* 0x004fe20000010100 */
[----:B------:R-:W-:Y:S02]  /*3cd0*/  ISETP.LE.U32.AND P4, PT, R37, UR22, PT ;  /* 0x0000001625007c0c */ /* 0x000fe4000bf83070 */
[----:B------:R-:W-:Y:S02]  /*3ce0*/  F2FP.RELU.BF16.PACK_AB R36, R199, R196 ;  /* 0x000000c4c724723e */ /* 0x000fe400000018ff */
[----:B------:R-:W-:Y:S01]  /*3cf0*/  F2FP.RELU.BF16.PACK_AB R37, R211, R210 ;  /* 0x000000d2d325723e */ /* 0x000fe200000018ff */
[----:B------:R-:W2:Y:S01]  /*3d00*/  MUFU.EX2 R232, R46 ;  /* 0x0000002e00e87308 */ /* 0x000ea20000000800 */
[----:B------:R-:W-:Y:S02]  /*3d10*/  F2FP.RELU.BF16.PACK_AB R41, R193, R190 ;  /* 0x000000bec129723e */ /* 0x000fe400000018ff */
[----:B------:R-:W-:Y:S01]  /*3d20*/  F2FP.RELU.BF16.PACK_AB R42, R223, R222 ;  /* 0x000000dedf2a723e */ /* 0x000fe200000018ff */
[----:B---3--:R-:W-:Y:S01]  /*3d30*/  @!P3 FADD.FTZ R231, -R231, -RZ ;  /* 0x800000ffe7e7b221 */ /* 0x008fe20000010100 */
[----:B------:R-:W-:Y:S02]  /*3d40*/  ISETP.LE.U32.AND P3, PT, R32, UR22, PT ;  /* 0x0000001620007c0c */ /* 0x000fe4000bf63070 */
[----:B------:R-:W-:Y:S02]  /*3d50*/  LOP3.LUT R32, R244, 0xffff, RZ, 0xc0, !PT ;  /* 0x0000fffff4207812 */ /* 0x000fe400078ec0ff */
[----:B------:R-:W-:Y:S01]  /*3d60*/  F2FP.RELU.BF16.PACK_AB R40, R225, R224 ;  /* 0x000000e0e128723e */ /* 0x000fe200000018ff */
[----:B------:R-:W3:Y:S01]  /*3d70*/  MUFU.EX2 R208, R208 ;  /* 0x000000d000d07308 */ /* 0x000ee20000000800 */
[----:B------:R-:W-:Y:S01]  /*3d80*/  SHF.R.U32.HI R32, RZ, 0x8, R32 ;  /* 0x00000008ff207819 */ /* 0x000fe20000011620 */
[----:B-1----:R-:W-:Y:S01]  /*3d90*/  @!P4 FADD.FTZ R236, -R236, -RZ ;  /* 0x800000ffececc221 */ /* 0x002fe20000010100 */
[----:B------:R-:W-:Y:S02]  /*3da0*/  ISETP.LE.U32.AND P4, PT, R33, UR22, PT ;  /* 0x0000001621007c0c */ /* 0x000fe4000bf83070 */
[----:B------:R-:W-:Y:S02]  /*3db0*/  LOP3.LUT R34, R32, 0xffff, RZ, 0xc0, !PT ;  /* 0x0000ffff20227812 */ /* 0x000fe400078ec0ff */
[C---:B------:R-:W-:Y:S03]  /*3dc0*/  LOP3.LUT R32, R250.reuse, 0xffff, RZ, 0xc0, !PT ;  /* 0x0000fffffa207812 */ /* 0x040fe600078ec0ff */
[----:B------:R-:W1:Y:S01]  /*3dd0*/  MUFU.EX2 R237, R51 ;  /* 0x0000003300ed7308 */ /* 0x000e620000000800 */
[----:B------:R-:W-:Y:S02]  /*3de0*/  LOP3.LUT R33, R250, 0xff, RZ, 0xc0, !PT ;  /* 0x000000fffa217812 */ /* 0x000fe400078ec0ff */
[----:B------:R-:W-:Y:S01]  /*3df0*/  SHF.R.U32.HI R32, RZ, 0x8, R32 ;  /* 0x00000008ff207819 */ /* 0x000fe20000011620 */
[----:B--2---:R-:W-:Y:S01]  /*3e00*/  @!P6 FADD.FTZ R232, -R232, -RZ ;  /* 0x800000ffe8e8e221 */ /* 0x004fe20000010100 */
[----:B------:R-:W-:Y:S02]  /*3e10*/  ISETP.LE.U32.AND P6, PT, R38, UR22, PT ;  /* 0x0000001626007c0c */ /* 0x000fe4000bfc3070 */
[----:B------:R-:W-:Y:S02]  /*3e20*/  LOP3.LUT R32, R32, 0xffff, RZ, 0xc0, !PT ;  /* 0x0000ffff20207812 */ /* 0x000fe400078ec0ff */
[----:B------:R-:W-:Y:S01]  /*3e30*/  F2FP.RELU.BF16.PACK_AB R38, R197, R194 ;  /* 0x000000c2c526723e */ /* 0x000fe200000018ff */
[----:B------:R-:W2:Y:S01]  /*3e40*/  MUFU.EX2 R238, R52 ;  /* 0x0000003400ee7308 */ /* 0x000ea20000000800 */
[----:B------:R-:W-:Y:S01]  /*3e50*/  F2FP.RELU.BF16.PACK_AB R46, R215, R214 ;  /* 0x000000d6d72e723e */ /* 0x000fe200000018ff */
[----:B---3--:R-:W-:Y:S01]  /*3e60*/  @!P1 FADD.FTZ R208, -R208, -RZ ;  /* 0x800000ffd0d09221 */ /* 0x008fe20000010100 */
[----:B------:R-:W-:Y:S07]  /*3e70*/  ISETP.LE.U32.AND P1, PT, R242, UR22, PT ;  /* 0x00000016f2007c0c */ /* 0x000fee000bf23070 */
[----:B------:R-:W3:Y:S01]  /*3e80*/  MUFU.EX2 R240, R54 ;  /* 0x0000003600f07308 */ /* 0x000ee20000000800 */
[----:B-1----:R-:W-:Y:S01]  /*3e90*/  @!P2 FADD.FTZ R237, -R237, -RZ ;  /* 0x800000ffededa221 */ /* 0x002fe20000010100 */
[----:B------:R-:W-:Y:S02]  /*3ea0*/  ISETP.LE.U32.AND P2, PT, R33, UR22, PT ;  /* 0x0000001621007c0c */ /* 0x000fe4000bf43070 */
[--C-:B------:R-:W-:Y:S02]  /*3eb0*/  SHF.R.U32.HI R33, RZ, 0x10, R250.reuse ;  /* 0x00000010ff217819 */ /* 0x100fe400000116fa */
[----:B------:R-:W-:Y:S04]  /*3ec0*/  SHF.R.U32.HI R250, RZ, 0x18, R250 ;  /* 0x00000018fffa7819 */ /* 0x000fe800000116fa */
[----:B------:R-:W1:Y:S01]  /*3ed0*/  MUFU.EX2 R235, R49 ;  /* 0x0000003100eb7308 */ /* 0x000e620000000800 */
[----:B------:R-:W-:Y:S01]  /*3ee0*/  LOP3.LUT R33, R33, 0xff, RZ, 0xc0, !PT ;  /* 0x000000ff21217812 */ /* 0x000fe200078ec0ff */
[----:B--2---:R-:W-:Y:S01]  /*3ef0*/  @!P0 FADD.FTZ R238, -R238, -RZ ;  /* 0x800000ffeeee8221 */ /* 0x004fe20000010100 */
[----:B------:R-:W-:Y:S02]  /*3f00*/  ISETP.LE.U32.AND P0, PT, R32, UR22, PT ;  /* 0x0000001620007c0c */ /* 0x000fe4000bf03070 */
[----:B------:R-:W-:Y:S05]  /*3f10*/  LOP3.LUT R32, R7, 0xff, RZ, 0xc0, !PT ;  /* 0x000000ff07207812 */ /* 0x000fea00078ec0ff */
[----:B------:R-:W2:Y:S01]  /*3f20*/  MUFU.EX2 R245, R64 ;  /* 0x0000004000f57308 */ /* 0x000ea20000000800 */
[----:B---3--:R-:W-:Y:S01]  /*3f30*/  @!P4 FADD.FTZ R240, -R240, -RZ ;  /* 0x800000fff0f0c221 */ /* 0x008fe20000010100 */
[----:B------:R-:W-:Y:S02]  /*3f40*/  ISETP.LE.U32.AND P4, PT, R33, UR22, PT ;  /* 0x0000001621007c0c */ /* 0x000fe4000bf83070 */
[----:B------:R-:W-:Y:S06]  /*3f50*/  F2FP.RELU.BF16.PACK_AB R33, R189, R172 ;  /* 0x000000acbd21723e */ /* 0x000fec00000018ff */
[----:B------:R-:W3:Y:S01]  /*3f60*/  MUFU.EX2 R242, R56 ;  /* 0x0000003800f27308 */ /* 0x000ee20000000800 */
[----:B------:R4:W-:Y:S01]  /*3f70*/  STS [R150+0x12000], R33 ;  /* 0x0120002196007388 */ /* 0x0009e20000000800 */
[----:B-1----:R-:W-:Y:S01]  /*3f80*/  @!P6 FADD.FTZ R235, -R235, -RZ ;  /* 0x800000ffebebe221 */ /* 0x002fe20000010100 */
[----:B------:R-:W-:Y:S02]  /*3f90*/  ISETP.LE.U32.AND P6, PT, R34, UR22, PT ;  /* 0x0000001622007c0c */ /* 0x000fe4000bfc3070 */
[----:B------:R-:W-:Y:S05]  /*3fa0*/  F2FP.RELU.BF16.PACK_AB R34, R201, R198 ;  /* 0x000000c6c922723e */ /* 0x000fea00000018ff */
[----:B------:R-:W1:Y:S01]  /*3fb0*/  MUFU.EX2 R246, R246 ;  /* 0x000000f600f67308 */ /* 0x000e620000000800 */
[----:B------:R1:W-:Y:S01]  /*3fc0*/  STS [R153+0x12000], R34 ;  /* 0x0120002299007388 */ /* 0x0003e20000000800 */
[----:B--2---:R-:W-:Y:S01]  /*3fd0*/  @!P1 FADD.FTZ R245, -R245, -RZ ;  /* 0x800000fff5f59221 */ /* 0x004fe20000010100 */
[----:B------:R-:W-:Y:S02]  /*3fe0*/  ISETP.LE.U32.AND P1, PT, R32, UR22, PT ;  /* 0x0000001620007c0c */ /* 0x000fe4000bf23070 */
[----:B------:R-:W-:Y:S05]  /*3ff0*/  F2FP.RELU.BF16.PACK_AB R32, R165, R200 ;  /* 0x000000c8a520723e */ /* 0x000fea00000018ff */
[----:B------:R-:W2:Y:S01]  /*4000*/  MUFU.EX2 R239, R53 ;  /* 0x0000003500ef7308 */ /* 0x000ea20000000800 */
[----:B------:R2:W-:Y:S01]  /*4010*/  STS [R153+0x12400], R32 ;  /* 0x0124002099007388 */ /* 0x0005e20000000800 */
[----:B---3--:R-:W-:Y:S01]  /*4020*/  @!P2 FADD.FTZ R242, -R242, -RZ ;  /* 0x800000fff2f2a221 */ /* 0x008fe20000010100 */
[----:B------:R-:W-:Y:S02]  /*4030*/  ISETP.LE.U32.AND P2, PT, R247, UR22, PT ;  /* 0x00000016f7007c0c */ /* 0x000fe4000bf43070 */
[----:B------:R3:W-:Y:S01]  /*4040*/  STS [R150+0x14000], R41 ;  /* 0x0140002996007388 */ /* 0x0007e20000000800 */
[----:B----4-:R-:W-:Y:S03]  /*4050*/  F2FP.RELU.BF16.PACK_AB R33, R209, R208 ;  /* 0x000000d0d121723e */ /* 0x010fe600000018ff */
[----:B------:R4:W-:Y:S01]  /*4060*/  STS [R150+0x14400], R39 ;  /* 0x0144002796007388 */ /* 0x0009e20000000800 */
[----:B------:R-:W4:Y:S03]  /*4070*/  MUFU.EX2 R244, R58 ;  /* 0x0000003a00f47308 */ /* 0x000f260000000800 */
[----:B------:R4:W-:Y:S01]  /*4080*/  STS [R153+0x14000], R38 ;  /* 0x0140002699007388 */ /* 0x0009e20000000800 */
[----:B-1----:R-:W-:Y:S03]  /*4090*/  F2FP.RELU.BF16.PACK_AB R34, R219, R218 ;  /* 0x000000dadb22723e */ /* 0x002fe600000018ff */
[----:B------:R1:W-:Y:S01]  /*40a0*/  STS [R153+0x14400], R36 ;  /* 0x0144002499007388 */ /* 0x0003e20000000800 */
[----:B------:R-:W-:Y:S01]  /*40b0*/  @!P2 FADD.FTZ R246, -R246, -RZ ;  /* 0x800000fff6f6a221 */ /* 0x000fe20000010100 */
[----:B------:R-:W-:Y:S01]  /*40c0*/  ISETP.LE.U32.AND P2, PT, R251, UR22, PT ;  /* 0x00000016fb007c0c */ /* 0x000fe2000bf43070 */
[----:B------:R-:W1:Y:S01]  /*40d0*/  MUFU.EX2 R241, R55 ;  /* 0x0000003700f17308 */ /* 0x000e620000000800 */
[----:B------:R1:W-:Y:S01]  /*40e0*/  STS [R152+0x12000], R35 ;  /* 0x0120002398007388 */ /* 0x0003e20000000800 */
[----:B--2---:R-:W-:Y:S01]  /*40f0*/  @!P6 FADD.FTZ R239, -R239, -RZ ;  /* 0x800000ffefefe221 */ /* 0x004fe20000010100 */
[----:B------:R-:W-:Y:S02]  /*4100*/  ISETP.LE.U32.AND P6, PT, R248, UR22, PT ;  /* 0x00000016f8007c0c */ /* 0x000fe4000bfc3070 */
[----:B------:R2:W-:Y:S01]  /*4110*/  STS [R152+0x12400], R33 ;  /* 0x0124002198007388 */ /* 0x0005e20000000800 */
[----:B------:R-:W-:Y:S03]  /*4120*/  F2FP.RELU.BF16.PACK_AB R32, R221, R220 ;  /* 0x000000dcdd20723e */ /* 0x000fe600000018ff */
[----:B------:R2:W-:Y:S01]  /*4130*/  STS [R159+0x12000], R34 ;  /* 0x012000229f007388 */ /* 0x0005e20000000800 */
[----:B---3--:R-:W-:Y:S01]  /*4140*/  F2FP.RELU.BF16.PACK_AB R41, R235, R234 ;  /* 0x000000eaeb29723e */ /* 0x008fe200000018ff */
[----:B------:R-:W3:Y:S02]  /*4150*/  MUFU.EX2 R243, R57 ;  /* 0x0000003900f37308 */ /* 0x000ee40000000800 */
[----:B------:R3:W-:Y:S01]  /*4160*/  STS [R159+0x12400], R32 ;  /* 0x012400209f007388 */ /* 0x0007e20000000800 */
[----:B----4-:R-:W-:Y:S01]  /*4170*/  F2FP.RELU.BF16.PACK_AB R39, R237, R236 ;  /* 0x000000eced27723e */ /* 0x010fe200000018ff */
[----:B------:R-:W-:Y:S01]  /*4180*/  @!P4 FADD.FTZ R244, -R244, -RZ ;  /* 0x800000fff4f4c221 */ /* 0x000fe20000010100 */
[----:B------:R-:W-:Y:S01]  /*4190*/  ISETP.LE.U32.AND P4, PT, R250, UR22, PT ;  /* 0x00000016fa007c0c */ /* 0x000fe2000bf83070 */
[----:B------:R4:W-:Y:S01]  /*41a0*/  STS [R152+0x14000], R37 ;  /* 0x0140002598007388 */ /* 0x0009e20000000800 */
[----:B------:R-:W-:Y:S03]  /*41b0*/  F2FP.RELU.BF16.PACK_AB R38, R227, R226 ;  /* 0x000000e2e326723e */ /* 0x000fe600000018ff */
[----:B------:R-:W-:Y:S01]  /*41c0*/  STS [R152+0x14400], R43 ;  /* 0x0144002b98007388 */ /* 0x000fe20000000800 */
[----:B-1----:R-:W-:Y:S01]  /*41d0*/  F2FP.RELU.BF16.PACK_AB R36, R229, R228 ;  /* 0x000000e4e524723e */ /* 0x002fe200000018ff */
[----:B------:R-:W1:Y:S01]  /*41e0*/  MUFU.EX2 R251, R66 ;  /* 0x0000004200fb7308 */ /* 0x000e620000000800 */
[----:B------:R-:W-:Y:S01]  /*41f0*/  @!P3 FADD.FTZ R241, -R241, -RZ ;  /* 0x800000fff1f1b221 */ /* 0x000fe20000010100 */
[----:B------:R-:W-:Y:S01]  /*4200*/  ISETP.LE.U32.AND P3, PT, R9, UR22, PT ;  /* 0x0000001609007c0c */ /* 0x000fe2000bf63070 */
[----:B------:R-:W-:Y:S01]  /*4210*/  STS [R159+0x14000], R46 ;  /* 0x0140002e9f007388 */ /* 0x000fe20000000800 */
[----:B------:R-:W-:Y:S02]  /*4220*/  F2FP.RELU.BF16.PACK_AB R35, R233, R232 ;  /* 0x000000e8e923723e */ /* 0x000fe400000018ff */
[----:B--2---:R-:W-:Y:S01]  /*4230*/  F2FP.RELU.BF16.PACK_AB R33, R246, R245 ;  /* 0x000000f5f621723e */ /* 0x004fe200000018ff */
[----:B------:R-:W-:Y:S03]  /*4240*/  STS [R159+0x14400], R44 ;  /* 0x0144002c9f007388 */ /* 0x000fe60000000800 */
[----:B------:R-:W2:Y:S01]  /*4250*/  MUFU.EX2 R252, R252 ;  /* 0x000000fc00fc7308 */ /* 0x000ea20000000800 */
[----:B------:R-:W-:Y:S01]  /*4260*/  F2FP.RELU.BF16.PACK_AB R34, R239, R238 ;  /* 0x000000eeef22723e */ /* 0x000fe200000018ff */
[----:B---3--:R-:W-:Y:S01]  /*4270*/  @!P0 FADD.FTZ R243, -R243, -RZ ;  /* 0x800000fff3f38221 */ /* 0x008fe20000010100 */
[----:B------:R-:W-:Y:S01]  /*4280*/  ISETP.LE.U32.AND P0, PT, R6, UR22, PT ;  /* 0x0000001606007c0c */ /* 0x000fe2000bf03070 */
[----:B------:R3:W-:Y:S01]  /*4290*/  STS [R151+0x12000], R42 ;  /* 0x0120002a97007388 */ /* 0x0007e20000000800 */
[----:B------:R-:W-:Y:S01]  /*42a0*/  F2FP.RELU.BF16.PACK_AB R32, R241, R240 ;  /* 0x000000f0f120723e */ /* 0x000fe200000018ff */
[----:B------:R-:W-:Y:S02]  /*42b0*/  ULDC.64 UR22, c[0x0][0x118] ;  /* 0x0000460000167ab9 */ /* 0x000fe40000000a00 */
[----:B------:R3:W-:Y:S01]  /*42c0*/  STS [R151+0x12400], R40 ;  /* 0x0124002897007388 */ /* 0x0007e20000000800 */
[----:B----4-:R-:W-:Y:S01]  /*42d0*/  F2FP.RELU.BF16.PACK_AB R37, R231, R230 ;  /* 0x000000e6e725723e */ /* 0x010fe200000018ff */
[----:B------:R-:W4:Y:S02]  /*42e0*/  MUFU.EX2 R247, R59 ;  /* 0x0000003b00f77308 */ /* 0x000f240000000800 */
[----:B------:R3:W-:Y:S01]  /*42f0*/  STS [R156+0x12000], R41 ;  /* 0x012000299c007388 */ /* 0x0007e20000000800 */
[----:B-1----:R-:W-:Y:S03]  /*4300*/  @!P6 FADD.FTZ R251, -R251, -RZ ;  /* 0x800000fffbfbe221 */ /* 0x002fe60000010100 */
[----:B------:R-:W-:Y:S04]  /*4310*/  STS [R156+0x12400], R39 ;  /* 0x012400279c007388 */ /* 0x000fe80000000800 */
[----:B------:R-:W1:Y:S01]  /*4320*/  MUFU.EX2 R248, R60 ;  /* 0x0000003c00f87308 */ /* 0x000e620000000800 */
[----:B------:R-:W-:Y:S01]  /*4330*/  STS [R151+0x14000], R38 ;  /* 0x0140002697007388 */ /* 0x000fe20000000800 */
[----:B--2---:R-:W-:Y:S03]  /*4340*/  @!P5 FADD.FTZ R252, -R252, -RZ ;  /* 0x800000fffcfcd221 */ /* 0x004fe60000010100 */
[----:B------:R-:W-:Y:S04]  /*4350*/  STS [R151+0x14400], R36 ;  /* 0x0144002497007388 */ /* 0x000fe80000000800 */
[----:B------:R-:W-:Y:S01]  /*4360*/  STS [R156+0x14000], R37 ;  /* 0x014000259c007388 */ /* 0x000fe20000000800 */
[----:B------:R-:W2:Y:S01]  /*4370*/  MUFU.EX2 R250, R62 ;  /* 0x0000003e00fa7308 */ /* 0x000ea20000000800 */
[----:B------:R-:W-:Y:S02]  /*4380*/  F2FP.RELU.BF16.PACK_AB R45, R252, R251 ;  /* 0x000000fbfc2d723e */ /* 0x000fe400000018ff */
[----:B------:R-:W-:Y:S01]  /*4390*/  STS [R156+0x14400], R35 ;  /* 0x014400239c007388 */ /* 0x000fe20000000800 */
[----:B----4-:R-:W-:Y:S01]  /*43a0*/  @!P4 FADD.FTZ R247, -R247, -RZ ;  /* 0x800000fff7f7c221 */ /* 0x010fe20000010100 */
[----:B---3--:R-:W-:Y:S02]  /*43b0*/  F2FP.RELU.BF16.PACK_AB R42, R243, R242 ;  /* 0x000000f2f32a723e */ /* 0x008fe400000018ff */
[----:B------:R-:W-:Y:S01]  /*43c0*/  STS [R155+0x12000], R34 ;  /* 0x012000229b007388 */ /* 0x000fe20000000800 */
[----:B------:R-:W-:Y:S02]  /*43d0*/  FSETP.GE.FTZ.AND P4, PT, R172, RZ, PT ;  /* 0x000000ffac00720b */ /* 0x000fe40003f96000 */
[----:B------:R-:W3:Y:S01]  /*43e0*/  MUFU.EX2 R249, R249 ;  /* 0x000000f900f97308 */ /* 0x000ee20000000800 */
[----:B------:R-:W-:Y:S01]  /*43f0*/  STS [R155+0x12400], R32 ;  /* 0x012400209b007388 */ /* 0x000fe20000000800 */
[----:B------:R-:W-:Y:S01]  /*4400*/  F2FP.RELU.BF16.PACK_AB R40, R247, R244 ;  /* 0x000000f4f728723e */ /* 0x000fe200000018ff */
[----:B-1----:R-:W-:Y:S02]  /*4410*/  @!P3 FADD.FTZ R248, -R248, -RZ ;  /* 0x800000fff8f8b221 */ /* 0x002fe40000010100 */
[----:B------:R-:W-:Y:S01]  /*4420*/  STS [R154+0x12000], R33 ;  /* 0x012000219a007388 */ /* 0x000fe20000000800 */
[----:B------:R-:W-:Y:S03]  /*4430*/  FSETP.GE.FTZ.AND P3, PT, R189, RZ, PT ;  /* 0x000000ffbd00720b */ /* 0x000fe60003f76000 */
[----:B------:R-:W-:Y:S01]  /*4440*/  STS [R154+0x12400], R45 ;  /* 0x0124002d9a007388 */ /* 0x000fe20000000800 */
[----:B------:R-:W1:Y:S03]  /*4450*/  MUFU.EX2 R129, R5 ;  /* 0x0000000500817308 */ /* 0x000e660000000800 */
[----:B------:R-:W-:Y:S01]  /*4460*/  STS [R155+0x14000], R42 ;  /* 0x0140002a9b007388 */ /* 0x000fe20000000800 */
[----:B--2---:R-:W-:Y:S01]  /*4470*/  @!P1 FADD.FTZ R250, -R250, -RZ ;  /* 0x800000fffafa9221 */ /* 0x004fe20000010100 */
[----:B------:R-:W-:Y:S02]  /*4480*/  FSETP.GE.FTZ.AND P1, PT, R201, RZ, PT ;  /* 0x000000ffc900720b */ /* 0x000fe40003f36000 */
[----:B------:R-:W-:Y:S01]  /*4490*/  STS [R155+0x14400], R40 ;  /* 0x014400289b007388 */ /* 0x000fe20000000800 */
[----:B---3--:R-:W-:Y:S01]  /*44a0*/  @!P2 FADD.FTZ R249, -R249, -RZ ;  /* 0x800000fff9f9a221 */ /* 0x008fe20000010100 */
[----:B------:R-:W-:Y:S04]  /*44b0*/  FSETP.GE.FTZ.AND P2, PT, R198, RZ, PT ;  /* 0x000000ffc600720b */ /* 0x000fe80003f56000 */
[----:B------:R-:W-:Y:S01]  /*44c0*/  F2FP.RELU.BF16.PACK_AB R43, R249, R248 ;  /* 0x000000f8f92b723e */ /* 0x000fe200000018ff */
[----:B-1----:R-:W-:Y:S04]  /*44d0*/  @!P0 FADD.FTZ R129, -R129, -RZ ;  /* 0x800000ff81818221 */ /* 0x002fe80000010100 */
[----:B------:R-:W-:Y:S01]  /*44e0*/  STS [R154+0x14000], R43 ;  /* 0x0140002b9a007388 */ /* 0x000fe20000000800 */
[C---:B------:R-:W-:Y:S02]  /*44f0*/  LEA R186, P0, R162.reuse, R186, 0x2 ;  /* 0x000000baa2ba7211 */ /* 0x040fe400078010ff */
[----:B------:R-:W-:Y:S02]  /*4500*/  F2FP.RELU.BF16.PACK_AB R41, R129, R250 ;  /* 0x000000fa8129723e */ /* 0x000fe400000018ff */
[----:B------:R-:W-:Y:S02]  /*4510*/  LEA.HI.X.SX32 R187, R162, R187, 0x2, P0 ;  /* 0x000000bba2bb7211 */ /* 0x000fe400000f16ff */
[----:B------:R-:W-:Y:S01]  /*4520*/  FSETP.GE.FTZ.AND P0, PT, R202, RZ, PT ;  /* 0x000000ffca00720b */ /* 0x000fe20003f16000 */
[----:B------:R-:W-:Y:S04]  /*4530*/  STS [R154+0x14400], R41 ;  /* 0x014400299a007388 */ /* 0x000fe80000000800 */
[----:B------:R-:W-:Y:S08]  /*4540*/  LDSM.16.M88.4 R64, [R2+0x4000] ;  /* 0x004000000240783b */ /* 0x000ff00000000200 */
[----:B------:R-:W1:Y:S08]  /*4550*/  LDSM.16.M88.4 R32, [R142+0x8000] ;  /* 0x008000008e20783b */ /* 0x000e700000000200 */
[----:B------:R-:W2:Y:S08]  /*4560*/  LDSM.16.M88.4 R60, [R2+0x5000] ;  /* 0x00500000023c783b */ /* 0x000eb00000000200 */
[----:B------:R-:W3:Y:S08]  /*4570*/  LDSM.16.M88.4 R36, [R142+0x8400] ;  /* 0x008400008e24783b */ /* 0x000ef00000000200 */
[----:B------:R-:W4:Y:S08]  /*4580*/  LDSM.16.M88.4 R48, [R142+0x8800] ;  /* 0x008800008e30783b */ /* 0x000f300000000200 */
        /* <DEDUP_REMOVED lines=9> */
[-C--:B---3--:R-:W-:Y:S07]  /*4620*/  HMMA.16816.F32.BF16 R20, R64, R36.reuse, RZ ;  /* 0x000000244014723c */ /* 0x088fee00000418ff */
[----:B------:R-:W3:Y:S01]  /*4630*/  LDSM.16.M88.4 R120, [R135+0x8800] ;  /* 0x008800008778783b */ /* 0x000ee20000000200 */
[C---:B------:R-:W-:Y:S07]  /*4640*/  HMMA.16816.F32.BF16 R24, R60.reuse, R36, RZ ;  /* 0x000000243c18723c */ /* 0x040fee00000418ff */
[----:B------:R-:W1:Y:S01]  /*4650*/  LDSM.16.M88.4 R124, [R135+0x8c00] ;  /* 0x008c0000877c783b */ /* 0x000e620000000200 */
        /* <DEDUP_REMOVED lines=16> */
[----:B------:R-:W-:Y:S01]  /*4760*/  FADD.FTZ R130, -R207, R17 ;  /* 0x00000011cf827221 */ /* 0x000fe20000010100 */
[-C--:B------:R-:W-:Y:S04]  /*4770*/  HMMA.16816.F32.BF16 R28, R112, R118.reuse, R28 ;  /* 0x00000076701c723c */ /* 0x080fe8000004181c */
[-C--:B------:R-:W-:Y:S02]  /*4780*/  FSEL R130, R130, R207.reuse, P1 ;  /* 0x000000cf82827208 */ /* 0x080fe40000800000 */
[----:B------:R-:W-:Y:S02]  /*4790*/  FSETP.GE.FTZ.AND P1, PT, R222, RZ, PT ;  /* 0x000000ffde00720b */ /* 0x000fe40003f36000 */
[C---:B------:R-:W-:Y:S01]  /*47a0*/  HMMA.16816.F32.BF16 R32, R104.reuse, R118, R32 ;  /* 0x000000766820723c */ /* 0x040fe20000041820 */
[----:B------:R-:W-:Y:S06]  /*47b0*/  FMUL.FTZ R201, R201, R130 ;  /* 0x00000082c9c97220 */ /* 0x000fec0000410000 */
[C---:B------:R-:W-:Y:S01]  /*47c0*/  FADD.FTZ R118, -R207.reuse, R4 ;  /* 0x00000004cf767221 */ /* 0x040fe20000010100 */
[-C--:B---3--:R-:W-:Y:S04]  /*47d0*/  HMMA.16816.F32.BF16 R36, R104, R120.reuse, R36 ;  /* 0x000000786824723c */ /* 0x088fe80000041824 */
[----:B------:R-:W-:Y:S01]  /*47e0*/  FSEL R17, R118, R207, P4 ;  /* 0x000000cf76117208 */ /* 0x000fe20002000000 */
[----:B------:R-:W-:Y:S01]  /*47f0*/  FADD.FTZ R118, -R207, R21 ;  /* 0x00000015cf767221 */ /* 0x000fe20000010100 */
[----:B------:R-:W-:Y:S02]  /*4800*/  FSETP.GE.FTZ.AND P4, PT, R203, RZ, PT ;  /* 0x000000ffcb00720b */ /* 0x000fe40003f96000 */
[C---:B------:R-:W-:Y:S01]  /*4810*/  HMMA.16816.F32.BF16 R40, R112.reuse, R120, R40 ;  /* 0x000000787028723c */ /* 0x040fe20000041828 */
[----:B------:R-:W-:Y:S03]  /*4820*/  FMUL.FTZ R172, R172, R17 ;  /* 0x00000011acac7220 */ /* 0x000fe60000410000 */
[-C--:B------:R-:W-:Y:S02]  /*4830*/  FSEL R118, R118, R207.reuse, P4 ;  /* 0x000000cf76767208 */ /* 0x080fe40002000000 */
[----:B------:R-:W-:Y:S02]  /*4840*/  FSETP.GE.FTZ.AND P4, PT, R240, RZ, PT ;  /* 0x000000fff000720b */ /* 0x000fe40003f96000 */
[C---:B------:R-:W-:Y:S01]  /*4850*/  FADD.FTZ R32, -R207.reuse, R32 ;  /* 0x00000020cf207221 */ /* 0x040fe20000010100 */
[-C--:B------:R-:W-:Y:S03]  /*4860*/  HMMA.16816.F32.BF16 R44, R112, R122.reuse, R44 ;  /* 0x0000007a702c723c */ /* 0x080fe6000004182c */
[C---:B------:R-:W-:Y:S02]  /*4870*/  FADD.FTZ R33, -R207.reuse, R33 ;  /* 0x00000021cf217221 */ /* 0x040fe40000010100 */
[C---:B------:R-:W-:Y:S02]  /*4880*/  FADD.FTZ R35, -R206.reuse, R35 ;  /* 0x00000023ce237221 */ /* 0x040fe40000010100 */
[C---:B------:R-:W-:Y:S01]  /*4890*/  FADD.FTZ R37, -R207.reuse, R37 ;  /* 0x00000025cf257221 */ /* 0x040fe20000010100 */
[C---:B------:R-:W-:Y:S01]  /*48a0*/  HMMA.16816.F32.BF16 R48, R104.reuse, R122, R48 ;  /* 0x0000007a6830723c */ /* 0x040fe20000041830 */
[----:B------:R-:W-:Y:S03]  /*48b0*/  FADD.FTZ R36, -R207, R36 ;  /* 0x00000024cf247221 */ /* 0x000fe60000010100 */
[----:B------:R-:W-:Y:S02]  /*48c0*/  FADD.FTZ R39, -R206, R39 ;  /* 0x00000027ce277221 */ /* 0x000fe40000010100 */
[----:B------:R-:W-:Y:S01]  /*48d0*/  FMUL.FTZ R203, R203, R118 ;  /* 0x00000076cbcb7220 */ /* 0x000fe20000410000 */
[-C--:B------:R-:W-:Y:S01]  /*48e0*/  FSEL R36, R36, R207.reuse, P1 ;  /* 0x000000cf24247208 */ /* 0x080fe20000800000 */
[C---:B------:R-:W-:Y:S01]  /*48f0*/  FADD.FTZ R122, -R207.reuse, R5 ;  /* 0x00000005cf7a7221 */ /* 0x040fe20000010100 */
[-C--:B------:R-:W-:Y:S01]  /*4900*/  HMMA.16816.F32.BF16 R52, R104, R124.reuse, R52 ;  /* 0x0000007c6834723c */ /* 0x080fe20000041834 */
[----:B------:R-:W-:Y:S02]  /*4910*/  FSETP.GE.FTZ.AND P1, PT, R234, RZ, PT ;  /* 0x000000ffea00720b */ /* 0x000fe40003f36000 */
[----:B------:R-:W-:Y:S01]  /*4920*/  FADD.FTZ R5, -R207, R20 ;  /* 0x00000014cf057221 */ /* 0x000fe20000010100 */
[-C--:B------:R-:W-:Y:S01]  /*4930*/  FSEL R122, R122, R207.reuse, P3 ;  /* 0x000000cf7a7a7208 */ /* 0x080fe20001800000 */
[----:B------:R-:W-:Y:S01]  /*4940*/  FMUL.FTZ R36, R222, R36 ;  /* 0x00000024de247220 */ /* 0x000fe20000410000 */
[----:B------:R-:W-:Y:S01]  /*4950*/  FSETP.GE.FTZ.AND P3, PT, R218, RZ, PT ;  /* 0x000000ffda00720b */ /* 0x000fe20003f76000 */
[C---:B------:R-:W-:Y:S01]  /*4960*/  FADD.FTZ R222, -R205.reuse, R25 ;  /* 0x00000019cdde7221 */ /* 0x040fe20000010100 */
[C---:B------:R-:W-:Y:S01]  /*4970*/  HMMA.16816.F32.BF16 R56, R112.reuse, R124, R56 ;  /* 0x0000007c7038723c */ /* 0x040fe20000041838 */
[C---:B------:R-:W-:Y:S03]  /*4980*/  FADD.FTZ R44, -R205.reuse, R44 ;  /* 0x0000002ccd2c7221 */ /* 0x040fe60000010100 */
[----:B------:R-:W-:Y:S01]  /*4990*/  FADD.FTZ R40, -R205, R40 ;  /* 0x00000028cd287221 */ /* 0x000fe20000010100 */
[-C--:B------:R-:W-:Y:S01]  /*49a0*/  FSEL R5, R5, R207.reuse, P0 ;  /* 0x000000cf05057208 */ /* 0x080fe20000000000 */
[----:B------:R-:W-:Y:S01]  /*49b0*/  FADD.FTZ R43, -R204, R43 ;  /* 0x0000002bcc2b7221 */ /* 0x000fe20000010100 */
[----:B------:R-:W-:Y:S01]  /*49c0*/  FSETP.GE.FTZ.AND P0, PT, R223, RZ, PT ;  /* 0x000000ffdf00720b */ /* 0x000fe20003f16000 */
        /* <DEDUP_REMOVED lines=8> */
[C---:B------:R-:W-:Y:S02]  /*4a50*/  FADD.FTZ R218, -R207.reuse, R53 ;  /* 0x00000035cfda7221 */ /* 0x040fe40000010100 */
[----:B------:R-:W-:Y:S01]  /*4a60*/  FADD.FTZ R52, -R207, R52 ;  /* 0x00000034cf347221 */ /* 0x000fe20000010100 */
[----:B------:R-:W-:Y:S03]  /*4a70*/  HMMA.16816.F32.BF16 R64, R104, R126, R64 ;  /* 0x0000007e6840723c */ /* 0x000fe60000041840 */
[C---:B------:R-:W-:Y:S02]  /*4a80*/  FADD.FTZ R53, -R206.reuse, R6 ;  /* 0x00000006ce357221 */ /* 0x040fe40000010100 */
[----:B------:R-:W-:Y:S02]  /*4a90*/  FMUL.FTZ R37, R223, R37 ;  /* 0x00000025df257220 */ /* 0x000fe40000410000 */
[----:B------:R-:W-:Y:S02]  /*4aa0*/  FADD.FTZ R126, -R207, R16 ;  /* 0x00000010cf7e7221 */ /* 0x000fe40000010100 */
[----:B------:R-:W-:Y:S03]  /*4ab0*/  FADD.FTZ R223, -R206, R19 ;  /* 0x00000013cedf7221 */ /* 0x000fe60000010100 */
[-C--:B------:R-:W-:Y:S01]  /*4ac0*/  FSEL R117, R126, R207.reuse, P2 ;  /* 0x000000cf7e757208 */ /* 0x080fe20001000000 */
[----:B------:R-:W-:Y:S01]  /*4ad0*/  FADD.FTZ R55, -R206, R55 ;  /* 0x00000037ce377221 */ /* 0x000fe20000010100 */
[----:B------:R-:W-:Y:S01]  /*4ae0*/  FSETP.GE.FTZ.AND P2, PT, R219, RZ, PT ;  /* 0x000000ffdb00720b */ /* 0x000fe20003f56000 */
[C---:B------:R-:W-:Y:S02]  /*4af0*/  FADD.FTZ R56, -R205.reuse, R56 ;  /* 0x00000038cd387221 */ /* 0x040fe40000010100 */
[----:B------:R-:W-:Y:S01]  /*4b00*/  FADD.FTZ R60, -R205, R60 ;  /* 0x0000003ccd3c7221 */ /* 0x000fe20000010100 */
[----:B------:R-:W-:Y:S01]  /*4b10*/  FSEL R33, R33, R207, P2 ;  /* 0x000000cf21217208 */ /* 0x000fe20001000000 */
[----:B------:R-:W-:Y:S01]  /*4b20*/  FADD.FTZ R47, -R204, R47 ;  /* 0x0000002fcc2f7221 */ /* 0x000fe20000010100 */
[----:B------:R-:W-:Y:S01]  /*4b30*/  FSETP.GE.FTZ.AND P2, PT, R238, RZ, PT ;  /* 0x000000ffee00720b */ /* 0x000fe20003f56000 */
[----:B------:R-:W-:Y:S02]  /*4b40*/  FADD.FTZ R59, -R204, R59 ;  /* 0x0000003bcc3b7221 */ /* 0x000fe40000010100 */
[----:B------:R-:W-:Y:S01]  /*4b50*/  FMUL.FTZ R33, R219, R33 ;  /* 0x00000021db217220 */ /* 0x000fe20000410000 */
[-C--:B------:R-:W-:Y:S01]  /*4b60*/  FSEL R219, R48, R207.reuse, P1 ;  /* 0x000000cf30db7208 */ /* 0x080fe20000800000 */
[----:B------:R-:W-:Y:S01]  /*4b70*/  FADD.FTZ R48, -R207, R49 ;  /* 0x00000031cf307221 */ /* 0x000fe20000010100 */
        /* <DEDUP_REMOVED lines=79> */
[C---:B------:R-:W-:Y:S01]  /*5070*/  FADD.FTZ R206, -R205.reuse, R13 ;  /* 0x0000000dcdce7221 */ /* 0x040fe20000010100 */
[----:B------:R-:W-:Y:S01]  /*5080*/  FSETP.GE.FTZ.AND P3, PT, R194, RZ, PT ;  /* 0x000000ffc200720b */ /* 0x000fe20003f76000 */
        /* <DEDUP_REMOVED lines=35> */
[-C--:B------:R-:W-:Y:S02]  /*52c0*/  FSEL R210, R210, R205.reuse, P1 ;  /* 0x000000cdd2d27208 */ /* 0x080fe40000800000 */
[----:B------:R-:W-:Y:S01]  /*52d0*/  FSETP.GE.FTZ.AND P3, PT, R231, RZ, PT ;  /* 0x000000ffe700720b */ /* 0x000fe20003f76000 */
[----:B------:R-:W-:Y:S01]  /*52e0*/  FMUL.FTZ R194, R215, R194 ;  /* 0x000000c2d7c27220 */ /* 0x000fe20000410000 */
[----:B------:R-:W-:Y:S01]  /*52f0*/  FSETP.GE.FTZ.AND P1, PT, R243, RZ, PT ;  /* 0x000000fff300720b */ /* 0x000fe20003f36000 */
[----:B------:R-:W-:Y:S01]  /*5300*/  FADD.FTZ R215, -R204, R15 ;  /* 0x0000000fccd77221 */ /* 0x000fe20000010100 */
[-C--:B------:R-:W-:Y:S01]  /*5310*/  FSEL R45, R56, R205.reuse, P2 ;  /* 0x000000cd382d7208 */ /* 0x080fe20001000000 */
[----:B------:R-:W-:Y:S01]  /*5320*/  FMUL.FTZ R210, R227, R210 ;  /* 0x000000d2e3d27220 */ /* 0x000fe20000410000 */
[----:B------:R-:W-:Y:S02]  /*5330*/  FSETP.GE.FTZ.AND P2, PT, R248, RZ, PT ;  /* 0x000000fff800720b */ /* 0x000fe40003f56000 */
[----:B------:R-:W-:Y:S01]  /*5340*/  FSEL R41, R190, R205, P4 ;  /* 0x000000cdbe297208 */ /* 0x000fe20002000000 */
[----:B------:R-:W-:Y:S01]  /*5350*/  FMUL.FTZ R45, R242, R45 ;  /* 0x0000002df22d7220 */ /* 0x000fe20000410000 */
[-C--:B------:R-:W-:Y:S02]  /*5360*/  FSEL R40, R40, R205.reuse, P3 ;  /* 0x000000cd28287208 */ /* 0x080fe40001800000 */
        /* <DEDUP_REMOVED lines=30> */
[-C--:B------:R-:W-:Y:S01]  /*5550*/  FSEL R190, R215, R204.reuse, P2 ;  /* 0x000000ccd7be7208 */ /* 0x080fe20001000000 */
[----:B------:R-:W-:Y:S01]  /*5560*/  FMUL.FTZ R61, R216, R61 ;  /* 0x0000003dd83d7220 */ /* 0x000fe20000410000 */
[----:B------:R-:W-:Y:S02]  /*5570*/  FSEL R223, R223, R204, P1 ;  /* 0x000000ccdfdf7208 */ /* 0x000fe40000800000 */
[----:B------:R-:W-:Y:S01]  /*5580*/  FSETP.GE.FTZ.AND P1, PT, R229, RZ, PT ;  /* 0x000000ffe500720b */ /* 0x000fe20003f36000 */
[----:B------:R-:W-:Y:S01]  /*5590*/  FMUL.FTZ R190, R199, R190 ;  /* 0x000000bec7be7220 */ /* 0x000fe20000410000 */
[----:B------:R-:W-:Y:S01]  /*55a0*/  FSETP.GE.FTZ.AND P4, PT, R233, RZ, PT ;  /* 0x000000ffe900720b */ /* 0x000fe20003f96000 */
[----:B------:R-:W-:Y:S01]  /*55b0*/  FADD.FTZ R199, -R204, R42 ;  /* 0x0000002accc77221 */ /* 0x000fe20000010100 */
[-C--:B------:R-:W-:Y:S01]  /*55c0*/  FSEL R213, R213, R204.reuse, P0 ;  /* 0x000000ccd5d57208 */ /* 0x080fe20000000000 */
[----:B------:R-:W-:Y:S01]  /*55d0*/  FMUL.FTZ R223, R212, R223 ;  /* 0x000000dfd4df7220 */ /* 0x000fe20000410000 */
[----:B------:R-:W-:Y:S02]  /*55e0*/  FSETP.GE.FTZ.AND P0, PT, R129, RZ, PT ;  /* 0x000000ff8100720b */ /* 0x000fe40003f16000 */
[-C--:B------:R-:W-:Y:S01]  /*55f0*/  FSEL R46, R43, R204.reuse, P1 ;  /* 0x000000cc2b2e7208 */ /* 0x080fe20000800000 */
[----:B------:R-:W-:Y:S01]  /*5600*/  FADD.FTZ R43, -R204, R58 ;  /* 0x0000003acc2b7221 */ /* 0x000fe20000010100 */
[----:B------:R-:W-:Y:S01]  /*5610*/  FSEL R58, R47, R204, P4 ;  /* 0x000000cc2f3a7208 */ /* 0x000fe20002000000 */
[----:B------:R-:W-:Y:S01]  /*5620*/  FMUL.FTZ R213, R232, R213 ;  /* 0x000000d5e8d57220 */ /* 0x000fe20000410000 */
[----:B------:R-:W-:Y:S01]  /*5630*/  ISETP.GE.AND P4, PT, R173, 0x1, PT ;  /* 0x00000001ad00780c */ /* 0x000fe20003f86270 */
[----:B------:R-:W-:Y:S01]  /*5640*/  FMUL.FTZ R46, R229, R46 ;  /* 0x0000002ee52e7220 */ /* 0x000fe20000410000 */
[----:B------:R-:W-:Y:S01]  /*5650*/  FSETP.GE.FTZ.AND P3, PT, R217, RZ, PT ;  /* 0x000000ffd900720b */ /* 0x000fe20003f76000 */
[----:B------:R-:W-:Y:S01]  /*5660*/  FMUL.FTZ R58, R233, R58 ;  /* 0x0000003ae93a7220 */ /* 0x000fe20000410000 */
[----:B------:R-:W-:Y:S02]  /*5670*/  FSETP.GE.FTZ.AND P2, PT, R228, RZ, PT ;  /* 0x000000ffe400720b */ /* 0x000fe40003f56000 */
[-C--:B------:R-:W-:Y:S01]  /*5680*/  FSEL R42, R195, R204.reuse, P3 ;  /* 0x000000ccc32a7208 */ /* 0x080fe20001800000 */
[----:B------:R-:W-:Y:S01]  /*5690*/  FADD.FTZ R195, -R204, R62 ;  /* 0x0000003eccc37221 */ /* 0x000fe20000010100 */
[----:B------:R-:W-:Y:S02]  /*56a0*/  FSEL R199, R199, R204, P2 ;  /* 0x000000ccc7c77208 */ /* 0x000fe40001000000 */
[----:B------:R-:W-:Y:S01]  /*56b0*/  FSETP.GE.FTZ.AND P3, PT, R244, RZ, PT ;  /* 0x000000fff400720b */ /* 0x000fe20003f76000 */
[----:B------:R-:W-:Y:S01]  /*56c0*/  FMUL.FTZ R42, R217, R42 ;  /* 0x0000002ad92a7220 */ /* 0x000fe20000410000 */
        /* <DEDUP_REMOVED lines=12> */
[----:B------:R-:W-:Y:S01]  /*5790*/  LOP3.LUT R6, R173, 0x1, RZ, 0xc0, !PT ;  /* 0x00000001ad067812 */ /* 0x000fe200078ec0ff */
[----:B------:R-:W-:Y:S02]  /*57a0*/  IMAD.MOV.U32 R5, RZ, RZ, c[0x0][0x190] ;  /* 0x00006400ff057624 */ /* 0x000fe400078e00ff */
[----:B------:R-:W-:Y:S01]  /*57b0*/  IMAD.MOV.U32 R4, RZ, RZ, -0x2000 ;  /* 0xffffe000ff047424 */ /* 0x000fe200078e00ff */
[----:B------:R-:W-:Y:S01]  /*57c0*/  ISETP.NE.U32.AND P1, PT, R6, 0x1, PT ;  /* 0x000000010600780c */ /* 0x000fe20003f25070 */
[----:B------:R-:W-:Y:S02]  /*57d0*/  IMAD.U32 R7, R5, -0x80, RZ ;  /* 0xffffff8005077824 */ /* 0x000fe400078e00ff */
[----:B------:R-:W-:Y:S01]  /*57e0*/  IMAD.MOV.U32 R6, RZ, RZ, c[0x0][0x194] ;  /* 0x00006500ff067624 */ /* 0x000fe200078e00ff */
[----:B------:R-:W-:Y:S02]  /*57f0*/  SEL R4, R4, 0x2000, !P1 ;  /* 0x0000200004047807 */ /* 0x000fe40004800000 */
[----:B------:R-:W-:Y:S03]  /*5800*/  LEA R182, P0, R7, R182, 0x1 ;  /* 0x000000b607b67211 */ /* 0x000fe600078008ff */
[--C-:B------:R-:W-:Y:S01]  /*5810*/  IMAD.IADD R171, R171, 0x1, R4.reuse ;  /* 0x00000001abab7824 */ /* 0x100fe200078e0204 */
[----:B------:R-:W-:Y:S01]  /*5820*/  LEA.HI.X.SX32 R183, R7, R183, 0x1, P0 ;  /* 0x000000b707b77211 */ /* 0x000fe200000f0eff */
[----:B------:R-:W-:Y:S01]  /*5830*/  IMAD.IADD R136, R136, 0x1, R4 ;  /* 0x0000000188887824 */ /* 0x000fe200078e0204 */
[C---:B------:R-:W-:Y:S03]  /*5840*/  LEA R8, P0, R5.reuse, R182, 0x7 ;  /* 0x000000b605087211 */ /* 0x040fe600078038ff */
[----:B------:R-:W-:Y:S01]  /*5850*/  @!PT LDS RZ, [RZ] ;  /* 0x00000000fffff984 */ /* 0x000fe20000000800 */
[----:B------:R-:W-:Y:S01]  /*5860*/  @!PT LDS RZ, [RZ] ;  /* 0x00000000fffff984 */ /* 0x000fe20000000800 */
[----:B------:R-:W-:Y:S01]  /*5870*/  @!PT LDS RZ, [RZ] ;  /* 0x00000000fffff984 */ /* 0x000fe20000000800 */
[----:B------:R1:W-:Y:S01]  /*5880*/  LDGSTS.E.BYPASS.LTC128B.128 [R171], [R182.64] ;  /* 0x00000000b6ab7fae */ /* 0x0003e2000b901d56 */
[----:B------:R-:W-:Y:S05]  /*5890*/  LEA.HI.X R9, R5, R183, R6, 0x7, P0 ;  /* 0x000000b705097211 */ /* 0x000fea00000f3c06 */
[----:B------:R1:W-:Y:S04]  /*58a0*/  LDGSTS.E.BYPASS.LTC128B.128 [R171+0x1000], [R8.64] ;  /* 0x0100000008ab7fae */ /* 0x0003e8000b901d56 */
[----:B------:R-:W0:Y:S02]  /*58b0*/  LDGDEPBAR ;  /* 0x00000000000079af */ /* 0x000e240000000000 */
.L_x_1050:
        /* <DEDUP_REMOVED lines=67> */
[----:B-1----:R-:W1:Y:S04]  /*5cf0*/  LDSM.16.MT88.4 R8, [R52+0x4000] ;  /* 0x004000003408783b */ /* 0x002e680000004200 */
        /* <DEDUP_REMOVED lines=70> */
.L_x_1051:
[----:B------:R-:W-:Y:S04]  /*6160*/  LDSM.16.M88.4 R20, [R140] ;  /* 0x000000008c14783b */ /* 0x000fe80000000200 */
        /* <DEDUP_REMOVED lines=48> */
[----:B------:R-:W-:Y:S01]  /*6470*/  @P4 IMAD.WIDE R42, R41, 0x4, R184 ;  /* 0x00000004292a4825 */ /* 0x000fe200078e02b8 */
        /* <DEDUP_REMOVED lines=78> */
[----:B------:R-:W-:Y:S01]  /*6960*/  @P4 IADD3 R164, P1, R164, -0x200, RZ ;  /* 0xfffffe00a4a44810 */ /* 0x000fe20007f3e0ff */
[----:B--2---:R-:W-:Y:S02]  /*6970*/  IMAD.U32 R29, RZ, RZ, UR10 ;  /* 0x0000000aff1d7e24 */ /* 0x004fe4000f8e00ff */
[----:B------:R-:W-:Y:S01]  /*6980*/  IMAD.U32 R11, RZ, RZ, UR9 ;  /* 0x00000009ff0b7e24 */ /* 0x000fe2000f8e00ff */
[----:B------:R-:W-:Y:S02]  /*6990*/  @P4 IADD3.X R163, R163, -0x1, RZ, P1, !PT ;  /* 0xffffffffa3a34810 */ /* 0x000fe40000ffe4ff */
[-C--:B---3--:R-:W-:Y:S02]  /*69a0*/  LEA R34, P3, R7, R186.reuse, 0x2 ;  /* 0x000000ba07227211 */ /* 0x088fe400078610ff */
[-C--:B----4-:R-:W-:Y:S02]  /*69b0*/  LEA R38, P0, R9, R186.reuse, 0x2 ;  /* 0x000000ba09267211 */ /* 0x090fe400078010ff */
[-C--:B------:R-:W-:Y:S02]  /*69c0*/  LEA.HI.X.SX32 R35, R29, R187.reuse, 0x2, P3 ;  /* 0x000000bb1d237211 */ /* 0x080fe400018f16ff */
[----:B------:R-:W-:Y:S01]  /*69d0*/  LEA R36, P2, R27, R186, 0x2 ;  /* 0x000000ba1b247211 */ /* 0x000fe200078410ff */
[----:B------:R-:W-:Y:S01]  /*69e0*/  LDSM.16.MT88.4 R28, [R141+0xe800] ;  /* 0x00e800008d1c783b */ /* 0x000fe20000004200 */
[-C--:B------:R-:W-:Y:S02]  /*69f0*/  LEA.HI.X.SX32 R39, R5, R187.reuse, 0x2, P0 ;  /* 0x000000bb05277211 */ /* 0x080fe400000f16ff */
[----:B------:R-:W-:Y:S01]  /*6a00*/  LEA.HI.X.SX32 R37, R11, R187, 0x2, P2 ;  /* 0x000000bb0b257211 */ /* 0x000fe200010f16ff */
[----:B------:R-:W-:Y:S01]  /*6a10*/  RED.E.ADD.F32.FTZ.RN.STRONG.GPU [R34.64], R12 ;  /* 0x0000000c2200798e */ /* 0x000fe2000c10e796 */
[C---:B------:R-:W-:Y:S03]  /*6a20*/  ISETP.GT.AND P3, PT, R173.reuse, RZ, PT ;  /* 0x000000ffad00720c */ /* 0x040fe60003f64270 */
[----:B------:R-:W-:Y:S04]  /*6a30*/  LDSM.16.MT88.4 R4, [R141+0xa000] ;  /* 0x00a000008d04783b */ /* 0x000fe80000004200 */
[----:B------:R-:W1:Y:S04]  /*6a40*/  LDSM.16.MT88.4 R8, [R137] ;  /* 0x000000008908783b */ /* 0x000e680000004200 */
[----:B------:R-:W-:Y:S04]  /*6a50*/  RED.E.ADD.F32.FTZ.RN.STRONG.GPU [R36.64], R13 ;  /* 0x0000000d2400798e */ /* 0x000fe8000c10e796 */
[----:B------:R-:W-:Y:S04]  /*6a60*/  RED.E.ADD.F32.FTZ.RN.STRONG.GPU [R32.64], R14 ;  /* 0x0000000e2000798e */ /* 0x000fe8000c10e796 */
[----:B------:R-:W-:Y:S04]  /*6a70*/  RED.E.ADD.F32.FTZ.RN.STRONG.GPU [R38.64], R15 ;  /* 0x0000000f2600798e */ /* 0x000fe8000c10e796 */
[----:B------:R-:W2:Y:S04]  /*6a80*/  LDSM.16.MT88.4 R24, [R137+0x400] ;  /* 0x000400008918783b */ /* 0x000ea80000004200 */
[----:B------:R-:W-:Y:S01]  /*6a90*/  LDSM.16.MT88.4 R12, [R141+0xf000] ;  /* 0x00f000008d0c783b */ /* 0x000fe20000004200 */
        /* <DEDUP_REMOVED lines=9> */
[-C--:B------:R-:W-:Y:S08]  /*6b30*/  HMMA.16816.F32.BF16 R92, R28, R26.reuse, R92 ;  /* 0x0000001a1c5c723c */ /* 0x080ff0000004185c */
[----:B------:R-:W-:Y:S01]  /*6b40*/  HMMA.16816.F32.BF16 R96, R16, R26, R96 ;  /* 0x0000001a1060723c */ /* 0x000fe20000041860 */
[----:B------:R-:W2:Y:S04]  /*6b50*/  LDSM.16.MT88.4 R16, [R141+0xb800] ;  /* 0x00b800008d10783b */ /* 0x000ea80000004200 */
[----:B------:R-:W3:Y:S03]  /*6b60*/  LDSM.16.MT88.4 R24, [R141+0xf800] ;  /* 0x00f800008d18783b */ /* 0x000ee60000004200 */
        /* <DEDUP_REMOVED lines=8> */
[C---:B---3--:R-:W-:Y:S08]  /*6bf0*/  HMMA.16816.F32.BF16 R88, R24.reuse, R20, R88 ;  /* 0x000000141858723c */ /* 0x048ff00000041858 */
        /* <DEDUP_REMOVED lines=23> */
[----:B------:R-:W-:Y:S01]  /*6d70*/  LOP3.LUT R4, R173, 0x1, RZ, 0xc0, !PT ;  /* 0x00000001ad047812 */ /* 0x000fe200078ec0ff */
[-C--:B--2---:R-:W-:Y:S05]  /*6d80*/  HMMA.16816.F32.BF16 R84, R16, R20.reuse, R84 ;  /* 0x000000141054723c */ /* 0x084fea0000041854 */
[----:B------:R-:W-:Y:S02]  /*6d90*/  ISETP.NE.U32.AND P0, PT, R4, 0x1, PT ;  /* 0x000000010400780c */ /* 0x000fe40003f05070 */
[----:B------:R-:W-:Y:S01]  /*6da0*/  @P4 IADD3 R5, P2, R184, -0x200, RZ ;  /* 0xfffffe00b8054810 */ /* 0x000fe20007f5e0ff */
[C---:B------:R-:W-:Y:S04]  /*6db0*/  HMMA.16816.F32.BF16 R88, R24.reuse, R20, R88 ;  /* 0x000000141858723c */ /* 0x040fe80000041858 */
[----:B------:R-:W-:Y:S01]  /*6dc0*/  @P4 IMAD.MOV.U32 R184, RZ, RZ, R5 ;  /* 0x000000ffffb84224 */ /* 0x000fe200078e0005 */
[----:B------:R-:W-:Y:S02]  /*6dd0*/  IADD3 R6, R137, -0x2000, RZ ;  /* 0xffffe00089067810 */ /* 0x000fe40007ffe0ff */
[----:B------:R-:W-:Y:S01]  /*6de0*/  @P4 IADD3.X R4, R185, -0x1, RZ, P2, !PT ;  /* 0xffffffffb9044810 */ /* 0x000fe200017fe4ff */
[-C--:B------:R-:W-:Y:S04]  /*6df0*/  HMMA.16816.F32.BF16 R92, R24, R22.reuse, R92 ;  /* 0x00000016185c723c */ /* 0x080fe8000004185c */
[----:B------:R-:W-:Y:S01]  /*6e00*/  @P0 IADD3 R6, R137, 0x2000, RZ ;  /* 0x0000200089060810 */ /* 0x000fe20007ffe0ff */
[----:B------:R-:W-:Y:S01]  /*6e10*/  @P4 IMAD.MOV.U32 R185, RZ, RZ, R4 ;  /* 0x000000ffffb94224 */ /* 0x000fe200078e0004 */
[----:B------:R-:W-:Y:S02]  /*6e20*/  IADD3 R173, R173, -0x1, RZ ;  /* 0xffffffffadad7810 */ /* 0x000fe40007ffe0ff */
[----:B------:R-:W-:Y:S04]  /*6e30*/  HMMA.16816.F32.BF16 R96, R16, R22, R96 ;  /* 0x000000161060723c */ /* 0x000fe80000041860 */
[----:B------:R-:W-:Y:S04]  /*6e40*/  IMAD.MOV.U32 R137, RZ, RZ, R6 ;  /* 0x000000ffff897224 */ /* 0x000fe800078e0006 */
[----:B------:R-:W-:-:S05]  /*6e50*/  @P3 BRA `(.L_x_1052) ;  /* 0xffffb07000003947 */ /* 0x000fca000383ffff */
.L_x_1049:
[----:B------:R-:W-:Y:S02]  /*6e60*/  @!UPT UIADD3 URZ, URZ, URZ, URZ ;  /* 0x0000003f3f3ff290 */ /* 0x000fe4000fffe03f */
[----:B------:R-:W2:Y:S01]  /*6e70*/  S2R R0, SR_TID.X ;  /* 0x0000000000007919 */ /* 0x000ea20000002100 */
[----:B------:R-:W-:Y:S01]  /*6e80*/  FMUL.FTZ R84, R84, c[0x0][0x2e0] ;  /* 0x0000b80054547a20 */ /* 0x000fe20000410000 */
[----:B------:R-:W-:Y:S01]  /*6e90*/  SHF.L.U32 R30, R149, 0x1, RZ ;  /* 0x00000001951e7819 */ /* 0x000fe200000006ff */
[----:B------:R-:W-:Y:S01]  /*6ea0*/  FMUL.FTZ R85, R85, c[0x0][0x2e0] ;  /* 0x0000b80055557a20 */ /* 0x000fe20000410000 */
[----:B------:R-:W-:Y:S01]  /*6eb0*/  BAR.SYNC.DEFER_BLOCKING 0x0 ;  /* 0x0000000000007b1d */ /* 0x000fe20000010000 */
[----:B------:R-:W-:-:S02]  /*6ec0*/  FMUL.FTZ R86, R86, c[0x0][0x2e0] ;  /* 0x0000b80056567a20 */ /* 0x000fc40000410000 */
[----:B------:R-:W-:Y:S01]  /*6ed0*/  FMUL.FTZ R87, R87, c[0x0][0x2e0] ;  /* 0x0000b80057577a20 */ /* 0x000fe20000410000 */
[----:B------:R-:W-:Y:S01]  /*6ee0*/  F2FP.BF16.PACK_AB R85, R85, R84 ;  /* 0x000000545555723e */ /* 0x000fe200000010ff */
[----:B------:R-:W-:Y:S01]  /*6ef0*/  FMUL.FTZ R96, R96, c[0x0][0x2e0] ;  /* 0x0000b80060607a20 */ /* 0x000fe20000410000 */
[----:B------:R-:W3:Y:S01]  /*6f00*/  S2R R2, SR_CTAID.Y ;  /* 0x0000000000027919 */ /* 0x000ee20000002600 */
        /* <DEDUP_REMOVED lines=11> */
[----:B------:R-:W-:Y:S01]  /*6fc0*/  FMUL.FTZ R92, R92, c[0x0][0x2e0] ;  /* 0x0000b8005c5c7a20 */ /* 0x000fe20000410000 */
[----:B-12---:R-:W-:Y:S01]  /*6fd0*/  SHF.R.S32.HI R5, RZ, 0x1f, R0 ;  /* 0x0000001fff057819 */ /* 0x006fe20000011400 */
        /* <DEDUP_REMOVED lines=27> */
[----:B------:R-:W-:Y:S01]  /*7190*/  LEA.HI R5, R5, R0, RZ, 0x2 ;  /* 0x0000000005057211 */ /* 0x000fe200078f10ff */
        /* <DEDUP_REMOVED lines=10> */
[C---:B------:R-:W-:Y:S01]  /*7240*/  IMAD R20, R160.reuse, c[0x0][0x3a0], RZ ;  /* 0x0000e800a0147a24 */ /* 0x040fe200078e02ff */
[----:B------:R-:W-:Y:S01]  /*7250*/  STS [R158+0x2000], R69 ;  /* 0x002000459e007388 */ /* 0x000fe20000000800 */
[----:B------:R-:W-:Y:S01]  /*7260*/  LOP3.LUT R7, R5, 0xfffffffc, RZ, 0xc0, !PT ;  /* 0xfffffffc05077812 */ /* 0x000fe200078ec0ff */
[----:B------:R-:W-:Y:S01]  /*7270*/  IMAD R160, R160, c[0x0][0x3a8], RZ ;  /* 0x0000ea00a0a07a24 */ /* 0x000fe200078e02ff */
[----:B------:R-:W-:Y:S01]  /*7280*/  F2FP.BF16.PACK_AB R78, R79, R78 ;  /* 0x0000004e4f4e723e */ /* 0x000fe200000010ff */
[----:B------:R-:W-:Y:S01]  /*7290*/  STS [R158+0x2200], R71 ;  /* 0x002200479e007388 */ /* 0x000fe20000000800 */
[----:B------:R-:W-:Y:S01]  /*72a0*/  SHF.R.S32.HI R5, RZ, 0x2, R5 ;  /* 0x00000002ff057819 */ /* 0x000fe20000011405 */
[----:B------:R-:W-:Y:S01]  /*72b0*/  IMAD R20, R161, c[0x0][0x3a4], R20 ;  /* 0x0000e900a1147a24 */ /* 0x000fe200078e0214 */
[----:B------:R-:W-:Y:S01]  /*72c0*/  IADD3 R7, -R7, R0, RZ ;  /* 0x0000000007077210 */ /* 0x000fe20007ffe1ff */
[----:B------:R-:W-:Y:S01]  /*72d0*/  STS [R157+0x2000], R80 ;  /* 0x002000509d007388 */ /* 0x000fe20000000800 */
[----:B------:R-:W-:Y:S01]  /*72e0*/  SHF.R.S32.HI R24, RZ, 0x1f, R5 ;  /* 0x0000001fff187819 */ /* 0x000fe20000011405 */
[----:B------:R-:W-:Y:S01]  /*72f0*/  IMAD.WIDE.U32 R12, R5, c[0x0][0x3a0], RZ ;  /* 0x0000e800050c7a25 */ /* 0x000fe200078e00ff */
[----:B---3--:R-:W-:Y:S01]  /*7300*/  SHF.R.S32.HI R4, RZ, 0x1f, R2 ;  /* 0x0000001fff047819 */ /* 0x008fe20000011402 */
[----:B------:R-:W-:Y:S01]  /*7310*/  STS [R157+0x2200], R82 ;  /* 0x002200529d007388 */ /* 0x000fe20000000800 */
[----:B------:R-:W-:Y:S01]  /*7320*/  SHF.L.U32 R6, R7, 0x3, RZ ;  /* 0x0000000307067819 */ /* 0x000fe200000006ff */
[----:B------:R-:W-:-:S02]  /*7330*/  IMAD R26, R24, c[0x0][0x3a0], RZ ;  /* 0x0000e800181a7a24 */ /* 0x000fc400078e02ff */
[----:B------:R-:W-:Y:S01]  /*7340*/  STS [R158+0x3000], R73 ;  /* 0x003000499e007388 */ /* 0x000fe20000000800 */
[----:B------:R-:W-:Y:S01]  /*7350*/  IMAD R24, R24, c[0x0][0x3a8], RZ ;  /* 0x0000ea0018187a24 */ /* 0x000fe200078e02ff */
[----:B------:R-:W-:Y:S01]  /*7360*/  SHF.R.S32.HI R7, RZ, 0x1f, R6 ;  /* 0x0000001fff077819 */ /* 0x000fe20000011406 */
[----:B------:R-:W-:Y:S01]  /*7370*/  IMAD R9, R4, c[0x0][0x388], RZ ;  /* 0x0000e20004097a24 */ /* 0x000fe200078e02ff */
[----:B------:R-:W-:Y:S01]  /*7380*/  STS [R158+0x3200], R75 ;  /* 0x0032004b9e007388 */ /* 0x000fe20000000800 */
[C---:B------:R-:W-:Y:S02]  /*7390*/  IMAD R26, R5.reuse, c[0x0][0x3a4], R26 ;  /* 0x0000e900051a7a24 */ /* 0x040fe400078e021a */
[C---:B------:R-:W-:Y:S01]  /*73a0*/  IMAD R24, R5.reuse, c[0x0][0x3ac], R24 ;  /* 0x0000eb0005187a24 */ /* 0x040fe200078e0218 */
[----:B------:R-:W-:Y:S01]  /*73b0*/  STS [R157+0x3000], R76 ;  /* 0x0030004c9d007388 */ /* 0x000fe20000000800 */
[----:B------:R-:W-:Y:S01]  /*73c0*/  IMAD.WIDE.U32 R10, R5, c[0x0][0x3a8], RZ ;  /* 0x0000ea00050a7a25 */ /* 0x000fe200078e00ff */
[----:B------:R-:W-:-:S02]  /*73d0*/  IADD3 R27, R13, R26, RZ ;  /* 0x0000001a0d1b7210 */ /* 0x000fc40007ffe0ff */
[----:B------:R-:W-:Y:S01]  /*73e0*/  STS [R157+0x3200], R78 ;  /* 0x0032004e9d007388 */ /* 0x000fe20000000800 */
[----:B------:R-:W-:Y:S01]  /*73f0*/  IMAD R5, R4, c[0x0][0x390], RZ ;  /* 0x0000e40004057a24 */ /* 0x000fe200078e02ff */
[----:B------:R-:W-:Y:S01]  /*7400*/  IADD3 R25, R11, R24, RZ ;  /* 0x000000180b197210 */ /* 0x000fe20007ffe0ff */
[C---:B------:R-:W-:Y:S01]  /*7410*/  IMAD R28, R2.reuse, c[0x0][0x38c], R9 ;  /* 0x0000e300021c7a24 */ /* 0x040fe200078e0209 */
[----:B------:R-:W-:Y:S01]  /*7420*/  BAR.SYNC.DEFER_BLOCKING 0x0 ;  /* 0x0000000000007b1d */ /* 0x000fe20000010000 */
[C---:B------:R-:W-:Y:S01]  /*7430*/  IMAD.WIDE.U32 R8, R2.reuse, c[0x0][0x388], R6 ;  /* 0x0000e20002087a25 */ /* 0x040fe200078e0006 */
[----:B------:R-:W-:Y:S02]  /*7440*/  MOV R26, R12 ;  /* 0x0000000c001a7202 */ /* 0x000fe40000000f00 */
[----:B------:R-:W-:Y:S01]  /*7450*/  MOV R24, R10 ;  /* 0x0000000a00187202 */ /* 0x000fe20000000f00 */
[C---:B------:R-:W-:Y:S01]  /*7460*/  IMAD R32, R2.reuse, c[0x0][0x394], R5 ;  /* 0x0000e50002207a24 */ /* 0x040fe200078e0205 */
[----:B------:R-:W1:Y:S01]  /*7470*/  S2R R0, SR_CTAID.Z ;  /* 0x0000000000007919 */ /* 0x000e620000002700 */
[----:B------:R-:W-:Y:S01]  /*7480*/  IMAD.WIDE.U32 R6, R2, c[0x0][0x390], R6 ;  /* 0x0000e40002067a25 */ /* 0x000fe200078e0006 */
[----:B------:R-:W-:-:S02]  /*7490*/  IADD3 R29, R9, R28, RZ ;  /* 0x0000001c091d7210 */ /* 0x000fc40007ffe0ff */
[----:B------:R-:W-:Y:S01]  /*74a0*/  MOV R28, R8 ;  /* 0x00000008001c7202 */ /* 0x000fe20000000f00 */
[----:B------:R-:W-:Y:S01]  /*74b0*/  IMAD.WIDE.U32 R26, R161, c[0x0][0x3a0], R26 ;  /* 0x0000e800a11a7a25 */ /* 0x000fe200078e001a */
[----:B------:R-:W-:Y:S02]  /*74c0*/  IADD3 R33, R7, R32, RZ ;  /* 0x0000002007217210 */ /* 0x000fe40007ffe0ff */
[----:B------:R-:W-:Y:S01]  /*74d0*/  MOV R32, R6 ;  /* 0x0000000600207202 */ /* 0x000fe20000000f00 */
[----:B------:R-:W-:-:S04]  /*74e0*/  IMAD.WIDE.U32 R24, R161, c[0x0][0x3a8], R24 ;  /* 0x0000ea00a1187a25 */ /* 0x000fc800078e0018 */
[----:B------:R-:W-:Y:S01]  /*74f0*/  IMAD R160, R161, c[0x0][0x3ac], R160 ;  /* 0x0000eb00a1a07a24 */ /* 0x000fe200078e02a0 */
[----:B------:R-:W2:Y:S04]  /*7500*/  LDS.128 R16, [R30+0x6000] ;  /* 0x006000001e107984 */ /* 0x000ea80000000c00 */
[----:B------:R-:W3:Y:S01]  /*7510*/  LDS.128 R12, [R30+0x7000] ;  /* 0x007000001e0c7984 */ /* 0x000ee20000000c00 */
[----:B-1----:R-:W-:Y:S01]  /*7520*/  SHF.R.S32.HI R23, RZ, 0x1f, R0 ;  /* 0x0000001fff177819 */ /* 0x002fe20000011400 */
[----:B------:R-:W-:Y:S02]  /*7530*/  IMAD.WIDE.U32 R28, R0, c[0x0][0x3b8], R28 ;  /* 0x0000ee00001c7a25 */ /* 0x000fe400078e001c */
[----:B------:R-:W1:Y:S02]  /*7540*/  LDS.128 R8, [R30+0x8000] ;  /* 0x008000001e087984 */ /* 0x000e640000000c00 */
[----:B------:R-:W-:-:S02]  /*7550*/  IMAD R21, R23, c[0x0][0x3b8], RZ ;  /* 0x0000ee0017157a24 */ /* 0x000fc400078e02ff */
[----:B------:R-:W4:Y:S01]  /*7560*/  LDS.128 R4, [R30+0x9000] ;  /* 0x009000001e047984 */ /* 0x000f220000000c00 */
[----:B------:R-:W-:Y:S02]  /*7570*/  IMAD R23, R23, c[0x0][0x3c0], RZ ;  /* 0x0000f00017177a24 */ /* 0x000fe400078e02ff */
[C---:B------:R-:W-:Y:S02]  /*7580*/  IMAD R21, R0.reuse, c[0x0][0x3bc], R21 ;  /* 0x0000ef0000157a24 */ /* 0x040fe400078e0215 */
[C---:B------:R-:W-:Y:S02]  /*7590*/  IMAD R2, R0.reuse, c[0x0][0x3c4], R23 ;  /* 0x0000f10000027a24 */ /* 0x040fe400078e0217 */
[----:B------:R-:W-:Y:S01]  /*75a0*/  IMAD.WIDE.U32 R22, R0, c[0x0][0x3c0], R32 ;  /* 0x0000f00000167a25 */ /* 0x000fe200078e0020 */
[----:B------:R-:W-:Y:S02]  /*75b0*/  IADD3 R21, R29, R21, RZ ;  /* 0x000000151d157210 */ /* 0x000fe40007ffe0ff */
[----:B------:R-:W-:-:S02]  /*75c0*/  IADD3 R0, P1, R28, R26, RZ ;  /* 0x0000001a1c007210 */ /* 0x000fc40007f3e0ff */
[----:B------:R-:W-:Y:S02]  /*75d0*/  IADD3 R23, R23, R2, RZ ;  /* 0x0000000217177210 */ /* 0x000fe40007ffe0ff */
[----:B------:R-:W-:Y:S02]  /*75e0*/  IADD3 R22, P0, R22, R24, RZ ;  /* 0x0000001816167210 */ /* 0x000fe40007f1e0ff */
[----:B------:R-:W-:Y:S02]  /*75f0*/  IADD3.X R21, R21, R27, R20, P1, !PT ;  /* 0x0000001b15157210 */ /* 0x000fe40000ffe414 */
[----:B------:R-:W-:Y:S02]  /*7600*/  LEA R24, P1, R0, c[0x0][0x340], 0x1 ;  /* 0x0000d00000187a11 */ /* 0x000fe400078208ff */
[----:B------:R-:W-:Y:S02]  /*7610*/  IADD3.X R23, R23, R25, R160, P0, !PT ;  /* 0x0000001917177210 */ /* 0x000fe400007fe4a0 */
[----:B------:R-:W-:-:S02]  /*7620*/  LEA R26, P0, R22, c[0x0][0x348], 0x1 ;  /* 0x0000d200161a7a11 */ /* 0x000fc400078008ff */
[----:B------:R-:W-:Y:S02]  /*7630*/  LEA.HI.X R25, R0, c[0x0][0x344], R21, 0x1, P1 ;  /* 0x0000d10000197a11 */ /* 0x000fe400008f0c15 */
[----:B------:R-:W-:Y:S02]  /*7640*/  MOV R0, c[0x0][0x3a0] ;  /* 0x0000e80000007a02 */ /* 0x000fe40000000f00 */
[----:B------:R-:W-:Y:S01]  /*7650*/  MOV R21, c[0x0][0x3a8] ;  /* 0x0000ea0000157a02 */ /* 0x000fe20000000f00 */
[----:B--2---:R2:W-:Y:S01]  /*7660*/  STG.E.128 [R24.64], R16 ;  /* 0x0000001018007986 */ /* 0x0045e2000c101d22 */
[----:B------:R-:W-:Y:S02]  /*7670*/  LEA.HI.X R27, R22, c[0x0][0x34c], R23, 0x1, P0 ;  /* 0x0000d300161b7a11 */ /* 0x000fe400000f0c17 */
[----:B------:R-:W-:Y:S02]  /*7680*/  MOV R23, c[0x0][0x3a4] ;  /* 0x0000e90000177a02 */ /* 0x000fe40000000f00 */
[----:B------:R-:W-:-:S02]  /*7690*/  LEA R22, P1, R0, R24, 0x7 ;  /* 0x0000001800167211 */ /* 0x000fc400078238ff */
[----:B------:R-:W-:Y:S02]  /*76a0*/  MOV R2, c[0x0][0x3ac] ;  /* 0x0000eb0000027a02 */ /* 0x000fe40000000f00 */
[C---:B------:R-:W-:Y:S02]  /*76b0*/  LEA R20, P0, R21.reuse, R26, 0x7 ;  /* 0x0000001a15147211 */ /* 0x040fe400078038ff */
[----:B------:R-:W-:Y:S02]  /*76c0*/  LEA.HI.X R23, R0, R25, R23, 0x7, P1 ;  /* 0x0000001900177211 */ /* 0x000fe400008f3c17 */
[----:B------:R-:W-:-:S03]  /*76d0*/  LEA.HI.X R21, R21, R27, R2, 0x7, P0 ;  /* 0x0000001b15157211 */ /* 0x000fc600000f3c02 */
[----:B---3--:R2:W-:Y:S04]  /*76e0*/  STG.E.128 [R22.64], R12 ;  /* 0x0000000c16007986 */ /* 0x0085e8000c101d22 */
[----:B-1----:R2:W-:Y:S04]  /*76f0*/  STG.E.128 [R26.64], R8 ;  /* 0x000000081a007986 */ /* 0x0025e8000c101d22 */
[----:B----4-:R2:W-:Y:S02]  /*7700*/  STG.E.128 [R20.64], R4 ;  /* 0x0000000414007986 */ /* 0x0105e4000c101d22 */
.L_x_1046:
        /* <DEDUP_REMOVED lines=11> */
.L_x_1053:
[----:B------:R-:W-:Y:S05]  /*77c0*/  EXIT ;  /* 0x000000000000794d */ /* 0x000fea0003800000 */
.L_x_1055:
        /* <DEDUP_REMOVED lines=11> */
.L_x_1355:


//--------------------- .text._ZN5flash44flash_bwd_dq_dk_dv_loop_seqk_parallel_kernelI23Flash_bwd_kernel_traitsILi32ELi128ELi128ELi8ELi4ELi4ELi4ELb0ELb0EN7cutlass10bfloat16_tE19Flash_kernel_traitsILi32ELi128ELi128ELi8ES3_EELb0ELb0ELb0ELb0ELb1ELb1ELb1EEEvNS_16Flash_bwd_paramsE --------------------------
	.section	.text._ZN5flash44flash_bwd_dq_dk_dv_loop_seqk_parallel_kernelI23Flash_bwd_kernel_traitsILi32ELi128ELi128ELi8ELi4ELi4ELi4ELb0ELb0EN7cutlass10bfloat16_tE19Flash_kernel_traitsILi32ELi128ELi128ELi8ES3_EELb0ELb0ELb0ELb0ELb1ELb1ELb1EEEvNS_16Flash_bwd_paramsE,"ax",@progbits
	.sectioninfo	@"SHI_REGISTERS=255"
	.align	128
        .global         _ZN5flash44flash_bwd_dq_dk_dv_loop_seqk_parallel_kernelI23Flash_bwd_kernel_traitsILi32ELi128ELi128ELi8ELi4ELi4ELi4ELb0ELb0EN7cutlass10bfloat16_tE19Flash_kernel_traitsILi32ELi128ELi128ELi8ES3_EELb0ELb0ELb0ELb0ELb1ELb1ELb1EEEvNS_16Flash_bwd_paramsE
        .type           _ZN5flash44flash_bwd_dq_dk_dv_loop_seqk_parallel_kernelI23Flash_bwd_kernel_traitsILi32ELi128ELi128ELi8ELi4ELi4ELi4ELb0ELb0EN7cutlass10bfloat16_tE19Flash_kernel_traitsILi32ELi128ELi128ELi8ES3_EELb0ELb0ELb0ELb0ELb1ELb1ELb1EEEvNS_16Flash_bwd_paramsE,@function
        .size           _ZN5flash44flash_bwd_dq_dk_dv_loop_seqk_parallel_kernelI23Flash_bwd_kernel_traitsILi32ELi128ELi128ELi8ELi4ELi4ELi4ELb0ELb0EN7cutlass10bfloat16_tE19Flash_kernel_traitsILi32ELi128ELi128ELi8ES3_EELb0ELb0ELb0ELb0ELb1ELb1ELb1EEEvNS_16Flash_bwd_paramsE,(.L_x_1356 - _ZN5flash44flash_bwd_dq_dk_dv_loop_seqk_parallel_kernelI23Flash_bwd_kernel_traitsILi32ELi128ELi128ELi8ELi4ELi4ELi4ELb0ELb0EN7cutlass10bfloat16_tE19Flash_kernel_traitsILi32ELi128ELi128ELi8ES3_EELb0ELb0ELb0ELb0ELb1ELb1ELb1EEEvNS_16Flash_bwd_paramsE)
        .other          _ZN5flash44flash_bwd_dq_dk_dv_loop_seqk_parallel_kernelI23Flash_bwd_kernel_traitsILi32ELi128ELi128ELi8ELi4ELi4ELi4ELb0ELb0EN7cutlass10bfloat16_tE19Flash_kernel_traitsILi32ELi128ELi128ELi8ES3_EELb0ELb0ELb0ELb0ELb1ELb1ELb1EEEvNS_16Flash_bwd_paramsE,@"STO_CUDA_ENTRY STV_DEFAULT"
_ZN5flash44flash_bwd_dq_dk_dv_loop_seqk_parallel_kernelI23Flash_bwd_kernel_traitsILi32ELi128ELi128ELi8ELi4ELi4ELi4ELb0ELb0EN7cutlass10bfloat16_tE19Flash_kernel_traitsILi32ELi128ELi128ELi8ES3_EELb0ELb0ELb0ELb0ELb1ELb1ELb1EEEvNS_16Flash_bwd_paramsE:
.text._ZN5flash44flash_bwd_dq_dk_dv_loop_seqk_parallel_kernelI23Flash_bwd_kernel_traitsILi32ELi128ELi128ELi8ELi4ELi4ELi4ELb0ELb0EN7cutlass10bfloat16_tE19Flash_kernel_traitsILi32ELi128ELi128ELi8ES3_EELb0ELb0ELb0ELb0ELb1ELb1ELb1EEEvNS_16Flash_bwd_paramsE:
        /* <DEDUP_REMOVED lines=30> */
[----:B------:R-:W-:Y:S01]  /*01e0*/  ULDC.64 UR4, c[0x0][0x118] ;  /* 0x0000460000047ab9 */ /* 0x000fe20000000a00 */
[CC--:B------:R-:W-:Y:S01]  /*01f0*/  LEA.HI R0, R3.reuse, R8.reuse, RZ, 0x5 ;  /* 0x0000000803007211 */ /* 0x0c0fe200078f28ff */
[----:B------:R-:W-:Y:S01]  /*0200*/  UMOV UR48, 0xffffe000 ;  /* 0xffffe00000307882 */ /* 0x000fe20000000000 */
[CC--:B------:R-:W-:Y:S01]  /*0210*/  LEA.HI R117, R3.reuse, R8.reuse, RZ, 0x3 ;  /* 0x0000000803757211 */ /* 0x0c0fe200078f18ff */
[----:B------:R-:W-:Y:S01]  /*0220*/  UIADD3 UR54, UR54, UR7, URZ ;  /* 0x0000000736367290 */ /* 0x000fe2000fffe03f */
[----:B------:R-:W-:Y:S01]  /*0230*/  LOP3.LUT R7, R2, 0xfffffffc, RZ, 0xc0, !PT ;  /* 0xfffffffc02077812 */ /* 0x000fe200078ec0ff */
[----:B------:R-:W-:Y:S01]  /*0240*/  UIMAD UR52, UR6, UR52, URZ ;  /* 0x00000034063472a4 */ /* 0x000fe2000f8e023f */
[----:B------:R-:W-:Y:S01]  /*0250*/  LOP3.LUT R5, R0, 0xffffffe0, RZ, 0xc0, !PT ;  /* 0xffffffe000057812 */ /* 0x000fe200078ec0ff */
[----:B------:R-:W-:Y:S01]  /*0260*/  USHF.L.U32 UR26, UR49, 0x3, URZ ;  /* 0x00000003311a7899 */ /* 0x000fe2000800063f */
[CC--:B------:R-:W-:Y:S01]  /*0270*/  LEA.HI R4, R3.reuse, R8.reuse, RZ, 0x4 ;  /* 0x0000000803047211 */ /* 0x0c0fe200078f20ff */
[C---:B------:R-:W-:Y:S01]  /*0280*/  IMAD.IADD R17, R8.reuse, 0x1, -R7 ;  /* 0x0000000108117824 */ /* 0x040fe200078e0a07 */
[----:B------:R-:W-:Y:S01]  /*0290*/  LEA.HI R15, R3, R8, RZ, 0x7 ;  /* 0x00000008030f7211 */ /* 0x000fe200078f38ff */
[----:B------:R-:W-:Y:S01]  /*02a0*/  IMAD.IADD R11, R8, 0x1, -R5 ;  /* 0x00000001080b7824 */ /* 0x000fe200078e0a05 */
[----:B------:R-:W-:Y:S01]  /*02b0*/  LOP3.LUT R3, R117, 0xfffffff8, RZ, 0xc0, !PT ;  /* 0xfffffff875037812 */ /* 0x000fe200078ec0ff */
[----:B------:R-:W-:Y:S01]  /*02c0*/  USHF.L.U32 UR25, UR49, 0x4, URZ ;  /* 0x0000000431197899 */ /* 0x000fe2000800063f */
[----:B------:R-:W-:Y:S01]  /*02d0*/  SHF.R.S32.HI R9, RZ, 0x3, R117 ;  /* 0x00000003ff097819 */ /* 0x000fe20000011475 */
[----:B------:R-:W-:Y:S01]  /*02e0*/  UIMAD UR24, UR49, 0x18, URZ ;  /* 0x00000018311878a4 */ /* 0x000fe2000f8e023f */
[----:B------:R-:W-:Y:S01]  /*02f0*/  LOP3.LUT R6, R4, 0xfffffff0, RZ, 0xc0, !PT ;  /* 0xfffffff004067812 */ /* 0x000fe200078ec0ff */
[C---:B------:R-:W-:Y:S01]  /*0300*/  IMAD.IADD R13, R8.reuse, 0x1, -R3 ;  /* 0x00000001080d7824 */ /* 0x040fe200078e0a03 */
[--C-:B------:R-:W-:Y:S01]  /*0310*/  SHF.R.S32.HI R7, RZ, 0x5, R0.reuse ;  /* 0x00000005ff077819 */ /* 0x100fe20000011400 */
[----:B------:R-:W-:Y:S01]  /*0320*/  IMAD.SHL.U32 R9, R9, 0x40, RZ ;  /* 0x0000004009097824 */ /* 0x000fe200078e00ff */
[----:B------:R-:W-:Y:S01]  /*0330*/  SHF.R.S32.HI R5, RZ, 0x1f, R0 ;  /* 0x0000001fff057819 */ /* 0x000fe20000011400 */
[----:B------:R-:W-:Y:S01]  /*0340*/  IMAD.IADD R6, R8, 0x1, -R6 ;  /* 0x0000000108067824 */ /* 0x000fe200078e0a06 */
[--C-:B------:R-:W-:Y:S01]  /*0350*/  SHF.R.S32.HI R0, RZ, 0x2, R2.reuse ;  /* 0x00000002ff007819 */ /* 0x100fe20000011402 */
[----:B------:R-:W-:Y:S01]  /*0360*/  USHF.L.U32 UR23, UR49, 0x5, URZ ;  /* 0x0000000531177899 */ /* 0x000fe2000800063f */
[----:B------:R-:W-:Y:S01]  /*0370*/  SHF.R.S32.HI R3, RZ, 0x1f, R2 ;  /* 0x0000001fff037819 */ /* 0x000fe20000011402 */
[----:B------:R-:W-:Y:S01]  /*0380*/  UIMAD UR22, UR49, 0x28, URZ ;  /* 0x00000028311678a4 */ /* 0x000fe2000f8e023f */
[----:B------:R-:W-:Y:S01]  /*0390*/  SHF.R.S32.HI R10, RZ, 0x4, R4 ;  /* 0x00000004ff0a7819 */ /* 0x000fe20000011404 */
[----:B------:R-:W-:Y:S01]  /*03a0*/  UIMAD UR21, UR49, 0x30, URZ ;  /* 0x00000030311578a4 */ /* 0x000fe2000f8e023f */
[-C--:B------:R-:W-:Y:S01]  /*03b0*/  LEA.HI R8, R2, R0.reuse, RZ, 0x1 ;  /* 0x0000000002087211 */ /* 0x080fe200078f08ff */
[----:B------:R-:W-:Y:S01]  /*03c0*/  UIMAD UR20, UR49, 0x38, URZ ;  /* 0x00000038311478a4 */ /* 0x000fe2000f8e023f */
[----:B------:R-:W-:Y:S01]  /*03d0*/  LEA.HI R3, R3, R0, RZ, 0x3 ;  /* 0x0000000003037211 */ /* 0x000fe200078f18ff */
[----:B------:R-:W-:Y:S01]  /*03e0*/  USHF.L.U32 UR19, UR49, 0x6, URZ ;  /* 0x0000000631137899 */ /* 0x000fe2000800063f */
        /* <DEDUP_REMOVED lines=29> */
[----:B------:R-:W-:Y:S01]  /*05c0*/  UIMAD UR12, UR49, 0x78, URZ ;  /* 0x00000078310c78a4 */ /* 0x000fe2000f8e023f */
[----:B------:R-:W-:Y:S01]  /*05d0*/  SHF.R.S32.HI R9, RZ, 0x1f, R6 ;  /* 0x0000001fff097819 */ /* 0x000fe20000011406 */
[----:B------:R1:W-:Y:S01]  /*05e0*/  STL [R1+0x10], R2 ;  /* 0x0000100201007387 */ /* 0x0003e20000100800 */
[----:B------:R-:W-:Y:S01]  /*05f0*/  IMAD.IADD R3, R13, 0x1, -R0 ;  /* 0x000000010d037824 */ /* 0x000fe200078e0a00 */
[-C--:B------:R-:W-:Y:S01]  /*0600*/  LEA.HI R0, R6, R6.reuse, RZ, 0x1 ;  /* 0x0000000606007211 */ /* 0x080fe200078f08ff */
[----:B------:R-:W-:Y:S01]  /*0610*/  IMAD R192, R11, 0x2000, R7 ;  /* 0x000020000bc07824 */ /* 0x000fe200078e0207 */
[----:B------:R-:W-:Y:S01]  /*0620*/  LEA.HI R9, R9, R6, RZ, 0x3 ;  /* 0x0000000609097211 */ /* 0x000fe200078f18ff */
[----:B------:R-:W-:Y:S01]  /*0630*/  USHF.R.S32.HI UR53, URZ, 0x1f, UR51 ;  /* 0x0000001f3f357899 */ /* 0x000fe20008011433 */
[----:B------:R-:W-:Y:S01]  /*0640*/  SHF.R.S32.HI R5, RZ, 0x1, R0 ;  /* 0x00000001ff057819 */ /* 0x000fe20000011400 */
[----:B------:R-:W-:Y:S01]  /*0650*/  ULDC.64 UR58, c[0x0][0x118] ;  /* 0x00004600003a7ab9 */ /* 0x000fe20000000a00 */
[----:B------:R-:W-:-:S02]  /*0660*/  LEA.HI R10, R4, R4, RZ, 0x1 ;  /* 0x00000004040a7211 */ /* 0x000fc400078f08ff */
        /* <DEDUP_REMOVED lines=23> */
[----:B------:R-:W-:Y:S01]  /*07e0*/  IMAD.IADD R12, R4, 0x1, -R2 ;  /* 0x00000001040c7824 */ /* 0x000fe200078e0a02 */
        /* <DEDUP_REMOVED lines=27> */
[----:B------:R-:W-:Y:S01]  /*09a0*/  IMAD.IADD R191, R192, 0x1, R187 ;  /* 0x00000001c0bf7824 */ /* 0x000fe200078e02bb */
        /* <DEDUP_REMOVED lines=55> */
.L_x_1064:
        /* <DEDUP_REMOVED lines=40> */
[----:B------:R-:W-:Y:S01]  /*0fa0*/  ULDC.U8 UR32, c[0x0][0x328] ;  /* 0x0000ca0000207ab9 */ /* 0x000fe20000000000 */
[----:B------:R-:W4:Y:S01]  /*0fb0*/  S2UR UR10, SR_CTAID.Y ;  /* 0x00000000000a79c3 */ /* 0x000f220000002600 */
[----:B------:R-:W-:-:S02]  /*0fc0*/  ULDC UR56, c[0x0][0x214] ;  /* 0x0000850000387ab9 */ /* 0x000fc40000000800 */
[----:B------:R-:W-:Y:S02]  /*0fd0*/  UISETP.NE.AND UP0, UPT, UR32, URZ, UPT ;  /* 0x0000003f2000728c */ /* 0x000fe4000bf05270 */
[----:B------:R-:W-:Y:S02]  /*0fe0*/  UISETP.NE.AND.EX UP1, UPT, URZ, UR9, UPT, UP1 ;  /* 0x000000093f00728c */ /* 0x000fe4000bf25310 */
[----:B------:R-:W-:Y:S02]  /*0ff0*/  UIADD3 UR9, UR56, 0x7f, URZ ;  /* 0x0000007f38097890 */ /* 0x000fe4000fffe03f */
[----:B------:R-:W-:Y:S01]  /*1000*/  ULDC UR11, c[0x0][0x214] ;  /* 0x00008500000b7ab9 */ /* 0x000fe20000000800 */
[----:B---3--:R-:W3:Y:S01]  /*1010*/  MUFU.RCP R4, R4 ;  /* 0x0000000400047308 */ /* 0x008ee20000001000 */
[----:B------:R-:W-:Y:S02]  /*1020*/  USHF.R.S32.HI UR8, URZ, 0x1f, UR9 ;  /* 0x0000001f3f087899 */ /* 0x000fe40008011409 */
[----:B------:R-:W-:Y:S01]  /*1030*/  ULDC UR38, c[0x0][0x234] ;  /* 0x00008d0000267ab9 */ /* 0x000fe20000000800 */
[----:B-1----:R-:W-:Y:S01]  /*1040*/  IABS R3, R3 ;  /* 0x0000000300037213 */ /* 0x002fe20000000000 */
[----:B--2---:R-:W-:-:S02]  /*1050*/  ULOP3.LUT UR7, UR46, UR7, URZ, 0x3c, !UPT ;  /* 0x000000072e077292 */ /* 0x004fc4000f8e3c3f */
[----:B------:R-:W-:Y:S02]  /*1060*/  ULEA.HI UR37, UR8, UR9, URZ, 0x7 ;  /* 0x0000000908257291 */ /* 0x000fe4000f8f383f */
[----:B------:R-:W-:Y:S02]  /*1070*/  ULDC UR34, c[0x0][0x22c] ;  /* 0x00008b0000227ab9 */ /* 0x000fe40000000800 */
[----:B------:R-:W-:Y:S01]  /*1080*/  ISETP.LE.AND P0, PT, RZ, UR7, PT ;  /* 0x00000007ff007c0c */ /* 0x000fe2000bf03270 */
[----:B------:R-:W-:Y:S02]  /*1090*/  ULDC UR9, c[0x0][0x1c0] ;  /* 0x0000700000097ab9 */ /* 0x000fe40000000800 */
[----:B----4-:R-:W-:Y:S01]  /*10a0*/  @UP0 UIMAD UR8, UR10, UR11, URZ ;  /* 0x0000000b0a0802a4 */ /* 0x010fe2000f8e023f */
[----:B---3--:R-:W-:Y:S01]  /*10b0*/  IADD3 R4, R4, 0xffffffe, RZ ;  /* 0x0ffffffe04047810 */ /* 0x008fe20007ffe0ff */
[----:B------:R-:W-:Y:S02]  /*10c0*/  @!UP0 UIMAD UR9, UR10, UR9, UR46 ;  /* 0x000000090a0982a4 */ /* 0x000fe4000f8e022e */
[----:B------:R-:W-:Y:S01]  /*10d0*/  @UP0 UIMAD UR38, UR46, UR38, UR8 ;  /* 0x000000262e2602a4 */ /* 0x000fe2000f8e0208 */
[----:B------:R-:W1:Y:S01]  /*10e0*/  F2I.FTZ.U32.TRUNC.NTZ R5, R4 ;  /* 0x0000000400057305 */ /* 0x000e62000021f000 */
[----:B------:R-:W-:-:S02]  /*10f0*/  ULOP3.LUT UR8, UR37, 0xffffff80, URZ, 0xc0, !UPT ;  /* 0xffffff8025087892 */ /* 0x000fc4000f8ec03f */
[----:B------:R-:W-:Y:S02]  /*1100*/  UIMAD.WIDE UR30, UR10, 0x80, URZ ;  /* 0x000000800a1e78a5 */ /* 0x000fe4000f8e023f */
[----:B------:R-:W-:Y:S02]  /*1110*/  UIMAD UR7, UR46, UR34, URZ ;  /* 0x000000222e0772a4 */ /* 0x000fe4000f8e023f */
[----:B------:R-:W-:Y:S02]  /*1120*/  UIADD3 UR8, UR8, -0x80, URZ ;  /* 0xffffff8008087890 */ /* 0x000fe4000fffe03f */
[----:B------:R-:W-:Y:S02]  /*1130*/  ULDC.U8 UR33, c[0x0][0x3d0] ;  /* 0x0000f40000217ab9 */ /* 0x000fe40000000000 */
[----:B------:R-:W-:Y:S01]  /*1140*/  ULDC UR47, c[0x0][0x1c0] ;  /* 0x00007000002f7ab9 */ /* 0x000fe20000000800 */
[----:B------:R-:W-:Y:S01]  /*1150*/  ISETP.NE.AND P3, PT, RZ, UR33, PT ;  /* 0x00000021ff007c0c */ /* 0x000fe2000bf65270 */
[----:B------:R-:W-:-:S02]  /*1160*/  @!UP0 UIMAD UR38, UR9, UR11, URZ ;  /* 0x0000000b092682a4 */ /* 0x000fc4000f8e023f */
[----:B------:R-:W-:Y:S01]  /*1170*/  USHF.R.S32.HI UR43, URZ, 0x1f, UR27 ;  /* 0x0000001f3f2b7899 */ /* 0x000fe2000801141b */
[--C-:B-1----:R-:W-:Y:S01]  /*1180*/  IMAD.MOV R0, RZ, RZ, -R5.reuse ;  /* 0x000000ffff007224 */ /* 0x102fe200078e0a05 */
[----:B------:R-:W-:Y:S01]  /*1190*/  USHF.R.S32.HI UR42, URZ, 0x1f, UR6 ;  /* 0x0000001f3f2a7899 */ /* 0x000fe20008011406 */
[----:B------:R-:W-:Y:S01]  /*11a0*/  IMAD.MOV.U32 R4, RZ, RZ, RZ ;  /* 0x000000ffff047224 */ /* 0x000fe200078e00ff */
[----:B------:R-:W-:Y:S01]  /*11b0*/  USEL UR35, UR30, URZ, UP1 ;  /* 0x0000003f1e237287 */ /* 0x000fe20008800000 */
[----:B------:R-:W-:Y:S01]  /*11c0*/  IMAD R0, R0, R6, RZ ;  /* 0x0000000600007224 */ /* 0x000fe200078e02ff */
[----:B------:R-:W-:Y:S02]  /*11d0*/  USEL UR39, UR31, URZ, UP1 ;  /* 0x0000003f1f277287 */ /* 0x000fe40008800000 */
[----:B------:R-:W-:Y:S01]  /*11e0*/  USHF.R.S32.HI UR41, URZ, 0x1f, UR10 ;  /* 0x0000001f3f297899 */ /* 0x000fe2000801140a */
[----:B------:R-:W-:Y:S01]  /*11f0*/  IMAD.HI.U32 R0, R5, R0, R4 ;  /* 0x0000000005007227 */ /* 0x000fe200078e0004 */
[----:B------:R-:W-:-:S02]  /*1200*/  USHF.R.S32.HI UR50, URZ, 0x1f, UR46 ;  /* 0x0000001f3f327899 */ /* 0x000fc4000801142e */
[----:B------:R-:W-:Y:S01]  /*1210*/  USHF.R.S32.HI UR47, URZ, 0x1f, UR47 ;  /* 0x0000001f3f2f7899 */ /* 0x000fe2000801142f */
        /* <DEDUP_REMOVED lines=25> */
.L_x_1057:
[----:B------:R-:W-:Y:S02]  /*13b0*/  ULDC UR11, c[0x0][0x1c0] ;  /* 0x00007000000b7ab9 */ /* 0x000fe40000000800 */
[----:B------:R-:W-:Y:S02]  /*13c0*/  UIMAD UR11, UR10, UR11, UR46 ;  /* 0x0000000b0a0b72a4 */ /* 0x000fe4000f8e022e */
[----:B------:R-:W-:Y:S02]  /*13d0*/  ULDC UR30, c[0x0][0x224] ;  /* 0x00008900001e7ab9 */ /* 0x000fe40000000800 */
[----:B------:R-:W-:Y:S02]  /*13e0*/  UIMAD UR36, UR11, UR30, URZ ;  /* 0x0000001e0b2472a4 */ /* 0x000fe4000f8e023f */
.L_x_1058:
[----:B------:R-:W2:Y:S01]  /*13f0*/  LDL R28, [R1+0x10] ;  /* 0x00001000011c7983 */ /* 0x000ea20000100800 */
[----:B------:R-:W-:-:S03]  /*1400*/  ULDC.64 UR30, c[0x0][0x368] ;  /* 0x0000da00001e7ab9 */ /* 0x000fc60000000a00 */
[----:B------:R-:W3:Y:S01]  /*1410*/  LDL R27, [R1+0x2c] ;  /* 0x00002c00011b7983 */ /* 0x000ee20000100800 */
[----:B------:R-:W-:Y:S01]  /*1420*/  IMAD.U32 R19, RZ, RZ, UR7 ;  /* 0x00000007ff137e24 */ /* 0x000fe2000f8e00ff */
[----:B------:R-:W-:Y:S01]  /*1430*/  UIMAD UR11, UR41, UR30, URZ ;  /* 0x0000001e290b72a4 */ /* 0x000fe2000f8e023f */
[----:B------:R-:W-:Y:S01]  /*1440*/  IMAD.U32 R25, RZ, RZ, UR34 ;  /* 0x00000022ff197e24 */ /* 0x000fe2000f8e00ff */
[----:B------:R-:W1:Y:S01]  /*1450*/  S2R R8, SR_TID.X ;  /* 0x0000000000087919 */ /* 0x000e620000002100 */
[----:B------:R-:W-:Y:S01]  /*1460*/  UIADD3 UR27, UP0, UR6, UR27, URZ ;  /* 0x0000001b061b7290 */ /* 0x000fe2000ff1e03f */
[----:B------:R-:W-:Y:S01]  /*1470*/  CS2R R94, SRZ ;  /* 0x00000000005e7805 */ /* 0x000fe2000001ff00 */
[----:B------:R-:W-:Y:S01]  /*1480*/  UIMAD UR33, UR10, UR31, UR11 ;  /* 0x0000001f0a2172a4 */ /* 0x000fe2000f8e020b */
[----:B------:R-:W4:Y:S01]  /*1490*/  S2R R26, SR_CTAID.Y ;  /* 0x00000000001a7919 */ /* 0x000f220000002600 */
[----:B------:R-:W-:Y:S01]  /*14a0*/  ULDC UR6, c[0x0][0x224] ;  /* 0x0000890000067ab9 */ /* 0x000fe20000000800 */
[----:B------:R-:W-:Y:S01]  /*14b0*/  CS2R R92, SRZ ;  /* 0x00000000005c7805 */ /* 0x000fe2000001ff00 */
[----:B------:R-:W-:Y:S01]  /*14c0*/  ULDC.64 UR30, c[0x0][0x180] ;  /* 0x00006000001e7ab9 */ /* 0x000fe20000000a00 */
[----:B------:R-:W-:Y:S01]  /*14d0*/  CS2R R98, SRZ ;  /* 0x0000000000627805 */ /* 0x000fe2000001ff00 */
[----:B------:R-:W-:Y:S01]  /*14e0*/  UIMAD UR11, UR41, UR30, URZ ;  /* 0x0000001e290b72a4 */ /* 0x000fe2000f8e023f */
[----:B------:R-:W-:Y:S01]  /*14f0*/  CS2R R96, SRZ ;  /* 0x0000000000607805 */ /* 0x000fe2000001ff00 */
[----:B------:R-:W-:Y:S01]  /*1500*/  UIMAD.WIDE UR6, UR10, UR6, UR8 ;  /* 0x000000060a0672a5 */ /* 0x000fe2000f8e0208 */
[----:B------:R-:W-:Y:S01]  /*1510*/  CS2R R90, SRZ ;  /* 0x00000000005a7805 */ /* 0x000fe2000001ff00 */
[----:B------:R-:W-:Y:S01]  /*1520*/  UIMAD UR32, UR10, UR31, UR11 ;  /* 0x0000001f0a2072a4 */ /* 0x000fe2000f8e020b */
[----:B------:R-:W-:Y:S01]  /*1530*/  CS2R R88, SRZ ;  /* 0x0000000000587805 */ /* 0x000fe2000001ff00 */
[----:B------:R-:W-:Y:S01]  /*1540*/  ULDC UR34, c[0x0][0x22c] ;  /* 0x00008b0000227ab9 */ /* 0x000fe20000000800 */
[----:B------:R-:W-:Y:S01]  /*1550*/  CS2R R86, SRZ ;  /* 0x0000000000567805 */ /* 0x000fe2000001ff00 */
[----:B------:R-:W-:Y:S01]  /*1560*/  ULDC.64 UR30, c[0x0][0x188] ;  /* 0x00006200001e7ab9 */ /* 0x000fe20000000a00 */
[----:B------:R-:W-:Y:S01]  /*1570*/  CS2R R84, SRZ ;  /* 0x0000000000547805 */ /* 0x000fe2000001ff00 */
[----:B------:R-:W-:Y:S01]  /*1580*/  UIMAD UR11, UR41, UR30, URZ ;  /* 0x0000001e290b72a4 */ /* 0x000fe2000f8e023f */
[----:B------:R-:W-:Y:S01]  /*1590*/  CS2R R78, SRZ ;  /* 0x00000000004e7805 */ /* 0x000fe2000001ff00 */
[----:B------:R-:W-:Y:S01]  /*15a0*/  UIADD3 UR6, UP1, UR6, UR35, URZ ;  /* 0x0000002306067290 */ /* 0x000fe2000ff3e03f */
[----:B------:R-:W-:Y:S01]  /*15b0*/  CS2R R76, SRZ ;  /* 0x00000000004c7805 */ /* 0x000fe2000001ff00 */
[----:B------:R-:W-:Y:S01]  /*15c0*/  UIMAD UR11, UR10, UR31, UR11 ;  /* 0x0000001f0a0b72a4 */ /* 0x000fe2000f8e020b */
[----:B-1----:R-:W-:Y:S01]  /*15d0*/  SHF.R.S32.HI R6, RZ, 0x1f, R8 ;  /* 0x0000001fff067819 */ /* 0x002fe20000011408 */
[----:B------:R-:W-:Y:S01]  /*15e0*/  CS2R R82, SRZ ;  /* 0x0000000000527805 */ /* 0x000fe2000001ff00 */
[----:B------:R-:W-:Y:S01]  /*15f0*/  ULDC.64 UR30, c[0x0][0x178] ;  /* 0x00005e00001e7ab9 */ /* 0x000fe20000000a00 */
[----:B------:R-:W-:Y:S01]  /*1600*/  CS2R R80, SRZ ;  /* 0x0000000000507805 */ /* 0x000fe2000001ff00 */
[CC--:B------:R-:W-:Y:S01]  /*1610*/  LEA.HI R4, R6.reuse, R8.reuse, RZ, 0x2 ;  /* 0x0000000806047211 */ /* 0x0c0fe200078f10ff */
[----:B------:R-:W-:Y:S01]  /*1620*/  UIMAD UR30, UR41, UR30, URZ ;  /* 0x0000001e291e72a4 */ /* 0x000fe2000f8e023f */
[----:B------:R-:W-:Y:S01]  /*1630*/  LEA.HI R6, R6, R8, RZ, 0x5 ;  /* 0x0000000806067211 */ /* 0x000fe200078f28ff */
[----:B------:R-:W-:Y:S01]  /*1640*/  CS2R R74, SRZ ;  /* 0x00000000004a7805 */ /* 0x000fe2000001ff00 */
[----:B------:R-:W-:Y:S01]  /*1650*/  SHF.R.S32.HI R3, RZ, 0x2, R4 ;  /* 0x00000002ff037819 */ /* 0x000fe20000011404 */
[----:B------:R-:W-:Y:S01]  /*1660*/  UIMAD UR31, UR10, UR31, UR30 ;  /* 0x0000001f0a1f72a4 */ /* 0x000fe2000f8e021e */
[----:B------:R-:W-:Y:S01]  /*1670*/  LOP3.LUT R7, R6, 0xffffffe0, RZ, 0xc0, !PT ;  /* 0xffffffe006077812 */ /* 0x000fe200078ec0ff */
[----:B------:R-:W-:Y:S01]  /*1680*/  UIADD3.X UR30, UR43, UR42, URZ, UP0, !UPT ;  /* 0x0000002a2b1e7290 */ /* 0x000fe200087fe43f */
[----:B------:R-:W-:Y:S01]  /*1690*/  SHF.R.S32.HI R6, RZ, 0x5, R6 ;  /* 0x00000005ff067819 */ /* 0x000fe20000011406 */
[----:B------:R-:W-:Y:S01]  /*16a0*/  CS2R R72, SRZ ;  /* 0x0000000000487805 */ /* 0x000fe2000001ff00 */
[----:B------:R-:W-:Y:S01]  /*16b0*/  SHF.R.S32.HI R18, RZ, 0x1f, R3 ;  /* 0x0000001fff127819 */ /* 0x000fe20000011403 */
[----:B------:R-:W-:Y:S01]  /*16c0*/  IMAD.IADD R7, R8, 0x1, -R7 ;  /* 0x0000000108077824 */ /* 0x000fe200078e0a07 */
[----:B------:R-:W-:Y:S01]  /*16d0*/  @P3 BAR.SYNC.DEFER_BLOCKING 0x0 ;  /* 0x0000000000003b1d */ /* 0x000fe20000010000 */
[C---:B------:R-:W-:Y:S01]  /*16e0*/  IADD3 R16, P0, R3.reuse, UR8, RZ ;  /* 0x0000000803107c10 */ /* 0x040fe2000ff1e0ff */
[----:B------:R-:W-:Y:S01]  /*16f0*/  CS2R R70, SRZ ;  /* 0x0000000000467805 */ /* 0x000fe2000001ff00 */
[----:B------:R-:W-:Y:S01]  /*1700*/  LOP3.LUT R4, R4, 0xfffffffc, RZ, 0xc0, !PT ;  /* 0xfffffffc04047812 */ /* 0x000fe200078ec0ff */
[----:B------:R-:W-:Y:S01]  /*1710*/  IMAD R6, R6, UR49, R7 ;  /* 0x0000003106067c24 */ /* 0x000fe2000f8e0207 */
[C---:B------:R-:W-:Y:S01]  /*1720*/  IADD3.X R22, R18.reuse, UR9, RZ, P0, !PT ;  /* 0x0000000912167c10 */ /* 0x040fe200087fe4ff */
[C---:B------:R-:W-:Y:S01]  /*1730*/  IMAD R7, R18.reuse, c[0x0][0x1a0], RZ ;  /* 0x0000680012077a24 */ /* 0x040fe200078e02ff */
[----:B------:R-:W-:Y:S01]  /*1740*/  UIMAD UR9, UR47, UR34, UR52 ;  /* 0x000000222f0972a4 */ /* 0x000fe2000f8e0234 */
[----:B------:R-:W-:Y:S01]  /*1750*/  IMAD R17, R18, c[0x0][0x198], RZ ;  /* 0x0000660012117a24 */ /* 0x000fe200078e02ff */
[----:B------:R-:W-:Y:S01]  /*1760*/  IADD3 R19, P1, P0, R6, UR51, R19 ;  /* 0x0000003306137c10 */ /* 0x000fe2000f83e013 */
[----:B------:R-:W-:Y:S01]  /*1770*/  IMAD.IADD R4, R8, 0x1, -R4 ;  /* 0x0000000108047824 */ /* 0x000fe200078e0a04 */
[----:B------:R-:W-:Y:S01]  /*1780*/  SHF.R.S32.HI R18, RZ, 0x1f, R6 ;  /* 0x0000001fff127819 */ /* 0x000fe20000011406 */
[C---:B------:R-:W-:Y:S01]  /*1790*/  IMAD R20, R3.reuse, c[0x0][0x1a4], R7 ;  /* 0x0000690003147a24 */ /* 0x040fe200078e0207 */
[----:B------:R-:W-:Y:S01]  /*17a0*/  ULDC.64 UR34, c[0x0][0x198] ;  /* 0x0000660000227ab9 */ /* 0x000fe20000000a00 */
[C---:B------:R-:W-:Y:S01]  /*17b0*/  IMAD.WIDE.U32 R8, R3.reuse, c[0x0][0x198], RZ ;  /* 0x0000660003087a25 */ /* 0x040fe200078e00ff */
[----:B------:R-:W-:Y:S01]  /*17c0*/  UIMAD UR10, UR30, UR34, URZ ;  /* 0x000000221e0a72a4 */ /* 0x000fe2000f8e023f */
[----:B------:R-:W-:Y:S01]  /*17d0*/  CS2R R68, SRZ ;  /* 0x0000000000447805 */ /* 0x000fe2000001ff00 */
[----:B------:R-:W-:Y:S01]  /*17e0*/  ULDC.64 UR42, c[0x0][0x200] ;  /* 0x00008000002a7ab9 */ /* 0x000fe20000000a00 */
[----:B------:R-:W-:-:S02]  /*17f0*/  IMAD R17, R3, c[0x0][0x19c], R17 ;  /* 0x0000670003117a24 */ /* 0x000fc400078e0211 */
[----:B------:R-:W-:Y:S01]  /*1800*/  IMAD.WIDE.U32 R6, R3, c[0x0][0x1a0], RZ ;  /* 0x0000680003067a25 */ /* 0x000fe200078e00ff */
[----:B------:R-:W-:Y:S02]  /*1810*/  IADD3.X R3, R18, UR53, R25, P1, P0 ;  /* 0x0000003512037c10 */ /* 0x000fe40008fe0419 */
[----:B------:R-:W-:Y:S01]  /*1820*/  IADD3 R18, P0, R19, R24, RZ ;  /* 0x0000001813127210 */ /* 0x000fe20007f1e0ff */
[----:B------:R-:W-:Y:S02]  /*1830*/  IMAD.SHL.U32 R4, R4, 0x8, RZ ;  /* 0x0000000804047824 */ /* 0x000fe400078e00ff */
[----:B------:R-:W-:Y:S01]  /*1840*/  IMAD.IADD R9, R9, 0x1, R17 ;  /* 0x0000000109097824 */ /* 0x000fe200078e0211 */
[----:B------:R-:W-:Y:S01]  /*1850*/  MOV R17, UR27 ;  /* 0x0000001b00117c02 */ /* 0x000fe20008000f00 */
[----:B------:R-:W-:Y:S01]  /*1860*/  IMAD.X R19, R3, 0x1, R21, P0 ;  /* 0x0000000103137824 */ /* 0x000fe200000e0615 */
[----:B------:R-:W-:Y:S01]  /*1870*/  SHF.R.S32.HI R5, RZ, 0x1f, R4 ;  /* 0x0000001fff057819 */ /* 0x000fe20000011404 */
[----:B------:R-:W-:-:S02]  /*1880*/  IMAD R3, R22, c[0x0][0x190], RZ ;  /* 0x0000640016037a24 */ /* 0x000fc400078e02ff */
[----:B------:R-:W-:Y:S02]  /*1890*/  IMAD.IADD R7, R7, 0x1, R20 ;  /* 0x0000000107077824 */ /* 0x000fe400078e0214 */
[----:B----4-:R-:W-:-:S04]  /*18a0*/  IMAD.WIDE.U32 R12, R26, c[0x0][0x368], R4 ;  /* 0x0000da001a0c7a25 */ /* 0x010fc800078e0004 */
[----:B------:R-:W-:Y:S01]  /*18b0*/  IMAD.WIDE.U32 R10, R26, c[0x0][0x180], R4 ;  /* 0x000060001a0a7a25 */ /* 0x000fe200078e0004 */
[----:B------:R-:W-:-:S03]  /*18c0*/  IADD3 R13, R13, UR33, RZ ;  /* 0x000000210d0d7c10 */ /* 0x000fc6000fffe0ff */
[----:B------:R-:W-:Y:S01]  /*18d0*/  IMAD.WIDE.U32 R14, R26, c[0x0][0x188], R4 ;  /* 0x000062001a0e7a25 */ /* 0x000fe200078e0004 */
[----:B------:R-:W-:Y:S01]  /*18e0*/  IADD3 R11, R11, UR32, RZ ;  /* 0x000000200b0b7c10 */ /* 0x000fe2000fffe0ff */
[----:B------:R-:W-:Y:S02]  /*18f0*/  ULDC.64 UR32, c[0x0][0x1a0] ;  /* 0x0000680000207ab9 */ /* 0x000fe40000000a00 */
[C---:B------:R-:W-:Y:S01]  /*1900*/  IMAD R3, R16.reuse, c[0x0][0x194], R3 ;  /* 0x0000650010037a24 */ /* 0x040fe200078e0203 */
[----:B------:R-:W-:Y:S01]  /*1910*/  IADD3 R15, R15, UR11, RZ ;  /* 0x0000000b0f0f7c10 */ /* 0x000fe2000fffe0ff */
[----:B------:R-:W-:Y:S01]  /*1920*/  IMAD.WIDE.U32 R4, R16, c[0x0][0x190], R4 ;  /* 0x0000640010047a25 */ /* 0x000fe200078e0004 */
[----:B------:R-:W-:Y:S02]  /*1930*/  UIADD3.X UR11, UR7, UR39, URZ, UP1, !UPT ;  /* 0x00000027070b7290 */ /* 0x000fe40008ffe43f */
[----:B------:R-:W-:Y:S01]  /*1940*/  UIADD3 UR7, UR45, UR9, URZ ;  /* 0x000000092d077290 */ /* 0x000fe2000fffe03f */
[----:B------:R-:W-:-:S02]  /*1950*/  IMAD.IADD R5, R5, 0x1, R3 ;  /* 0x0000000105057824 */ /* 0x000fc400078e0203 */
[----:B------:R-:W-:Y:S01]  /*1960*/  IMAD.U32 R20, RZ, RZ, UR27 ;  /* 0x0000001bff147e24 */ /* 0x000fe2000f8e00ff */
[----:B------:R-:W-:Y:S01]  /*1970*/  UIMAD UR7, UR7, UR6, URZ ;  /* 0x00000006070772a4 */ /* 0x000fe2000f8e023f */
[----:B------:R-:W-:Y:S02]  /*1980*/  IMAD R3, R22, c[0x0][0x370], RZ ;  /* 0x0000dc0016037a24 */ /* 0x000fe400078e02ff */
[----:B------:R-:W-:Y:S01]  /*1990*/  IMAD.WIDE.U32 R6, R17, c[0x0][0x1a0], R6 ;  /* 0x0000680011067a25 */ /* 0x000fe200078e0006 */
[----:B------:R-:W1:Y:S01]  /*19a0*/  S2R R22, SR_CTAID.Z ;  /* 0x0000000000167919 */ /* 0x000e620000002700 */
[----:B------:R-:W-:Y:S02]  /*19b0*/  UIMAD UR9, UR11, UR44, UR7 ;  /* 0x0000002c0b0972a4 */ /* 0x000fe4000f8e0207 */
[----:B------:R-:W-:Y:S01]  /*19c0*/  IMAD.WIDE.U32 R20, R20, c[0x0][0x198], R8 ;  /* 0x0000660014147a25 */ /* 0x000fe200078e0008 */
[----:B------:R-:W-:-:S03]  /*19d0*/  UIMAD UR7, UR27, UR35, UR10 ;  /* 0x000000231b0772a4 */ /* 0x000fc6000f8e020a */
[----:B------:R-:W-:Y:S01]  /*19e0*/  IMAD R17, R16, c[0x0][0x374], R3 ;  /* 0x0000dd0010117a24 */ /* 0x000fe200078e0203 */
[----:B------:R-:W-:Y:S01]  /*19f0*/  ULDC.64 UR10, c[0x0][0x1a8] ;  /* 0x00006a00000a7ab9 */ /* 0x000fe20000000a00 */
[----:B------:R-:W-:Y:S02]  /*1a00*/  IMAD.U32 R24, RZ, RZ, UR44 ;  /* 0x0000002cff187e24 */ /* 0x000fe4000f8e00ff */
[----:B------:R-:W-:-:S04]  /*1a10*/  IMAD.WIDE.U32 R8, R26, c[0x0][0x178], R4 ;  /* 0x00005e001a087a25 */ /* 0x000fc800078e0004 */
[----:B------:R-:W-:Y:S01]  /*1a20*/  IMAD R3, R23, c[0x0][0x1b0], RZ ;  /* 0x00006c0017037a24 */ /* 0x000fe200078e02ff */
[----:B------:R-:W-:Y:S01]  /*1a30*/  IADD3 R9, R9, UR31, RZ ;  /* 0x0000001f09097c10 */ /* 0x000fe2000fffe0ff */
[----:B------:R-:W-:Y:S02]  /*1a40*/  IMAD R4, R23, c[0x0][0x1b8], RZ ;  /* 0x00006e0017047a24 */ /* 0x000fe400078e02ff */
[----:B------:R-:W-:-:S04]  /*1a50*/  IMAD.WIDE.U32 R12, R16, c[0x0][0x370], R12 ;  /* 0x0000dc00100c7a25 */ /* 0x000fc800078e000c */
[----:B------:R-:W-:Y:S01]  /*1a60*/  IMAD.WIDE.U32 R18, R24, UR6, R18 ;  /* 0x0000000618127c25 */ /* 0x000fe2000f8e0012 */
[----:B------:R-:W-:-:S03]  /*1a70*/  UIMAD UR6, UR30, UR32, URZ ;  /* 0x000000201e0672a4 */ /* 0x000fc6000f8e023f */
[C---:B------:R-:W-:Y:S01]  /*1a80*/  IMAD R16, R0.reuse, c[0x0][0x1b4], R3 ;  /* 0x00006d0000107a24 */ /* 0x040fe200078e0203 */
[----:B------:R-:W-:Y:S01]  /*1a90*/  UIMAD UR6, UR27, UR33, UR6 ;  /* 0x000000211b0672a4 */ /* 0x000fe2000f8e0206 */
[----:B------:R-:W-:Y:S01]  /*1aa0*/  IMAD.WIDE.U32 R10, R0, c[0x0][0x1b0], R10 ;  /* 0x00006c00000a7a25 */ /* 0x000fe200078e000a */
[----:B------:R-:W-:-:S03]  /*1ab0*/  LEA R132, P2, R18, c[0x0][0x350], 0x2 ;  /* 0x0000d40012847a11 */ /* 0x000fc600078410ff */
[C---:B------:R-:W-:Y:S02]  /*1ac0*/  IMAD R3, R0.reuse, c[0x0][0x1bc], R4 ;  /* 0x00006f0000037a24 */ /* 0x040fe400078e0204 */
[----:B------:R-:W-:Y:S01]  /*1ad0*/  IMAD.WIDE.U32 R4, R0, c[0x0][0x1b8], R14 ;  /* 0x00006e0000047a25 */ /* 0x000fe200078e000e */
[----:B------:R-:W-:Y:S02]  /*1ae0*/  IADD3 R0, P1, R10, R20, RZ ;  /* 0x000000140a007210 */ /* 0x000fe40007f3e0ff */
[----:B------:R-:W-:Y:S01]  /*1af0*/  IADD3 R10, R19, UR9, RZ ;  /* 0x00000009130a7c10 */ /* 0x000fe2000fffe0ff */
[----:B------:R-:W-:Y:S02]  /*1b00*/  IMAD.IADD R16, R11, 0x1, R16 ;  /* 0x000000010b107824 */ /* 0x000fe400078e0210 */
[----:B------:R-:W-:Y:S01]  /*1b10*/  IMAD.IADD R11, R5, 0x1, R3 ;  /* 0x00000001050b7824 */ /* 0x000fe200078e0203 */
[----:B------:R-:W-:Y:S01]  /*1b20*/  IADD3 R3, P0, R4, R6, RZ ;  /* 0x0000000604037210 */ /* 0x000fe20007f1e0ff */
[----:B------:R-:W-:Y:S01]  /*1b30*/  IMAD.IADD R5, R13, 0x1, R17 ;  /* 0x000000010d057824 */ /* 0x000fe200078e0211 */
[----:B------:R-:W-:Y:S01]  /*1b40*/  IADD3.X R20, R16, UR7, R21, P1, !PT ;  /* 0x0000000710147c10 */ /* 0x000fe20008ffe415 */
[----:B------:R-:W-:Y:S01]  /*1b50*/  IMAD.MOV.U32 R16, RZ, RZ, c[0x0][0x1a4] ;  /* 0x00006900ff107624 */ /* 0x000fe200078e00ff */
[----:B------:R-:W-:Y:S01]  /*1b60*/  IADD3.X R13, R11, UR6, R7, P0, !PT ;  /* 0x000000060b0d7c10 */ /* 0x000fe200087fe407 */
[----:B------:R-:W-:Y:S01]  /*1b70*/  ULDC.64 UR6, c[0x0][0x378] ;  /* 0x0000de0000067ab9 */ /* 0x000fe20000000a00 */
[C---:B------:R-:W-:Y:S01]  /*1b80*/  LEA R6, P0, R0.reuse, c[0x0][0x168], 0x1 ;  /* 0x00005a0000067a11 */ /* 0x040fe200078008ff */
[----:B------:R-:W-:Y:S01]  /*1b90*/  UIMAD UR6, UR50, UR6, URZ ;  /* 0x00000006320672a4 */ /* 0x000fe2000f8e023f */
[----:B------:R-:W-:Y:S01]  /*1ba0*/  MOV R4, R12 ;  /* 0x0000000c00047202 */ /* 0x000fe20000000f00 */
[----:B------:R-:W-:Y:S01]  /*1bb0*/  IMAD.MOV.U32 R12, RZ, RZ, c[0x0][0x19c] ;  /* 0x00006700ff0c7624 */ /* 0x000fe200078e00ff */
[----:B------:R-:W-:Y:S01]  /*1bc0*/  LEA.HI.X R7, R0, c[0x0][0x16c], R20, 0x1, P0 ;  /* 0x00005b0000077a11 */ /* 0x000fe200000f0c14 */
[----:B------:R-:W-:Y:S01]  /*1bd0*/  UIMAD UR31, UR46, UR7, UR6 ;  /* 0x000000072e1f72a4 */ /* 0x000fe2000f8e0206 */
[----:B------:R-:W-:Y:S01]  /*1be0*/  IMAD.MOV.U32 R0, RZ, RZ, c[0x0][0x198] ;  /* 0x00006600ff007624 */ /* 0x000fe200078e00ff */
[----:B------:R-:W-:Y:S01]  /*1bf0*/  ULEA.HI.SX32 UR6, UR37, 0xffffffff, 0x19 ;  /* 0xffffffff25067891 */ /* 0x000fe2000f8fca3f */
[----:B------:R-:W-:Y:S01]  /*1c00*/  LEA.HI.X R133, R18, c[0x0][0x354], R10, 0x2, P2 ;  /* 0x0000d50012857a11 */ /* 0x000fe200010f140a */
[----:B------:R-:W-:Y:S01]  /*1c10*/  UIMAD UR7, UR50, UR10, URZ ;  /* 0x0000000a320772a4 */ /* 0x000fe2000f8e023f */
[----:B-1----:R-:W-:Y:S01]  /*1c20*/  IMAD.WIDE.U32 R10, R22, c[0x0][0x1a8], R8 ;  /* 0x00006a00160a7a25 */ /* 0x002fe200078e0008 */
[----:B------:R-:W-:Y:S01]  /*1c30*/  ULEA.HI UR9, UR6, UR6, URZ, 0x1 ;  /* 0x0000000606097291 */ /* 0x000fe2000f8f083f */
[----:B------:R-:W-:Y:S01]  /*1c40*/  LEA R14, P1, R0, R6, 0x7 ;  /* 0x00000006000e7211 */ /* 0x000fe200078238ff */
[----:B------:R-:W-:Y:S01]  /*1c50*/  UIMAD UR7, UR46, UR11, UR7 ;  /* 0x0000000b2e0772a4 */ /* 0x000fe2000f8e0207 */
[----:B------:R-:W-:Y:S01]  /*1c60*/  IMAD.WIDE.U32 R8, R22, c[0x0][0x378], R4 ;  /* 0x0000de0016087a25 */ /* 0x000fe200078e0004 */
[C---:B------:R-:W-:Y:S01]  /*1c70*/  LEA R4, P0, R3.reuse, c[0x0][0x170], 0x1 ;  /* 0x00005c0003047a11 */ /* 0x040fe200078008ff */
[----:B------:R-:W-:Y:S01]  /*1c80*/  ULOP3.LUT UR9, UR9, 0xfffffffe, URZ, 0xc0, !UPT ;  /* 0xfffffffe09097892 */ /* 0x000fe2000f8ec03f */
[----:B------:R-:W-:Y:S01]  /*1c90*/  LEA.HI.X R15, R0, R7, R12, 0x7, P1 ;  /* 0x00000007000f7211 */ /* 0x000fe200008f3c0c */
[----:B------:R-:W-:Y:S01]  /*1ca0*/  IMAD.MOV.U32 R17, RZ, RZ, c[0x0][0x374] ;  /* 0x0000dd00ff117624 */ /* 0x000fe200078e00ff */
[----:B------:R-:W-:Y:S01]  /*1cb0*/  LEA.HI.X R5, R3, c[0x0][0x174], R13, 0x1, P0 ;  /* 0x00005d0003057a11 */ /* 0x000fe200000f0c0d */
[----:B------:R-:W-:Y:S01]  /*1cc0*/  IMAD.MOV.U32 R13, RZ, RZ, c[0x0][0x1a0] ;  /* 0x00006800ff0d7624 */ /* 0x000fe200078e00ff */
[----:B------:R-:W-:Y:S01]  /*1cd0*/  IADD3 R0, R11, UR7, RZ ;  /* 0x000000070b007c10 */ /* 0x000fe2000fffe0ff */
[----:B------:R-:W-:Y:S01]  /*1ce0*/  UIADD3 UR7, UR6, -UR9, URZ ;  /* 0x8000000906077290 */ /* 0x000fe2000fffe03f */
[----:B------:R-:W-:Y:S01]  /*1cf0*/  IADD3 R3, R9, UR31, RZ ;  /* 0x0000001f09037c10 */ /* 0x000fe2000fffe0ff */
[----:B------:R-:W-:Y:S01]  /*1d00*/  IMAD.MOV.U32 R11, RZ, RZ, c[0x0][0x370] ;  /* 0x0000dc00ff0b7624 */ /* 0x000fe200078e00ff */
[C---:B------:R-:W-:Y:S01]  /*1d10*/  LEA R12, P0, R13.reuse, R4, 0x7 ;  /* 0x000000040d0c7211 */ /* 0x040fe200078038ff */
[----:B------:R-:W-:Y:S01]  /*1d20*/  UISETP.NE.AND UP0, UPT, UR7, 0x1, UPT ;  /* 0x000000010700788c */ /* 0x000fe2000bf05270 */
[----:B------:R-:W-:Y:S01]  /*1d30*/  LEA R206, P1, R8, c[0x0][0x330], 0x1 ;  /* 0x0000cc0008ce7a11 */ /* 0x000fe200078208ff */
[----:B------:R-:W-:Y:S01]  /*1d40*/  UIADD3 UR10, UR8, UR36, URZ ;  /* 0x00000024080a7290 */ /* 0x000fe2000fffe03f */
[----:B------:R-:W-:Y:S01]  /*1d50*/  LEA R208, P2, R10, c[0x0][0x160], 0x1 ;  /* 0x000058000ad07a11 */ /* 0x000fe200078408ff */
[----:B------:R-:W-:Y:S01]  /*1d60*/  UIADD3 UR8, UR8, UR38, URZ ;  /* 0x0000002608087290 */ /* 0x000fe2000fffe03f */
[----:B------:R-:W-:Y:S01]  /*1d70*/  LEA.HI.X R13, R13, R5, R16, 0x7, P0 ;  /* 0x000000050d0d7211 */ /* 0x000fe200000f3c10 */
[----:B------:R-:W-:Y:S01]  /*1d80*/  IMAD.MOV.U32 R16, RZ, RZ, c[0x0][0x194] ;  /* 0x00006500ff107624 */ /* 0x000fe200078e00ff */
[----:B------:R-:W-:Y:S01]  /*1d90*/  LEA.HI.X R207, R8, c[0x0][0x334], R3, 0x1, P1 ;  /* 0x0000cd0008cf7a11 */ /* 0x000fe200008f0c03 */
[----:B------:R-:W-:Y:S01]  /*1da0*/  UIMAD.WIDE UR8, UR8, UR57, UR42 ;  /* 0x00000039080872a5 */ /* 0x000fe2000f8e022a */
[----:B------:R-:W-:Y:S01]  /*1db0*/  PLOP3.LUT P0, PT, PT, PT, UP0, 0x80, 0x0 ;  /* 0x000000000000781c */ /* 0x000fe20003f0f008 */
[----:B------:R-:W-:Y:S01]  /*1dc0*/  UISETP.GE.AND UP0, UPT, UR56, 0x1, UPT ;  /* 0x000000013800788c */ /* 0x000fe2000bf06270 */
[----:B------:R-:W-:Y:S01]  /*1dd0*/  MOV R9, c[0x0][0x190] ;  /* 0x0000640000097a02 */ /* 0x000fe20000000f00 */
[----:B------:R-:W-:Y:S01]  /*1de0*/  IMAD.U32 R25, RZ, RZ, UR45 ;  /* 0x0000002dff197e24 */ /* 0x000fe2000f8e00ff */
[----:B------:R-:W-:Y:S01]  /*1df0*/  LEA.HI.X R209, R10, c[0x0][0x164], R0, 0x1, P2 ;  /* 0x000059000ad17a11 */ /* 0x000fe200010f0c00 */
[----:B------:R-:W-:Y:S01]  /*1e00*/  UIMAD.WIDE UR10, UR10, UR57, UR60 ;  /* 0x000000390a0a72a5 */ /* 0x000fe2000f8e023c */
[----:B------:R-:W-:Y:S01]  /*1e10*/  LEA R10, P2, R11, R206, 0x7 ;  /* 0x000000ce0b0a7211 */ /* 0x000fe200078438ff */
[----:B------:R-:W-:Y:S01]  /*1e20*/  UMOV UR7, UR9 ;  /* 0x0000000900077c82 */ /* 0x000fe20008000000 */
[----:B------:R-:W-:-:S02]  /*1e30*/  LEA R8, P1, R9, R208, 0x7 ;  /* 0x000000d009087211 */ /* 0x000fc400078238ff */
[----:B------:R-:W-:Y:S02]  /*1e40*/  LEA.HI.X R11, R11, R207, R17, 0x7, P2 ;  /* 0x000000cf0b0b7211 */ /* 0x000fe400010f3c11 */
[----:B------:R-:W-:Y:S02]  /*1e50*/  LEA.HI.X R9, R9, R209, R16, 0x7, P1 ;  /* 0x000000d109097211 */ /* 0x000fe400008f3c10 */
[----:B------:R-:W-:Y:S02]  /*1e60*/  PLOP3.LUT P1, PT, PT, PT, UP0, 0x80, 0x0 ;  /* 0x000000000000781c */ /* 0x000fe40003f2f008 */
[C---:B--2---:R-:W-:Y:S01]  /*1e70*/  IADD3 R3, R28.reuse, 0x1000, RZ ;  /* 0x000010001c037810 */ /* 0x044fe20007ffe0ff */
[----:B------:R-:W-:-:S03]  /*1e80*/  IMAD.SHL.U32 R0, R28, 0x2, RZ ;  /* 0x000000021c007824 */ /* 0x000fc600078e00ff */
[----:B------:R-:W-:Y:S02]  /*1e90*/  SEL R3, R3, R28, !P0 ;  /* 0x0000001c03037207 */ /* 0x000fe40004000000 */
[----:B------:R-:W-:Y:S01]  /*1ea0*/  @!PT LDS RZ, [RZ] ;  /* 0x00000000fffff984 */ /* 0x000fe20000000800 */
[----:B------:R-:W-:Y:S01]  /*1eb0*/  @!PT LDS RZ, [RZ] ;  /* 0x00000000fffff984 */ /* 0x000fe20000000800 */
[----:B------:R-:W-:Y:S01]  /*1ec0*/  @!PT LDS RZ, [RZ] ;  /* 0x00000000fffff984 */ /* 0x000fe20000000800 */
[----:B------:R1:W-:Y:S03]  /*1ed0*/  LDGSTS.E.BYPASS.LTC128B.128 [R0+0x4000], [R206.64] ;  /* 0x04000000ce007fae */ /* 0x0003e6000b901d5c */
[----:B------:R-:W-:Y:S01]  /*1ee0*/  IMAD.SHL.U32 R3, R3, 0x2, RZ ;  /* 0x0000000203037824 */ /* 0x000fe200078e00ff */
        /* <DEDUP_REMOVED lines=8> */
[----:B---3--:R-:W-:Y:S01]  /*1f70*/  IMAD.SHL.U32 R4, R27, 0x4, RZ ;  /* 0x000000041b047824 */ /* 0x008fe200078e00ff */
[----:B-1----:R-:W-:-:S04]  /*1f80*/  SHF.R.S32.HI R0, RZ, 0x1f, R27 ;  /* 0x0000001fff007819 */ /* 0x002fc8000001141b */
[----:B------:R-:W-:Y:S02]  /*1f90*/  IADD3 R4, P2, R4, UR8, RZ ;  /* 0x0000000804047c10 */ /* 0x000fe4000ff5e0ff */
[----:B------:R-:W-:-:S04]  /*1fa0*/  SHF.L.U64.HI R5, R27, 0x2, R0 ;  /* 0x000000021b057819 */ /* 0x000fc80000010200 */
[----:B------:R-:W-:Y:S01]  /*1fb0*/  IADD3.X R5, R5, UR7, RZ, P2, !PT ;  /* 0x0000000705057c10 */ /* 0x000fe200097fe4ff */
[----:B------:R-:W-:Y:S05]  /*1fc0*/  @!P1 BRA `(.L_x_1059) ;  /* 0x00004c3000009947 */ /* 0x000fea0003800000 */
[----:B--2---:R1:W2:Y:S04]  /*1fd0*/  LDG.E R6, [R4.64+0x120] ;  /* 0x0001201c04067981 */ /* 0x0042a8000c1e1900 */
[----:B------:R1:W3:Y:S04]  /*1fe0*/  LDG.E R7, [R4.64+0x100] ;  /* 0x0001001c04077981 */ /* 0x0002e8000c1e1900 */
[----:B------:R1:W4:Y:S04]  /*1ff0*/  LDG.E R8, [R4.64+0x20] ;  /* 0x0000201c04087981 */ /* 0x000328000c1e1900 */
[----:B------:R1:W5:Y:S01]  /*2000*/  LDG.E R9, [R4.64] ;  /* 0x0000001c04097981 */ /* 0x000362000c1e1900 */
[----:B------:R-:W-:-:S02]  /*2010*/  IMAD.MOV.U32 R226, RZ, RZ, R3 ;  /* 0x000000ffffe27224 */ /* 0x000fc400078e0003 */
[----:B------:R-:W-:Y:S01]  /*2020*/  IMAD.MOV.U32 R95, RZ, RZ, RZ ;  /* 0x000000ffff5f7224 */ /* 0x000fe200078e00ff */
[----:B------:R-:W-:Y:S01]  /*2030*/  UMOV UR9, UR11 ;  /* 0x0000000b00097c82 */ /* 0x000fe20008000000 */
[----:B-1----:R-:W-:Y:S02]  /*2040*/  IADD3 R5, R124, 0x1000, RZ ;  /* 0x000010007c057810 */ /* 0x002fe40007ffe0ff */
[----:B------:R-:W-:Y:S02]  /*2050*/  IADD3 R4, R130, 0x1000, RZ ;  /* 0x0000100082047810 */ /* 0x000fe40007ffe0ff */
[----:B------:R-:W-:Y:S02]  /*2060*/  SEL R5, R5, R124, !P0 ;  /* 0x0000007c05057207 */ /* 0x000fe40004000000 */
[----:B------:R-:W-:-:S03]  /*2070*/  SEL R4, R4, R130, !P0 ;  /* 0x0000008204047207 */ /* 0x000fc60004000000 */
[----:B------:R-:W-:Y:S02]  /*2080*/  IMAD.SHL.U32 R3, R5, 0x2, RZ ;  /* 0x0000000205037824 */ /* 0x000fe400078e00ff */
[----:B------:R-:W-:Y:S01]  /*2090*/  IMAD.SHL.U32 R118, R4, 0x2, RZ ;  /* 0x0000000204767824 */ /* 0x000fe200078e00ff */
[----:B--2---:R1:W-:Y:S04]  /*20a0*/  STL [R1], R6 ;  /* 0x0000000601007387 */ /* 0x0043e80000100800 */
[----:B---3--:R1:W-:Y:S04]  /*20b0*/  STL [R1+0x4], R7 ;  /* 0x0000040701007387 */ /* 0x0083e80000100800 */
[----:B----4-:R1:W-:Y:S04]  /*20c0*/  STL [R1+0x8], R8 ;  /* 0x0000080801007387 */ /* 0x0103e80000100800 */
[----:B-----5:R1:W-:Y:S02]  /*20d0*/  STL [R1+0xc], R9 ;  /* 0x00000c0901007387 */ /* 0x0203e40000100800 */
[C---:B------:R-:W-:Y:S01]  /*20e0*/  IADD3 R4, R27.reuse, -0x80, RZ ;  /* 0xffffff801b047810 */ /* 0x040fe20007ffe0ff */
[C---:B------:R-:W-:Y:S01]  /*20f0*/  IMAD.SHL.U32 R5, R27.reuse, 0x4, RZ ;  /* 0x000000041b057824 */ /* 0x040fe200078e00ff */
[----:B-1----:R-:W-:Y:S01]  /*2100*/  SHF.L.U64.HI R6, R27, 0x2, R0 ;  /* 0x000000021b067819 */ /* 0x002fe20000010200 */
[----:B------:R-:W-:Y:S01]  /*2110*/  IMAD.SHL.U32 R122, R130, 0x2, RZ ;  /* 0x00000002827a7824 */ /* 0x000fe200078e00ff */
[----:B------:R-:W-:-:S03]  /*2120*/  SHF.L.U32 R0, R4, 0x2, RZ ;  /* 0x0000000204007819 */ /* 0x000fc600000006ff */
[----:B------:R1:W-:Y:S01]  /*2130*/  STL [R1+0x1c], R6 ;  /* 0x00001c0601007387 */ /* 0x0003e20000100800 */
[----:B------:R-:W-:-:S03]  /*2140*/  IMAD.IADD R123, R122, 0x1, R125 ;  /* 0x000000017a7b7824 */ /* 0x000fc600078e027d */
[----:B------:R1:W-:Y:S04]  /*2150*/  STL [R1+0x18], R5 ;  /* 0x0000180501007387 */ /* 0x0003e80000100800 */
[----:B------:R1:W-:Y:S02]  /*2160*/  STL [R1+0x14], R0 ;  /* 0x0000140001007387 */ /* 0x0003e40000100800 */
.L_x_1062:
[----:B-1----:R-:W2:Y:S01]  /*2170*/  LDL R0, [R1+0xc] ;  /* 0x00000c0001007983 */ /* 0x002ea20000100800 */
[----:B------:R-:W-:Y:S01]  /*2180*/  IADD3 R112, R125, R118, RZ ;  /* 0x000000767d707210 */ /* 0x000fe20007ffe0ff */
[----:B------:R-:W-:Y:S02]  /*2190*/  UISETP.GE.AND UP2, UPT, UR6, 0x1, UPT ;  /* 0x000000010600788c */ /* 0x000fe4000bf46270 */
[----:B------:R-:W0:Y:S04]  /*21a0*/  LDGDEPBAR ;  /* 0x00000000000079af */ /* 0x000e280000000000 */
[----:B------:R-:W-:Y:S04]  /*21b0*/  PLOP3.LUT P2, PT, PT, PT, UP2, 0x80, 0x0 ;  /* 0x000000000000781c */ /* 0x000fe80003f4f028 */
[----:B------:R-:W3:Y:S04]  /*21c0*/  LDL R134, [R1+0x8] ;  /* 0x0000080001867983 */ /* 0x000ee80000100800 */
        /* <DEDUP_REMOVED lines=23> */
[----:B-1----:R-:W4:Y:S01]  /*2340*/  LDL R2, [R1] ;  /* 0x0000000001027983 */ /* 0x002f220000100800 */
        /* <DEDUP_REMOVED lines=22> */
[C---:B------:R-:W-:Y:S02]  /*24b0*/  HMMA.16816.F32.BF16 R48, R64.reuse, R50, RZ ;  /* 0x000000324030723c */ /* 0x040fe400000418ff */
[----:B--2---:R-:W-:Y:S06]  /*24c0*/  FSETP.NEU.FTZ.AND P0, PT, R0, -INF , PT ;  /* 0xff8000000000780b */ /* 0x004fec0003f1d000 */
[-C--:B------:R-:W-:Y:S08]  /*24d0*/  HMMA.16816.F32.BF16 R52, R64, R100.reuse, RZ ;  /* 0x000000644034723c */ /* 0x080ff000000418ff */
        /* <DEDUP_REMOVED lines=25> */
[----:B------:R-:W4:Y:S01]  /*2670*/  MUFU.TANH R236, R5 ;  /* 0x0000000500ec7308 */ /* 0x000f220000002400 */
[----:B------:R-:W-:Y:S02]  /*2680*/  FMUL.FTZ R11, R11, c[0x0][0x2ec] ;  /* 0x0000bb000b0b7a20 */ /* 0x000fe40000410000 */
[----:B--2---:R-:W-:Y:S05]  /*2690*/  FMUL.FTZ R10, R0, 1.4426950216293334961 ;  /* 0x3fb8aa3b000a7820 */ /* 0x004fea0000410000 */
[----:B------:R-:W-:Y:S02]  /*26a0*/  FSEL R10, R10, RZ, P0 ;  /* 0x000000ff0a0a7208 */ /* 0x000fe40000000000 */
[----:B------:R2:W-:Y:S01]  /*26b0*/  MUFU.TANH R87, R8 ;  /* 0x0000000800577308 */ /* 0x0005e20000002400 */
[----:B---3--:R-:W-:Y:S02]  /*26c0*/  FSETP.NEU.FTZ.AND P0, PT, R134, -INF , PT ;  /* 0xff8000008600780b */ /* 0x008fe40003f1d000 */
[--C-:B-1----:R-:W-:Y:S02]  /*26d0*/  FFMA.FTZ R0, R238, c[0x0][0x23c], -R10.reuse ;  /* 0x00008f00ee007a23 */ /* 0x102fe4000001080a */
[----:B------:R-:W-:Y:S05]  /*26e0*/  FMUL.FTZ R9, R134, 1.4426950216293334961 ;  /* 0x3fb8aa3b86097820 */ /* 0x000fea0000410000 */
[----:B------:R1:W-:Y:S01]  /*26f0*/  MUFU.EX2 R165, R0 ;  /* 0x0000000000a57308 */ /* 0x0003e20000000800 */
[----:B------:R-:W-:Y:S02]  /*2700*/  FSEL R9, R9, RZ, P0 ;  /* 0x000000ff09097208 */ /* 0x000fe40000000000 */
[C---:B----4-:R-:W-:Y:S07]  /*2710*/  FSETP.NEU.FTZ.AND P0, PT, R131.reuse, -INF , PT ;  /* 0xff8000008300780b */ /* 0x050fee0003f1d000 */
[----:B------:R3:W-:Y:S01]  /*2720*/  MUFU.TANH R85, R12 ;  /* 0x0000000c00557308 */ /* 0x0007e20000002400 */
[----:B--2---:R-:W-:Y:S05]  /*2730*/  FMUL.FTZ R8, R131, 1.4426950216293334961 ;  /* 0x3fb8aa3b83087820 */ /* 0x004fea0000410000 */
[----:B------:R-:W-:Y:S04]  /*2740*/  FSEL R8, R8, RZ, P0 ;  /* 0x000000ff08087208 */ /* 0x000fe80000000000 */
[----:B------:R-:W2:Y:S01]  /*2750*/  MUFU.TANH R252, R6 ;  /* 0x0000000600fc7308 */ /* 0x000ea20000002400 */
[----:B------:R-:W-:Y:S01]  /*2760*/  FSETP.NEU.FTZ.AND P0, PT, R2, -INF , PT ;  /* 0xff8000000200780b */ /* 0x000fe20003f1d000 */
[----:B-1----:R-:W-:Y:S08]  /*2770*/  FFMA.FTZ R0, R236, c[0x0][0x23c], -R10 ;  /* 0x00008f00ec007a23 */ /* 0x002ff0000001080a */
[----:B------:R1:W-:Y:S01]  /*2780*/  MUFU.TANH R84, R13 ;  /* 0x0000000d00547308 */ /* 0x0003e20000002400 */
[----:B---3--:R-:W3:Y:S09]  /*2790*/  LDL R12, [R1+0x1c] ;  /* 0x00001c00010c7983 */ /* 0x008ef20000100800 */
[----:B------:R4:W2:Y:S10]  /*27a0*/  MUFU.TANH R251, R7 ;  /* 0x0000000700fb7308 */ /* 0x0008b40000002400 */
[----:B------:R2:W-:Y:S01]  /*27b0*/  MUFU.TANH R78, R11 ;  /* 0x0000000b004e7308 */ /* 0x0005e20000002400 */
[----:B-1----:R-:W3:Y:S09]  /*27c0*/  LDL R13, [R1+0x18] ;  /* 0x00001800010d7983 */ /* 0x002ef20000100800 */
[----:B------:R1:W-:Y:S01]  /*27d0*/  MUFU.EX2 R162, R0 ;  /* 0x0000000000a27308 */ /* 0x0003e20000000800 */
[----:B----4-:R-:W4:Y:S09]  /*27e0*/  LDSM.16.M88.4 R4, [R116+0x6400] ;  /* 0x006400007404783b */ /* 0x010f320000000200 */
[----:B------:R-:W4:Y:S01]  /*27f0*/  MUFU.TANH R77, R14 ;  /* 0x0000000e004d7308 */ /* 0x000f220000002400 */
[--C-:B--2---:R-:W-:Y:S09]  /*2800*/  FFMA.FTZ R11, R86, c[0x0][0x23c], -R8.reuse ;  /* 0x00008f00560b7a23 */ /* 0x104ff20000010808 */
[----:B------:R-:W2:Y:S01]  /*2810*/  MUFU.TANH R76, R15 ;  /* 0x0000000f004c7308 */ /* 0x000ea20000002400 */
[--C-:B-1----:R-:W-:Y:S09]  /*2820*/  FFMA.FTZ R0, R252, c[0x0][0x23c], -R9.reuse ;  /* 0x00008f00fc007a23 */ /* 0x102ff20000010809 */
[----:B------:R1:W-:Y:S10]  /*2830*/  MUFU.EX2 R179, R0 ;  /* 0x0000000000b37308 */ /* 0x0003f40000000800 */
[----:B------:R-:W2:Y:S01]  /*2840*/  MUFU.TANH R230, R16 ;  /* 0x0000001000e67308 */ /* 0x000ea20000002400 */
[-C--:B----4-:R-:W-:Y:S09]  /*2850*/  HMMA.16816.F32.BF16 R20, R104, R4.reuse, R20 ;  /* 0x000000046814723c */ /* 0x090ff20000041814 */
[----:B------:R-:W4:Y:S01]  /*2860*/  MUFU.TANH R229, R17 ;  /* 0x0000001100e57308 */ /* 0x000f220000002400 */
[C---:B------:R-:W-:Y:S04]  /*2870*/  HMMA.16816.F32.BF16 R24, R112.reuse, R4, R24 ;  /* 0x000000047018723c */ /* 0x040fe80000041818 */
[--C-:B-1----:R-:W-:Y:S03]  /*2880*/  FFMA.FTZ R0, R251, c[0x0][0x23c], -R9.reuse ;  /* 0x00008f00fb007a23 */ /* 0x102fe60000010809 */
[--C-:B------:R-:W-:Y:S02]  /*2890*/  FFMA.FTZ R4, R85, c[0x0][0x23c], -R8.reuse ;  /* 0x00008f0055047a23 */ /* 0x100fe40000010808 */
        /* <DEDUP_REMOVED lines=8> */
[----:B------:R-:W4:Y:S01]  /*2920*/  MUFU.TANH R246, R18 ;  /* 0x0000001200f67308 */ /* 0x000f220000002400 */
        /* <DEDUP_REMOVED lines=8> */
[----:B--2---:R-:W-:Y:S02]  /*29b0*/  FFMA.FTZ R4, R84, c[0x0][0x23c], -R8 ;  /* 0x00008f0054047a23 */ /* 0x004fe40000010808 */
[----:B------:R-:W-:Y:S02]  /*29c0*/  FMUL.FTZ R33, R33, c[0x0][0x2ec] ;  /* 0x0000bb0021217a20 */ /* 0x000fe40000410000 */
[----:B------:R-:W-:Y:S01]  /*29d0*/  FMUL.FTZ R34, R34, c[0x0][0x2ec] ;  /* 0x0000bb0022227a20 */ /* 0x000fe20000410000 */
[----:B------:R2:W-:Y:S01]  /*29e0*/  MUFU.EX2 R194, R4 ;  /* 0x0000000400c27308 */ /* 0x0005e20000000800 */
[----:B------:R-:W-:Y:S02]  /*29f0*/  FMUL.FTZ R35, R35, c[0x0][0x2ec] ;  /* 0x0000bb0023237a20 */ /* 0x000fe40000410000 */
[----:B------:R-:W-:Y:S02]  /*2a00*/  FMUL.FTZ R27, R27, c[0x0][0x2ec] ;  /* 0x0000bb001b1b7a20 */ /* 0x000fe40000410000 */
[----:B------:R-:W-:Y:S05]  /*2a10*/  FMUL.FTZ R23, R23, c[0x0][0x2ec] ;  /* 0x0000bb0017177a20 */ /* 0x000fea0000410000 */
[----:B------:R-:W-:Y:S01]  /*2a20*/  MUFU.TANH R245, R19 ;  /* 0x0000001300f57308 */ /* 0x000fe20000002400 */
[----:B-1----:R-:W-:Y:S05]  /*2a30*/  FMUL.FTZ R0, R2, 1.4426950216293334961 ;  /* 0x3fb8aa3b02007820 */ /* 0x002fea0000410000 */
[----:B------:R-:W-:Y:S04]  /*2a40*/  FSEL R0, R0, RZ, P0 ;  /* 0x000000ff00007208 */ /* 0x000fe80000000000 */
[----:B------:R1:W-:Y:S01]  /*2a50*/  MUFU.EX2 R196, R11 ;  /* 0x0000000b00c47308 */ /* 0x0003e20000000800 */
[--C-:B--2---:R-:W-:Y:S09]  /*2a60*/  FFMA.FTZ R4, R77, c[0x0][0x23c], -R0.reuse ;  /* 0x00008f004d047a23 */ /* 0x104ff20000010800 */
[----:B------:R2:W-:Y:S10]  /*2a70*/  MUFU.EX2 R203, R4 ;  /* 0x0000000400cb7308 */ /* 0x0005f40000000800 */
[----:B------:R-:W-:Y:S01]  /*2a80*/  MUFU.TANH R228, R20 ;  /* 0x0000001400e47308 */ /* 0x000fe20000002400 */
[--C-:B-1----:R-:W-:Y:S09]  /*2a90*/  FFMA.FTZ R11, R79, c[0x0][0x23c], -R0.reuse ;  /* 0x00008f004f0b7a23 */ /* 0x102ff20000010800 */
[----:B------:R1:W-:Y:S01]  /*2aa0*/  MUFU.EX2 R205, R11 ;  /* 0x0000000b00cd7308 */ /* 0x0003e20000000800 */
[--C-:B--2---:R-:W-:Y:S09]  /*2ab0*/  FFMA.FTZ R4, R76, c[0x0][0x23c], -R0.reuse ;  /* 0x00008f004c047a23 */ /* 0x104ff20000010800 */
[----:B------:R2:W-:Y:S10]  /*2ac0*/  MUFU.EX2 R202, R4 ;  /* 0x0000000400ca7308 */ /* 0x0005f40000000800 */
[----:B------:R-:W-:Y:S01]  /*2ad0*/  MUFU.TANH R83, R5 ;  /* 0x0000000500537308 */ /* 0x000fe20000002400 */
[----:B-1----:R-:W-:Y:S09]  /*2ae0*/  FFMA.FTZ R11, R78, c[0x0][0x23c], -R0 ;  /* 0x00008f004e0b7a23 */ /* 0x002ff20000010800 */
[----:B------:R1:W-:Y:S01]  /*2af0*/  MUFU.EX2 R204, R11 ;  /* 0x0000000b00cc7308 */ /* 0x0003e20000000800 */
[--C-:B--2---:R-:W-:Y:S09]  /*2b00*/  FFMA.FTZ R4, R230, c[0x0][0x23c], -R10.reuse ;  /* 0x00008f00e6047a23 */ /* 0x104ff2000001080a */
[----:B------:R4:W-:Y:S10]  /*2b10*/  MUFU.EX2 R155, R4 ;  /* 0x00000004009b7308 */ /* 0x0009f40000000800 */
[----:B------:R-:W-:Y:S01]  /*2b20*/  MUFU.TANH R80, R29 ;  /* 0x0000001d00507308 */ /* 0x000fe20000002400 */
[----:B-1----:R-:W-:Y:S09]  /*2b30*/  FMUL.FTZ R11, R28, c[0x0][0x2ec] ;  /* 0x0000bb001c0b7a20 */ /* 0x002ff20000410000 */
[----:B------:R-:W-:Y:S01]  /*2b40*/  MUFU.TANH R81, R11 ;  /* 0x0000000b00517308 */ /* 0x000fe20000002400 */
[--C-:B----4-:R-:W-:Y:S09]  /*2b50*/  FFMA.FTZ R4, R229, c[0x0][0x23c], -R10.reuse ;  /* 0x00008f00e5047a23 */ /* 0x110ff2000001080a */
[----:B------:R1:W-:Y:S10]  /*2b60*/  MUFU.EX2 R154, R4 ;  /* 0x00000004009a7308 */ /* 0x0003f40000000800 */
[----:B------:R-:W-:Y:S10]  /*2b70*/  MUFU.TANH R73, R30 ;  /* 0x0000001e00497308 */ /* 0x000ff40000002400 */
[----:B------:R-:W2:Y:S01]  /*2b80*/  MUFU.TANH R227, R21 ;  /* 0x0000001500e37308 */ /* 0x000ea20000002400 */
[--C-:B-1----:R-:W-:Y:S09]  /*2b90*/  FFMA.FTZ R4, R246, c[0x0][0x23c], -R9.reuse ;  /* 0x00008f00f6047a23 */ /* 0x102ff20000010809 */
[----:B------:R1:W-:Y:S10]  /*2ba0*/  MUFU.EX2 R169, R4 ;  /* 0x0000000400a97308 */ /* 0x0003f40000000800 */
[----:B------:R-:W-:Y:S01]  /*2bb0*/  MUFU.TANH R72, R31 ;  /* 0x0000001f00487308 */ /* 0x000fe20000002400 */
[--C-:B--2---:R-:W-:Y:S09]  /*2bc0*/  FFMA.FTZ R11, R227, c[0x0][0x23c], -R10.reuse ;  /* 0x00008f00e30b7a23 */ /* 0x104ff2000001080a */
[----:B------:R-:W2:Y:S01]  /*2bd0*/  MUFU.TANH R242, R22 ;  /* 0x0000001600f27308 */ /* 0x000ea20000002400 */
[--C-:B-1----:R-:W-:Y:S09]  /*2be0*/  FFMA.FTZ R4, R245, c[0x0][0x23c], -R9.reuse ;  /* 0x00008f00f5047a23 */ /* 0x102ff20000010809 */
[----:B------:R1:W-:Y:S10]  /*2bf0*/  MUFU.EX2 R168, R4 ;  /* 0x0000000400a87308 */ /* 0x0003f40000000800 */
[----:B------:R2:W-:Y:S01]  /*2c00*/  MUFU.EX2 R150, R11 ;  /* 0x0000000b00967308 */ /* 0x0005e20000000800 */
[----:B---3--:R-:W-:Y:S04]  /*2c10*/  IADD3 R134, P0, R13, UR10, RZ ;  /* 0x0000000a0d867c10 */ /* 0x008fe8000ff1e0ff */
[----:B------:R-:W-:Y:S05]  /*2c20*/  IADD3.X R135, R12, UR9, RZ, P0, !PT ;  /* 0x000000090c877c10 */ /* 0x000fea00087fe4ff */
[----:B------:R-:W-:Y:S01]  /*2c30*/  MUFU.TANH R221, R32 ;  /* 0x0000002000dd7308 */ /* 0x000fe20000002400 */
[----:B-1----:R-:W-:Y:S09]  /*2c40*/  FFMA.FTZ R4, R228, c[0x0][0x23c], -R10 ;  /* 0x00008f00e4047a23 */ /* 0x002ff2000001080a */
[----:B------:R1:W-:Y:S01]  /*2c50*/  MUFU.EX2 R151, R4 ;  /* 0x0000000400977308 */ /* 0x0003e20000000800 */
[--C-:B--2---:R-:W-:Y:S09]  /*2c60*/  FFMA.FTZ R11, R242, c[0x0][0x23c], -R9.reuse ;  /* 0x00008f00f20b7a23 */ /* 0x104ff20000010809 */
[----:B------:R-:W2:Y:S10]  /*2c70*/  MUFU.TANH R241, R23 ;  /* 0x0000001700f17308 */ /* 0x000eb40000002400 */
[----:B------:R2:W-:Y:S01]  /*2c80*/  MUFU.EX2 R164, R11 ;  /* 0x0000000b00a47308 */ /* 0x0005e20000000800 */
[----:B-1----:R-:W1:Y:S09]  /*2c90*/  LDSM.16.M88.4 R4, [R116+0x6800] ;  /* 0x006800007404783b */ /* 0x002e720000000200 */
[----:B------:R-:W-:Y:S10]  /*2ca0*/  MUFU.TANH R220, R33 ;  /* 0x0000002100dc7308 */ /* 0x000ff40000002400 */
[----:B------:R-:W-:Y:S01]  /*2cb0*/  MUFU.TANH R237, R34 ;  /* 0x0000002200ed7308 */ /* 0x000fe20000002400 */
[--C-:B--2---:R-:W-:Y:S09]  /*2cc0*/  FFMA.FTZ R11, R241, c[0x0][0x23c], -R9.reuse ;  /* 0x00008f00f10b7a23 */ /* 0x104ff20000010809 */
[----:B------:R2:W-:Y:S10]  /*2cd0*/  MUFU.EX2 R163, R11 ;  /* 0x0000000b00a37308 */ /* 0x0005f40000000800 */
[----:B------:R-:W3:Y:S01]  /*2ce0*/  MUFU.TANH R82, R25 ;  /* 0x0000001900527308 */ /* 0x000ee20000002400 */
[-C--:B-1----:R-:W-:Y:S09]  /*2cf0*/  HMMA.16816.F32.BF16 R36, R104, R4.reuse, R36 ;  /* 0x000000046824723c */ /* 0x082ff20000041824 */
[----:B------:R-:W-:Y:S01]  /*2d00*/  MUFU.TANH R235, R35 ;  /* 0x0000002300eb7308 */ /* 0x000fe20000002400 */
[C---:B------:R-:W-:Y:S04]  /*2d10*/  HMMA.16816.F32.BF16 R40, R112.reuse, R4, R40 ;  /* 0x000000047028723c */ /* 0x040fe80000041828 */
[--C-:B--2---:R-:W-:Y:S03]  /*2d20*/  FFMA.FTZ R11, R83, c[0x0][0x23c], -R8.reuse ;  /* 0x00008f00530b7a23 */ /* 0x104fe60000010808 */
        /* <DEDUP_REMOVED lines=9> */
[----:B------:R-:W2:Y:S01]  /*2dc0*/  MUFU.TANH R75, R26 ;  /* 0x0000001a004b7308 */ /* 0x000ea20000002400 */
[----:B------:R-:W-:Y:S02]  /*2dd0*/  FMUL.FTZ R39, R39, c[0x0][0x2ec] ;  /* 0x0000bb0027277a20 */ /* 0x000fe40000410000 */
[----:B------:R-:W-:Y:S02]  /*2de0*/  FMUL.FTZ R41, R41, c[0x0][0x2ec] ;  /* 0x0000bb0029297a20 */ /* 0x000fe40000410000 */
[--C-:B---3--:R-:W-:Y:S02]  /*2df0*/  FFMA.FTZ R11, R82, c[0x0][0x23c], -R8.reuse ;  /* 0x00008f00520b7a23 */ /* 0x108fe40000010808 */
[----:B------:R-:W-:Y:S02]  /*2e00*/  FMUL.FTZ R45, R45, c[0x0][0x2ec] ;  /* 0x0000bb002d2d7a20 */ /* 0x000fe40000410000 */
[----:B------:R-:W-:Y:S01]  /*2e10*/  FMUL.FTZ R46, R46, c[0x0][0x2ec] ;  /* 0x0000bb002e2e7a20 */ /* 0x000fe20000410000 */
[----:B------:R-:W3:Y:S01]  /*2e20*/  MUFU.TANH R74, R27 ;  /* 0x0000001b004a7308 */ /* 0x000ee20000002400 */
[----:B------:R-:W-:Y:S02]  /*2e30*/  FMUL.FTZ R47, R47, c[0x0][0x2ec] ;  /* 0x0000bb002f2f7a20 */ /* 0x000fe40000410000 */
[----:B------:R-:W-:Y:S02]  /*2e40*/  FMUL.FTZ R48, R48, c[0x0][0x2ec] ;  /* 0x0000bb0030307a20 */ /* 0x000fe40000410000 */
[----:B-1----:R-:W-:Y:S02]  /*2e50*/  FFMA.FTZ R4, R80, c[0x0][0x23c], -R8 ;  /* 0x00008f0050047a23 */ /* 0x002fe40000010808 */
[----:B------:R-:W-:Y:S02]  /*2e60*/  FMUL.FTZ R49, R49, c[0x0][0x2ec] ;  /* 0x0000bb0031317a20 */ /* 0x000fe40000410000 */
[----:B------:R-:W-:Y:S01]  /*2e70*/  FMUL.FTZ R50, R50, c[0x0][0x2ec] ;  /* 0x0000bb0032327a20 */ /* 0x000fe20000410000 */
[----:B------:R1:W-:Y:S01]  /*2e80*/  MUFU.EX2 R176, R4 ;  /* 0x0000000400b07308 */ /* 0x0003e20000000800 */
[----:B------:R-:W-:Y:S02]  /*2e90*/  FMUL.FTZ R51, R51, c[0x0][0x2ec] ;  /* 0x0000bb0033337a20 */ /* 0x000fe40000410000 */
[----:B------:R-:W-:Y:S02]  /*2ea0*/  FMUL.FTZ R42, R42, c[0x0][0x2ec] ;  /* 0x0000bb002a2a7a20 */ /* 0x000fe40000410000 */
[----:B------:R-:W-:Y:S05]  /*2eb0*/  FMUL.FTZ R43, R43, c[0x0][0x2ec] ;  /* 0x0000bb002b2b7a20 */ /* 0x000fea0000410000 */
[----:B------:R-:W-:Y:S10]  /*2ec0*/  MUFU.TANH R248, R5 ;  /* 0x0000000500f87308 */ /* 0x000ff40000002400 */
[----:B------:R-:W-:Y:S01]  /*2ed0*/  MUFU.TANH R69, R46 ;  /* 0x0000002e00457308 */ /* 0x000fe20000002400 */
[--C-:B-1----:R-:W-:Y:S09]  /*2ee0*/  FFMA.FTZ R4, R73, c[0x0][0x23c], -R0.reuse ;  /* 0x00008f0049047a23 */ /* 0x102ff20000010800 */
        /* <DEDUP_REMOVED lines=14> */
[----:B------:R2:W-:Y:S01]  /*2fd0*/  MUFU.EX2 R180, R11 ;  /* 0x0000000b00b47308 */ /* 0x0005e20000000800 */
[--C-:B-1----:R-:W-:Y:S09]  /*2fe0*/  FFMA.FTZ R4, R237, c[0x0][0x23c], -R9.reuse ;  /* 0x00008f00ed047a23 */ /* 0x102ff20000010809 */
[----:B------:R1:W-:Y:S10]  /*2ff0*/  MUFU.EX2 R157, R4 ;  /* 0x00000004009d7308 */ /* 0x0003f40000000800 */
[----:B------:R-:W4:Y:S01]  /*3000*/  MUFU.TANH R219, R36 ;  /* 0x0000002400db7308 */ /* 0x000f220000002400 */
[--C-:B--2---:R-:W-:Y:S09]  /*3010*/  FFMA.FTZ R11, R75, c[0x0][0x23c], -R0.reuse ;  /* 0x00008f004b0b7a23 */ /* 0x104ff20000010800 */
[----:B------:R3:W-:Y:S01]  /*3020*/  MUFU.EX2 R201, R11 ;  /* 0x0000000b00c97308 */ /* 0x0007e20000000800 */
[--C-:B-1----:R-:W-:Y:S09]  /*3030*/  FFMA.FTZ R4, R235, c[0x0][0x23c], -R9.reuse ;  /* 0x00008f00eb047a23 */ /* 0x102ff20000010809 */
[----:B------:R4:W-:Y:S10]  /*3040*/  MUFU.EX2 R156, R4 ;  /* 0x00000004009c7308 */ /* 0x0009f40000000800 */
[----:B------:R-:W-:Y:S01]  /*3050*/  MUFU.TANH R243, R45 ;  /* 0x0000002d00f37308 */ /* 0x000fe20000002400 */
[----:B---3--:R-:W-:Y:S09]  /*3060*/  FFMA.FTZ R11, R74, c[0x0][0x23c], -R0 ;  /* 0x00008f004a0b7a23 */ /* 0x008ff20000010800 */
[----:B------:R1:W-:Y:S01]  /*3070*/  MUFU.EX2 R200, R11 ;  /* 0x0000000b00c87308 */ /* 0x0003e20000000800 */
[--C-:B----4-:R-:W-:Y:S09]  /*3080*/  FFMA.FTZ R4, R219, c[0x0][0x23c], -R10.reuse ;  /* 0x00008f00db047a23 */ /* 0x110ff2000001080a */
[----:B------:R2:W-:Y:S10]  /*3090*/  MUFU.EX2 R143, R4 ;  /* 0x00000004008f7308 */ /* 0x0005f40000000800 */
[----:B------:R-:W3:Y:S01]  /*30a0*/  MUFU.TANH R218, R37 ;  /* 0x0000002500da7308 */ /* 0x000ee20000002400 */
[----:B-1----:R-:W-:Y:S09]  /*30b0*/  FMUL.FTZ R11, R44, c[0x0][0x2ec] ;  /* 0x0000bb002c0b7a20 */ /* 0x002ff20000410000 */
[----:B------:R3:W-:Y:S01]  /*30c0*/  MUFU.TANH R244, R11 ;  /* 0x0000000b00f47308 */ /* 0x0007e20000002400 */
[----:B--2---:R-:W1:Y:S09]  /*30d0*/  LDSM.16.M88.4 R4, [R116+0x6c00] ;  /* 0x006c00007404783b */ /* 0x004e720000000200 */
[----:B------:R-:W2:Y:S10]  /*30e0*/  MUFU.TANH R232, R38 ;  /* 0x0000002600e87308 */ /* 0x000eb40000002400 */
[----:B------:R-:W4:Y:S01]  /*30f0*/  MUFU.TANH R231, R39 ;  /* 0x0000002700e77308 */ /* 0x000f220000002400 */
[----:B---3--:R-:W-:Y:S09]  /*3100*/  FFMA.FTZ R11, R218, c[0x0][0x23c], -R10 ;  /* 0x00008f00da0b7a23 */ /* 0x008ff2000001080a */
[----:B------:R2:W-:Y:S10]  /*3110*/  MUFU.EX2 R142, R11 ;  /* 0x0000000b008e7308 */ /* 0x0005f40000000800 */
[----:B------:R-:W-:Y:S01]  /*3120*/  MUFU.TANH R247, R41 ;  /* 0x0000002900f77308 */ /* 0x000fe20000002400 */
[-C--:B-1----:R-:W-:Y:S08]  /*3130*/  HMMA.16816.F32.BF16 R52, R104, R4.reuse, R52 ;  /* 0x000000046834723c */ /* 0x082ff00000041834 */
[C---:B------:R-:W-:Y:S04]  /*3140*/  HMMA.16816.F32.BF16 R56, R112.reuse, R4, R56 ;  /* 0x000000047038723c */ /* 0x040fe80000041838 */
[--C-:B--2---:R-:W-:Y:S03]  /*3150*/  FFMA.FTZ R11, R232, c[0x0][0x23c], -R9.reuse ;  /* 0x00008f00e80b7a23 */ /* 0x104fe60000010809 */
[--C-:B------:R-:W-:Y:S01]  /*3160*/  FFMA.FTZ R4, R244, c[0x0][0x23c], -R8.reuse ;  /* 0x00008f00f4047a23 */ /* 0x100fe20000010808 */
[-C--:B------:R-:W-:Y:S01]  /*3170*/  HMMA.16816.F32.BF16 R60, R112, R6.reuse, R60 ;  /* 0x00000006703c723c */ /* 0x080fe2000004183c */
[----:B------:R1:W2:Y:S01]  /*3180*/  LDG.E R114, [R134.64] ;  /* 0x0000001c86727981 */ /* 0x0002a2000c1e1900 */
[----:B------:R4:W-:Y:S03]  /*3190*/  MUFU.EX2 R153, R11 ;  /* 0x0000000b00997308 */ /* 0x0009e60000000800 */
[----:B------:R1:W3:Y:S03]  /*31a0*/  LDG.E R113, [R134.64+0x20] ;  /* 0x0000201c86717981 */ /* 0x0002e6000c1e1900 */
[----:B------:R-:W-:Y:S01]  /*31b0*/  FMUL.FTZ R52, R52, c[0x0][0x2ec] ;  /* 0x0000bb0034347a20 */ /* 0x000fe20000410000 */
[----:B------:R1:W2:Y:S01]  /*31c0*/  LDG.E R112, [R134.64+0x100] ;  /* 0x0001001c86707981 */ /* 0x0002a2000c1e1900 */
[----:B------:R-:W-:Y:S02]  /*31d0*/  HMMA.16816.F32.BF16 R64, R104, R6, R64 ;  /* 0x000000066840723c */ /* 0x000fe40000041840 */
[----:B------:R1:W-:Y:S02]  /*31e0*/  MUFU.EX2 R167, R4 ;  /* 0x0000000400a77308 */ /* 0x0003e40000000800 */
[----:B------:R-:W-:Y:S02]  /*31f0*/  FMUL.FTZ R53, R53, c[0x0][0x2ec] ;  /* 0x0000bb0035357a20 */ /* 0x000fe40000410000 */
[----:B------:R-:W-:Y:S01]  /*3200*/  FMUL.FTZ R54, R54, c[0x0][0x2ec] ;  /* 0x0000bb0036367a20 */ /* 0x000fe20000410000 */
[----:B------:R-:W-:Y:S01]  /*3210*/  F2FP.BF16.PACK_AB R7, R178, R179 ;  /* 0x000000b3b207723e */ /* 0x000fe200000010ff */
[----:B------:R-:W-:Y:S01]  /*3220*/  FMUL.FTZ R55, R55, c[0x0][0x2ec] ;  /* 0x0000bb0037377a20 */ /* 0x000fe20000410000 */
[----:B------:R-:W-:Y:S03]  /*3230*/  F2FP.BF16.PACK_AB R6, R196, R197 ;  /* 0x000000c5c406723e */ /* 0x000fe600000010ff */
[----:B------:R-:W-:Y:S01]  /*3240*/  FMUL.FTZ R5, R56, c[0x0][0x2ec] ;  /* 0x0000bb0038057a20 */ /* 0x000fe20000410000 */
[----:B------:R1:W-:Y:S01]  /*3250*/  STS [R192+0x12400], R7 ;  /* 0x01240007c0007388 */ /* 0x0003e20000000800 */
[----:B------:R-:W-:Y:S01]  /*3260*/  FMUL.FTZ R57, R57, c[0x0][0x2ec] ;  /* 0x0000bb0039397a20 */ /* 0x000fe20000410000 */
[----:B------:R-:W-:Y:S01]  /*3270*/  MUFU.TANH R213, R52 ;  /* 0x0000003400d57308 */ /* 0x000fe20000002400 */
[----:B------:R-:W-:Y:S02]  /*3280*/  FMUL.FTZ R58, R58, c[0x0][0x2ec] ;  /* 0x0000bb003a3a7a20 */ /* 0x000fe40000410000 */
[----:B------:R-:W-:Y:S02]  /*3290*/  FMUL.FTZ R59, R59, c[0x0][0x2ec] ;  /* 0x0000bb003b3b7a20 */ /* 0x000fe40000410000 */
[----:B------:R-:W-:Y:S02]  /*32a0*/  FMUL.FTZ R62, R62, c[0x0][0x2ec] ;  /* 0x0000bb003e3e7a20 */ /* 0x000fe40000410000 */
[--C-:B----4-:R-:W-:Y:S02]  /*32b0*/  FFMA.FTZ R11, R231, c[0x0][0x23c], -R9.reuse ;  /* 0x00008f00e70b7a23 */ /* 0x110fe40000010809 */
[----:B------:R-:W-:Y:S01]  /*32c0*/  FMUL.FTZ R66, R66, c[0x0][0x2ec] ;  /* 0x0000bb0042427a20 */ /* 0x000fe20000410000 */
[----:B------:R-:W-:Y:S01]  /*32d0*/  MUFU.TANH R3, R58 ;  /* 0x0000003a00037308 */ /* 0x000fe20000002400 */
[----:B-1----:R-:W-:Y:S02]  /*32e0*/  FFMA.FTZ R4, R243, c[0x0][0x23c], -R8 ;  /* 0x00008f00f3047a23 */ /* 0x002fe40000010808 */
[----:B------:R-:W-:Y:S02]  /*32f0*/  FMUL.FTZ R63, R63, c[0x0][0x2ec] ;  /* 0x0000bb003f3f7a20 */ /* 0x000fe40000410000 */
[----:B------:R-:W-:Y:S02]  /*3300*/  FMUL.FTZ R61, R61, c[0x0][0x2ec] ;  /* 0x0000bb003d3d7a20 */ /* 0x000fe40000410000 */
[----:B------:R-:W-:Y:S02]  /*3310*/  FMUL.FTZ R65, R65, c[0x0][0x2ec] ;  /* 0x0000bb0041417a20 */ /* 0x000fe40000410000 */
[----:B------:R-:W-:Y:S01]  /*3320*/  FMUL.FTZ R67, R67, c[0x0][0x2ec] ;  /* 0x0000bb0043437a20 */ /* 0x000fe20000410000 */
[----:B------:R1:W-:Y:S10]  /*3330*/  MUFU.EX2 R166, R4 ;  /* 0x0000000400a67308 */ /* 0x0003f40000000800 */
[----:B------:R-:W-:Y:S10]  /*3340*/  MUFU.TANH R2, R59 ;  /* 0x0000003b00027308 */ /* 0x000ff40000002400 */
[----:B------:R-:W-:Y:S01]  /*3350*/  MUFU.TANH R250, R62 ;  /* 0x0000003e00fa7308 */ /* 0x000fe20000002400 */
[--C-:B-1----:R-:W-:Y:S09]  /*3360*/  FFMA.FTZ R4, R69, c[0x0][0x23c], -R0.reuse ;  /* 0x00008f0045047a23 */ /* 0x102ff20000010800 */
[----:B------:R1:W-:Y:S10]  /*3370*/  MUFU.EX2 R183, R4 ;  /* 0x0000000400b77308 */ /* 0x0003f40000000800 */
[----:B------:R-:W4:Y:S10]  /*3380*/  MUFU.TANH R217, R66 ;  /* 0x0000004200d97308 */ /* 0x000f340000002400 */
[----:B------:R-:W-:Y:S01]  /*3390*/  MUFU.TANH R249, R63 ;  /* 0x0000003f00f97308 */ /* 0x000fe20000002400 */
[----:B-1----:R-:W-:Y:S09]  /*33a0*/  FFMA.FTZ R4, R68, c[0x0][0x23c], -R0 ;  /* 0x00008f0044047a23 */ /* 0x002ff20000010800 */
[----:B------:R1:W-:Y:S01]  /*33b0*/  MUFU.EX2 R182, R4 ;  /* 0x0000000400b67308 */ /* 0x0003e20000000800 */
[--C-:B----4-:R-:W-:Y:S09]  /*33c0*/  FFMA.FTZ R7, R217, c[0x0][0x23c], -R9.reuse ;  /* 0x00008f00d9077a23 */ /* 0x110ff20000010809 */
[----:B------:R-:W-:Y:S10]  /*33d0*/  MUFU.TANH R233, R61 ;  /* 0x0000003d00e97308 */ /* 0x000ff40000002400 */
[----:B------:R-:W-:Y:S01]  /*33e0*/  MUFU.TANH R210, R65 ;  /* 0x0000004100d27308 */ /* 0x000fe20000002400 */
[--C-:B-1----:R-:W-:Y:S09]  /*33f0*/  FFMA.FTZ R4, R215, c[0x0][0x23c], -R10.reuse ;  /* 0x00008f00d7047a23 */ /* 0x102ff2000001080a */
[----:B------:R1:W-:Y:S10]  /*3400*/  MUFU.EX2 R139, R4 ;  /* 0x00000004008b7308 */ /* 0x0003f40000000800 */
[----:B------:R-:W-:Y:S10]  /*3410*/  MUFU.TANH R216, R67 ;  /* 0x0000004300d87308 */ /* 0x000ff40000002400 */
[----:B------:R-:W4:Y:S01]  /*3420*/  MUFU.TANH R212, R53 ;  /* 0x0000003500d47308 */ /* 0x000f220000002400 */
[--C-:B-1----:R-:W-:Y:S09]  /*3430*/  FFMA.FTZ R4, R214, c[0x0][0x23c], -R10.reuse ;  /* 0x00008f00d6047a23 */ /* 0x102ff2000001080a */
[----:B------:R1:W-:Y:S10]  /*3440*/  MUFU.EX2 R138, R4 ;  /* 0x00000004008a7308 */ /* 0x0003f40000000800 */
[----:B------:R-:W2:Y:S10]  /*3450*/  MUFU.TANH R223, R54 ;  /* 0x0000003600df7308 */ /* 0x000eb40000002400 */
[----:B------:R-:W2:Y:S01]  /*3460*/  MUFU.TANH R222, R55 ;  /* 0x0000003700de7308 */ /* 0x000ea20000002400 */
[--C-:B-1----:R-:W-:Y:S09]  /*3470*/  FFMA.FTZ R4, R225, c[0x0][0x23c], -R9.reuse ;  /* 0x00008f00e1047a23 */ /* 0x102ff20000010809 */
[----:B------:R1:W-:Y:S10]  /*3480*/  MUFU.EX2 R149, R4 ;  /* 0x0000000400957308 */ /* 0x0003f40000000800 */
[----:B------:R4:W2:Y:S10]  /*3490*/  MUFU.TANH R240, R5 ;  /* 0x0000000500f07308 */ /* 0x0008b40000002400 */
[----:B------:R-:W2:Y:S01]  /*34a0*/  MUFU.TANH R239, R57 ;  /* 0x0000003900ef7308 */ /* 0x000ea20000002400 */
[--C-:B-1----:R-:W-:Y:S09]  /*34b0*/  FFMA.FTZ R4, R224, c[0x0][0x23c], -R9.reuse ;  /* 0x00008f00e0047a23 */ /* 0x102ff20000010809 */
[----:B------:R1:W-:Y:S01]  /*34c0*/  MUFU.EX2 R148, R4 ;  /* 0x0000000400947308 */ /* 0x0003e20000000800 */
[----:B----4-:R-:W-:Y:S09]  /*34d0*/  FMUL.FTZ R5, R60, c[0x0][0x2ec] ;  /* 0x0000bb003c057a20 */ /* 0x010ff20000410000 */
[----:B------:R4:W2:Y:S10]  /*34e0*/  MUFU.TANH R234, R5 ;  /* 0x0000000500ea7308 */ /* 0x0008b40000002400 */
[----:B------:R4:W-:Y:S01]  /*34f0*/  MUFU.EX2 R152, R11 ;  /* 0x0000000b00987308 */ /* 0x0009e20000000800 */
[----:B-1----:R-:W-:Y:S09]  /*3500*/  FFMA.FTZ R4, R213, c[0x0][0x23c], -R10 ;  /* 0x00008f00d5047a23 */ /* 0x002ff2000001080a */
[----:B------:R1:W-:Y:S01]  /*3510*/  MUFU.EX2 R137, R4 ;  /* 0x0000000400897308 */ /* 0x0003e20000000800 */
[----:B----4-:R-:W-:Y:S09]  /*3520*/  FMUL.FTZ R5, R64, c[0x0][0x2ec] ;  /* 0x0000bb0040057a20 */ /* 0x010ff20000410000 */
[----:B------:R4:W-:Y:S01]  /*3530*/  MUFU.EX2 R141, R7 ;  /* 0x00000007008d7308 */ /* 0x0009e20000000800 */
[----:B------:R-:W-:Y:S09]  /*3540*/  FFMA.FTZ R11, R248, c[0x0][0x23c], -R8 ;  /* 0x00008f00f80b7a23 */ /* 0x000ff20000010808 */
[----:B------:R3:W-:Y:S01]  /*3550*/  MUFU.EX2 R172, R11 ;  /* 0x0000000b00ac7308 */ /* 0x0007e20000000800 */
[----:B-1----:R-:W-:Y:S09]  /*3560*/  FFMA.FTZ R4, R212, c[0x0][0x23c], -R10 ;  /* 0x00008f00d4047a23 */ /* 0x002ff2000001080a */
[----:B------:R2:W-:Y:S01]  /*3570*/  MUFU.EX2 R136, R4 ;  /* 0x0000000400887308 */ /* 0x0005e20000000800 */
[----:B----4-:R-:W-:Y:S09]  /*3580*/  F2FP.BF16.PACK_AB R7, R200, R201 ;  /* 0x000000c9c807723e */ /* 0x010ff200000010ff */
[----:B------:R1:W4:Y:S01]  /*3590*/  MUFU.TANH R211, R5 ;  /* 0x0000000500d37308 */ /* 0x0003220000002400 */
[----:B---3--:R-:W-:Y:S09]  /*35a0*/  FFMA.FTZ R11, R247, c[0x0][0x23c], -R8 ;  /* 0x00008f00f70b7a23 */ /* 0x008ff20000010808 */
[----:B------:R3:W3:Y:S01]  /*35b0*/  MUFU.EX2 R171, R11 ;  /* 0x0000000b00ab7308 */ /* 0x0006e20000000800 */
[--C-:B--2---:R-:W-:Y:S09]  /*35c0*/  FFMA.FTZ R4, R223, c[0x0][0x23c], -R9.reuse ;  /* 0x00008f00df047a23 */ /* 0x104ff20000010809 */
[----:B------:R2:W-:Y:S01]  /*35d0*/  MUFU.EX2 R145, R4 ;  /* 0x0000000400917308 */ /* 0x0005e20000000800 */
[--C-:B-1----:R-:W-:Y:S09]  /*35e0*/  FFMA.FTZ R5, R250, c[0x0][0x23c], -R0.reuse ;  /* 0x00008f00fa057a23 */ /* 0x102ff20000010800 */
[----:B------:R1:W-:Y:S01]  /*35f0*/  MUFU.EX2 R173, R5 ;  /* 0x0000000500ad7308 */ /* 0x0003e20000000800 */
[--C-:B---3--:R-:W-:Y:S09]  /*3600*/  FFMA.FTZ R11, R71, c[0x0][0x23c], -R0.reuse ;  /* 0x00008f00470b7a23 */ /* 0x108ff20000010800 */
[----:B------:R3:W-:Y:S01]  /*3610*/  MUFU.EX2 R193, R11 ;  /* 0x0000000b00c17308 */ /* 0x0007e20000000800 */
[--C-:B--2---:R-:W-:Y:S02]  /*3620*/  FFMA.FTZ R4, R222, c[0x0][0x23c], -R9.reuse ;  /* 0x00008f00de047a23 */ /* 0x104fe40000010809 */
[----:B------:R-:W-:Y:S07]  /*3630*/  FFMA.FTZ R9, R216, c[0x0][0x23c], -R9 ;  /* 0x00008f00d8097a23 */ /* 0x000fee0000010809 */
[----:B------:R2:W-:Y:S01]  /*3640*/  MUFU.EX2 R144, R4 ;  /* 0x0000000400907308 */ /* 0x0005e20000000800 */
[----:B-1----:R-:W-:Y:S09]  /*3650*/  F2FP.BF16.PACK_AB R5, R154, R155 ;  /* 0x0000009b9a05723e */ /* 0x002ff200000010ff */
[----:B------:R-:W-:Y:S01]  /*3660*/  MUFU.EX2 R140, R9 ;  /* 0x00000009008c7308 */ /* 0x000fe20000000800 */
[----:B---3--:R-:W-:Y:S09]  /*3670*/  FFMA.FTZ R11, R70, c[0x0][0x23c], -R0 ;  /* 0x00008f00460b7a23 */ /* 0x008ff20000010800 */
[----:B------:R-:W1:Y:S01]  /*3680*/  MUFU.EX2 R184, R11 ;  /* 0x0000000b00b87308 */ /* 0x000e620000000800 */
[--C-:B--2---:R-:W-:Y:S09]  /*3690*/  FFMA.FTZ R4, R240, c[0x0][0x23c], -R8.reuse ;  /* 0x00008f00f0047a23 */ /* 0x104ff20000010808 */
[----:B------:R2:W-:Y:S02]  /*36a0*/  MUFU.EX2 R161, R4 ;  /* 0x0000000400a17308 */ /* 0x0005e40000000800 */
[----:B--2---:R-:W-:Y:S08]  /*36b0*/  FFMA.FTZ R4, R239, c[0x0][0x23c], -R8 ;  /* 0x00008f00ef047a23 */ /* 0x004ff00000010808 */
[----:B------:R2:W-:Y:S02]  /*36c0*/  MUFU.EX2 R160, R4 ;  /* 0x0000000400a07308 */ /* 0x0005e40000000800 */
[--C-:B--2---:R-:W-:Y:S08]  /*36d0*/  FFMA.FTZ R4, R3, c[0x0][0x23c], -R0.reuse ;  /* 0x00008f0003047a23 */ /* 0x104ff00000010800 */
[----:B------:R2:W-:Y:S02]  /*36e0*/  MUFU.EX2 R175, R4 ;  /* 0x0000000400af7308 */ /* 0x0005e40000000800 */
[--C-:B--2---:R-:W-:Y:S02]  /*36f0*/  FFMA.FTZ R4, R2, c[0x0][0x23c], -R0.reuse ;  /* 0x00008f0002047a23 */ /* 0x104fe40000010800 */
[----:B------:R-:W-:Y:S06]  /*3700*/  FFMA.FTZ R0, R249, c[0x0][0x23c], -R0 ;  /* 0x00008f00f9007a23 */ /* 0x000fec0000010800 */
[----:B------:R2:W-:Y:S10]  /*3710*/  MUFU.EX2 R174, R4 ;  /* 0x0000000400ae7308 */ /* 0x0005f40000000800 */
[----:B------:R3:W-:Y:S01]  /*3720*/  MUFU.EX2 R170, R0 ;  /* 0x0000000000aa7308 */ /* 0x0007e20000000800 */
[--C-:B--2---:R-:W-:Y:S02]  /*3730*/  FFMA.FTZ R4, R234, c[0x0][0x23c], -R8.reuse ;  /* 0x00008f00ea047a23 */ /* 0x104fe40000010808 */
[----:B------:R-:W-:Y:S07]  /*3740*/  FFMA.FTZ R8, R233, c[0x0][0x23c], -R8 ;  /* 0x00008f00e9087a23 */ /* 0x000fee0000010808 */
[----:B------:R2:W-:Y:S01]  /*3750*/  MUFU.EX2 R159, R4 ;  /* 0x00000004009f7308 */ /* 0x0005e20000000800 */
[----:B---3--:R-:W-:Y:S09]  /*3760*/  F2FP.BF16.PACK_AB R0, R148, R149 ;  /* 0x000000959400723e */ /* 0x008ff200000010ff */
[----:B------:R4:W-:Y:S01]  /*3770*/  MUFU.EX2 R158, R8 ;  /* 0x00000008009e7308 */ /* 0x0009e20000000800 */
[----:B--2---:R-:W-:Y:S05]  /*3780*/  F2FP.BF16.PACK_AB R4, R162, R165 ;  /* 0x000000a5a204723e */ /* 0x004fea00000010ff */
[----:B------:R2:W-:Y:S04]  /*3790*/  STS [R192+0x12000], R4 ;  /* 0x01200004c0007388 */ /* 0x0005e80000000800 */
[----:B------:R3:W-:Y:S01]  /*37a0*/  STS [R190+0x12000], R5 ;  /* 0x01200005be007388 */ /* 0x0007e20000000800 */
[--C-:B----4-:R-:W-:Y:S02]  /*37b0*/  FFMA.FTZ R8, R211, c[0x0][0x23c], -R10.reuse ;  /* 0x00008f00d3087a23 */ /* 0x110fe4000001080a */
[----:B------:R-:W-:Y:S02]  /*37c0*/  FFMA.FTZ R10, R210, c[0x0][0x23c], -R10 ;  /* 0x00008f00d20a7a23 */ /* 0x000fe4000001080a */
[----:B------:R-:W-:Y:S10]  /*37d0*/  MUFU.EX2 R131, R8 ;  /* 0x0000000800837308 */ /* 0x000ff40000000800 */
[----:B------:R-:W4:Y:S01]  /*37e0*/  MUFU.EX2 R115, R10 ;  /* 0x0000000a00737308 */ /* 0x000f220000000800 */
[----:B--2---:R-:W-:Y:S02]  /*37f0*/  F2FP.BF16.PACK_AB R4, R168, R169 ;  /* 0x000000a9a804723e */ /* 0x004fe400000010ff */
[----:B---3--:R-:W-:Y:S03]  /*3800*/  F2FP.BF16.PACK_AB R5, R204, R205 ;  /* 0x000000cdcc05723e */ /* 0x008fe600000010ff */
[----:B------:R2:W-:Y:S04]  /*3810*/  STS [R190+0x12400], R4 ;  /* 0x01240004be007388 */ /* 0x0005e80000000800 */
[----:B------:R3:W-:Y:S04]  /*3820*/  STS [R192+0x14000], R6 ;  /* 0x01400006c0007388 */ /* 0x0007e80000000800 */
[----:B------:R1:W-:Y:S01]  /*3830*/  STS [R192+0x14400], R5 ;  /* 0x01440005c0007388 */ /* 0x0003e20000000800 */
[----:B--2---:R-:W-:Y:S02]  /*3840*/  F2FP.BF16.PACK_AB R4, R194, R195 ;  /* 0x000000c3c204723e */ /* 0x004fe400000010ff */
[----:B---3--:R-:W-:Y:S03]  /*3850*/  F2FP.BF16.PACK_AB R6, R202, R203 ;  /* 0x000000cbca06723e */ /* 0x008fe600000010ff */
[----:B------:R2:W-:Y:S01]  /*3860*/  STS [R190+0x14000], R4 ;  /* 0x01400004be007388 */ /* 0x0005e20000000800 */
[----:B-1----:R-:W-:Y:S03]  /*3870*/  F2FP.BF16.PACK_AB R5, R146, R147 ;  /* 0x000000939205723e */ /* 0x002fe600000010ff */
[----:B------:R1:W-:Y:S01]  /*3880*/  STS [R190+0x14400], R6 ;  /* 0x01440006be007388 */ /* 0x0003e20000000800 */
[----:B--2---:R-:W-:Y:S02]  /*3890*/  F2FP.BF16.PACK_AB R4, R150, R151 ;  /* 0x000000979604723e */ /* 0x004fe400000010ff */
[----:B-1----:R-:W-:Y:S03]  /*38a0*/  F2FP.BF16.PACK_AB R6, R163, R164 ;  /* 0x000000a4a306723e */ /* 0x002fe600000010ff */
[----:B------:R1:W-:Y:S04]  /*38b0*/  STS [R191+0x12000], R4 ;  /* 0x01200004bf007388 */ /* 0x0003e80000000800 */
[----:B------:R2:W-:Y:S04]  /*38c0*/  STS [R191+0x12400], R6 ;  /* 0x01240006bf007388 */ /* 0x0005e80000000800 */
[----:B------:R3:W-:Y:S01]  /*38d0*/  STS [R189+0x12000], R5 ;  /* 0x01200005bd007388 */ /* 0x0007e20000000800 */
[----:B-1----:R-:W-:Y:S02]  /*38e0*/  F2FP.BF16.PACK_AB R4, R156, R157 ;  /* 0x0000009d9c04723e */ /* 0x002fe400000010ff */
        /* <DEDUP_REMOVED lines=13> */
[----:B------:R4:W-:Y:S01]  /*39c0*/  STS [R186+0x12400], R0 ;  /* 0x01240000ba007388 */ /* 0x0009e20000000800 */
[----:B-1----:R-:W-:Y:S02]  /*39d0*/  F2FP.BF16.PACK_AB R5, R184, R193 ;  /* 0x000000c1b805723e */ /* 0x002fe400000010ff */
        /* <DEDUP_REMOVED lines=33> */
[----:B------:R-:W-:Y:S01]  /*3bf0*/  LDSM.16.M88.4 R108, [R123+0x5000] ;  /* 0x005000007b6c783b */ /* 0x000fe20000000200 */
[-C--:B------:R-:W-:Y:S07]  /*3c00*/  HMMA.16816.F32.BF16 R12, R60, R18.reuse, RZ ;  /* 0x000000123c0c723c */ /* 0x080fee00000418ff */
[----:B------:R1:W2:Y:S01]  /*3c10*/  LDG.E R0, [R134.64+0x120] ;  /* 0x0001201c86007981 */ /* 0x0002a2000c1e1900 */
[C---:B------:R-:W-:Y:S08]  /*3c20*/  HMMA.16816.F32.BF16 R16, R64.reuse, R18, RZ ;  /* 0x000000124010723c */ /* 0x040ff000000418ff */
[-C--:B---3--:R-:W-:Y:S08]  /*3c30*/  HMMA.16816.F32.BF16 R20, R64, R32.reuse, RZ ;  /* 0x000000204014723c */ /* 0x088ff000000418ff */
[C---:B------:R-:W-:Y:S01]  /*3c40*/  HMMA.16816.F32.BF16 R24, R60.reuse, R32, RZ ;  /* 0x000000203c18723c */ /* 0x040fe200000418ff */
[----:B-1----:R-:W-:Y:S07]  /*3c50*/  MOV R135, c[0x0][0x22c] ;  /* 0x00008b0000877a02 */ /* 0x002fee0000000f00 */
[-C--:B------:R-:W-:Y:S01]  /*3c60*/  HMMA.16816.F32.BF16 R28, R60, R34.reuse, RZ ;  /* 0x000000223c1c723c */ /* 0x080fe200000418ff */
[----:B------:R-:W-:Y:S05]  /*3c70*/  IMAD R135, R135, c[0x0][0x1c0], RZ ;  /* 0x0000700087877a24 */ /* 0x000fea00078e02ff */
[----:B------:R-:W-:Y:S02]  /*3c80*/  LEA R135, -R135, RZ, 0x7 ;  /* 0x000000ff87877211 */ /* 0x000fe400078e39ff */
[C---:B------:R-:W-:Y:S04]  /*3c90*/  HMMA.16816.F32.BF16 R32, R64.reuse, R34, RZ ;  /* 0x000000224020723c */ /* 0x040fe800000418ff */
[C---:B------:R-:W-:Y:S04]  /*3ca0*/  LEA R132, P0, R135.reuse, R132, 0x2 ;  /* 0x0000008487847211 */ /* 0x040fe800078010ff */
[-C--:B----4-:R-:W-:Y:S01]  /*3cb0*/  HMMA.16816.F32.BF16 R36, R64, R48.reuse, RZ ;  /* 0x000000304024723c */ /* 0x090fe200000418ff */
[----:B------:R-:W-:Y:S07]  /*3cc0*/  LEA.HI.X.SX32 R133, R135, R133, 0x2, P0 ;  /* 0x0000008587857211 */ /* 0x000fee00000f16ff */
        /* <DEDUP_REMOVED lines=25> */
[C---:B------:R-:W-:Y:S02]  /*3e60*/  FADD.FTZ R33, -R114.reuse, R33 ;  /* 0x0000002172217221 */ /* 0x040fe40000010100 */
        /* <DEDUP_REMOVED lines=12> */
[----:B------:R-:W-:Y:S01]  /*3f30*/  FADD.FTZ R51, -R113, R51 ;  /* 0x0000003371337221 */ /* 0x000fe20000010100 */
[-C--:B-1----:R-:W-:Y:S08]  /*3f40*/  HMMA.16816.F32.BF16 R52, R100, R104.reuse, R52 ;  /* 0x000000686434723c */ /* 0x082ff00000041834 */
[C---:B------:R-:W-:Y:S08]  /*3f50*/  HMMA.16816.F32.BF16 R56, R108.reuse, R104, R56 ;  /* 0x000000686c38723c */ /* 0x040ff00000041838 */
[-C--:B------:R-:W-:Y:S08]  /*3f60*/  HMMA.16816.F32.BF16 R60, R108, R106.reuse, R60 ;  /* 0x0000006a6c3c723c */ /* 0x080ff0000004183c */
[----:B------:R-:W-:Y:S07]  /*3f70*/  HMMA.16816.F32.BF16 R64, R100, R106, R64 ;  /* 0x0000006a6440723c */ /* 0x000fee0000041840 */
[C---:B------:R-:W-:Y:S02]  /*3f80*/  FADD.FTZ R102, -R114.reuse, R4 ;  /* 0x0000000472667221 */ /* 0x040fe40000010100 */
        /* <DEDUP_REMOVED lines=11> */
[C---:B------:R-:W-:Y:S02]  /*4040*/  FADD.FTZ R5, -R114.reuse, R20 ;  /* 0x0000001472057221 */ /* 0x040fe40000010100 */
[----:B------:R-:W-:Y:S02]  /*4050*/  FADD.FTZ R4, -R114, R21 ;  /* 0x0000001572047221 */ /* 0x000fe40000010100 */
[----:B------:R-:W-:Y:S02]  /*4060*/  FFMA.FTZ R21, -R230, R230, 1 ;  /* 0x3f800000e6157423 */ /* 0x000fe400000101e6 */
[----:B------:R-:W-:Y:S02]  /*4070*/  FFMA.FTZ R20, -R229, R229, 1 ;  /* 0x3f800000e5147423 */ /* 0x000fe400000101e5 */
        /* <DEDUP_REMOVED lines=36> */
[----:B------:R-:W-:Y:S02]  /*42c0*/  FADD.FTZ R16, -R114, R53 ;  /* 0x0000003572107221 */ /* 0x000fe40000010100 */
[----:B------:R-:W-:Y:S02]  /*42d0*/  FMUL.FTZ R21, R21, c[0x0][0x2ec] ;  /* 0x0000bb0015157a20 */ /* 0x000fe40000410000 */
[----:B------:R-:W-:Y:S02]  /*42e0*/  FMUL.FTZ R20, R20, c[0x0][0x2ec] ;  /* 0x0000bb0014147a20 */ /* 0x000fe40000410000 */
[----:B------:R-:W-:Y:S02]  /*42f0*/  FMUL.FTZ R16, R136, R16 ;  /* 0x0000001088107220 */ /* 0x000fe40000410000 */
[C---:B------:R-:W-:Y:S02]  /*4300*/  FADD.FTZ R64, -R114.reuse, R64 ;  /* 0x0000004072407221 */ /* 0x040fe40000010100 */
[----:B------:R-:W-:Y:S02]  /*4310*/  FADD.FTZ R65, -R114, R65 ;  /* 0x0000004172417221 */ /* 0x000fe40000010100 */
[----:B------:R-:W-:Y:S02]  /*4320*/  FMUL.FTZ R136, R21, R5 ;  /* 0x0000000515887220 */ /* 0x000fe40000410000 */
[----:B------:R-:W-:Y:S02]  /*4330*/  FMUL.FTZ R135, R20, R4 ;  /* 0x0000000414877220 */ /* 0x000fe40000410000 */
[----:B------:R-:W-:Y:S02]  /*4340*/  FFMA.FTZ R21, -R211, R211, 1 ;  /* 0x3f800000d3157423 */ /* 0x000fe400000101d3 */
[----:B------:R-:W-:Y:S02]  /*4350*/  FFMA.FTZ R20, -R210, R210, 1 ;  /* 0x3f800000d2147423 */ /* 0x000fe400000101d2 */
[----:B------:R-:W-:Y:S02]  /*4360*/  FADD.FTZ R17, -R114, R52 ;  /* 0x0000003472117221 */ /* 0x000fe40000010100 */
[----:B------:R-:W-:Y:S02]  /*4370*/  FMUL.FTZ R5, R131, R64 ;  /* 0x0000004083057220 */ /* 0x000fe40000410000 */
[----:B------:R-:W-:Y:S02]  /*4380*/  FMUL.FTZ R4, R115, R65 ;  /* 0x0000004173047220 */ /* 0x000fe40000410000 */
[----:B------:R-:W-:Y:S02]  /*4390*/  FFMA.FTZ R33, -R213, R213, 1 ;  /* 0x3f800000d5217423 */ /* 0x000fe400000101d5 */
[----:B------:R-:W-:Y:S02]  /*43a0*/  FFMA.FTZ R32, -R212, R212, 1 ;  /* 0x3f800000d4207423 */ /* 0x000fe400000101d4 */
[----:B------:R-:W-:Y:S02]  /*43b0*/  FMUL.FTZ R21, R21, c[0x0][0x2ec] ;  /* 0x0000bb0015157a20 */ /* 0x000fe40000410000 */
[----:B------:R-:W-:Y:S02]  /*43c0*/  FMUL.FTZ R20, R20, c[0x0][0x2ec] ;  /* 0x0000bb0014147a20 */ /* 0x000fe40000410000 */
[----:B------:R-:W-:Y:S02]  /*43d0*/  FMUL.FTZ R17, R137, R17 ;  /* 0x0000001189117220 */ /* 0x000fe40000410000 */
        /* <DEDUP_REMOVED lines=59> */
[C---:B------:R-:W-:Y:S02]  /*4790*/  FADD.FTZ R66, -R113.reuse, R66 ;  /* 0x0000004271427221 */ /* 0x040fe40000010100 */
[----:B------:R-:W-:Y:S02]  /*47a0*/  FADD.FTZ R67, -R113, R67 ;  /* 0x0000004371437221 */ /* 0x000fe40000010100 */
[----:B------:R-:W-:Y:S02]  /*47b0*/  FMUL.FTZ R101, R17, R5 ;  /* 0x0000000511657220 */ /* 0x000fe40000410000 */
[----:B------:R-:W-:Y:S02]  /*47c0*/  FMUL.FTZ R100, R16, R4 ;  /* 0x0000000410647220 */ /* 0x000fe40000410000 */
[----:B------:R-:W-:Y:S02]  /*47d0*/  FFMA.FTZ R18, -R222, R222, 1 ;  /* 0x3f800000de127423 */ /* 0x000fe400000101de */
[----:B------:R-:W-:Y:S02]  /*47e0*/  FFMA.FTZ R17, -R217, R217, 1 ;  /* 0x3f800000d9117423 */ /* 0x000fe400000101d9 */
[----:B------:R-:W-:Y:S02]  /*47f0*/  FFMA.FTZ R16, -R216, R216, 1 ;  /* 0x3f800000d8107423 */ /* 0x000fe400000101d8 */
[----:B------:R-:W-:Y:S02]  /*4800*/  FADD.FTZ R7, -R113, R54 ;  /* 0x0000003671077221 */ /* 0x000fe40000010100 */
[----:B------:R-:W-:Y:S02]  /*4810*/  FMUL.FTZ R6, R144, R6 ;  /* 0x0000000690067220 */ /* 0x000fe40000410000 */
[----:B------:R-:W-:Y:S02]  /*4820*/  FMUL.FTZ R5, R141, R66 ;  /* 0x000000428d057220 */ /* 0x000fe40000410000 */
[----:B------:R-:W-:Y:S02]  /*4830*/  FMUL.FTZ R4, R140, R67 ;  /* 0x000000438c047220 */ /* 0x000fe40000410000 */
        /* <DEDUP_REMOVED lines=18> */
[----:B------:R-:W-:Y:S02]  /*4960*/  FMUL.FTZ R6, R196, R6 ;  /* 0x00000006c4067220 */ /* 0x000fe40000410000 */
[----:B------:R-:W-:Y:S02]  /*4970*/  FMUL.FTZ R12, R12, c[0x0][0x2ec] ;  /* 0x0000bb000c0c7a20 */ /* 0x000fe40000410000 */
[----:B------:R-:W-:Y:S02]  /*4980*/  FMUL.FTZ R7, R197, R7 ;  /* 0x00000007c5077220 */ /* 0x000fe40000410000 */
[----:B------:R-:W-:Y:S02]  /*4990*/  FFMA.FTZ R9, -R85, R85, 1 ;  /* 0x3f80000055097423 */ /* 0x000fe40000010155 */
[----:B------:R-:W-:Y:S01]  /*49a0*/  FFMA.FTZ R8, -R84, R84, 1 ;  /* 0x3f80000054087423 */ /* 0x000fe20000010154 */
[----:B------:R1:W5:Y:S01]  /*49b0*/  LDL.LU R85, [R1+0x7c] ;  /* 0x00007c0001557983 */ /* 0x0003620000300800 */
[----:B------:R-:W-:Y:S02]  /*49c0*/  FMUL.FTZ R13, R13, c[0x0][0x2ec] ;  /* 0x0000bb000d0d7a20 */ /* 0x000fe40000410000 */
[----:B------:R-:W-:Y:S01]  /*49d0*/  FMUL.FTZ R23, R12, R6 ;  /* 0x000000060c177220 */ /* 0x000fe20000410000 */
[----:B------:R1:W5:Y:S01]  /*49e0*/  LDL.LU R84, [R1+0x78] ;  /* 0x0000780001547983 */ /* 0x0003620000300800 */
[----:B------:R-:W-:Y:S02]  /*49f0*/  FADD.FTZ R6, -R112, R25 ;  /* 0x0000001970067221 */ /* 0x000fe40000010100 */
[----:B------:R-:W-:Y:S02]  /*4a00*/  FFMA.FTZ R12, -R82, R82, 1 ;  /* 0x3f800000520c7423 */ /* 0x000fe40000010152 */
[----:B------:R-:W-:Y:S02]  /*4a10*/  FMUL.FTZ R5, R195, R5 ;  /* 0x00000005c3057220 */ /* 0x000fe40000410000 */
[----:B------:R-:W-:Y:S02]  /*4a20*/  FMUL.FTZ R4, R194, R4 ;  /* 0x00000004c2047220 */ /* 0x000fe40000410000 */
[----:B------:R-:W-:Y:S02]  /*4a30*/  FMUL.FTZ R9, R9, c[0x0][0x2ec] ;  /* 0x0000bb0009097a20 */ /* 0x000fe40000410000 */
[----:B------:R-:W-:Y:S02]  /*4a40*/  FMUL.FTZ R8, R8, c[0x0][0x2ec] ;  /* 0x0000bb0008087a20 */ /* 0x000fe40000410000 */
[----:B------:R-:W-:Y:S02]  /*4a50*/  FMUL.FTZ R55, R13, R7 ;  /* 0x000000070d377220 */ /* 0x000fe40000410000 */
[----:B------:R-:W-:Y:S02]  /*4a60*/  FADD.FTZ R7, -R112, R24 ;  /* 0x0000001870077221 */ /* 0x000fe40000010100 */
[----:B------:R-:W-:Y:S02]  /*4a70*/  FMUL.FTZ R6, R180, R6 ;  /* 0x00000006b4067220 */ /* 0x000fe40000410000 */
[----:B------:R-:W-:Y:S02]  /*4a80*/  FFMA.FTZ R13, -R83, R83, 1 ;  /* 0x3f800000530d7423 */ /* 0x000fe40000010153 */
[----:B------:R-:W-:Y:S01]  /*4a90*/  FMUL.FTZ R12, R12, c[0x0][0x2ec] ;  /* 0x0000bb000c0c7a20 */ /* 0x000fe20000410000 */
[----:B------:R1:W5:Y:S01]  /*4aa0*/  LDL.LU R83, [R1+0x74] ;  /* 0x0000740001537983 */ /* 0x0003620000300800 */
[----:B------:R-:W-:Y:S02]  /*4ab0*/  FMUL.FTZ R20, R9, R5 ;  /* 0x0000000509147220 */ /* 0x000fe40000410000 */
[----:B------:R-:W-:Y:S01]  /*4ac0*/  FMUL.FTZ R19, R8, R4 ;  /* 0x0000000408137220 */ /* 0x000fe20000410000 */
[----:B------:R1:W5:Y:S01]  /*4ad0*/  LDL.LU R82, [R1+0x70] ;  /* 0x0000700001527983 */ /* 0x0003620000300800 */
[C---:B------:R-:W-:Y:S02]  /*4ae0*/  FADD.FTZ R5, -R112.reuse, R28 ;  /* 0x0000001c70057221 */ /* 0x040fe40000010100 */
[----:B------:R-:W-:Y:S02]  /*4af0*/  FADD.FTZ R4, -R112, R29 ;  /* 0x0000001d70047221 */ /* 0x000fe40000010100 */
        /* <DEDUP_REMOVED lines=17> */
[----:B------:R-:W-:Y:S02]  /*4c10*/  FMUL.FTZ R12, R12, c[0x0][0x2ec] ;  /* 0x0000bb000c0c7a20 */ /* 0x000fe40000410000 */
[----:B------:R-:W-:Y:S02]  /*4c20*/  FMUL.FTZ R53, R9, R5 ;  /* 0x0000000509357220 */ /* 0x000fe40000410000 */
[----:B------:R-:W-:Y:S02]  /*4c30*/  FMUL.FTZ R52, R8, R4 ;  /* 0x0000000408347220 */ /* 0x000fe40000410000 */
        /* <DEDUP_REMOVED lines=27> */
[----:B--2---:R-:W-:Y:S02]  /*4df0*/  FADD.FTZ R6, -R0, R11 ;  /* 0x0000000b00067221 */ /* 0x004fe40000010100 */
        /* <DEDUP_REMOVED lines=12> */
[----:B------:R-:W-:Y:S02]  /*4ec0*/  FADD.FTZ R4, -R0, R15 ;  /* 0x0000000f00047221 */ /* 0x000fe40000010100 */
[----:B------:R-:W-:Y:S02]  /*4ed0*/  FFMA.FTZ R9, -R77, R77, 1 ;  /* 0x3f8000004d097423 */ /* 0x000fe4000001014d */
[----:B------:R-:W-:Y:S01]  /*4ee0*/  FFMA.FTZ R8, -R76, R76, 1 ;  /* 0x3f8000004c087423 */ /* 0x000fe2000001014c */
[----:B------:R1:W5:Y:S01]  /*4ef0*/  LDL.LU R77, [R1+0x5c] ;  /* 0x00005c00014d7983 */ /* 0x0003620000300800 */
[----:B------:R-:W-:Y:S02]  /*4f00*/  FMUL.FTZ R4, R202, R4 ;  /* 0x00000004ca047220 */ /* 0x000fe40000410000 */
[----:B------:R-:W-:Y:S01]  /*4f10*/  FMUL.FTZ R8, R8, c[0x0][0x2ec] ;  /* 0x0000bb0008087a20 */ /* 0x000fe20000410000 */
[----:B------:R1:W5:Y:S01]  /*4f20*/  LDL.LU R76, [R1+0x58] ;  /* 0x00005800014c7983 */ /* 0x0003620000300800 */
[----:B------:R-:W-:Y:S02]  /*4f30*/  FADD.FTZ R5, -R0, R14 ;  /* 0x0000000e00057221 */ /* 0x000fe40000010100 */
        /* <DEDUP_REMOVED lines=22> */
[----:B------:R-:W-:Y:S02]  /*50a0*/  FMUL.FTZ R8, R12, c[0x0][0x2ec] ;  /* 0x0000bb000c087a20 */ /* 0x000fe40000410000 */
[C---:B------:R-:W-:Y:S02]  /*50b0*/  FADD.FTZ R7, -R0.reuse, R26 ;  /* 0x0000001a00077221 */ /* 0x040fe40000010100 */
[----:B------:R-:W-:Y:S02]  /*50c0*/  FADD.FTZ R5, -R0, R30 ;  /* 0x0000001e00057221 */ /* 0x000fe40000010100 */
[----:B------:R-:W-:Y:S02]  /*50d0*/  FMUL.FTZ R6, R200, R6 ;  /* 0x00000006c8067220 */ /* 0x000fe40000410000 */
[----:B------:R-:W-:Y:S02]  /*50e0*/  FMUL.FTZ R10, R10, c[0x0][0x2ec] ;  /* 0x0000bb000a0a7a20 */ /* 0x000fe40000410000 */
[----:B------:R-:W-:Y:S02]  /*50f0*/  FMUL.FTZ R17, R8, R4 ;  /* 0x0000000408117220 */ /* 0x000fe40000410000 */
[----:B------:R-:W-:Y:S02]  /*5100*/  FFMA.FTZ R8, -R71, R71, 1 ;  /* 0x3f80000047087423 */ /* 0x000fe40000010147 */
[----:B------:R-:W-:Y:S01]  /*5110*/  FMUL.FTZ R7, R201, R7 ;  /* 0x00000007c9077220 */ /* 0x000fe20000410000 */
[----:B------:R1:W5:Y:S01]  /*5120*/  LDL.LU R71, [R1+0x44] ;  /* 0x0000440001477983 */ /* 0x0003620000300800 */
[----:B------:R-:W-:Y:S02]  /*5130*/  FMUL.FTZ R5, R199, R5 ;  /* 0x00000005c7057220 */ /* 0x000fe40000410000 */
[----:B------:R-:W-:Y:S02]  /*5140*/  FMUL.FTZ R9, R9, c[0x0][0x2ec] ;  /* 0x0000bb0009097a20 */ /* 0x000fe40000410000 */
[----:B------:R-:W-:Y:S02]  /*5150*/  FMUL.FTZ R21, R10, R6 ;  /* 0x000000060a157220 */ /* 0x000fe40000410000 */
[----:B------:R-:W-:Y:S02]  /*5160*/  FFMA.FTZ R10, -R70, R70, 1 ;  /* 0x3f800000460a7423 */ /* 0x000fe40000010146 */
[----:B------:R-:W-:Y:S01]  /*5170*/  FMUL.FTZ R15, R11, R7 ;  /* 0x000000070b0f7220 */ /* 0x000fe20000410000 */
[----:B------:R1:W5:Y:S01]  /*5180*/  LDL.LU R70, [R1+0x40] ;  /* 0x0000400001467983 */ /* 0x0003620000300800 */
[----:B------:R-:W-:Y:S02]  /*5190*/  FMUL.FTZ R14, R9, R5 ;  /* 0x00000005090e7220 */ /* 0x000fe40000410000 */
[C---:B------:R-:W-:Y:S02]  /*51a0*/  FADD.FTZ R7, -R0.reuse, R42 ;  /* 0x0000002a00077221 */ /* 0x040fe40000010100 */
[----:B------:R-:W-:Y:S02]  /*51b0*/  FFMA.FTZ R9, -R69, R69, 1 ;  /* 0x3f80000045097423 */ /* 0x000fe40000010145 */
[----:B------:R-:W-:Y:S01]  /*51c0*/  FADD.FTZ R5, -R0, R46 ;  /* 0x0000002e00057221 */ /* 0x000fe20000010100 */
[----:B------:R1:W5:Y:S01]  /*51d0*/  LDL.LU R69, [R1+0x3c] ;  /* 0x00003c0001457983 */ /* 0x0003620000300800 */
[----:B------:R-:W-:Y:S02]  /*51e0*/  FMUL.FTZ R7, R193, R7 ;  /* 0x00000007c1077220 */ /* 0x000fe40000410000 */
        /* <DEDUP_REMOVED lines=14> */
[----:B------:R-:W-:Y:S02]  /*52d0*/  FMUL.FTZ R4, R182, R4 ;  /* 0x00000004b6047220 */ /* 0x000fe40000410000 */
[----:B------:R-:W-:Y:S02]  /*52e0*/  FMUL.FTZ R10, R10, c[0x0][0x2ec] ;  /* 0x0000bb000a0a7a20 */ /* 0x000fe40000410000 */
[----:B------:R-:W-:Y:S02]  /*52f0*/  FMUL.FTZ R8, R12, c[0x0][0x2ec] ;  /* 0x0000bb000c087a20 */ /* 0x000fe40000410000 */
        /* <DEDUP_REMOVED lines=41> */
.L_x_1060:
        /* <DEDUP_REMOVED lines=141> */
.L_x_1061:
[----:B------:R-:W2:Y:S01]  /*5e60*/  LDL R57, [R1+0x14] ;  /* 0x0000140001397983 */ /* 0x000ea20000100800 */
[----:B------:R-:W-:Y:S03]  /*5e70*/  ULOP3.LUT UR11, UR6, 0x1, URZ, 0xc0, !UPT ;  /* 0x00000001060b7892 */ /* 0x000fe6000f8ec03f */
[----:B------:R-:W3:Y:S01]  /*5e80*/  LDL R56, [R1+0x20] ;  /* 0x0000200001387983 */ /* 0x000ee20000100800 */
[----:B------:R-:W-:Y:S02]  /*5e90*/  UISETP.NE.U32.AND UP0, UPT, UR11, 0x1, UPT ;  /* 0x000000010b00788c */ /* 0x000fe4000bf05070 */
[----:B------:R-:W-:Y:S01]  /*5ea0*/  UIADD3 UR11, UR6, -0x1, URZ ;  /* 0xffffffff060b7890 */ /* 0x000fe2000fffe03f */
[----:B------:R4:W5:Y:S04]  /*5eb0*/  LDL R52, [R1] ;  /* 0x0000000001347983 */ /* 0x0009680000100800 */
        /* <DEDUP_REMOVED lines=98> */
[----:B--2---:R-:W-:Y:S04]  /*64e0*/  @P2 STL [R1], R52 ;  /* 0x0000003401002387 */ /* 0x004fe80000100800 */
        /* <DEDUP_REMOVED lines=113> */
.L_x_1059:
[----:B--2---:R-:W2:Y:S04]  /*6c00*/  LDL R13, [R1+0x24] ;  /* 0x00002400010d7983 */ /* 0x004ea80000100800 */
[----:B------:R-:W3:Y:S04]  /*6c10*/  LDL R16, [R1+0x28] ;  /* 0x0000280001107983 */ /* 0x000ee80000100800 */
[----:B------:R-:W4:Y:S04]  /*6c20*/  LDL R15, [R1+0x10] ;  /* 0x00001000010f7983 */ /* 0x000f280000100800 */
[----:B------:R-:W1:Y:S01]  /*6c30*/  S2R R11, SR_TID.X ;  /* 0x00000000000b7919 */ /* 0x000e620000002100 */
[----:B------:R-:W-:Y:S01]  /*6c40*/  FMUL.FTZ R84, R84, c[0x0][0x2e0] ;  /* 0x0000b80054547a20 */ /* 0x000fe20000410000 */
[----:B------:R-:W-:Y:S01]  /*6c50*/  F2FP.BF16.PACK_AB R68, R69, R68 ;  /* 0x000000444544723e */ /* 0x000fe200000010ff */
[----:B------:R-:W-:-:S02]  /*6c60*/  FMUL.FTZ R7, R85, c[0x0][0x2e0] ;  /* 0x0000b80055077a20 */ /* 0x000fc40000410000 */
[----:B------:R-:W-:Y:S02]  /*6c70*/  FMUL.FTZ R86, R86, c[0x0][0x2e0] ;  /* 0x0000b80056567a20 */ /* 0x000fe40000410000 */
[----:B------:R-:W-:Y:S02]  /*6c80*/  FMUL.FTZ R6, R87, c[0x0][0x2e0] ;  /* 0x0000b80057067a20 */ /* 0x000fe40000410000 */
[----:B------:R-:W-:Y:S02]  /*6c90*/  FMUL.FTZ R96, R96, c[0x0][0x2e0] ;  /* 0x0000b80060607a20 */ /* 0x000fe40000410000 */
[----:B------:R-:W-:Y:S01]  /*6ca0*/  FMUL.FTZ R3, R97, c[0x0][0x2e0] ;  /* 0x0000b80061037a20 */ /* 0x000fe20000410000 */
[----:B------:R-:W5:Y:S01]  /*6cb0*/  S2R R12, SR_CTAID.Y ;  /* 0x00000000000c7919 */ /* 0x000f620000002600 */
        /* <DEDUP_REMOVED lines=36> */
[----:B---3--:R2:W-:Y:S04]  /*6f00*/  STS [R16], R3 ;  /* 0x0000000310007388 */ /* 0x0085e80000000800 */
[----:B------:R3:W-:Y:S04]  /*6f10*/  STS [R16+0x200], R0 ;  /* 0x0002000010007388 */ /* 0x0007e80000000800 */
[----:B------:R1:W-:Y:S04]  /*6f20*/  STS [R13+0x1000], R5 ;  /* 0x001000050d007388 */ /* 0x0003e80000000800 */
[----:B------:R4:W-:Y:S04]  /*6f30*/  STS [R13+0x1200], R4 ;  /* 0x001200040d007388 */ /* 0x0009e80000000800 */
[----:B------:R-:W-:Y:S04]  /*6f40*/  STS [R16+0x1000], R9 ;  /* 0x0010000910007388 */ /* 0x000fe80000000800 */
[----:B------:R5:W-:Y:S01]  /*6f50*/  STS [R16+0x1200], R8 ;  /* 0x0012000810007388 */ /* 0x000be20000000800 */
[----:B--2---:R-:W-:-:S02]  /*6f60*/  LOP3.LUT R3, R10, 0xfffffffc, RZ, 0xc0, !PT ;  /* 0xfffffffc0a037812 */ /* 0x004fc400078ec0ff */
[----:B---3--:R-:W-:Y:S01]  /*6f70*/  SHF.R.S32.HI R0, RZ, 0x2, R10 ;  /* 0x00000002ff007819 */ /* 0x008fe2000001140a */
[----:B------:R-:W-:Y:S03]  /*6f80*/  STS [R13+0x2000], R68 ;  /* 0x002000440d007388 */ /* 0x000fe60000000800 */
[----:B-1----:R-:W-:Y:S01]  /*6f90*/  SHF.R.S32.HI R5, RZ, 0x1f, R0 ;  /* 0x0000001fff057819 */ /* 0x002fe20000011400 */
[----:B------:R-:W-:Y:S01]  /*6fa0*/  STS [R13+0x2200], R70 ;  /* 0x002200460d007388 */ /* 0x000fe20000000800 */
[----:B----4-:R-:W-:-:S03]  /*6fb0*/  IADD3 R4, -R3, R11, RZ ;  /* 0x0000000b03047210 */ /* 0x010fc60007ffe1ff */
[----:B------:R-:W-:Y:S01]  /*6fc0*/  STS [R16+0x2000], R80 ;  /* 0x0020005010007388 */ /* 0x000fe20000000800 */
[----:B------:R-:W-:-:S03]  /*6fd0*/  IMAD R3, R5, c[0x0][0x3a0], RZ ;  /* 0x0000e80005037a24 */ /* 0x000fc600078e02ff */
[----:B------:R-:W-:Y:S01]  /*6fe0*/  STS [R16+0x2200], R82 ;  /* 0x0022005210007388 */ /* 0x000fe20000000800 */
[----:B------:R-:W-:-:S03]  /*6ff0*/  IMAD R3, R0, c[0x0][0x3a4], R3 ;  /* 0x0000e90000037a24 */ /* 0x000fc600078e0203 */
[----:B------:R-:W-:Y:S01]  /*7000*/  STS [R13+0x3000], R72 ;  /* 0x003000480d007388 */ /* 0x000fe20000000800 */
[----:B-----5:R-:W-:-:S03]  /*7010*/  IMAD.WIDE.U32 R8, R0, c[0x0][0x3a0], RZ ;  /* 0x0000e80000087a25 */ /* 0x020fc600078e00ff */
        /* <DEDUP_REMOVED lines=32> */
[----:B------:R4:W5:Y:S01]  /*7220*/  LDS.128 R16, [R0+0x9000] ;  /* 0x0090000000107984 */ /* 0x0009620000000c00 */
        /* <DEDUP_REMOVED lines=25> */
[----:B-----5:R1:W-:Y:S02]  /*73c0*/  STG.E.128 [R8.64], R16 ;  /* 0x0000001008007986 */ /* 0x0203e4000c101d3a */
.L_x_1056:
        /* <DEDUP_REMOVED lines=11> */
.L_x_1063:
[----:B------:R-:W-:Y:S05]  /*7480*/  EXIT ;  /* 0x000000000000794d */ /* 0x000fea0003800000 */
.L_x_1065:
        /* <DEDUP_REMOVED lines=15> */
.L_x_1356:


//--------------------- .text._ZN5flash44flash_bwd_dq_dk_dv_loop_seqk_parallel_kernelI23Flash_bwd_kernel_traitsILi32ELi128ELi128ELi8ELi4ELi4ELi4ELb0ELb0EN7cutlass10bfloat16_tE19Flash_kernel_traitsILi32ELi128ELi128ELi8ES3_EELb1ELb0ELb0ELb1ELb0ELb0ELb0EEEvNS_16Flash_bwd_paramsE --------------------------
	.section	.text._ZN5flash44flash_bwd_dq_dk_dv_loop_seqk_parallel_kernelI23Flash_bwd_kernel_traitsILi32ELi128ELi128ELi8ELi4ELi4ELi4ELb0ELb0EN7cutlass10bfloat16_tE19Flash_kernel_traitsILi32ELi128ELi128ELi8ES3_EELb1ELb0ELb0ELb1ELb0ELb0ELb0EEEvNS_16Flash_bwd_paramsE,"ax",@progbits
	.sectioninfo	@"SHI_REGISTERS=255"
	.align	128
        .global         _ZN5flash44flash_bwd_dq_dk_dv_loop_seqk_parallel_kernelI23Flash_bwd_kernel_traitsILi32ELi128ELi128ELi8ELi4ELi4ELi4ELb0ELb0EN7cutlass10bfloat16_tE19Flash_kernel_traitsILi32ELi128ELi128ELi8ES3_EELb1ELb0ELb0ELb1ELb0ELb0ELb0EEEvNS_16Flash_bwd_paramsE
        .type           _ZN5flash44flash_bwd_dq_dk_dv_loop_seqk_parallel_kernelI23Flash_bwd_kernel_traitsILi32ELi128ELi128ELi8ELi4ELi4ELi4ELb0ELb0EN7cutlass10bfloat16_tE19Flash_kernel_traitsILi32ELi128ELi128ELi8ES3_EELb1ELb0ELb0ELb1ELb0ELb0ELb0EEEvNS_16Flash_bwd_paramsE,@function
        .size           _ZN5flash44flash_bwd_dq_dk_dv_loop_seqk_parallel_kernelI23Flash_bwd_kernel_traitsILi32ELi128ELi128ELi8ELi4ELi4ELi4ELb0ELb0EN7cutlass10bfloat16_tE19Flash_kernel_traitsILi32ELi128ELi128ELi8ES3_EELb1ELb0ELb0ELb1ELb0ELb0ELb0EEEvNS_16Flash_bwd_paramsE,(.L_x_1357 - _ZN5flash44flash_bwd_dq_dk_dv_loop_seqk_parallel_kernelI23Flash_bwd_kernel_traitsILi32ELi128ELi128ELi8ELi4ELi4ELi4ELb0ELb0EN7cutlass10bfloat16_tE19Flash_kernel_traitsILi32ELi128ELi128ELi8ES3_EELb1ELb0ELb0ELb1ELb0ELb0ELb0EEEvNS_16Flash_bwd_paramsE)
        .other          _ZN5flash44flash_bwd_dq_dk_dv_loop_seqk_parallel_kernelI23Flash_bwd_kernel_traitsILi32ELi128ELi128ELi8ELi4ELi4ELi4ELb0ELb0EN7cutlass10bfloat16_tE19Flash_kernel_traitsILi32ELi128ELi128ELi8ES3_EELb1ELb0ELb0ELb1ELb0ELb0ELb0EEEvNS_16Flash_bwd_paramsE,@"STO_CUDA_ENTRY STV_DEFAULT"
_ZN5flash44flash_bwd_dq_dk_dv_loop_seqk_parallel_kernelI23Flash_bwd_kernel_traitsILi32ELi128ELi128ELi8ELi4ELi4ELi4ELb0ELb0EN7cutlass10bfloat16_tE19Flash_kernel_traitsILi32ELi128ELi128ELi8ES3_EELb1ELb0ELb0ELb1ELb0ELb0ELb0EEEvNS_16Flash_bwd_paramsE:
.text._ZN5flash44flash_bwd_dq_dk_dv_loop_seqk_parallel_kernelI23Flash_bwd_kernel_traitsILi32ELi128ELi128ELi8ELi4ELi4ELi4ELb0ELb0EN7cutlass10bfloat16_tE19Flash_kernel_traitsILi32ELi128ELi128ELi8ES3_EELb1ELb0ELb0ELb1ELb0ELb0ELb0EEEvNS_16Flash_bwd_paramsE:
        /* <DEDUP_REMOVED lines=27> */
[----:B------:R-:W-:Y:S02]  /*01b0*/  ULDC UR15, c[0x0][0x1c8] ;  /* 0x00007200000f7ab9 */ /* 0x000fe40000000800 */
[----:B------:R-:W-:Y:S02]  /*01c0*/  ULDC.U8 UR9, c[0x0][0x328] ;  /* 0x0000ca0000097ab9 */ /* 0x000fe40000000000 */
[----:B------:R-:W-:Y:S01]  /*01d0*/  ULDC UR21, c[0x0][0x224] ;  /* 0x0000890000157ab9 */ /* 0x000fe20000000800 */
[----:B-1----:R-:W-:Y:S01]  /*01e0*/  SHF.R.S32.HI R6, RZ, 0x1f, R11 ;  /* 0x0000001fff067819 */ /* 0x002fe2000001140b */
[----:B------:R-:W-:-:S02]  /*01f0*/  UIMAD.WIDE UR54, UR60, UR54, URZ ;  /* 0x000000363c3672a5 */ /* 0x000fc4000f8e023f */
[----:B--2---:R-:W-:Y:S01]  /*0200*/  UIMAD UR20, UR52, UR60, URZ ;  /* 0x0000003c341472a4 */ /* 0x004fe2000f8e023f */
[CC--:B------:R-:W-:Y:S01]  /*0210*/  LEA.HI R7, R6.reuse, R11.reuse, RZ, 0x2 ;  /* 0x0000000b06077211 */ /* 0x0c0fe200078f10ff */
[----:B------:R-:W-:Y:S01]  /*0220*/  UIMAD UR60, UR60, UR14, URZ ;  /* 0x0000000e3c3c72a4 */ /* 0x000fe2000f8e023f */
[CC--:B------:R-:W-:Y:S01]  /*0230*/  LEA.HI R5, R6.reuse, R11.reuse, RZ, 0x5 ;  /* 0x0000000b06057211 */ /* 0x0c0fe200078f28ff */
[----:B------:R-:W-:Y:S01]  /*0240*/  ULOP3.LUT UR4, UR52, UR15, URZ, 0x3c, !UPT ;  /* 0x0000000f34047292 */ /* 0x000fe2000f8e3c3f */
[--C-:B------:R-:W-:Y:S01]  /*0250*/  SHF.R.S32.HI R2, RZ, 0x1f, R7.reuse ;  /* 0x0000001fff027819 */ /* 0x100fe20000011407 */
[----:B------:R-:W-:Y:S01]  /*0260*/  UISETP.NE.AND UP2, UPT, UR9, URZ, UPT ;  /* 0x0000003f0900728c */ /* 0x000fe2000bf45270 */
[CC--:B------:R-:W-:Y:S01]  /*0270*/  LEA.HI R240, R6.reuse, R11.reuse, RZ, 0x7 ;  /* 0x0000000b06f07211 */ /* 0x0c0fe200078f38ff */
[----:B---3--:R-:W-:Y:S01]  /*0280*/  UIMAD UR5, UR50, UR8, UR52 ;  /* 0x00000008320572a4 */ /* 0x008fe2000f8e0234 */
[CC--:B------:R-:W-:Y:S01]  /*0290*/  LEA.HI R128, R6.reuse, R11.reuse, RZ, 0x3 ;  /* 0x0000000b06807211 */ /* 0x0c0fe200078f18ff */
[----:B------:R-:W-:Y:S01]  /*02a0*/  USHF.R.S32.HI UR8, URZ, 0x1f, UR52 ;  /* 0x0000001f3f087899 */ /* 0x000fe20008011434 */
[----:B------:R-:W-:Y:S01]  /*02b0*/  LEA.HI R6, R6, R11, RZ, 0x4 ;  /* 0x0000000b06067211 */ /* 0x000fe200078f20ff */
[----:B------:R-:W-:Y:S01]  /*02c0*/  UIMAD.WIDE.U32 UR14, UR50, UR21, URZ ;  /* 0x00000015320e72a5 */ /* 0x000fe2000f8e003f */
[----:B------:R-:W-:Y:S01]  /*02d0*/  LOP3.LUT R3, R7, 0xfffffffc, RZ, 0xc0, !PT ;  /* 0xfffffffc07037812 */ /* 0x000fe200078ec0ff */
[----:B------:R-:W-:Y:S01]  /*02e0*/  USHF.L.U32 UR9, UR50, 0x7, URZ ;  /* 0x0000000732097899 */ /* 0x000fe2000800063f */
        /* <DEDUP_REMOVED lines=13> */
[----:B------:R-:W-:Y:S01]  /*03c0*/  UISETP.NE.AND UP3, UPT, UR13, URZ, UPT ;  /* 0x0000003f0d00728c */ /* 0x000fe2000bf65270 */
[----:B------:R-:W-:Y:S01]  /*03d0*/  LOP3.LUT R3, R7, 0x7fffffe, RZ, 0xc0, !PT ;  /* 0x07fffffe07037812 */ /* 0x000fe200078ec0ff */
[C---:B------:R-:W-:Y:S01]  /*03e0*/  IMAD.IADD R7, R0.reuse, 0x1, -R2 ;  /* 0x0000000100077824 */ /* 0x040fe200078e0a02 */
[----:B------:R-:W-:Y:S01]  /*03f0*/  SHF.R.S32.HI R2, RZ, 0x4, R6 ;  /* 0x00000004ff027819 */ /* 0x000fe20000011406 */
[----:B------:R-:W-:Y:S01]  /*0400*/  IMAD.IADD R11, R11, 0x1, -R9 ;  /* 0x000000010b0b7824 */ /* 0x000fe200078e0a09 */
[----:B------:R-:W-:Y:S01]  /*0410*/  SHF.R.S32.HI R10, RZ, 0x1f, R4 ;  /* 0x0000001fff0a7819 */ /* 0x000fe20000011404 */
[----:B------:R-:W-:Y:S01]  /*0420*/  IMAD.IADD R9, R0, 0x1, -R3 ;  /* 0x0000000100097824 */ /* 0x000fe200078e0a03 */
[--C-:B------:R-:W-:Y:S01]  /*0430*/  SHF.R.S32.HI R0, RZ, 0x5, R5.reuse ;  /* 0x00000005ff007819 */ /* 0x100fe20000011405 */
[----:B------:R-:W-:Y:S01]  /*0440*/  @UP2 UIMAD UR13, UR50, UR17, URZ ;  /* 0x00000011320d22a4 */ /* 0x000fe2000f8e023f */
[----:B------:R-:W-:Y:S01]  /*0450*/  SHF.R.S32.HI R3, RZ, 0x1f, R5 ;  /* 0x0000001fff037819 */ /* 0x000fe20000011405 */
[----:B------:R-:W-:Y:S01]  /*0460*/  USHF.R.S32.HI UR7, URZ, 0x1f, UR21 ;  /* 0x0000001f3f077899 */ /* 0x000fe20008011415 */
[----:B------:R-:W-:Y:S01]  /*0470*/  LEA.HI R5, R6, R2, RZ, 0x1 ;  /* 0x0000000206057211 */ /* 0x000fe200078f08ff */
[----:B------:R-:W-:Y:S01]  /*0480*/  IMAD.U32 R6, RZ, RZ, UR4 ;  /* 0x00000004ff067e24 */ /* 0x000fe2000f8e00ff */
[----:B------:R-:W-:Y:S01]  /*0490*/  LEA.HI R238, R10, R4, RZ, 0x2 ;  /* 0x000000040aee7211 */ /* 0x000fe200078f10ff */
[----:B------:R-:W-:Y:S01]  /*04a0*/  ULDC UR19, c[0x0][0x224] ;  /* 0x0000890000137ab9 */ /* 0x000fe20000000800 */
        /* <DEDUP_REMOVED lines=16> */
[----:B------:R-:W-:Y:S01]  /*05b0*/  LEA.HI R10, R10, R8, RZ, 0x3 ;  /* 0x000000080a0a7211 */ /* 0x000fe200078f18ff */
[----:B------:R-:W-:Y:S01]  /*05c0*/  USHF.L.U32 UR4, UR4, 0x5, URZ ;  /* 0x0000000504047899 */ /* 0x000fe2000800063f */
[----:B------:R-:W-:Y:S01]  /*05d0*/  LOP3.LUT P4, RZ, R7, 0x4, RZ, 0xc0, !PT ;  /* 0x0000000407ff7812 */ /* 0x000fe2000788c0ff */
[----:B------:R-:W-:Y:S01]  /*05e0*/  USHF.L.U32 UR61, UR60, 0x7, URZ ;  /* 0x000000073c3d7899 */ /* 0x000fe2000800063f */
[----:B------:R1:W-:Y:S01]  /*05f0*/  STL [R1+0x8], R0 ;  /* 0x0000080001007387 */ /* 0x0003e20000100800 */
[----:B------:R-:W-:Y:S01]  /*0600*/  SEL R217, R137, 0xffffffe0, !P5 ;  /* 0xffffffe089d97807 */ /* 0x000fe20006800000 */
[----:B------:R-:W-:Y:S01]  /*0610*/  ULDC.U8 UR6, c[0x0][0x2d8] ;  /* 0x0000b60000067ab9 */ /* 0x000fe20000000000 */
[----:B------:R-:W-:Y:S01]  /*0620*/  IMAD.U32 R247, RZ, RZ, UR4 ;  /* 0x00000004fff77e24 */ /* 0x000fe2000f8e00ff */
[----:B------:R2:W-:Y:S01]  /*0630*/  STL [R1+0x4], R6 ;  /* 0x0000040601007387 */ /* 0x0005e20000100800 */
[----:B------:R-:W-:-:S02]  /*0640*/  USHF.R.S32.HI UR4, URZ, 0x1f, UR4 ;  /* 0x0000001f3f047899 */ /* 0x000fc40008011404 */
[----:B------:R-:W-:Y:S02]  /*0650*/  ULDC.64 UR10, c[0x0][0x118] ;  /* 0x00004600000a7ab9 */ /* 0x000fe40000000a00 */
[----:B------:R-:W-:Y:S02]  /*0660*/  UIMAD.WIDE.U32 UR58, UR54, UR14, URZ ;  /* 0x0000000e363a72a5 */ /* 0x000fe4000f8e003f */
[----:B------:R-:W-:Y:S01]  /*0670*/  IMAD.U32 R249, RZ, RZ, UR4 ;  /* 0x00000004fff97e24 */ /* 0x000fe2000f8e00ff */
[----:B------:R-:W-:Y:S02]  /*0680*/  USHF.L.U32 UR44, UR60, 0x3, URZ ;  /* 0x000000033c2c7899 */ /* 0x000fe4000800063f */
[----:B------:R-:W-:Y:S02]  /*0690*/  USHF.L.U32 UR43, UR60, 0x4, URZ ;  /* 0x000000043c2b7899 */ /* 0x000fe4000800063f */
[----:B------:R-:W-:Y:S02]  /*06a0*/  UIMAD UR42, UR60, 0x18, URZ ;  /* 0x000000183c2a78a4 */ /* 0x000fe4000f8e023f */
[----:B------:R-:W-:-:S02]  /*06b0*/  USHF.L.U32 UR41, UR60, 0x5, URZ ;  /* 0x000000053c297899 */ /* 0x000fc4000800063f */
[----:B------:R-:W-:Y:S02]  /*06c0*/  UIMAD UR40, UR60, 0x28, URZ ;  /* 0x000000283c2878a4 */ /* 0x000fe4000f8e023f */
[----:B------:R-:W-:Y:S02]  /*06d0*/  UIMAD UR39, UR60, 0x30, URZ ;  /* 0x000000303c2778a4 */ /* 0x000fe4000f8e023f */
[----:B------:R-:W-:Y:S01]  /*06e0*/  UIMAD UR38, UR60, 0x38, URZ ;  /* 0x000000383c2678a4 */ /* 0x000fe2000f8e023f */
[----:B-1----:R-:W-:Y:S01]  /*06f0*/  LOP3.LUT R0, R2, 0xc0, RZ, 0xc0, !PT ;  /* 0x000000c002007812 */ /* 0x002fe200078ec0ff */
[----:B------:R-:W-:Y:S01]  /*0700*/  USHF.L.U32 UR37, UR60, 0x6, URZ ;  /* 0x000000063c257899 */ /* 0x000fe2000800063f */
        /* <DEDUP_REMOVED lines=14> */
[----:B------:R-:W-:Y:S01]  /*07f0*/  LOP3.LUT R2, R10, 0xfffffff8, RZ, 0xc0, !PT ;  /* 0xfffffff80a027812 */ /* 0x000fe200078ec0ff */
[----:B------:R-:W-:Y:S01]  /*0800*/  IMAD.U32 R5, RZ, RZ, UR8 ;  /* 0x00000008ff057e24 */ /* 0x000fe2000f8e00ff */
[----:B------:R-:W-:Y:S01]  /*0810*/  LOP3.LUT R4, R0, 0x7fffffe, RZ, 0xc0, !PT ;  /* 0x07fffffe00047812 */ /* 0x000fe200078ec0ff */
[----:B------:R-:W-:Y:S01]  /*0820*/  USHF.R.S32.HI UR8, URZ, 0x1f, UR50 ;  /* 0x0000001f3f087899 */ /* 0x000fe20008011432 */
[----:B------:R-:W-:Y:S01]  /*0830*/  SHF.R.S32.HI R3, RZ, 0x1, R0 ;  /* 0x00000001ff037819 */ /* 0x000fe20000011400 */
[C---:B------:R-:W-:Y:S01]  /*0840*/  IMAD.IADD R15, R8.reuse, 0x1, -R2 ;  /* 0x00000001080f7824 */ /* 0x040fe200078e0a02 */
[----:B------:R-:W-:Y:S01]  /*0850*/  SHF.R.S32.HI R0, RZ, 0x1f, R0 ;  /* 0x0000001fff007819 */ /* 0x000fe20000011400 */
[----:B------:R-:W-:Y:S01]  /*0860*/  IMAD.IADD R16, R8, 0x1, -R4 ;  /* 0x0000000108107824 */ /* 0x000fe200078e0a04 */
[----:B------:R-:W-:Y:S01]  /*0870*/  LOP3.LUT R2, R7, 0x1, RZ, 0xc0, !PT ;  /* 0x0000000107027812 */ /* 0x000fe200078ec0ff */
[----:B------:R-:W-:Y:S01]  /*0880*/  IMAD.U32 R4, RZ, RZ, UR14 ;  /* 0x0000000eff047e24 */ /* 0x000fe2000f8e00ff */
[----:B------:R-:W-:Y:S01]  /*0890*/  LEA.HI R0, R0, R3, RZ, 0x2 ;  /* 0x0000000300007211 */ /* 0x000fe200078f10ff */
[----:B------:R-:W-:Y:S01]  /*08a0*/  IMAD.U32 R4, RZ, RZ, UR9 ;  /* 0x00000009ff047e24 */ /* 0x000fe2000f8e00ff */
[----:B------:R-:W-:Y:S01]  /*08b0*/  USHF.R.S32.HI UR9, URZ, 0x1f, UR52 ;  /* 0x0000001f3f097899 */ /* 0x000fe20008011434 */
[----:B------:R-:W-:Y:S01]  /*08c0*/  ISETP.NE.U32.AND P6, PT, R2, 0x1, PT ;  /* 0x000000010200780c */ /* 0x000fe20003fc5070 */
[----:B------:R-:W-:Y:S01]  /*08d0*/  IMAD.U32 R5, RZ, RZ, UR15 ;  /* 0x0000000fff057e24 */ /* 0x000fe2000f8e00ff */
[----:B------:R-:W-:Y:S01]  /*08e0*/  LOP3.LUT R0, R0, 0xfffffffc, RZ, 0xc0, !PT ;  /* 0xfffffffc00007812 */ /* 0x000fe200078ec0ff */
[----:B------:R-:W-:Y:S01]  /*08f0*/  IMAD.U32 R4, RZ, RZ, UR8 ;  /* 0x00000008ff047e24 */ /* 0x000fe2000f8e00ff */
[----:B------:R-:W-:Y:S01]  /*0900*/  SEL R216, R216, 0x10, !P6 ;  /* 0x00000010d8d87807 */ /* 0x000fe20007000000 */
[----:B------:R-:W-:Y:S01]  /*0910*/  IMAD.U32 R2, RZ, RZ, UR9 ;  /* 0x00000009ff027e24 */ /* 0x000fe2000f8e00ff */
[----:B------:R-:W-:Y:S01]  /*0920*/  UIMAD UR33, UR60, 0x60, URZ ;  /* 0x000000603c2178a4 */ /* 0x000fe2000f8e023f */
[----:B------:R-:W-:Y:S01]  /*0930*/  IMAD.IADD R14, R3, 0x1, -R0 ;  /* 0x00000001030e7824 */ /* 0x000fe200078e0a00 */
[----:B------:R-:W-:Y:S01]  /*0940*/  UIMAD UR32, UR60, 0x68, URZ ;  /* 0x000000683c2078a4 */ /* 0x000fe2000f8e023f */
[----:B------:R-:W-:Y:S01]  /*0950*/  IMAD.U32 R0, RZ, RZ, UR8 ;  /* 0x00000008ff007e24 */ /* 0x000fe2000f8e00ff */
[----:B------:R-:W-:Y:S01]  /*0960*/  SHF.R.S32.HI R0, RZ, 0x1, R9 ;  /* 0x00000001ff007819 */ /* 0x000fe20000011409 */
[----:B------:R-:W-:Y:S01]  /*0970*/  IMAD.SHL.U32 R2, R11, 0x40, RZ ;  /* 0x000000400b027824 */ /* 0x000fe200078e00ff */
[C---:B------:R-:W-:Y:S01]  /*0980*/  LEA.HI R9, R7.reuse, R7, RZ, 0x1 ;  /* 0x0000000707097211 */ /* 0x040fe200078f08ff */
[----:B------:R-:W-:Y:S01]  /*0990*/  IMAD.SHL.U32 R4, R7, 0x40, RZ ;  /* 0x0000004007047824 */ /* 0x000fe200078e00ff */
[C---:B------:R-:W-:Y:S01]  /*09a0*/  LOP3.LUT P0, RZ, R0.reuse, 0x2, RZ, 0xc0, !PT ;  /* 0x0000000200ff7812 */ /* 0x040fe2000780c0ff */
[----:B------:R-:W-:Y:S01]  /*09b0*/  IMAD.SHL.U32 R11, R0, 0x40, RZ ;  /* 0x00000040000b7824 */ /* 0x000fe200078e00ff */
[----:B------:R-:W-:Y:S01]  /*09c0*/  LOP3.LUT R8, R2, 0x1c0, RZ, 0xc0, !PT ;  /* 0x000001c002087812 */ /* 0x000fe200078ec0ff */
[----:B------:R-:W-:Y:S01]  /*09d0*/  IMAD.SHL.U32 R0, R243, 0x10, RZ ;  /* 0x00000010f3007824 */ /* 0x000fe200078e00ff */
[----:B------:R-:W-:Y:S01]  /*09e0*/  LOP3.LUT R2, R9, 0x3fffffe, RZ, 0xc0, !PT ;  /* 0x03fffffe09027812 */ /* 0x000fe200078ec0ff */
[----:B------:R-:W-:Y:S01]  /*09f0*/  IMAD.U32 R3, RZ, RZ, UR9 ;  /* 0x00000009ff037e24 */ /* 0x000fe2000f8e00ff */
[----:B------:R-:W-:Y:S01]  /*0a00*/  LOP3.LUT R4, R4, 0x1c0, RZ, 0xc0, !PT ;  /* 0x000001c004047812 */ /* 0x000fe200078ec0ff */
[----:B------:R-:W-:Y:S01]  /*0a10*/  UIMAD UR9, UR5, UR19, URZ ;  /* 0x00000013050972a4 */ /* 0x000fe2000f8e023f */
[----:B------:R-:W-:Y:S01]  /*0a20*/  LEA.HI.SX32 R238, R238, R0, 0x1e ;  /* 0x00000000eeee7211 */ /* 0x000fe200078ff2ff */
[----:B------:R-:W-:Y:S01]  /*0a30*/  IMAD.IADD R13, R7, 0x1, -R2 ;  /* 0x00000001070d7824 */ /* 0x000fe200078e0a02 */
[----:B------:R-:W-:Y:S01]  /*0a40*/  LOP3.LUT R5, R8, 0x30, R0, 0xf8, !PT ;  /* 0x0000003008057812 */ /* 0x000fe200078ef800 */
[----:B------:R-:W-:Y:S01]  /*0a50*/  IMAD.SHL.U32 R2, R243, 0x400, RZ ;  /* 0x00000400f3027824 */ /* 0x000fe200078e00ff */
[----:B------:R-:W-:Y:S01]  /*0a60*/  LOP3.LUT R0, R11, 0xc0, RZ, 0xc0, !PT ;  /* 0x000000c00b007812 */ /* 0x000fe200078ec0ff */
[----:B------:R-:W-:Y:S01]  /*0a70*/  UIMAD UR5, UR7, UR50, URZ ;  /* 0x00000032070572a4 */ /* 0x000fe2000f8e023f */
[--C-:B------:R-:W-:Y:S01]  /*0a80*/  LOP3.LUT R5, R5, 0x8, R128.reuse, 0xf8, !PT ;  /* 0x0000000805057812 */ /* 0x100fe200078ef880 */
[----:B------:R-:W-:Y:S01]  /*0a90*/  @!UP2 UIMAD UR8, UR50, UR18, UR52 ;  /* 0x000000123208a2a4 */ /* 0x000fe2000f8e0234 */
[----:B------:R-:W-:Y:S01]  /*0aa0*/  LOP3.LUT R128, R0, 0x8, R128, 0xf8, !PT ;  /* 0x0000000800807812 */ /* 0x000fe200078ef880 */
[----:B------:R-:W-:Y:S01]  /*0ab0*/  IMAD.U32 R252, RZ, RZ, UR9 ;  /* 0x00000009fffc7e24 */ /* 0x000fe2000f8e00ff */
[----:B------:R-:W-:Y:S01]  /*0ac0*/  SHF.R.U32.HI R0, RZ, 0x3, R0 ;  /* 0x00000003ff007819 */ /* 0x000fe20000011600 */
[----:B------:R-:W-:Y:S01]  /*0ad0*/  IMAD.U32 R248, RZ, RZ, UR5 ;  /* 0x00000005fff87e24 */ /* 0x000fe2000f8e00ff */
[----:B------:R-:W-:Y:S01]  /*0ae0*/  SHF.R.S32.HI R3, RZ, 0x3, R10 ;  /* 0x00000003ff037819 */ /* 0x000fe2000001140a */
[----:B------:R-:W-:Y:S01]  /*0af0*/  UIMAD UR5, UR55, UR14, URZ ;  /* 0x0000000e370572a4 */ /* 0x000fe2000f8e023f */
[----:B------:R-:W-:Y:S01]  /*0b00*/  LOP3.LUT R128, R128, R0, RZ, 0x3c, !PT ;  /* 0x0000000080807212 */ /* 0x000fe200078e3cff */
[----:B------:R-:W-:Y:S01]  /*0b10*/  IMAD.U32 R0, RZ, RZ, UR13 ;  /* 0x0000000dff007e24 */ /* 0x000fe2000f8e00ff */
[----:B------:R-:W-:Y:S01]  /*0b20*/  LEA.HI R4, R4, R4, RZ, 0x1d ;  /* 0x0000000404047211 */ /* 0x000fe200078fe8ff */
[C---:B------:R-:W-:Y:S01]  /*0b30*/  IMAD R131, R3.reuse, 0x200, R2 ;  /* 0x0000020003837824 */ /* 0x040fe200078e0202 */
[----:B------:R-:W-:Y:S01]  /*0b40*/  @!UP2 UIMAD UR7, UR8, UR17, URZ ;  /* 0x000000110807a2a4 */ /* 0x000fe2000f8e023f */
[----:B------:R-:W-:Y:S01]  /*0b50*/  IMAD R16, R3, 0x8, R16 ;  /* 0x0000000803107824 */ /* 0x000fe200078e0210 */
[----:B------:R1:W-:Y:S01]  /*0b60*/  STL [R1], R0 ;  /* 0x0000000001007387 */ /* 0x0003e20000100800 */
[----:B------:R-:W-:Y:S01]  /*0b70*/  IADD3 R220, R4, R220, R2 ;  /* 0x000000dc04dc7210 */ /* 0x000fe20007ffe002 */
[----:B------:R-:W-:Y:S01]  /*0b80*/  IMAD.SHL.U32 R4, R12, 0x10, RZ ;  /* 0x000000100c047824 */ /* 0x000fe200078e00ff */
[----:B------:R-:W-:Y:S01]  /*0b90*/  SHF.R.U32.HI R2, RZ, 0x3, R8 ;  /* 0x00000003ff027819 */ /* 0x000fe20000011608 */
[----:B------:R-:W-:Y:S01]  /*0ba0*/  IMAD.U32 R246, RZ, RZ, UR5 ;  /* 0x00000005fff67e24 */ /* 0x000fe2000f8e00ff */
[----:B------:R-:W-:Y:S01]  /*0bb0*/  USHF.R.S32.HI UR5, URZ, 0x1f, UR20 ;  /* 0x0000001f3f057899 */ /* 0x000fe20008011414 */
[----:B------:R-:W-:Y:S01]  /*0bc0*/  IMAD.SHL.U32 R220, R220, 0x2, RZ ;  /* 0x00000002dcdc7824 */ /* 0x000fe200078e00ff */
[----:B------:R-:W-:Y:S01]  /*0bd0*/  LOP3.LUT R5, R5, R2, RZ, 0x3c, !PT ;  /* 0x0000000205057212 */ /* 0x000fe200078e3cff */
[----:B------:R-:W-:Y:S01]  /*0be0*/  IMAD.SHL.U32 R2, R240, 0x8, RZ ;  /* 0x00000008f0027824 */ /* 0x000fe200078e00ff */
[----:B------:R-:W-:Y:S01]  /*0bf0*/  SEL R129, R137, 0xffffffe0, !P0 ;  /* 0xffffffe089817807 */ /* 0x000fe20004000000 */
[----:B------:R-:W-:Y:S01]  /*0c00*/  IMAD.U32 R128, R17, 0x20, R128 ;  /* 0x0000002011807824 */ /* 0x000fe200078e0080 */
[----:B------:R-:W-:Y:S01]  /*0c10*/  IADD3 R215, R220, 0x40, RZ ;  /* 0x00000040dcd77810 */ /* 0x000fe20007ffe0ff */
[----:B------:R-:W-:Y:S01]  /*0c20*/  IMAD.U32 R251, RZ, RZ, UR5 ;  /* 0x00000005fffb7e24 */ /* 0x000fe2000f8e00ff */
[----:B------:R-:W-:Y:S01]  /*0c30*/  LOP3.LUT R2, R2, 0x8, RZ, 0xc0, !PT ;  /* 0x0000000802027812 */ /* 0x000fe200078ec0ff */
[----:B------:R-:W-:Y:S01]  /*0c40*/  USHF.R.S32.HI UR5, URZ, 0x1f, UR61 ;  /* 0x0000001f3f057899 */ /* 0x000fe2000801143d */
[C---:B------:R-:W-:Y:S01]  /*0c50*/  @P4 IADD3 R215, R220.reuse, -0x40, RZ ;  /* 0xffffffc0dcd74810 */ /* 0x040fe20007ffe0ff */
[----:B------:R-:W-:Y:S01]  /*0c60*/  IMAD.IADD R221, R220, 0x1, R216 ;  /* 0x00000001dcdd7824 */ /* 0x000fe200078e02d8 */
[----:B------:R-:W-:Y:S01]  /*0c70*/  LOP3.LUT R7, R2, 0x10, R4, 0xf8, !PT ;  /* 0x0000001002077812 */ /* 0x000fe200078ef804 */
[----:B------:R-:W-:Y:S01]  /*0c80*/  IMAD.SHL.U32 R128, R128, 0x2, RZ ;  /* 0x0000000280807824 */ /* 0x000fe200078e00ff */
[----:B------:R-:W-:Y:S01]  /*0c90*/  UIMAD UR31, UR60, 0x70, URZ ;  /* 0x000000703c1f78a4 */ /* 0x000fe2000f8e023f */
[----:B------:R-:W-:Y:S01]  /*0ca0*/  IMAD.IADD R216, R216, 0x1, R215 ;  /* 0x00000001d8d87824 */ /* 0x000fe200078e02d7 */
[----:B------:R-:W-:Y:S01]  /*0cb0*/  UIMAD UR30, UR60, 0x78, URZ ;  /* 0x000000783c1e78a4 */ /* 0x000fe2000f8e023f */
[--C-:B------:R-:W-:Y:S01]  /*0cc0*/  IMAD.IADD R222, R220, 0x1, R217.reuse ;  /* 0x00000001dcde7824 */ /* 0x100fe200078e02d9 */
[----:B------:R-:W-:Y:S01]  /*0cd0*/  UIADD3 UR29, -UR61, URZ, URZ ;  /* 0x0000003f3d1d7290 */ /* 0x000fe2000fffe13f */
[----:B------:R-:W-:Y:S01]  /*0ce0*/  IMAD.IADD R219, R221, 0x1, R217 ;  /* 0x00000001dddb7824 */ /* 0x000fe200078e02d9 */
[----:B------:R-:W-:Y:S01]  /*0cf0*/  UMOV UR57, 0xffffe000 ;  /* 0xffffe00000397882 */ /* 0x000fe20000000000 */
[----:B-1----:R-:W-:-:S02]  /*0d00*/  IMAD R0, R243, 0x200, R6 ;  /* 0x00000200f3007824 */ /* 0x002fc400078e0206 */
[----:B------:R-:W-:Y:S02]  /*0d10*/  IMAD.IADD R218, R217, 0x1, R215 ;  /* 0x00000001d9da7824 */ /* 0x000fe400078e02d7 */
[----:B------:R-:W-:Y:S01]  /*0d20*/  IMAD R13, R13, 0x20, R0 ;  /* 0x000000200d0d7824 */ /* 0x000fe200078e0200 */
[----:B------:R-:W-:Y:S01]  /*0d30*/  SHF.R.S32.HI R0, RZ, 0x1, R9 ;  /* 0x00000001ff007819 */ /* 0x000fe20000011409 */
[----:B------:R-:W-:Y:S02]  /*0d40*/  IMAD.U32 R250, RZ, RZ, UR7 ;  /* 0x00000007fffa7e24 */ /* 0x000fe4000f8e00ff */
[----:B------:R-:W-:Y:S01]  /*0d50*/  IMAD.IADD R129, R128, 0x1, R129 ;  /* 0x0000000180817824 */ /* 0x000fe200078e0281 */
[C---:B------:R-:W-:Y:S01]  /*0d60*/  LOP3.LUT P3, RZ, R0.reuse, 0x2, RZ, 0xc0, !PT ;  /* 0x0000000200ff7812 */ /* 0x040fe2000786c0ff */
[----:B------:R-:W-:Y:S02]  /*0d70*/  IMAD.SHL.U32 R0, R0, 0x40, RZ ;  /* 0x0000004000007824 */ /* 0x000fe400078e00ff */
[----:B------:R-:W-:Y:S01]  /*0d80*/  IMAD.IADD R217, R217, 0x1, R216 ;  /* 0x00000001d9d97824 */ /* 0x000fe200078e02d8 */
[----:B------:R-:W-:-:S02]  /*0d90*/  R2P PR, R15, 0x6 ;  /* 0x000000060f007804 */ /* 0x000fc40000000000 */
[----:B------:R-:W-:Y:S02]  /*0da0*/  LOP3.LUT R0, R0, 0xc0, RZ, 0xc0, !PT ;  /* 0x000000c000007812 */ /* 0x000fe400078ec0ff */
[----:B------:R-:W-:Y:S02]  /*0db0*/  LOP3.LUT P0, RZ, R14, 0x2, RZ, 0xc0, !PT ;  /* 0x000000020eff7812 */ /* 0x000fe4000780c0ff */
[----:B------:R-:W-:Y:S02]  /*0dc0*/  SHF.R.U32.HI R3, RZ, 0x3, R0 ;  /* 0x00000003ff037819 */ /* 0x000fe40000011600 */
[----:B------:R-:W-:Y:S02]  /*0dd0*/  SEL R132, R132, 0xffffffc0, !P2 ;  /* 0xffffffc084847807 */ /* 0x000fe40005000000 */
[----:B------:R-:W-:Y:S01]  /*0de0*/  LOP3.LUT R8, R3, R0, R2, 0x1e, !PT ;  /* 0x0000000003087212 */ /* 0x000fe200078e1e02 */
[----:B------:R-:W-:Y:S01]  /*0df0*/  IMAD.SHL.U32 R0, R15, 0x40, RZ ;  /* 0x000000400f007824 */ /* 0x000fe200078e00ff */
[----:B------:R-:W-:Y:S01]  /*0e00*/  SEL R137, R137, 0xffffffe0, !P0 ;  /* 0xffffffe089897807 */ /* 0x000fe20004000000 */
[----:B------:R-:W-:-:S02]  /*0e10*/  IMAD R3, R12, 0x200, R5 ;  /* 0x000002000c037824 */ /* 0x000fc400078e0205 */
[----:B------:R-:W-:Y:S01]  /*0e20*/  IMAD.SHL.U32 R5, R12, 0x8, RZ ;  /* 0x000000080c057824 */ /* 0x000fe200078e00ff */
[----:B------:R-:W-:Y:S01]  /*0e30*/  LOP3.LUT R0, R0, 0x1c0, RZ, 0xc0, !PT ;  /* 0x000001c000007812 */ /* 0x000fe200078ec0ff */
[----:B------:R-:W-:Y:S02]  /*0e40*/  IMAD.SHL.U32 R2, R14, 0x40, RZ ;  /* 0x000000400e027824 */ /* 0x000fe400078e00ff */
[----:B------:R-:W-:Y:S01]  /*0e50*/  IMAD.IADD R8, R8, 0x1, R13 ;  /* 0x0000000108087824 */ /* 0x000fe200078e020d */
[----:B------:R-:W-:Y:S02]  /*0e60*/  LOP3.LUT R5, R5, 0x8, RZ, 0xc0, !PT ;  /* 0x0000000805057812 */ /* 0x000fe400078ec0ff */
[----:B------:R-:W-:Y:S02]  /*0e70*/  SHF.R.U32.HI R6, RZ, 0x3, R0 ;  /* 0x00000003ff067819 */ /* 0x000fe40000011600 */
[----:B------:R-:W-:Y:S02]  /*0e80*/  LOP3.LUT R2, R2, 0xc0, RZ, 0xc0, !PT ;  /* 0x000000c002027812 */ /* 0x000fe400078ec0ff */
[----:B------:R-:W-:Y:S01]  /*0e90*/  LOP3.LUT R6, R6, R0, R5, 0x1e, !PT ;  /* 0x0000000006067212 */ /* 0x000fe200078e1e05 */
[----:B------:R-:W-:Y:S01]  /*0ea0*/  IMAD.SHL.U32 R0, R16, 0x20, RZ ;  /* 0x0000002010007824 */ /* 0x000fe200078e00ff */
[----:B------:R-:W-:-:S02]  /*0eb0*/  SHF.R.U32.HI R4, RZ, 0x3, R2 ;  /* 0x00000003ff047819 */ /* 0x000fc40000011602 */
[----:B------:R-:W-:Y:S01]  /*0ec0*/  LEA R244, R8, 0x6000, 0x1 ;  /* 0x0000600008f47811 */ /* 0x000fe200078e08ff */
[----:B------:R-:W-:Y:S01]  /*0ed0*/  IMAD.IADD R131, R131, 0x1, R6 ;  /* 0x0000000183837824 */ /* 0x000fe200078e0206 */
[C---:B------:R-:W-:Y:S01]  /*0ee0*/  LOP3.LUT R5, R4.reuse, R2, R5, 0x1e, !PT ;  /* 0x0000000204057212 */ /* 0x040fe200078e1e05 */
[----:B------:R-:W-:Y:S01]  /*0ef0*/  IMAD R142, R243, 0x200, R0 ;  /* 0x00000200f38e7824 */ /* 0x000fe200078e0200 */
[----:B------:R-:W-:Y:S02]  /*0f00*/  LOP3.LUT R2, R4, R7, R2, 0x1e, !PT ;  /* 0x0000000704027212 */ /* 0x000fe400078e1e02 */
[----:B------:R-:W-:Y:S01]  /*0f10*/  LEA R131, R131, 0xa000, 0x1 ;  /* 0x0000a00083837811 */ /* 0x000fe200078e08ff */
[----:B------:R-:W-:Y:S01]  /*0f20*/  IMAD.IADD R142, R142, 0x1, R5 ;  /* 0x000000018e8e7824 */ /* 0x000fe200078e0205 */
[----:B------:R-:W-:Y:S01]  /*0f30*/  IADD3 R245, R244, 0x20, RZ ;  /* 0x00000020f4f57810 */ /* 0x000fe20007ffe0ff */
[----:B------:R-:W-:Y:S01]  /*0f40*/  IMAD.IADD R136, R0, 0x1, R2 ;  /* 0x0000000100887824 */ /* 0x000fe200078e0202 */
[C---:B------:R-:W-:Y:S01]  /*0f50*/  IADD3 R138, R131.reuse, 0x20, RZ ;  /* 0x00000020838a7810 */ /* 0x040fe20007ffe0ff */
[C---:B------:R-:W-:Y:S01]  /*0f60*/  IMAD.IADD R133, R131.reuse, 0x1, R132 ;  /* 0x0000000183857824 */ /* 0x040fe200078e0284 */
[----:B------:R-:W-:Y:S01]  /*0f70*/  @P1 IADD3 R138, R131, -0x20, RZ ;  /* 0xffffffe0838a1810 */ /* 0x000fe20007ffe0ff */
[----:B------:R-:W-:Y:S01]  /*0f80*/  IMAD.U32 R0, RZ, RZ, UR5 ;  /* 0x00000005ff007e24 */ /* 0x000fe2000f8e00ff */
[----:B------:R-:W-:Y:S01]  /*0f90*/  @P3 IADD3 R245, R244, -0x20, RZ ;  /* 0xffffffe0f4f53810 */ /* 0x000fe20007ffe0ff */
[----:B------:R-:W-:Y:S01]  /*0fa0*/  IMAD.SHL.U32 R2, R3, 0x2, RZ ;  /* 0x0000000203027824 */ /* 0x000fe200078e00ff */
[----:B------:R-:W-:Y:S01]  /*0fb0*/  IADD3 R141, R138, 0x2000, RZ ;  /* 0x000020008a8d7810 */ /* 0x000fe20007ffe0ff */
[----:B------:R-:W-:Y:S01]  /*0fc0*/  IMAD.IADD R132, R132, 0x1, R138 ;  /* 0x0000000184847824 */ /* 0x000fe200078e028a */
[----:B------:R-:W-:-:S02]  /*0fd0*/  IADD3 R140, R138, 0x4000, RZ ;  /* 0x000040008a8c7810 */ /* 0x000fc40007ffe0ff */
[----:B------:R-:W-:Y:S02]  /*0fe0*/  IADD3 R139, R138, 0x6000, RZ ;  /* 0x000060008a8b7810 */ /* 0x000fe40007ffe0ff */
.L_x_1110:
        /* <DEDUP_REMOVED lines=54> */
.L_x_1066:
        /* <DEDUP_REMOVED lines=58> */
.L_x_1068:
        /* <DEDUP_REMOVED lines=18> */
.L_x_1069:
[----:B------:R-:W2:Y:S01]  /*1810*/  LDL R0, [R1] ;  /* 0x0000000001007983 */ /* 0x000ea20000100800 */
[----:B------:R-:W-:-:S03]  /*1820*/  ULDC.64 UR14, c[0x0][0x370] ;  /* 0x0000dc00000e7ab9 */ /* 0x000fc60000000a00 */
[----:B------:R-:W3:Y:S01]  /*1830*/  LDL R3, [R1+0x4] ;  /* 0x0000040001037983 */ /* 0x000ee20000100800 */
[----:B------:R-:W1:Y:S01]  /*1840*/  R2UR UR23, R248 ;  /* 0x00000000f81773c2 */ /* 0x000e6200000e0000 */
[----:B------:R-:W-:-:S04]  /*1850*/  @UP1 UIMAD.WIDE.U32 UR8, UR4, UR14, URZ ;  /* 0x0000000e040812a5 */ /* 0x000fc8000f8e003f */
[----:B------:R-:W-:-:S03]  /*1860*/  @UP1 UIMAD UR27, UR4, UR15, UR9 ;  /* 0x0000000f041b12a4 */ /* 0x000fc6000f8e0209 */
[----:B------:R-:W-:Y:S02]  /*1870*/  @UP1 UMOV UR25, UR8 ;  /* 0x0000000800191c82 */ /* 0x000fe40008000000 */
[----:B------:R-:W-:Y:S02]  /*1880*/  ULDC.64 UR8, c[0x0][0x368] ;  /* 0x0000da0000087ab9 */ /* 0x000fe40000000a00 */
[----:B------:R-:W-:Y:S01]  /*1890*/  @!UP1 UIMAD UR13, UR56, UR8, URZ ;  /* 0x00000008380d92a4 */ /* 0x000fe2000f8e023f */
[----:B------:R-:W4:Y:S03]  /*18a0*/  R2UR UR16, R246 ;  /* 0x00000000f61073c2 */ /* 0x000f2600000e0000 */
[----:B------:R-:W-:Y:S02]  /*18b0*/  @!UP1 UIMAD UR13, UR50, UR9, UR13 ;  /* 0x00000009320d92a4 */ /* 0x000fe4000f8e020d */
[----:B------:R-:W-:-:S02]  /*18c0*/  @!UP1 UIMAD.WIDE.U32 UR8, UR50, UR8, URZ ;  /* 0x00000008320892a5 */ /* 0x000fc4000f8e003f */
[----:B------:R-:W-:Y:S01]  /*18d0*/  ULDC UR17, c[0x0][0x224] ;  /* 0x0000890000117ab9 */ /* 0x000fe20000000800 */
[----:B------:R-:W-:Y:S01]  /*18e0*/  IABS R6, c[0x0][0x1c8] ;  /* 0x0000720000067a13 */ /* 0x000fe20000000000 */
[----:B------:R-:W-:-:S03]  /*18f0*/  UIMAD.WIDE.U32 UR14, UR50, UR17, URZ ;  /* 0x00000011320e72a5 */ /* 0x000fc6000f8e003f */
[----:B------:R-:W-:Y:S02]  /*1900*/  @!UP1 UMOV UR25, UR8 ;  /* 0x0000000800199c82 */ /* 0x000fe40008000000 */
[----:B-1----:R-:W-:Y:S01]  /*1910*/  UIMAD UR8, UR56, UR17, UR23 ;  /* 0x00000011380872a4 */ /* 0x002fe2000f8e0217 */
[----:B------:R-:W1:Y:S01]  /*1920*/  S2UR UR17, SR_CTAID.X ;  /* 0x00000000001179c3 */ /* 0x000e620000002500 */
[----:B------:R-:W5:Y:S02]  /*1930*/  I2F.RP R4, R6 ;  /* 0x0000000600047306 */ /* 0x000f640000209400 */
[----:B------:R-:W-:Y:S02]  /*1940*/  UIADD3 UR8, UR15, UR8, URZ ;  /* 0x000000080f087290 */ /* 0x000fe4000fffe03f */
[----:B------:R-:W-:Y:S02]  /*1950*/  @!UP1 UIADD3 UR27, UR9, UR13, URZ ;  /* 0x0000000d091b9290 */ /* 0x000fe4000fffe03f */
[----:B------:R-:W-:-:S02]  /*1960*/  ULDC.64 UR14, c[0x0][0x3d8] ;  /* 0x0000f600000e7ab9 */ /* 0x000fc40000000a00 */
[----:B----4-:R-:W-:Y:S02]  /*1970*/  UIMAD UR8, UR54, UR8, UR16 ;  /* 0x00000008360872a4 */ /* 0x010fe4000f8e0210 */
[----:B------:R-:W-:Y:S02]  /*1980*/  UIMAD UR13, UR55, UR4, URZ ;  /* 0x00000004370d72a4 */ /* 0x000fe4000f8e023f */
[----:B------:R-:W-:Y:S02]  /*1990*/  UIADD3 UR16, UR59, UR8, URZ ;  /* 0x000000083b107290 */ /* 0x000fe4000fffe03f */
[----:B------:R-:W-:Y:S01]  /*19a0*/  UIMAD.WIDE.U32 UR8, UR54, UR4, URZ ;  /* 0x00000004360872a5 */ /* 0x000fe2000f8e003f */
[----:B-----5:R-:W4:Y:S03]  /*19b0*/  MUFU.RCP R4, R4 ;  /* 0x0000000400047308 */ /* 0x020f260000001000 */
[----:B------:R-:W-:-:S02]  /*19c0*/  @UP1 UIADD3 UR16, UR9, UR13, URZ ;  /* 0x0000000d09101290 */ /* 0x000fc4000fffe03f */
[----:B------:R-:W-:Y:S02]  /*19d0*/  USEL UR26, UR58, UR8, !UP1 ;  /* 0x000000083a1a7287 */ /* 0x000fe4000c800000 */
[----:B-1----:R-:W-:-:S04]  /*19e0*/  UIMAD.WIDE.U32 UR8, UR17, UR14, URZ ;  /* 0x0000000e110872a5 */ /* 0x002fc8000f8e003f */
[----:B------:R-:W-:Y:S02]  /*19f0*/  USEL UR23, UR8, URZ, UP3 ;  /* 0x0000003f08177287 */ /* 0x000fe40009800000 */
[----:B------:R-:W-:Y:S02]  /*1a00*/  UIMAD UR15, UR17, UR15, UR9 ;  /* 0x0000000f110f72a4 */ /* 0x000fe4000f8e0209 */
[----:B------:R-:W-:Y:S02]  /*1a10*/  USHF.L.U64.HI UR8, UR50, 0x7, UR56 ;  /* 0x0000000732087899 */ /* 0x000fe40008010238 */
[----:B------:R-:W-:Y:S02]  /*1a20*/  USHF.L.U32 UR17, UR50, 0x7, URZ ;  /* 0x0000000732117899 */ /* 0x000fe4000800063f */
[----:B------:R-:W-:Y:S01]  /*1a30*/  USEL UR9, UR8, URZ, UP6 ;  /* 0x0000003f08097287 */ /* 0x000fe2000b000000 */
[----:B----4-:R-:W-:Y:S01]  /*1a40*/  IADD3 R4, R4, 0xffffffe, RZ ;  /* 0x0ffffffe04047810 */ /* 0x010fe20007ffe0ff */
[----:B------:R-:W-:-:S03]  /*1a50*/  USEL UR8, UR17, URZ, UP6 ;  /* 0x0000003f11087287 */ /* 0x000fc6000b000000 */
[----:B------:R1:W4:Y:S01]  /*1a60*/  F2I.FTZ.U32.TRUNC.NTZ R5, R4 ;  /* 0x0000000400057305 */ /* 0x000322000021f000 */
[----:B------:R-:W-:-:S04]  /*1a70*/  UIADD3 UR8, UP0, UR7, UR8, URZ ;  /* 0x0000000807087290 */ /* 0x000fc8000ff1e03f */
[----:B------:R-:W-:Y:S02]  /*1a80*/  UIADD3.X UR13, UR28, UR9, URZ, UP0, !UPT ;  /* 0x000000091c0d7290 */ /* 0x000fe400087fe43f */
[----:B------:R-:W-:-:S04]  /*1a90*/  UIMAD UR9, UR55, UR8, URZ ;  /* 0x00000008370972a4 */ /* 0x000fc8000f8e023f */
[----:B------:R-:W-:Y:S01]  /*1aa0*/  UIMAD UR13, UR54, UR13, UR9 ;  /* 0x0000000d360d72a4 */ /* 0x000fe2000f8e0209 */
[----:B-1----:R-:W-:Y:S01]  /*1ab0*/  IMAD.MOV.U32 R4, RZ, RZ, RZ ;  /* 0x000000ffff047224 */ /* 0x002fe200078e00ff */
[----:B------:R-:W1:Y:S01]  /*1ac0*/  R2UR UR17, R250 ;  /* 0x00000000fa1173c2 */ /* 0x000e6200000e0000 */
[----:B------:R-:W-:-:S07]  /*1ad0*/  ISETP.NE.AND P1, PT, RZ, c[0x0][0x1c8], PT ;  /* 0x00007200ff007a0c */ /* 0x000fce0003f25270 */
[----:B--2---:R4:W2:Y:S08]  /*1ae0*/  R2UR UR9, R0 ;  /* 0x00000000000973c2 */ /* 0x0048b000000e0000 */
[----:B---3--:R3:W5:Y:S01]  /*1af0*/  R2UR UR14, R3 ;  /* 0x00000000030e73c2 */ /* 0x00876200000e0000 */
[----:B----4-:R-:W-:-:S04]  /*1b00*/  IMAD.MOV R0, RZ, RZ, -R5 ;  /* 0x000000ffff007224 */ /* 0x010fc800078e0a05 */
[----:B------:R-:W-:-:S04]  /*1b10*/  IMAD R0, R0, R6, RZ ;  /* 0x0000000600007224 */ /* 0x000fc800078e02ff */
[----:B------:R-:W-:Y:S01]  /*1b20*/  IMAD.HI.U32 R0, R5, R0, R4 ;  /* 0x0000000005007227 */ /* 0x000fe200078e0004 */
[----:B---3--:R-:W-:-:S05]  /*1b30*/  IABS R3, UR52 ;  /* 0x0000003400037c13 */ /* 0x008fca0008000000 */
[----:B------:R-:W-:-:S04]  /*1b40*/  IMAD.HI.U32 R0, R0, R3, RZ ;  /* 0x0000000300007227 */ /* 0x000fc800078e00ff */
[----:B------:R-:W-:-:S04]  /*1b50*/  IMAD.MOV R4, RZ, RZ, -R0 ;  /* 0x000000ffff047224 */ /* 0x000fc800078e0a00 */
[----:B------:R-:W-:-:S05]  /*1b60*/  IMAD R3, R6, R4, R3 ;  /* 0x0000000406037224 */ /* 0x000fca00078e0203 */
[----:B------:R-:W-:-:S13]  /*1b70*/  ISETP.GT.U32.AND P0, PT, R6, R3, PT ;  /* 0x000000030600720c */ /* 0x000fda0003f04070 */
[----:B------:R-:W-:-:S05]  /*1b80*/  @!P0 IMAD.IADD R3, R3, 0x1, -R6 ;  /* 0x0000000103038824 */ /* 0x000fca00078e0a06 */
[----:B------:R-:W-:Y:S02]  /*1b90*/  ISETP.GE.U32.AND P2, PT, R3, R6, PT ;  /* 0x000000060300720c */ /* 0x000fe40003f46070 */
[----:B------:R-:W-:Y:S02]  /*1ba0*/  @!P0 IADD3 R0, R0, 0x1, RZ ;  /* 0x0000000100008810 */ /* 0x000fe40007ffe0ff */
[----:B-----5:R-:W-:Y:S01]  /*1bb0*/  ISETP.LE.AND P0, PT, RZ, UR14, PT ;  /* 0x0000000eff007c0c */ /* 0x020fe2000bf03270 */
[----:B--2---:R-:W-:-:S08]  /*1bc0*/  @UP2 USEL UR9, UR9, UR4, !UP1 ;  /* 0x0000000409092287 */ /* 0x004fd0000c800000 */
[----:B------:R-:W-:-:S05]  /*1bd0*/  @P2 IADD3 R0, R0, 0x1, RZ ;  /* 0x0000000100002810 */ /* 0x000fca0007ffe0ff */
[----:B------:R-:W-:Y:S01]  /*1be0*/  IMAD.MOV.U32 R10, RZ, RZ, R0 ;  /* 0x000000ffff0a7224 */ /* 0x000fe200078e0000 */
[----:B------:R-:W-:-:S03]  /*1bf0*/  ULDC UR14, c[0x0][0x234] ;  /* 0x00008d00000e7ab9 */ /* 0x000fc60000000800 */
[----:B------:R-:W-:Y:S01]  /*1c00*/  @!P0 IMAD.MOV R10, RZ, RZ, -R10 ;  /* 0x000000ffff0a8224 */ /* 0x000fe200078e0a0a */
[----:B------:R-:W-:Y:S01]  /*1c10*/  PLOP3.LUT P0, PT, PT, PT, UP2, 0x80, 0x0 ;  /* 0x000000000000781c */ /* 0x000fe20003f0f028 */
[----:B------:R-:W-:Y:S02]  /*1c20*/  @UP2 UIMAD UR14, UR52, UR14, UR9 ;  /* 0x0000000e340e22a4 */ /* 0x000fe4000f8e0209 */
[----:B------:R-:W-:Y:S01]  /*1c30*/  UIMAD.WIDE.U32 UR8, UR54, UR8, URZ ;  /* 0x00000008360872a5 */ /* 0x000fe2000f8e003f */
[----:B------:R-:W-:-:S04]  /*1c40*/  @!P1 LOP3.LUT R10, RZ, c[0x0][0x1c8], RZ, 0x33, !PT ;  /* 0x00007200ff0a9a12 */ /* 0x000fc800078e33ff */
[----:B-1----:R-:W-:Y:S02]  /*1c50*/  @!UP2 UMOV UR14, UR17 ;  /* 0x00000011000eac82 */ /* 0x002fe40008000000 */
[----:B------:R-:W-:Y:S02]  /*1c60*/  USEL UR17, UR15, URZ, UP3 ;  /* 0x0000003f0f117287 */ /* 0x000fe40009800000 */
[----:B------:R-:W-:Y:S02]  /*1c70*/  UIADD3 UR15, UR9, UR13, URZ ;  /* 0x0000000d090f7290 */ /* 0x000fe4000fffe03f */
[----:B------:R-:W-:Y:S01]  /*1c80*/  USHF.R.S32.HI UR13, URZ, 0x1f, UR18 ;  /* 0x0000001f3f0d7899 */ /* 0x000fe20008011412 */
[----:B------:R-:W-:Y:S01]  /*1c90*/  SHF.R.S32.HI R16, RZ, 0x1f, R10 ;  /* 0x0000001fff107819 */ /* 0x000fe2000001140a */
[----:B------:R-:W-:Y:S05]  /*1ca0*/  @!P0 BRA `(.L_x_1070) ;  /* 0x0000009000008947 */ /* 0x000fea0003800000 */
[----:B------:R-:W2:Y:S01]  /*1cb0*/  LDL R7, [R1+0xc] ;  /* 0x00000c0001077983 */ /* 0x000ea20000100800 */
[----:B------:R-:W-:Y:S02]  /*1cc0*/  ULDC UR52, c[0x0][0x224] ;  /* 0x0000890000347ab9 */ /* 0x000fe40000000800 */
[----:B------:R-:W-:-:S02]  /*1cd0*/  @!UP1 UIMAD UR4, UR50, UR52, URZ ;  /* 0x00000034320492a4 */ /* 0x000fc4000f8e023f */
[----:B------:R-:W1:Y:S02]  /*1ce0*/  S2UR UR52, SR_CTAID.Z ;  /* 0x00000000003479c3 */ /* 0x000e640000002700 */
[----:B------:R-:W-:-:S06]  /*1cf0*/  ULEA UR4, UR50, UR4, 0x7 ;  /* 0x0000000432047291 */ /* 0x000fcc000f8e383f */
[----:B--2---:R-:W1:Y:S02]  /*1d00*/  R2UR UR6, R7 ;  /* 0x00000000070673c2 */ /* 0x004e6400000e0000 */
[----:B-1----:R-:W-:-:S03]  /*1d10*/  UIMAD UR4, UR6, UR52, UR4 ;  /* 0x00000034060472a4 */ /* 0x002fc6000f8e0204 */
[----:B------:R-:W-:Y:S01]  /*1d20*/  ULDC.U8 UR6, c[0x0][0x2d8] ;  /* 0x0000b60000067ab9 */ /* 0x000fe20000000000 */
[----:B------:R-:W-:Y:S05]  /*1d30*/  BRA `(.L_x_1071) ;  /* 0x0000002000007947 */ /* 0x000fea0003800000 */
.L_x_1070:
[----:B------:R1:W2:Y:S01]  /*1d40*/  R2UR UR4, R252 ;  /* 0x00000000fc0473c2 */ /* 0x0002a200000e0000 */
[----:B------:R-:W-:-:S07]  /*1d50*/  DEPBAR.LE SB1, 0x0, {2} ;  /* 0x000090040000791a */ /* 0x000fce0000000000 */
.L_x_1071:
[----:B------:R-:W2:Y:S01]  /*1d60*/  LDL R0, [R1+0x8] ;  /* 0x0000080001007983 */ /* 0x000ea20000100800 */
[----:B------:R-:W-:Y:S01]  /*1d70*/  USHF.R.S32.HI UR9, URZ, 0x1f, UR61 ;  /* 0x0000001f3f097899 */ /* 0x000fe2000801143d */
[----:B------:R-:W-:Y:S01]  /*1d80*/  SHF.R.S32.HI R231, RZ, 0x1f, R230 ;  /* 0x0000001fffe77819 */ /* 0x000fe200000114e6 */
[----:B------:R-:W-:Y:S01]  /*1d90*/  IMAD.U32 R8, RZ, RZ, UR7 ;  /* 0x00000007ff087e24 */ /* 0x000fe2000f8e00ff */
[----:B------:R-:W1:Y:S01]  /*1da0*/  S2R R15, SR_TID.X ;  /* 0x00000000000f7919 */ /* 0x000e620000002100 */
[----:B------:R-:W-:Y:S01]  /*1db0*/  BSSY B1, `(.L_x_1067) ;  /* 0x0000969000017945 */ /* 0x000fe20003800000 */
[----:B-1----:R-:W-:-:S04]  /*1dc0*/  SHF.R.S32.HI R9, RZ, 0x1f, R15 ;  /* 0x0000001fff097819 */ /* 0x002fc8000001140f */
[----:B------:R-:W-:-:S04]  /*1dd0*/  LEA.HI R3, R9, R15, RZ, 0x2 ;  /* 0x0000000f09037211 */ /* 0x000fc800078f10ff */
[----:B------:R-:W-:-:S04]  /*1de0*/  SHF.R.S32.HI R3, RZ, 0x2, R3 ;  /* 0x00000002ff037819 */ /* 0x000fc80000011403 */
[----:B------:R-:W-:Y:S01]  /*1df0*/  SHF.R.S32.HI R17, RZ, 0x1f, R3 ;  /* 0x0000001fff117819 */ /* 0x000fe20000011403 */
[----:B--2---:R1:W2:Y:S02]  /*1e00*/  R2UR UR6, R0 ;  /* 0x00000000000673c2 */ /* 0x0042a400000e0000 */
[----:B-1----:R-:W-:Y:S01]  /*1e10*/  IADD3 R0, P0, R3, UR7, RZ ;  /* 0x0000000703007c10 */ /* 0x002fe2000ff1e0ff */
[----:B--2---:R-:W-:-:S03]  /*1e20*/  UIADD3 UR8, UP5, UP4, UR8, UR61, UR6 ;  /* 0x0000003d08087290 */ /* 0x004fc6000fcbe006 */
[----:B------:R-:W-:Y:S01]  /*1e30*/  IADD3.X R7, R17, UR28, RZ, P0, !PT ;  /* 0x0000001c11077c10 */ /* 0x000fe200087fe4ff */
[----:B------:R-:W-:Y:S01]  /*1e40*/  UIADD3 UR23, UP1, UP0, UR23, UR8, UR26 ;  /* 0x0000000817177290 */ /* 0x000fe2000f83e01a */
[----:B------:R-:W-:Y:S01]  /*1e50*/  IMAD.WIDE.U32 R4, R0, c[0x0][0x190], R230 ;  /* 0x0000640000047a25 */ /* 0x000fe200078e00e6 */
[----:B------:R-:W-:Y:S02]  /*1e60*/  USHF.R.S32.HI UR26, URZ, 0x1f, UR52 ;  /* 0x0000001f3f1a7899 */ /* 0x000fe40008011434 */
[----:B------:R-:W-:Y:S01]  /*1e70*/  ULDC.U8 UR6, c[0x0][0x2d8] ;  /* 0x0000b60000067ab9 */ /* 0x000fe20000000000 */
[----:B------:R-:W-:Y:S01]  /*1e80*/  IMAD R7, R7, c[0x0][0x190], RZ ;  /* 0x0000640007077a24 */ /* 0x000fe200078e02ff */
[----:B------:R-:W-:Y:S01]  /*1e90*/  IADD3 R6, P0, R4, UR53, RZ ;  /* 0x0000003504067c10 */ /* 0x000fe2000ff1e0ff */
[----:B------:R-:W1:Y:S02]  /*1ea0*/  R2UR UR8, R251 ;  /* 0x00000000fb0873c2 */ /* 0x000e6400000e0000 */
[----:B------:R-:W-:-:S05]  /*1eb0*/  IMAD R0, R0, c[0x0][0x194], R7 ;  /* 0x0000650000007a24 */ /* 0x000fca00078e0207 */
[----:B------:R-:W-:Y:S02]  /*1ec0*/  IADD3.X R7, R5, UR51, R0, P0, !PT ;  /* 0x0000003305077c10 */ /* 0x000fe400087fe400 */
[----:B------:R-:W-:Y:S02]  /*1ed0*/  LEA.HI R0, R9, R15, RZ, 0x5 ;  /* 0x0000000f09007211 */ /* 0x000fe400078f28ff */
[----:B------:R-:W-:Y:S02]  /*1ee0*/  IADD3 R4, P0, R230, UR25, RZ ;  /* 0x00000019e6047c10 */ /* 0x000fe4000ff1e0ff */
[----:B------:R-:W-:Y:S02]  /*1ef0*/  LOP3.LUT R9, R0, 0xffffffe0, RZ, 0xc0, !PT ;  /* 0xffffffe000097812 */ /* 0x000fe400078ec0ff */
[----:B------:R-:W-:Y:S02]  /*1f00*/  SHF.R.S32.HI R0, RZ, 0x5, R0 ;  /* 0x00000005ff007819 */ /* 0x000fe40000011400 */
[----:B------:R-:W-:Y:S01]  /*1f10*/  IADD3.X R5, R231, UR27, RZ, P0, !PT ;  /* 0x0000001be7057c10 */ /* 0x000fe200087fe4ff */
[----:B------:R-:W-:-:S04]  /*1f20*/  IMAD.IADD R15, R15, 0x1, -R9 ;  /* 0x000000010f0f7824 */ /* 0x000fc800078e0a09 */
[----:B------:R-:W-:Y:S01]  /*1f30*/  IMAD R0, R0, UR60, R15 ;  /* 0x0000003c00007c24 */ /* 0x000fe2000f8e020f */
[----:B-1----:R-:W-:Y:S01]  /*1f40*/  UIADD3.X UR8, UR15, UR9, UR8, UP5, UP4 ;  /* 0x000000090f087290 */ /* 0x002fe2000afe8408 */
[----:B------:R-:W-:-:S03]  /*1f50*/  IMAD.WIDE.U32 R4, R8, c[0x0][0x370], R4 ;  /* 0x0000dc0008047a25 */ /* 0x000fc600078e0004 */
[C---:B------:R-:W-:Y:S01]  /*1f60*/  IADD3 R11, P0, R0.reuse, UR23, RZ ;  /* 0x00000017000b7c10 */ /* 0x040fe2000ff1e0ff */
[----:B------:R-:W-:Y:S02]  /*1f70*/  UIADD3.X UR17, UR17, UR8, UR16, UP1, UP0 ;  /* 0x0000000811117290 */ /* 0x000fe40008fe0410 */
[----:B------:R-:W-:Y:S02]  /*1f80*/  UISETP.GE.AND UP0, UPT, UR20, 0x1, UPT ;  /* 0x000000011400788c */ /* 0x000fe4000bf06270 */
[----:B------:R-:W-:Y:S02]  /*1f90*/  ULDC.64 UR8, c[0x0][0x1a8] ;  /* 0x00006a0000087ab9 */ /* 0x000fe40000000a00 */
[----:B------:R-:W-:Y:S01]  /*1fa0*/  UIMAD UR8, UR26, UR8, URZ ;  /* 0x000000081a0872a4 */ /* 0x000fe2000f8e023f */
[----:B------:R-:W-:Y:S01]  /*1fb0*/  LEA.HI.X.SX32 R14, R0, UR17, 0x1, P0 ;  /* 0x00000011000e7c11 */ /* 0x000fe200080f0eff */
[----:B------:R-:W-:Y:S02]  /*1fc0*/  IMAD.U32 R0, RZ, RZ, UR52 ;  /* 0x00000034ff007e24 */ /* 0x000fe4000f8e00ff */
[----:B------:R-:W-:-:S02]  /*1fd0*/  UIMAD UR16, UR52, UR9, UR8 ;  /* 0x00000009341072a4 */ /* 0x000fc4000f8e0208 */
[----:B------:R-:W-:Y:S01]  /*1fe0*/  IMAD.WIDE.U32 R6, R0, c[0x0][0x1a8], R6 ;  /* 0x00006a0000067a25 */ /* 0x000fe200078e0006 */
[----:B------:R-:W-:Y:S02]  /*1ff0*/  ULDC.64 UR8, c[0x0][0x378] ;  /* 0x0000de0000087ab9 */ /* 0x000fe40000000a00 */
[----:B------:R-:W-:Y:S02]  /*2000*/  UIMAD UR8, UR26, UR8, URZ ;  /* 0x000000081a0872a4 */ /* 0x000fe4000f8e023f */
[----:B------:R-:W-:Y:S01]  /*2010*/  IADD3 R7, R7, UR16, RZ ;  /* 0x0000001007077c10 */ /* 0x000fe2000fffe0ff */
[----:B------:R-:W-:Y:S01]  /*2020*/  UMOV UR26, 0x4 ;  /* 0x00000004001a7882 */ /* 0x000fe20000000000 */
[C---:B------:R-:W-:Y:S01]  /*2030*/  LEA R12, P2, R6.reuse, c[0x0][0x160], 0x1 ;  /* 0x00005800060c7a11 */ /* 0x040fe200078408ff */
[----:B------:R-:W-:Y:S02]  /*2040*/  UIMAD UR15, UR52, UR9, UR8 ;  /* 0x00000009340f72a4 */ /* 0x000fe4000f8e0208 */
[----:B------:R-:W-:Y:S01]  /*2050*/  ULDC.64 UR16, c[0x0][0x3c8] ;  /* 0x0000f20000107ab9 */ /* 0x000fe20000000a00 */
[----:B------:R-:W-:Y:S01]  /*2060*/  LEA.HI.X R13, R6, c[0x0][0x164], R7, 0x1, P2 ;  /* 0x00005900060d7a11 */ /* 0x000fe200010f0c07 */
[----:B------:R-:W-:-:S02]  /*2070*/  ULDC.64 UR8, c[0x0][0x370] ;  /* 0x0000dc0000087ab9 */ /* 0x000fc40000000a00 */
[----:B------:R-:W-:-:S04]  /*2080*/  UIMAD UR8, UR28, UR8, URZ ;  /* 0x000000081c0872a4 */ /* 0x000fc8000f8e023f */
[----:B------:R-:W-:Y:S02]  /*2090*/  UIMAD UR9, UR7, UR9, UR8 ;  /* 0x00000009070972a4 */ /* 0x000fe4000f8e0208 */
[----:B------:R-:W-:Y:S02]  /*20a0*/  UIADD3 UR8, UR7, UR4, URZ ;  /* 0x0000000407087290 */ /* 0x000fe4000fffe03f */
[----:B------:R-:W-:Y:S02]  /*20b0*/  UIADD3 UR4, UR7, UR14, URZ ;  /* 0x0000000e07047290 */ /* 0x000fe4000fffe03f */
[----:B------:R-:W-:Y:S01]  /*20c0*/  IADD3 R5, R5, UR9, RZ ;  /* 0x0000000905057c10 */ /* 0x000fe2000fffe0ff */
[----:B------:R-:W-:Y:S02]  /*20d0*/  ULEA.HI.SX32 UR7, UR46, 0xffffffff, 0x19 ;  /* 0xffffffff2e077891 */ /* 0x000fe4000f8fca3f */
[----:B------:R-:W-:Y:S02]  /*20e0*/  UIMAD.WIDE UR8, UR8, UR26, UR16 ;  /* 0x0000001a080872a5 */ /* 0x000fe4000f8e0210 */
[----:B------:R-:W-:-:S04]  /*20f0*/  IMAD.WIDE.U32 R4, R0, c[0x0][0x378], R4 ;  /* 0x0000de0000047a25 */ /* 0x000fc800078e0004 */
[----:B------:R-:W-:Y:S01]  /*2100*/  IMAD R0, R17, c[0x0][0x370], RZ ;  /* 0x0000dc0011007a24 */ /* 0x000fe200078e02ff */
[----:B------:R-:W-:Y:S01]  /*2110*/  IADD3 R5, R5, UR15, RZ ;  /* 0x0000000f05057c10 */ /* 0x000fe2000fffe0ff */
[----:B------:R-:W-:Y:S02]  /*2120*/  ULDC.64 UR14, c[0x0][0x200] ;  /* 0x00008000000e7ab9 */ /* 0x000fe40000000a00 */
[C---:B------:R-:W-:Y:S01]  /*2130*/  IMAD R0, R3.reuse, c[0x0][0x374], R0 ;  /* 0x0000dd0003007a24 */ /* 0x040fe200078e0200 */
[----:B------:R-:W-:Y:S01]  /*2140*/  UIMAD.WIDE UR14, UR4, UR26, UR14 ;  /* 0x0000001a040e72a5 */ /* 0x000fe2000f8e020e */
        /* <DEDUP_REMOVED lines=9> */
[----:B------:R-:W-:Y:S01]  /*21e0*/  ULEA.HI UR4, UR7, UR7, URZ, 0x1 ;  /* 0x0000000707047291 */ /* 0x000fe2000f8f083f */
[----:B------:R-:W-:Y:S01]  /*21f0*/  IMAD.SHL.U32 R0, R242, 0x2, RZ ;  /* 0x00000002f2007824 */ /* 0x000fe200078e00ff */
[----:B------:R-:W-:Y:S01]  /*2200*/  UMOV UR26, UR8 ;  /* 0x00000008001a7c82 */ /* 0x000fe20008000000 */
[----:B------:R-:W-:Y:S01]  /*2210*/  BSSY B0, `(.L_x_1073) ;  /* 0x000001d000007945 */ /* 0x000fe20003800000 */
[----:B------:R-:W-:Y:S01]  /*2220*/  ULOP3.LUT UR4, UR4, 0xfffffffe, URZ, 0xc0, !UPT ;  /* 0xfffffffe04047892 */ /* 0x000fe2000f8ec03f */
[----:B------:R-:W-:Y:S01]  /*2230*/  MOV R226, R12 ;  /* 0x0000000c00e27202 */ /* 0x000fe20000000f00 */
[----:B------:R-:W-:Y:S01]  /*2240*/  UMOV UR25, UR9 ;  /* 0x0000000900197c82 */ /* 0x000fe20008000000 */
[----:B------:R-:W-:Y:S01]  /*2250*/  IMAD.MOV.U32 R227, RZ, RZ, R13 ;  /* 0x000000ffffe37224 */ /* 0x000fe200078e000d */
[----:B------:R-:W-:Y:S01]  /*2260*/  UIADD3 UR4, UR7, -UR4, URZ ;  /* 0x8000000407047290 */ /* 0x000fe2000fffe03f */
[----:B------:R-:W-:Y:S01]  /*2270*/  MOV R224, R8 ;  /* 0x0000000800e07202 */ /* 0x000fe20000000f00 */
[----:B------:R-:W-:Y:S01]  /*2280*/  UMOV UR8, UR14 ;  /* 0x0000000e00087c82 */ /* 0x000fe20008000000 */
[----:B------:R-:W-:Y:S01]  /*2290*/  IMAD.MOV.U32 R225, RZ, RZ, R9 ;  /* 0x000000ffffe17224 */ /* 0x000fe200078e0009 */
[----:B------:R-:W-:Y:S01]  /*22a0*/  @P0 BAR.SYNC.DEFER_BLOCKING 0x0 ;  /* 0x0000000000000b1d */ /* 0x000fe20000010000 */
[----:B------:R-:W-:Y:S01]  /*22b0*/  UISETP.NE.AND UP0, UPT, UR4, 0x1, UPT ;  /* 0x000000010400788c */ /* 0x000fe2000bf05270 */
[----:B------:R-:W-:Y:S01]  /*22c0*/  MOV R228, R5 ;  /* 0x0000000500e47202 */ /* 0x000fe20000000f00 */
[----:B------:R-:W-:Y:S01]  /*22d0*/  UIMAD UR4, UR7, -0x80, UR20 ;  /* 0xffffff80070478a4 */ /* 0x000fe2000f8e0214 */
[----:B------:R-:W-:-:S02]  /*22e0*/  IMAD.MOV.U32 R223, RZ, RZ, R4 ;  /* 0x000000ffffdf7224 */ /* 0x000fc400078e0004 */
[----:B------:R-:W-:-:S03]  /*22f0*/  UMOV UR9, UR15 ;  /* 0x0000000f00097c82 */ /* 0x000fc60008000000 */
        /* <DEDUP_REMOVED lines=14> */
.L_x_1074:
[----:B------:R-:W-:Y:S05]  /*23e0*/  BSYNC B0 ;  /* 0x0000000000007941 */ /* 0x000fea0003800000 */
.L_x_1073:
        /* <DEDUP_REMOVED lines=16> */
.L_x_1076:
[----:B------:R-:W-:Y:S05]  /*24f0*/  BSYNC B0 ;  /* 0x0000000000007941 */ /* 0x000fea0003800000 */
.L_x_1075:
        /* <DEDUP_REMOVED lines=20> */
.L_x_1078:
[----:B------:R-:W-:Y:S05]  /*2640*/  BSYNC B0 ;  /* 0x0000000000007941 */ /* 0x000fea0003800000 */
.L_x_1077:
        /* <DEDUP_REMOVED lines=20> */
.L_x_1080:
[----:B------:R-:W-:Y:S05]  /*2790*/  BSYNC B0 ;  /* 0x0000000000007941 */ /* 0x000fea0003800000 */
.L_x_1079:
        /* <DEDUP_REMOVED lines=55> */
.L_x_1082:
[----:B------:R-:W-:Y:S05]  /*2b10*/  BSYNC B0 ;  /* 0x0000000000007941 */ /* 0x000fea0003800000 */
.L_x_1081:
        /* <DEDUP_REMOVED lines=21> */
.L_x_1084:
[----:B------:R-:W-:Y:S05]  /*2c70*/  BSYNC B0 ;  /* 0x0000000000007941 */ /* 0x000fea0003800000 */
.L_x_1083:
        /* <DEDUP_REMOVED lines=33> */
.L_x_1086:
[----:B------:R-:W-:Y:S05]  /*2e90*/  BSYNC B0 ;  /* 0x0000000000007941 */ /* 0x000fea0003800000 */
.L_x_1085:
        /* <DEDUP_REMOVED lines=19> */
.L_x_1088:
[----:B------:R-:W-:Y:S05]  /*2fd0*/  BSYNC B0 ;  /* 0x0000000000007941 */ /* 0x000fea0003800000 */
.L_x_1087:
[----:B------:R-:W-:Y:S01]  /*2fe0*/  ULDC.64 UR16, c[0x0][0x318] ;  /* 0x0000c60000107ab9 */ /* 0x000fe20000000a00 */
[----:B------:R-:W1:Y:S01]  /*2ff0*/  S2R R3, SR_TID.X ;  /* 0x0000000000037919 */ /* 0x000e620000002100 */
[----:B------:R-:W-:Y:S01]  /*3000*/  UISETP.NE.U32.AND UP1, UPT, URZ, UR16, UPT ;  /* 0x000000103f00728c */ /* 0x000fe2000bf25070 */
[----:B-1234-:R-:W-:Y:S01]  /*3010*/  IMAD.U32 R0, RZ, RZ, UR12 ;  /* 0x0000000cff007e24 */ /* 0x01efe2000f8e00ff */
[----:B------:R-:W-:Y:S01]  /*3020*/  USHF.R.S32.HI UR13, URZ, 0x1f, UR52 ;  /* 0x0000001f3f0d7899 */ /* 0x000fe20008011434 */
[----:B------:R-:W1:Y:S01]  /*3030*/  R2UR UR22, R247 ;  /* 0x00000000f71673c2 */ /* 0x000e6200000e0000 */
[----:B------:R-:W-:Y:S02]  /*3040*/  UISETP.NE.AND.EX UP1, UPT, URZ, UR17, UPT, UP1 ;  /* 0x000000113f00728c */ /* 0x000fe4000bf25310 */
[----:B------:R-:W-:Y:S01]  /*3050*/  ULDC.64 UR18, c[0x0][0x320] ;  /* 0x0000c80000127ab9 */ /* 0x000fe20000000a00 */
[----:B------:R-:W-:Y:S01]  /*3060*/  IMAD.MOV.U32 R6, RZ, RZ, c[0x0][0x308] ;  /* 0x0000c200ff067624 */ /* 0x000fe200078e00ff */
[----:B------:R-:W0:Y:S02]  /*3070*/  LDGDEPBAR ;  /* 0x00000000000079af */ /* 0x000e240000000000 */
[----:B------:R-:W-:Y:S01]  /*3080*/  PLOP3.LUT P1, PT, PT, PT, UP1, 0x80, 0x0 ;  /* 0x000000000000781c */ /* 0x000fe20003f2f018 */
[----:B------:R-:W2:Y:S04]  /*3090*/  R2UR UR21, R249 ;  /* 0x00000000f91573c2 */ /* 0x000ea800000e0000 */
[----:B------:R-:W-:-:S02]  /*30a0*/  @UP1 UIMAD UR4, UR56, UR18, URZ ;  /* 0x00000012380412a4 */ /* 0x000fc4000f8e023f */
[----:B------:R-:W-:Y:S02]  /*30b0*/  @UP1 UMOV UR14, UR52 ;  /* 0x00000034000e1c82 */ /* 0x000fe40008000000 */
[----:B------:R-:W-:Y:S02]  /*30c0*/  @UP1 UMOV UR15, UR13 ;  /* 0x0000000d000f1c82 */ /* 0x000fe40008000000 */
[----:B------:R-:W-:Y:S02]  /*30d0*/  @UP1 UIMAD.WIDE.U32 UR14, UR50, UR18, UR14 ;  /* 0x00000012320e12a5 */ /* 0x000fe4000f8e000e */
[----:B------:R-:W-:Y:S01]  /*30e0*/  @UP1 UIMAD UR19, UR50, UR19, UR4 ;  /* 0x00000013321312a4 */ /* 0x000fe2000f8e0204 */
[----:B------:R-:W-:Y:S01]  /*30f0*/  IMAD.SHL.U32 R3, R3, 0x2, RZ ;  /* 0x0000000203037824 */ /* 0x000fe200078e00ff */
[----:B------:R-:W-:Y:S02]  /*3100*/  @UP1 ULEA UR16, UP0, UR14, UR16, 0x2 ;  /* 0x000000100e101291 */ /* 0x000fe4000f80103f */
[----:B------:R-:W-:-:S02]  /*3110*/  @UP1 UIADD3 UR19, UR15, UR19, URZ ;  /* 0x000000130f131290 */ /* 0x000fc4000fffe03f */
[----:B------:R-:W-:Y:S02]  /*3120*/  LOP3.LUT R3, R3, 0x6, RZ, 0xc0, !PT ;  /* 0x0000000603037812 */ /* 0x000fe400078ec0ff */
[----:B------:R-:W-:Y:S01]  /*3130*/  @UP1 ULEA.HI.X UR17, UR14, UR17, UR19, 0x2, UP0 ;  /* 0x000000110e111291 */ /* 0x000fe200080f1413 */
[----:B------:R-:W-:Y:S01]  /*3140*/  IMAD.U32 R4, RZ, RZ, UR16 ;  /* 0x00000010ff047e24 */ /* 0x000fe2000f8e00ff */
[----:B------:R-:W-:-:S04]  /*3150*/  LEA R3, R240, R3, 0x6 ;  /* 0x00000003f0037211 */ /* 0x000fc800078e30ff */
[----:B------:R-:W-:Y:S02]  /*3160*/  IMAD.U32 R5, RZ, RZ, UR17 ;  /* 0x00000011ff057e24 */ /* 0x000fe4000f8e00ff */
[----:B------:R-:W-:-:S03]  /*3170*/  IMAD R0, R0, 0x80, R3 ;  /* 0x0000008000007824 */ /* 0x000fc600078e0203 */
[----:B------:R-:W3:Y:S02]  /*3180*/  @P1 LDG.E R4, [R4.64] ;  /* 0x0000003004041981 */ /* 0x000ee4000c1e1900 */
[----:B------:R-:W-:Y:S02]  /*3190*/  IADD3 R8, R238, -UR20, -R0 ;  /* 0x80000014ee087c10 */ /* 0x000fe4000fffe800 */
[----:B------:R-:W3:Y:S01]  /*31a0*/  @P1 MUFU.RCP R0, c[0x0][0x238] ;  /* 0x00008e0000001b08 */ /* 0x000ee20000001000 */
[----:B------:R-:W-:Y:S02]  /*31b0*/  IMAD.MOV.U32 R7, RZ, RZ, c[0x0][0x30c] ;  /* 0x0000c300ff077624 */ /* 0x000fe400078e00ff */
[----:B---3--:R-:W-:-:S04]  /*31c0*/  @P1 FMUL.FTZ R4, R4, R0 ;  /* 0x0000000004041220 */ /* 0x008fc80000410000 */
[----:B------:R3:W4:Y:S02]  /*31d0*/  @P1 R2UR UR13, R4 ;  /* 0x00000000040d13c2 */ /* 0x00072400000e0000 */
[----:B---3--:R3:W1:Y:S04]  /*31e0*/  LDG.E.64 R4, [R6.64+0x8] ;  /* 0x0000083006047981 */ /* 0x008668000c1e1b00 */
[----:B---3--:R-:W3:Y:S01]  /*31f0*/  LDG.E.64 R6, [R6.64] ;  /* 0x0000003006067981 */ /* 0x008ee2000c1e1b00 */
[----:B------:R-:W-:Y:S02]  /*3200*/  SHF.R.S32.HI R0, RZ, 0x1f, R15 ;  /* 0x0000001fff007819 */ /* 0x000fe4000001140f */
[C---:B------:R-:W-:Y:S02]  /*3210*/  IADD3 R3, R142.reuse, 0x1000, RZ ;  /* 0x000010008e037810 */ /* 0x040fe40007ffe0ff */
[----:B------:R-:W-:-:S02]  /*3220*/  SHF.L.U32 R134, R142, 0x1, RZ ;  /* 0x000000018e867819 */ /* 0x000fc400000006ff */
[----:B------:R-:W-:Y:S01]  /*3230*/  SEL R130, R3, R142, !P0 ;  /* 0x0000008e03827207 */ /* 0x000fe20004000000 */
[----:B------:R-:W-:Y:S01]  /*3240*/  CS2R R94, SRZ ;  /* 0x00000000005e7805 */ /* 0x000fe2000001ff00 */
[----:B------:R-:W-:Y:S01]  /*3250*/  MOV R229, R212 ;  /* 0x000000d400e57202 */ /* 0x000fe20000000f00 */
        /* <DEDUP_REMOVED lines=16> */
[----:B------:R-:W-:Y:S01]  /*3360*/  IADD3 R241, R8, UR5, RZ ;  /* 0x0000000508f17c10 */ /* 0x000fe2000fffe0ff */
[----:B------:R-:W-:Y:S01]  /*3370*/  IMAD.IADD R135, R134, 0x1, R137 ;  /* 0x0000000186877824 */ /* 0x000fe200078e0289 */
[----:B------:R-:W-:-:S02]  /*3380*/  UMOV UR4, URZ ;  /* 0x0000003f00047c82 */ /* 0x000fc40008000000 */
[----:B----4-:R-:W-:Y:S01]  /*3390*/  @UP1 UMOV UR4, UR13 ;  /* 0x0000000d00041c82 */ /* 0x010fe20008000000 */
[----:B-1----:R-:W-:-:S04]  /*33a0*/  IADD3 R232, P2, P1, R4, UR22, R15 ;  /* 0x0000001604e87c10 */ /* 0x002fc8000f95e00f */
[----:B--2---:R-:W-:Y:S02]  /*33b0*/  IADD3.X R4, R5, UR21, R0, P2, P1 ;  /* 0x0000001505047c10 */ /* 0x004fe400097e2400 */
[----:B------:R-:W-:Y:S01]  /*33c0*/  IADD3 R0, R136, 0x1000, RZ ;  /* 0x0000100088007810 */ /* 0x000fe20007ffe0ff */
[----:B---3--:R-:W1:Y:S08]  /*33d0*/  R2UR UR14, R6 ;  /* 0x00000000060e73c2 */ /* 0x008e7000000e0000 */
[----:B------:R-:W2:Y:S01]  /*33e0*/  R2UR UR28, R7 ;  /* 0x00000000071c73c2 */ /* 0x000ea200000e0000 */
[----:B------:R-:W-:Y:S01]  /*33f0*/  SEL R0, R0, R136, !P0 ;  /* 0x0000008800007207 */ /* 0x000fe20004000000 */
[----:B------:R-:W-:-:S04]  /*3400*/  IMAD.WIDE.U32 R232, R232, -0x2daee0ad, RZ ;  /* 0xd2511f53e8e87825 */ /* 0x000fc800078e00ff */
        /* <DEDUP_REMOVED lines=14> */
.L_x_1091:
[----:B------:R-:W-:Y:S01]  /*34f0*/  LOP3.LUT R120, R232, UR46, RZ, 0x3c, !PT ;  /* 0x0000002ee8787c12 */ /* 0x000fe2000f8e3cff */
[----:B------:R-:W-:Y:S01]  /*3500*/  IMAD.U32 R0, RZ, RZ, UR7 ;  /* 0x00000007ff007e24 */ /* 0x000fe2000f8e00ff */
[----:B------:R-:W0:Y:S01]  /*3510*/  LDGDEPBAR ;  /* 0x00000000000079af */ /* 0x000e220000000000 */
[----:B------:R-:W-:Y:S01]  /*3520*/  IMAD.IADD R112, R137, 0x1, R130 ;  /* 0x0000000189707824 */ /* 0x000fe200078e0282 */
[----:B------:R-:W-:Y:S01]  /*3530*/  USHF.L.U32 UR24, UR12, 0x7, URZ ;  /* 0x000000070c187899 */ /* 0x000fe2000800063f */
[----:B------:R-:W-:Y:S01]  /*3540*/  IMAD R0, R0, 0x80, R241 ;  /* 0x0000008000007824 */ /* 0x000fe200078e02f1 */
[----:B------:R-:W-:Y:S02]  /*3550*/  UISETP.GE.AND UP1, UPT, UR7, 0x1, UPT ;  /* 0x000000010700788c */ /* 0x000fe4000bf26270 */
[----:B------:R-:W-:Y:S02]  /*3560*/  UIADD3 UR24, UR24, 0x80, URZ ;  /* 0x0000008018187890 */ /* 0x000fe4000fffe03f */
[----:B------:R-:W-:Y:S02]  /*3570*/  IADD3 R4, R0, 0x48, RZ ;  /* 0x0000004800047810 */ /* 0x000fe40007ffe0ff */
[----:B------:R-:W-:Y:S01]  /*3580*/  IABS R5, R0 ;  /* 0x0000000000057213 */ /* 0x000fe20000000000 */
[----:B------:R-:W-:Y:S01]  /*3590*/  UISETP.GE.AND UP0, UPT, UR24, UR5, UPT ;  /* 0x000000051800728c */ /* 0x000fe2000bf06270 */
[----:B------:R-:W-:Y:S02]  /*35a0*/  ISETP.GE.AND P0, PT, R4, RZ, PT ;  /* 0x000000ff0400720c */ /* 0x000fe40003f06270 */
[C---:B------:R-:W-:Y:S01]  /*35b0*/  IADD3 R8, R0.reuse, 0x47, RZ ;  /* 0x0000004700087810 */ /* 0x040fe20007ffe0ff */
[----:B------:R-:W-:Y:S01]  /*35c0*/  IMAD.MOV.U32 R6, RZ, RZ, R5 ;  /* 0x000000ffff067224 */ /* 0x000fe200078e0005 */
[C---:B------:R-:W-:Y:S02]  /*35d0*/  IADD3 R5, R0.reuse, 0x8, RZ ;  /* 0x0000000800057810 */ /* 0x040fe40007ffe0ff */
[C---:B------:R-:W-:Y:S01]  /*35e0*/  IADD3 R9, R0.reuse, 0x3f, RZ ;  /* 0x0000003f00097810 */ /* 0x040fe20007ffe0ff */
[----:B------:R1:W-:Y:S01]  /*35f0*/  I2F R164, R6 ;  /* 0x0000000600a47306 */ /* 0x0003e20000201400 */
[----:B------:R-:W-:Y:S02]  /*3600*/  ISETP.GE.AND P1, PT, R5, RZ, PT ;  /* 0x000000ff0500720c */ /* 0x000fe40003f26270 */
[----:B------:R-:W-:Y:S02]  /*3610*/  ISETP.GE.AND P2, PT, R9, RZ, PT ;  /* 0x000000ff0900720c */ /* 0x000fe40003f46270 */
[C---:B------:R-:W-:Y:S02]  /*3620*/  IADD3 R7, R0.reuse, 0x7, RZ ;  /* 0x0000000700077810 */ /* 0x040fe40007ffe0ff */
[C---:B------:R-:W-:Y:S02]  /*3630*/  IADD3 R12, R0.reuse, 0x38, RZ ;  /* 0x00000038000c7810 */ /* 0x040fe40007ffe0ff */
[C---:B------:R-:W-:Y:S02]  /*3640*/  @!P0 IADD3 R4, -R0.reuse, -0x48, RZ ;  /* 0xffffffb800048810 */ /* 0x040fe40007ffe1ff */
[C---:B------:R-:W-:Y:S02]  /*3650*/  IADD3 R20, R0.reuse, -0x8, RZ ;  /* 0xfffffff800147810 */ /* 0x040fe40007ffe0ff */
[C---:B------:R-:W-:Y:S01]  /*3660*/  IADD3 R24, R0.reuse, 0x37, RZ ;  /* 0x0000003700187810 */ /* 0x040fe20007ffe0ff */
[----:B------:R2:W-:Y:S01]  /*3670*/  I2F R161, R4 ;  /* 0x0000000400a17306 */ /* 0x0005e20000201400 */
[C---:B------:R-:W-:Y:S02]  /*3680*/  @!P1 IADD3 R5, -R0.reuse, -0x8, RZ ;  /* 0xfffffff800059810 */ /* 0x040fe40007ffe1ff */
[----:B------:R-:W-:Y:S02]  /*3690*/  @!P2 IADD3 R9, -R0, -0x3f, RZ ;  /* 0xffffffc10009a810 */ /* 0x000fe40007ffe1ff */
[----:B------:R-:W-:Y:S02]  /*36a0*/  ISETP.GE.AND P2, PT, R20, RZ, PT ;  /* 0x000000ff1400720c */ /* 0x000fe40003f46270 */
[C---:B------:R-:W-:Y:S02]  /*36b0*/  IADD3 R28, R0.reuse, -0x9, RZ ;  /* 0xfffffff7001c7810 */ /* 0x040fe40007ffe0ff */
[C---:B------:R-:W-:Y:S01]  /*36c0*/  IADD3 R36, R0.reuse, -0x10, RZ ;  /* 0xfffffff000247810 */ /* 0x040fe20007ffe0ff */
[----:B------:R3:W2:Y:S01]  /*36d0*/  I2F R213, R5 ;  /* 0x0000000500d57306 */ /* 0x0006a20000201400 */
[C---:B-1----:R-:W-:Y:S02]  /*36e0*/  IADD3 R6, R0.reuse, -0x1, RZ ;  /* 0xffffffff00067810 */ /* 0x042fe40007ffe0ff */
[----:B------:R-:W-:Y:S02]  /*36f0*/  IADD3 R37, R0, 0x30, RZ ;  /* 0x0000003000257810 */ /* 0x000fe40007ffe0ff */
[----:B------:R-:W-:Y:S02]  /*3700*/  ISETP.GE.AND P1, PT, R6, RZ, PT ;  /* 0x000000ff0600720c */ /* 0x000fe40003f26270 */
[----:B------:R-:W-:Y:S02]  /*3710*/  ISETP.GE.AND P5, PT, R37, RZ, PT ;  /* 0x000000ff2500720c */ /* 0x000fe40003fa6270 */
[----:B------:R-:W-:Y:S01]  /*3720*/  @!P2 IADD3 R20, -R0, 0x8, RZ ;  /* 0x000000080014a810 */ /* 0x000fe20007ffe1ff */
[----:B------:R-:W-:Y:S01]  /*3730*/  I2F R162, R9 ;  /* 0x0000000900a27306 */ /* 0x000fe20000201400 */
[----:B------:R-:W-:Y:S02]  /*3740*/  ISETP.GE.AND P2, PT, R36, RZ, PT ;  /* 0x000000ff2400720c */ /* 0x000fe40003f46270 */
[C---:B------:R-:W-:Y:S02]  /*3750*/  IADD3 R44, R0.reuse, -0x11, RZ ;  /* 0xffffffef002c7810 */ /* 0x040fe40007ffe0ff */
[----:B--2---:R-:W-:Y:S02]  /*3760*/  IADD3 R4, R0, 0x40, RZ ;  /* 0x0000004000047810 */ /* 0x004fe40007ffe0ff */
[----:B------:R-:W-:Y:S02]  /*3770*/  ISETP.GE.AND P4, PT, R44, RZ, PT ;  /* 0x000000ff2c00720c */ /* 0x000fe40003f86270 */
[----:B------:R-:W-:Y:S01]  /*3780*/  ISETP.GE.AND P0, PT, R4, RZ, PT ;  /* 0x000000ff0400720c */ /* 0x000fe20003f06270 */
[----:B------:R-:W-:Y:S01]  /*3790*/  I2F R165, R20 ;  /* 0x0000001400a57306 */ /* 0x000fe20000201400 */
[----:B------:R-:W-:Y:S02]  /*37a0*/  @!P1 IADD3 R6, -R0, 0x1, RZ ;  /* 0x0000000100069810 */ /* 0x000fe40007ffe1ff */
[----:B------:R-:W-:Y:S01]  /*37b0*/  ISETP.GE.AND P1, PT, R8, RZ, PT ;  /* 0x000000ff0800720c */ /* 0x000fe20003f26270 */
[----:B---3--:R-:W-:Y:S01]  /*37c0*/  IMAD.U32 R5, RZ, RZ, UR25 ;  /* 0x00000019ff057e24 */ /* 0x008fe2000f8e00ff */
[C---:B------:R-:W-:Y:S02]  /*37d0*/  @!P2 IADD3 R36, -R0.reuse, 0x10, RZ ;  /* 0x000000100024a810 */ /* 0x040fe40007ffe1ff */
[C---:B------:R-:W-:Y:S02]  /*37e0*/  @!P5 IADD3 R37, -R0.reuse, -0x30, RZ ;  /* 0xffffffd00025d810 */ /* 0x040fe40007ffe1ff */
[C---:B------:R-:W-:Y:S01]  /*37f0*/  IADD3 R52, R0.reuse, 0x2f, RZ ;  /* 0x0000002f00347810 */ /* 0x040fe20007ffe0ff */
[----:B------:R-:W-:Y:S01]  /*3800*/  I2F R174, R36 ;  /* 0x0000002400ae7306 */ /* 0x000fe20000201400 */
[C---:B------:R-:W-:Y:S02]  /*3810*/  @!P4 IADD3 R44, -R0.reuse, 0x11, RZ ;  /* 0x00000011002cc810 */ /* 0x040fe40007ffe1ff */
[C---:B------:R-:W-:Y:S02]  /*3820*/  @!P0 IADD3 R4, -R0.reuse, -0x40, RZ ;  /* 0xffffffc000048810 */ /* 0x040fe40007ffe1ff */
[C---:B------:R-:W-:Y:S02]  /*3830*/  IADD3 R113, R0.reuse, 0x27, RZ ;  /* 0x0000002700717810 */ /* 0x040fe40007ffe0ff */
[----:B------:R-:W-:Y:S02]  /*3840*/  ISETP.GE.AND P0, PT, R7, RZ, PT ;  /* 0x000000ff0700720c */ /* 0x000fe40003f06270 */
[----:B------:R-:W-:Y:S01]  /*3850*/  @!P1 IADD3 R8, -R0, -0x47, RZ ;  /* 0xffffffb900089810 */ /* 0x000fe20007ffe1ff */
[----:B------:R1:W2:Y:S01]  /*3860*/  I2F R163, R4 ;  /* 0x0000000400a37306 */ /* 0x0002a20000201400 */
[----:B------:R-:W-:Y:S02]  /*3870*/  ISETP.GE.AND P1, PT, R24, RZ, PT ;  /* 0x000000ff1800720c */ /* 0x000fe40003f26270 */
[C---:B------:R-:W-:Y:S02]  /*3880*/  IADD3 R56, R0.reuse, 0x28, RZ ;  /* 0x0000002800387810 */ /* 0x040fe40007ffe0ff */
[----:B------:R-:W-:Y:S02]  /*3890*/  IADD3 R126, R0, 0x18, RZ ;  /* 0x00000018007e7810 */ /* 0x000fe40007ffe0ff */
[----:B------:R-:W-:Y:S02]  /*38a0*/  ISETP.GE.AND P3, PT, R56, RZ, PT ;  /* 0x000000ff3800720c */ /* 0x000fe40003f66270 */
[C---:B------:R-:W-:Y:S01]  /*38b0*/  IADD3 R116, R0.reuse, -0x18, RZ ;  /* 0xffffffe800747810 */ /* 0x040fe20007ffe0ff */
[----:B------:R-:W3:Y:S01]  /*38c0*/  I2F R166, R6 ;  /* 0x0000000600a67306 */ /* 0x000ee20000201400 */
[C---:B------:R-:W-:Y:S02]  /*38d0*/  @!P0 IADD3 R7, -R0.reuse, -0x7, RZ ;  /* 0xfffffff900078810 */ /* 0x040fe40007ffe1ff */
[C---:B------:R-:W-:Y:S02]  /*38e0*/  IADD3 R117, R0.reuse, -0x19, RZ ;  /* 0xffffffe700757810 */ /* 0x040fe40007ffe0ff */
[----:B------:R-:W-:Y:S02]  /*38f0*/  @!P1 IADD3 R24, -R0, -0x37, RZ ;  /* 0xffffffc900189810 */ /* 0x000fe40007ffe1ff */
[----:B------:R-:W-:Y:S02]  /*3900*/  ISETP.GE.AND P1, PT, R52, RZ, PT ;  /* 0x000000ff3400720c */ /* 0x000fe40003f26270 */
[----:B------:R-:W-:Y:S01]  /*3910*/  ISETP.GE.AND P6, PT, R116, RZ, PT ;  /* 0x000000ff7400720c */ /* 0x000fe20003fc6270 */
[----:B------:R-:W2:Y:S01]  /*3920*/  I2F R214, R7 ;  /* 0x0000000700d67306 */ /* 0x000ea20000201400 */
[----:B------:R-:W-:Y:S02]  /*3930*/  ISETP.GE.AND P2, PT, R117, RZ, PT ;  /* 0x000000ff7500720c */ /* 0x000fe40003f46270 */
[C---:B------:R-:W-:Y:S01]  /*3940*/  @!P3 IADD3 R56, -R0.reuse, -0x28, RZ ;  /* 0xffffffd80038b810 */ /* 0x040fe20007ffe1ff */
[----:B-1----:R-:W-:Y:S01]  /*3950*/  IMAD.U32 R4, RZ, RZ, UR26 ;  /* 0x0000001aff047e24 */ /* 0x002fe2000f8e00ff */
[C---:B------:R-:W-:Y:S02]  /*3960*/  IADD3 R152, R0.reuse, 0xf, RZ ;  /* 0x0000000f00987810 */ /* 0x040fe40007ffe0ff */
[----:B------:R-:W-:Y:S02]  /*3970*/  IADD3 R118, R0, -0x20, RZ ;  /* 0xffffffe000767810 */ /* 0x000fe40007ffe0ff */
[----:B------:R-:W-:Y:S01]  /*3980*/  LEA R114, P0, R238, R4, 0x2 ;  /* 0x00000004ee727211 */ /* 0x000fe200078010ff */
[----:B------:R-:W1:Y:S01]  /*3990*/  I2F R182, R8 ;  /* 0x0000000800b67306 */ /* 0x000e620000201400 */
[----:B------:R-:W-:Y:S02]  /*39a0*/  @!P1 IADD3 R52, -R0, -0x2f, RZ ;  /* 0xffffffd100349810 */ /* 0x000fe40007ffe1ff */
[----:B------:R-:W-:Y:S02]  /*39b0*/  LEA.HI.X.SX32 R115, R238, R5, 0x2, P0 ;  /* 0x00000005ee737211 */ /* 0x000fe400000f16ff */
[----:B------:R-:W-:Y:S02]  /*39c0*/  ISETP.GE.AND P0, PT, R12, RZ, PT ;  /* 0x000000ff0c00720c */ /* 0x000fe40003f06270 */
[C---:B------:R-:W-:Y:S02]  /*39d0*/  IADD3 R119, R0.reuse, -0x21, RZ ;  /* 0xffffffdf00777810 */ /* 0x040fe40007ffe0ff */
[C---:B------:R-:W-:Y:S01]  /*39e0*/  IADD3 R125, R0.reuse, 0x20, RZ ;  /* 0x00000020007d7810 */ /* 0x040fe20007ffe0ff */
[----:B------:R-:W-:Y:S01]  /*39f0*/  I2F R172, R52 ;  /* 0x0000003400ac7306 */ /* 0x000fe20000201400 */
[C---:B------:R-:W-:Y:S02]  /*3a00*/  IADD3 R124, R0.reuse, 0x1f, RZ ;  /* 0x0000001f007c7810 */ /* 0x040fe40007ffe0ff */
[C---:B------:R-:W-:Y:S02]  /*3a10*/  IADD3 R147, R0.reuse, -0x28, RZ ;  /* 0xffffffd800937810 */ /* 0x040fe40007ffe0ff */
[----:B------:R-:W-:Y:S02]  /*3a20*/  IADD3 R148, R0, 0x17, RZ ;  /* 0x0000001700947810 */ /* 0x000fe40007ffe0ff */
[----:B------:R-:W-:Y:S02]  /*3a30*/  ISETP.GE.AND P5, PT, R118, RZ, PT ;  /* 0x000000ff7600720c */ /* 0x000fe40003fa6270 */
[----:B------:R-:W-:Y:S01]  /*3a40*/  @!P0 IADD3 R12, -R0, -0x38, RZ ;  /* 0xffffffc8000c8810 */ /* 0x000fe20007ffe1ff */
[----:B------:R-:W-:Y:S01]  /*3a50*/  I2F R171, R24 ;  /* 0x0000001800ab7306 */ /* 0x000fe20000201400 */
[----:B------:R-:W-:Y:S02]  /*3a60*/  ISETP.GE.AND P0, PT, R28, RZ, PT ;  /* 0x000000ff1c00720c */ /* 0x000fe40003f06270 */
[----:B------:R-:W-:Y:S02]  /*3a70*/  ISETP.GE.AND P4, PT, R119, RZ, PT ;  /* 0x000000ff7700720c */ /* 0x000fe40003f86270 */
[----:B------:R-:W-:Y:S02]  /*3a80*/  ISETP.GE.AND P1, PT, R125, RZ, PT ;  /* 0x000000ff7d00720c */ /* 0x000fe40003f26270 */
[----:B------:R-:W-:Y:S02]  /*3a90*/  ISETP.GE.AND P3, PT, R124, RZ, PT ;  /* 0x000000ff7c00720c */ /* 0x000fe40003f66270 */
[C---:B------:R-:W-:Y:S01]  /*3aa0*/  @!P6 IADD3 R116, -R0.reuse, 0x18, RZ ;  /* 0x000000180074e810 */ /* 0x040fe20007ffe1ff */
[----:B------:R-:W1:Y:S01]  /*3ab0*/  I2F R167, R12 ;  /* 0x0000000c00a77306 */ /* 0x000e620000201400 */
[----:B------:R-:W-:Y:S02]  /*3ac0*/  ISETP.GE.AND P6, PT, R147, RZ, PT ;  /* 0x000000ff9300720c */ /* 0x000fe40003fc6270 */
[C---:B------:R-:W-:Y:S02]  /*3ad0*/  @!P2 IADD3 R117, -R0.reuse, 0x19, RZ ;  /* 0x000000190075a810 */ /* 0x040fe40007ffe1ff */
[----:B------:R-:W-:Y:S02]  /*3ae0*/  @!P0 IADD3 R28, -R0, 0x9, RZ ;  /* 0x00000009001c8810 */ /* 0x000fe40007ffe1ff */
[----:B------:R-:W-:Y:S02]  /*3af0*/  ISETP.GE.AND P0, PT, R113, RZ, PT ;  /* 0x000000ff7100720c */ /* 0x000fe40003f06270 */
[----:B------:R-:W-:Y:S01]  /*3b00*/  ISETP.GE.AND P2, PT, R148, RZ, PT ;  /* 0x000000ff9400720c */ /* 0x000fe20003f46270 */
[----:B------:R-:W1:Y:S01]  /*3b10*/  I2F R168, R28 ;  /* 0x0000001c00a87306 */ /* 0x000e620000201400 */
[C---:B------:R-:W-:Y:S02]  /*3b20*/  IADD3 R127, R0.reuse, -0x29, RZ ;  /* 0xffffffd7007f7810 */ /* 0x040fe40007ffe0ff */
[C---:B------:R-:W-:Y:S02]  /*3b30*/  IADD3 R149, R0.reuse, -0x30, RZ ;  /* 0xffffffd000957810 */ /* 0x040fe40007ffe0ff */
[C---:B------:R-:W-:Y:S02]  /*3b40*/  IADD3 R150, R0.reuse, 0x10, RZ ;  /* 0x0000001000967810 */ /* 0x040fe40007ffe0ff */
[C---:B------:R-:W-:Y:S02]  /*3b50*/  IADD3 R151, R0.reuse, -0x31, RZ ;  /* 0xffffffcf00977810 */ /* 0x040fe40007ffe0ff */
[C---:B------:R-:W-:Y:S01]  /*3b60*/  IADD3 R153, R0.reuse, -0x38, RZ ;  /* 0xffffffc800997810 */ /* 0x040fe20007ffe0ff */
[----:B------:R-:W-:Y:S01]  /*3b70*/  I2F R173, R37 ;  /* 0x0000002500ad7306 */ /* 0x000fe20000201400 */
[----:B------:R-:W-:Y:S02]  /*3b80*/  @!P0 IADD3 R113, -R0, -0x27, RZ ;  /* 0xffffffd900718810 */ /* 0x000fe40007ffe1ff */
[----:B------:R-:W-:Y:S02]  /*3b90*/  ISETP.GE.AND P0, PT, R126, RZ, PT ;  /* 0x000000ff7e00720c */ /* 0x000fe40003f06270 */
[C---:B------:R-:W-:Y:S02]  /*3ba0*/  IADD3 R154, R0.reuse, -0x39, RZ ;  /* 0xffffffc7009a7810 */ /* 0x040fe40007ffe0ff */
[C---:B------:R-:W-:Y:S02]  /*3bb0*/  @!P5 IADD3 R118, -R0.reuse, 0x20, RZ ;  /* 0x000000200076d810 */ /* 0x040fe40007ffe1ff */
[----:B------:R-:W-:Y:S01]  /*3bc0*/  ISETP.GE.AND P5, PT, R127, RZ, PT ;  /* 0x000000ff7f00720c */ /* 0x000fe20003fa6270 */
[----:B------:R-:W1:Y:S01]  /*3bd0*/  I2F R175, R44 ;  /* 0x0000002c00af7306 */ /* 0x000e620000201400 */
[C---:B------:R-:W-:Y:S02]  /*3be0*/  @!P4 IADD3 R119, -R0.reuse, 0x21, RZ ;  /* 0x000000210077c810 */ /* 0x040fe40007ffe1ff */
[----:B------:R-:W-:Y:S02]  /*3bf0*/  ISETP.GE.AND P4, PT, R149, RZ, PT ;  /* 0x000000ff9500720c */ /* 0x000fe40003f86270 */
[C---:B------:R-:W-:Y:S02]  /*3c00*/  @!P1 IADD3 R125, -R0.reuse, -0x20, RZ ;  /* 0xffffffe0007d9810 */ /* 0x040fe40007ffe1ff */
[----:B------:R-:W-:Y:S02]  /*3c10*/  @!P0 IADD3 R126, -R0, -0x18, RZ ;  /* 0xffffffe8007e8810 */ /* 0x000fe40007ffe1ff */
[----:B------:R-:W-:Y:S01]  /*3c20*/  ISETP.GE.AND P0, PT, R152, RZ, PT ;  /* 0x000000ff9800720c */ /* 0x000fe20003f06270 */
[----:B------:R-:W-:Y:S01]  /*3c30*/  I2F R177, R56 ;  /* 0x0000003800b17306 */ /* 0x000fe20000201400 */
[----:B------:R-:W-:Y:S02]  /*3c40*/  ISETP.GE.AND P1, PT, R150, RZ, PT ;  /* 0x000000ff9600720c */ /* 0x000fe40003f26270 */
[C---:B------:R-:W-:Y:S02]  /*3c50*/  @!P3 IADD3 R124, -R0.reuse, -0x1f, RZ ;  /* 0xffffffe1007cb810 */ /* 0x040fe40007ffe1ff */
[----:B------:R-:W-:Y:S02]  /*3c60*/  ISETP.GE.AND P3, PT, R151, RZ, PT ;  /* 0x000000ff9700720c */ /* 0x000fe40003f66270 */
[C---:B------:R-:W-:Y:S02]  /*3c70*/  @!P6 IADD3 R147, -R0.reuse, 0x28, RZ ;  /* 0x000000280093e810 */ /* 0x040fe40007ffe1ff */
[----:B------:R-:W-:Y:S01]  /*3c80*/  ISETP.GE.AND P6, PT, R153, RZ, PT ;  /* 0x000000ff9900720c */ /* 0x000fe20003fc6270 */
[----:B------:R-:W1:Y:S01]  /*3c90*/  I2F R176, R113 ;  /* 0x0000007100b07306 */ /* 0x000e620000201400 */
[C---:B------:R-:W-:Y:S02]  /*3ca0*/  @!P2 IADD3 R148, -R0.reuse, -0x17, RZ ;  /* 0xffffffe90094a810 */ /* 0x040fe40007ffe1ff */
[----:B------:R-:W-:Y:S02]  /*3cb0*/  @!P0 IADD3 R152, -R0, -0xf, RZ ;  /* 0xfffffff100988810 */ /* 0x000fe40007ffe1ff */
[----:B------:R-:W-:Y:S02]  /*3cc0*/  PLOP3.LUT P0, PT, PT, PT, UP0, 0x80, 0x0 ;  /* 0x000000000000781c */ /* 0x000fe40003f0f008 */
[----:B------:R-:W-:Y:S02]  /*3cd0*/  ISETP.GE.AND P2, PT, R154, RZ, PT ;  /* 0x000000ff9a00720c */ /* 0x000fe40003f46270 */
[C---:B------:R-:W-:Y:S01]  /*3ce0*/  @!P5 IADD3 R127, -R0.reuse, 0x29, RZ ;  /* 0x00000029007fd810 */ /* 0x040fe20007ffe1ff */
[----:B------:R1:W1:Y:S01]  /*3cf0*/  I2F R170, R116 ;  /* 0x0000007400aa7306 */ /* 0x0002620000201400 */
[C---:B------:R-:W-:Y:S02]  /*3d00*/  @!P4 IADD3 R149, -R0.reuse, 0x30, RZ ;  /* 0x000000300095c810 */ /* 0x040fe40007ffe1ff */
[C---:B------:R-:W-:Y:S02]  /*3d10*/  @!P1 IADD3 R150, -R0.reuse, -0x10, RZ ;  /* 0xfffffff000969810 */ /* 0x040fe40007ffe1ff */
[C---:B------:R-:W-:Y:S02]  /*3d20*/  @!P3 IADD3 R151, -R0.reuse, 0x31, RZ ;  /* 0x000000310097b810 */ /* 0x040fe40007ffe1ff */
[C---:B------:R-:W-:Y:S01]  /*3d30*/  @!P6 IADD3 R153, -R0.reuse, 0x38, RZ ;  /* 0x000000380099e810 */ /* 0x040fe20007ffe1ff */
[----:B------:R-:W2:Y:S01]  /*3d40*/  @P0 S2R R155, SR_TID.X ;  /* 0x00000000009b0919 */ /* 0x000ea20000002100 */
[----:B------:R-:W-:Y:S01]  /*3d50*/  PLOP3.LUT P3, PT, PT, PT, UP0, 0x80, 0x0 ;  /* 0x000000000000781c */ /* 0x000fe20003f6f008 */
[----:B------:R-:W-:Y:S01]  /*3d60*/  I2F R188, R126 ;  /* 0x0000007e00bc7306 */ /* 0x000fe20000201400 */
[----:B------:R-:W-:Y:S01]  /*3d70*/  @!P2 IADD3 R154, -R0, 0x39, RZ ;  /* 0x00000039009aa810 */ /* 0x000fe20007ffe1ff */
[----:B------:R-:W-:Y:S01]  /*3d80*/  IMAD.U32 R0, RZ, RZ, UR12 ;  /* 0x0000000cff007e24 */ /* 0x000fe2000f8e00ff */
[----:B------:R-:W-:Y:S02]  /*3d90*/  PLOP3.LUT P2, PT, PT, PT, UP0, 0x80, 0x0 ;  /* 0x000000000000781c */ /* 0x000fe40003f4f008 */
[----:B------:R-:W-:Y:S01]  /*3da0*/  PLOP3.LUT P1, PT, PT, PT, UP0, 0x80, 0x0 ;  /* 0x000000000000781c */ /* 0x000fe20003f2f008 */
[----:B------:R-:W-:Y:S01]  /*3db0*/  IMAD R0, R0, 0x2, R240 ;  /* 0x0000000200007824 */ /* 0x000fe200078e02f0 */
[----:B------:R-:W-:Y:S02]  /*3dc0*/  PLOP3.LUT P0, PT, PT, PT, UP0, 0x80, 0x0 ;  /* 0x000000000000781c */ /* 0x000fe40003f0f008 */
[----:B------:R-:W-:Y:S01]  /*3dd0*/  PLOP3.LUT P5, PT, PT, PT, UP0, 0x80, 0x0 ;  /* 0x000000000000781c */ /* 0x000fe20003faf008 */
[----:B------:R2:W2:Y:S01]  /*3de0*/  I2F R169, R117 ;  /* 0x0000007500a97306 */ /* 0x0004a20000201400 */
[----:B------:R-:W-:Y:S01]  /*3df0*/  PLOP3.LUT P6, PT, PT, PT, UP0, 0x80, 0x0 ;  /* 0x000000000000781c */ /* 0x000fe20003fcf008 */
[----:B------:R-:W-:Y:S01]  /*3e00*/  IMAD.SHL.U32 R0, R0, 0x2, RZ ;  /* 0x0000000200007824 */ /* 0x000fe200078e00ff */
[----:B------:R-:W-:Y:S04]  /*3e10*/  PLOP3.LUT P4, PT, PT, PT, UP0, 0x80, 0x0 ;  /* 0x000000000000781c */ /* 0x000fe80003f8f008 */
[----:B-1----:R-:W-:Y:S02]  /*3e20*/  IADD3 R116, R0, 0x1, RZ ;  /* 0x0000000100747810 */ /* 0x002fe40007ffe0ff */
[C---:B------:R-:W-:Y:S01]  /*3e30*/  LOP3.LUT R121, R233.reuse, UR28, R0, 0x96, !PT ;  /* 0x0000001ce9797c12 */ /* 0x040fe2000f8e9600 */
[----:B------:R1:W-:Y:S01]  /*3e40*/  I2F R183, R118 ;  /* 0x0000007600b77306 */ /* 0x0003e20000201400 */
[----:B------:R-:W-:Y:S03]  /*3e50*/  LOP3.LUT R0, R233, UR28, R116, 0x96, !PT ;  /* 0x0000001ce9007c12 */ /* 0x000fe6000f8e9674 */
[----:B------:R-:W-:Y:S04]  /*3e60*/  IMAD.WIDE.U32 R178, R121, -0x326172a9, RZ ;  /* 0xcd9e8d5779b27825 */ /* 0x000fe800078e00ff */
[----:B------:R-:W-:Y:S02]  /*3e70*/  IMAD.WIDE.U32 R180, R0, -0x326172a9, RZ ;  /* 0xcd9e8d5700b47825 */ /* 0x000fe400078e00ff */
[----:B------:R1:W-:Y:S10]  /*3e80*/  I2F R191, R119 ;  /* 0x0000007700bf7306 */ /* 0x0003f40000201400 */
[----:B------:R-:W1:Y:S10]  /*3e90*/  I2F R147, R147 ;  /* 0x0000009300937306 */ /* 0x000e740000201400 */
[----:B------:R-:W-:Y:S10]  /*3ea0*/  I2F R150, R150 ;  /* 0x0000009600967306 */ /* 0x000ff40000201400 */
[----:B------:R-:W-:Y:S10]  /*3eb0*/  I2F R152, R152 ;  /* 0x0000009800987306 */ /* 0x000ff40000201400 */
[----:B------:R-:W-:Y:S10]  /*3ec0*/  I2F R154, R154 ;  /* 0x0000009a009a7306 */ /* 0x000ff40000201400 */
[----:B------:R-:W-:Y:S10]  /*3ed0*/  I2F R211, R148 ;  /* 0x0000009400d37306 */ /* 0x000ff40000201400 */
[----:B------:R-:W-:Y:S10]  /*3ee0*/  I2F R151, R151 ;  /* 0x0000009700977306 */ /* 0x000ff40000201400 */
[----:B------:R-:W-:Y:S01]  /*3ef0*/  I2F R153, R153 ;  /* 0x0000009900997306 */ /* 0x000fe20000201400 */
[----:B------:R-:W-:Y:S04]  /*3f00*/  DEPBAR.LE SB0, 0x0 ;  /* 0x000080000000791a */ /* 0x000fe80000000000 */
[----:B------:R-:W-:Y:S01]  /*3f10*/  BAR.SYNC.DEFER_BLOCKING 0x0 ;  /* 0x0000000000007b1d */ /* 0x000fe20000010000 */
[----:B--2---:R-:W-:Y:S01]  /*3f20*/  @P3 IMAD.SHL.U32 R0, R155, 0x2, RZ ;  /* 0x000000029b003824 */ /* 0x004fe200078e00ff */
[----:B------:R-:W-:Y:S04]  /*3f30*/  PLOP3.LUT P3, PT, PT, PT, UP0, 0x80, 0x0 ;  /* 0x000000000000781c */ /* 0x000fe80003f6f008 */
[----:B------:R-:W-:Y:S02]  /*3f40*/  @P2 LOP3.LUT R0, R0, 0x6, RZ, 0xc0, !PT ;  /* 0x0000000600002812 */ /* 0x000fe400078ec0ff */
[----:B------:R-:W-:Y:S01]  /*3f50*/  PLOP3.LUT P2, PT, PT, PT, UP0, 0x80, 0x0 ;  /* 0x000000000000781c */ /* 0x000fe20003f4f008 */
[----:B------:R-:W-:Y:S01]  /*3f60*/  LDSM.16.M88.4 R64, [R130] ;  /* 0x000000008240783b */ /* 0x000fe20000000200 */
[----:B------:R-:W2:Y:S07]  /*3f70*/  I2F R155, R125 ;  /* 0x0000007d009b7306 */ /* 0x000eae0000201400 */
[----:B------:R-:W1:Y:S08]  /*3f80*/  LDSM.16.M88.4 R16, [R128+0x6000] ;  /* 0x006000008010783b */ /* 0x000e700000000200 */
[----:B------:R-:W2:Y:S08]  /*3f90*/  LDSM.16.M88.4 R60, [R130+0x1000] ;  /* 0x00100000823c783b */ /* 0x000eb00000000200 */
[----:B------:R-:W3:Y:S08]  /*3fa0*/  LDSM.16.M88.4 R32, [R128+0x6400] ;  /* 0x006400008020783b */ /* 0x000ef00000000200 */
[----:B------:R-:W3:Y:S08]  /*3fb0*/  LDSM.16.M88.4 R48, [R128+0x6800] ;  /* 0x006800008030783b */ /* 0x000ef00000000200 */
[----:B------:R-:W3:Y:S01]  /*3fc0*/  LDSM.16.M88.4 R100, [R128+0x6c00] ;  /* 0x006c00008064783b */ /* 0x000ee20000000200 */
[-C--:B-1----:R-:W-:Y:S07]  /*3fd0*/  HMMA.16816.F32.BF16 R4, R64, R16.reuse, RZ ;  /* 0x000000104004723c */ /* 0x082fee00000418ff */
[----:B------:R1:W4:Y:S04]  /*3fe0*/  LDG.E R146, [R114.64] ;  /* 0x0000003072927981 */ /* 0x000328000c1e1900 */
[----:B------:R1:W4:Y:S01]  /*3ff0*/  LDG.E R145, [R114.64+0x20] ;  /* 0x0000203072917981 */ /* 0x000322000c1e1900 */
[C---:B--2---:R-:W-:Y:S03]  /*4000*/  HMMA.16816.F32.BF16 R8, R60.reuse, R16, RZ ;  /* 0x000000103c08723c */ /* 0x044fe600000418ff */
[----:B------:R1:W2:Y:S04]  /*4010*/  LDG.E R144, [R114.64+0x100] ;  /* 0x0001003072907981 */ /* 0x0002a8000c1e1900 */
[----:B------:R1:W2:Y:S01]  /*4020*/  LDG.E R143, [R114.64+0x120] ;  /* 0x00012030728f7981 */ /* 0x0002a2000c1e1900 */
[-C--:B------:R-:W-:Y:S03]  /*4030*/  HMMA.16816.F32.BF16 R12, R60, R18.reuse, RZ ;  /* 0x000000123c0c723c */ /* 0x080fe600000418ff */
[----:B------:R-:W-:Y:S05]  /*4040*/  LDSM.16.M88.4 R104, [R112] ;  /* 0x000000007068783b */ /* 0x000fea0000000200 */
[C---:B------:R-:W-:Y:S03]  /*4050*/  HMMA.16816.F32.BF16 R16, R64.reuse, R18, RZ ;  /* 0x000000124010723c */ /* 0x040fe600000418ff */
[----:B------:R-:W1:Y:S05]  /*4060*/  LDSM.16.M88.4 R108, [R129+0x6000] ;  /* 0x00600000816c783b */ /* 0x000e6a0000000200 */
[-C--:B---3--:R-:W-:Y:S03]  /*4070*/  HMMA.16816.F32.BF16 R20, R64, R32.reuse, RZ ;  /* 0x000000204014723c */ /* 0x088fe600000418ff */
[----:B-1----:R-:W1:Y:S05]  /*4080*/  LDSM.16.M88.4 R112, [R112+0x1000] ;  /* 0x001000007070783b */ /* 0x002e6a0000000200 */
        /* <DEDUP_REMOVED lines=9> */
[----:B------:R-:W-:Y:S01]  /*4120*/  IMAD.U32 R100, RZ, RZ, UR7 ;  /* 0x00000007ff647e24 */ /* 0x000fe2000f8e00ff */
[-C--:B------:R-:W-:Y:S04]  /*4130*/  HMMA.16816.F32.BF16 R60, R60, R102.reuse, RZ ;  /* 0x000000663c3c723c */ /* 0x080fe800000418ff */
[----:B------:R-:W-:Y:S04]  /*4140*/  IMAD R100, R100, 0x8, R243 ;  /* 0x0000000864647824 */ /* 0x000fe800078e02f3 */
[----:B------:R-:W-:Y:S07]  /*4150*/  HMMA.16816.F32.BF16 R64, R64, R102, RZ ;  /* 0x000000664040723c */ /* 0x000fee00000418ff */
[C---:B------:R-:W-:Y:S01]  /*4160*/  IADD3 R102, R100.reuse, 0x4, RZ ;  /* 0x0000000464667810 */ /* 0x040fe20007ffe0ff */
[-C--:B------:R-:W-:Y:S01]  /*4170*/  HMMA.16816.F32.BF16 R4, R104, R108.reuse, R4 ;  /* 0x0000006c6804723c */ /* 0x080fe20000041804 */
[----:B------:R-:W-:Y:S04]  /*4180*/  IMAD.WIDE.U32 R100, R100, -0x326172a9, RZ ;  /* 0xcd9e8d5764647825 */ /* 0x000fe800078e00ff */
[----:B------:R-:W-:Y:S01]  /*4190*/  IMAD.WIDE.U32 R102, R102, -0x326172a9, RZ ;  /* 0xcd9e8d5766667825 */ /* 0x000fe200078e00ff */
[-C--:B------:R-:W-:Y:S02]  /*41a0*/  LOP3.LUT R122, R101, R239.reuse, RZ, 0x3c, !PT ;  /* 0x000000ef657a7212 */ /* 0x080fe400078e3cff */
[--C-:B------:R-:W-:Y:S01]  /*41b0*/  LOP3.LUT R101, R179, UR23, R100.reuse, 0x96, !PT ;  /* 0x00000017b3657c12 */ /* 0x100fe2000f8e9664 */
[C---:B-1----:R-:W-:Y:S03]  /*41c0*/  HMMA.16816.F32.BF16 R8, R112.reuse, R108, R8 ;  /* 0x0000006c7008723c */ /* 0x042fe60000041808 */
[----:B------:R-:W-:Y:S01]  /*41d0*/  LOP3.LUT R116, R103, R239, RZ, 0x3c, !PT ;  /* 0x000000ef67747212 */ /* 0x000fe200078e3cff */
[----:B------:R-:W-:Y:S01]  /*41e0*/  IMAD.WIDE.U32 R122, R122, -0x2daee0ad, RZ ;  /* 0xd2511f537a7a7825 */ /* 0x000fe200078e00ff */
[----:B------:R-:W-:Y:S02]  /*41f0*/  LOP3.LUT R156, R181, UR23, R100, 0x96, !PT ;  /* 0x00000017b59c7c12 */ /* 0x000fe4000f8e9664 */
[--C-:B------:R-:W-:Y:S01]  /*4200*/  LOP3.LUT R158, R179, UR23, R102.reuse, 0x96, !PT ;  /* 0x00000017b39e7c12 */ /* 0x100fe2000f8e9666 */
[----:B------:R-:W-:Y:S01]  /*4210*/  IMAD.WIDE.U32 R116, R116, -0x2daee0ad, RZ ;  /* 0xd2511f5374747825 */ /* 0x000fe200078e00ff */
[C---:B------:R-:W-:Y:S01]  /*4220*/  LOP3.LUT R121, R120.reuse, R123, RZ, 0x3c, !PT ;  /* 0x0000007b78797212 */ /* 0x040fe200078e3cff */
[-C--:B------:R-:W-:Y:S02]  /*4230*/  HMMA.16816.F32.BF16 R12, R112, R110.reuse, R12 ;  /* 0x0000006e700c723c */ /* 0x080fe4000004180c */
[----:B------:R-:W-:Y:S01]  /*4240*/  LOP3.LUT R123, R181, UR23, R102, 0x96, !PT ;  /* 0x00000017b57b7c12 */ /* 0x000fe2000f8e9666 */
[----:B------:R-:W-:Y:S01]  /*4250*/  IMAD.U32 R100, RZ, RZ, UR12 ;  /* 0x0000000cff647e24 */ /* 0x000fe2000f8e00ff */
[----:B------:R-:W-:Y:S01]  /*4260*/  LOP3.LUT R118, R120, R117, RZ, 0x3c, !PT ;  /* 0x0000007578767212 */ /* 0x000fe200078e3cff */
[----:B------:R-:W-:Y:S01]  /*4270*/  @P1 IMAD R117, R240, 0x40, R0 ;  /* 0x00000040f0751824 */ /* 0x000fe200078e0200 */
[----:B------:R-:W-:Y:S01]  /*4280*/  PLOP3.LUT P1, PT, PT, PT, UP0, 0x80, 0x0 ;  /* 0x000000000000781c */ /* 0x000fe20003f2f008 */
[----:B------:R-:W-:Y:S01]  /*4290*/  FFMA.FTZ R6, R213, -UR4, R6 ;  /* 0x80000004d5067c23 */ /* 0x000fe20008010006 */
[C---:B------:R-:W-:Y:S01]  /*42a0*/  HMMA.16816.F32.BF16 R16, R104.reuse, R110, R16 ;  /* 0x0000006e6810723c */ /* 0x040fe20000041810 */
[----:B------:R-:W-:Y:S01]  /*42b0*/  @P0 IMAD R117, R100, 0x80, R117 ;  /* 0x0000008064750824 */ /* 0x000fe200078e0275 */
[----:B------:R-:W-:Y:S01]  /*42c0*/  PLOP3.LUT P0, PT, PT, PT, UP0, 0x80, 0x0 ;  /* 0x000000000000781c */ /* 0x000fe20003f0f008 */
[----:B------:R1:W3:Y:S01]  /*42d0*/  I2F R181, R124 ;  /* 0x0000007c00b57306 */ /* 0x0002e20000201400 */
[----:B------:R-:W-:Y:S02]  /*42e0*/  IMAD.WIDE.U32 R108, R101, -0x2daee0ad, RZ ;  /* 0xd2511f53656c7825 */ /* 0x000fe400078e00ff */
[----:B------:R-:W-:Y:S01]  /*42f0*/  @P5 ISETP.GE.AND P5, PT, R117, UR5, PT ;  /* 0x0000000575005c0c */ /* 0x000fe2000bfa6270 */
[----:B------:R-:W1:Y:S01]  /*4300*/  LDSM.16.M88.4 R100, [R129+0x6400] ;  /* 0x006400008164783b */ /* 0x000e620000000200 */
[----:B------:R-:W-:Y:S01]  /*4310*/  FFMA.FTZ R8, R163, -UR4, R8 ;  /* 0x80000004a3087c23 */ /* 0x000fe20008010008 */
[----:B------:R-:W-:Y:S03]  /*4320*/  LOP3.LUT R179, R109, UR21, R122, 0x96, !PT ;  /* 0x000000156db37c12 */ /* 0x000fe6000f8e967a */
[----:B------:R-:W-:Y:S02]  /*4330*/  FFMA.FTZ R4, R164, -UR4, R4 ;  /* 0x80000004a4047c23 */ /* 0x000fe40008010004 */
[----:B------:R-:W-:Y:S01]  /*4340*/  IMAD.WIDE.U32 R120, R121, -0x326172a9, RZ ;  /* 0xcd9e8d5779787825 */ /* 0x000fe200078e00ff */
[----:B------:R-:W-:Y:S02]  /*4350*/  @P0 IADD3 R0, R117, 0x1, RZ ;  /* 0x0000000175000810 */ /* 0x000fe40007ffe0ff */
[----:B------:R-:W-:Y:S01]  /*4360*/  PLOP3.LUT P0, PT, PT, PT, UP0, 0x80, 0x0 ;  /* 0x000000000000781c */ /* 0x000fe20003f0f008 */
[----:B------:R-:W-:Y:S01]  /*4370*/  FFMA.FTZ R14, R163, -UR4, R14 ;  /* 0x80000004a30e7c23 */ /* 0x000fe2000801000e */
[----:B------:R-:W-:Y:S01]  /*4380*/  @P3 FSEL R6, R6, -INF , !P5 ;  /* 0xff80000006063808 */ /* 0x000fe20006800000 */
[----:B------:R-:W-:Y:S01]  /*4390*/  IMAD.WIDE.U32 R118, R118, -0x326172a9, RZ ;  /* 0xcd9e8d5776767825 */ /* 0x000fe200078e00ff */
[----:B------:R-:W-:Y:S02]  /*43a0*/  PLOP3.LUT P3, PT, PT, PT, UP0, 0x80, 0x0 ;  /* 0x000000000000781c */ /* 0x000fe40003f6f008 */
[----:B------:R-:W-:Y:S01]  /*43b0*/  @P6 ISETP.GE.AND P6, PT, R0, UR5, PT ;  /* 0x0000000500006c0c */ /* 0x000fe2000bfc6270 */
[----:B------:R-:W-:Y:S01]  /*43c0*/  FFMA.FTZ R10, R161, -UR4, R10 ;  /* 0x80000004a10a7c23 */ /* 0x000fe2000801000a */
[----:B------:R-:W-:Y:S01]  /*43d0*/  @P2 FSEL R8, R8, -INF , !P5 ;  /* 0xff80000008082808 */ /* 0x000fe20006800000 */
[----:B------:R-:W-:Y:S01]  /*43e0*/  FFMA.FTZ R18, R164, -UR4, R18 ;  /* 0x80000004a4127c23 */ /* 0x000fe20008010012 */
[----:B------:R-:W-:Y:S01]  /*43f0*/  PLOP3.LUT P2, PT, PT, PT, UP0, 0x80, 0x0 ;  /* 0x000000000000781c */ /* 0x000fe20003f4f008 */
[----:B------:R-:W-:Y:S01]  /*4400*/  IMAD.WIDE.U32 R156, R156, -0x2daee0ad, RZ ;  /* 0xd2511f539c9c7825 */ /* 0x000fe200078e00ff */
[----:B------:R-:W-:Y:S02]  /*4410*/  @P1 FSEL R4, R4, -INF , !P5 ;  /* 0xff80000004041808 */ /* 0x000fe40006800000 */
[----:B------:R-:W-:Y:S01]  /*4420*/  @P0 FSEL R10, R10, -INF , !P5 ;  /* 0xff8000000a0a0808 */ /* 0x000fe20006800000 */
[----:B------:R-:W-:Y:S01]  /*4430*/  IMAD.WIDE.U32 R158, R158, -0x2daee0ad, RZ ;  /* 0xd2511f539e9e7825 */ /* 0x000fe200078e00ff */
[----:B------:R-:W-:Y:S02]  /*4440*/  PLOP3.LUT P5, PT, PT, PT, UP0, 0x80, 0x0 ;  /* 0x000000000000781c */ /* 0x000fe40003faf008 */
[----:B------:R-:W-:Y:S01]  /*4450*/  PLOP3.LUT P0, PT, PT, PT, UP0, 0x80, 0x0 ;  /* 0x000000000000781c */ /* 0x000fe20003f0f008 */
[----:B------:R-:W-:Y:S01]  /*4460*/  FFMA.FTZ R5, R166, -UR4, R5 ;  /* 0x80000004a6057c23 */ /* 0x000fe20008010005 */
[C---:B------:R-:W-:Y:S01]  /*4470*/  @P3 IADD3 R109, R117.reuse, 0x10, RZ ;  /* 0x00000010756d3810 */ /* 0x040fe20007ffe0ff */
[----:B------:R-:W-:Y:S01]  /*4480*/  FFMA.FTZ R7, R214, -UR4, R7 ;  /* 0x80000004d6077c23 */ /* 0x000fe20008010007 */
[----:B------:R-:W-:Y:S01]  /*4490*/  PLOP3.LUT P3, PT, PT, PT, UP0, 0x80, 0x0 ;  /* 0x000000000000781c */ /* 0x000fe20003f6f008 */
[----:B------:R-:W-:Y:S01]  /*44a0*/  FFMA.FTZ R9, R162, -UR4, R9 ;  /* 0x80000004a2097c23 */ /* 0x000fe20008010009 */
[----:B------:R-:W-:Y:S01]  /*44b0*/  PLOP3.LUT P1, PT, PT, PT, UP0, 0x80, 0x0 ;  /* 0x000000000000781c */ /* 0x000fe20003f2f008 */
[----:B------:R-:W-:Y:S01]  /*44c0*/  FFMA.FTZ R11, R182, -UR4, R11 ;  /* 0x80000004b60b7c23 */ /* 0x000fe2000801000b */
[----:B------:R-:W-:Y:S01]  /*44d0*/  @P4 IADD3 R0, R117, 0x8, RZ ;  /* 0x0000000875004810 */ /* 0x000fe20007ffe0ff */
[----:B------:R3:W-:Y:S01]  /*44e0*/  I2F R182, R149 ;  /* 0x0000009500b67306 */ /* 0x0007e20000201400 */
[----:B------:R-:W-:Y:S01]  /*44f0*/  @P2 FSEL R5, R5, -INF , !P6 ;  /* 0xff80000005052808 */ /* 0x000fe20007000000 */
[----:B------:R-:W-:Y:S01]  /*4500*/  FFMA.FTZ R12, R167, -UR4, R12 ;  /* 0x80000004a70c7c23 */ /* 0x000fe2000801000c */
[----:B------:R-:W-:Y:S01]  /*4510*/  PLOP3.LUT P2, PT, PT, PT, UP0, 0x80, 0x0 ;  /* 0x000000000000781c */ /* 0x000fe20003f4f008 */
[-C--:B-1----:R-:W-:Y:S01]  /*4520*/  HMMA.16816.F32.BF16 R20, R104, R100.reuse, R20 ;  /* 0x000000646814723c */ /* 0x082fe20000041814 */
[----:B------:R-:W-:Y:S01]  /*4530*/  PLOP3.LUT P4, PT, PT, PT, UP0, 0x80, 0x0 ;  /* 0x000000000000781c */ /* 0x000fe20003f8f008 */
[----:B------:R-:W-:Y:S01]  /*4540*/  FFMA.FTZ R16, R165, -UR4, R16 ;  /* 0x80000004a5107c23 */ /* 0x000fe20008010010 */
[----:B------:R-:W-:Y:S01]  /*4550*/  @P5 ISETP.GE.AND P5, PT, R0, UR5, PT ;  /* 0x0000000500005c0c */ /* 0x000fe2000bfa6270 */
[----:B------:R-:W-:Y:S01]  /*4560*/  FFMA.FTZ R13, R171, -UR4, R13 ;  /* 0x80000004ab0d7c23 */ /* 0x000fe2000801000d */
[----:B------:R-:W-:Y:S01]  /*4570*/  @P0 FSEL R7, R7, -INF , !P6 ;  /* 0xff80000007070808 */ /* 0x000fe20007000000 */
[----:B------:R-:W-:Y:S01]  /*4580*/  FFMA.FTZ R15, R162, -UR4, R15 ;  /* 0x80000004a20f7c23 */ /* 0x000fe2000801000f */
[----:B------:R-:W-:Y:S01]  /*4590*/  PLOP3.LUT P0, PT, PT, PT, UP0, 0x80, 0x0 ;  /* 0x000000000000781c */ /* 0x000fe20003f0f008 */
[C---:B------:R-:W-:Y:S01]  /*45a0*/  HMMA.16816.F32.BF16 R24, R112.reuse, R100, R24 ;  /* 0x000000647018723c */ /* 0x040fe20000041818 */
[----:B------:R-:W-:Y:S02]  /*45b0*/  @P3 FSEL R9, R9, -INF , !P6 ;  /* 0xff80000009093808 */ /* 0x000fe40007000000 */
[----:B------:R-:W-:Y:S01]  /*45c0*/  PLOP3.LUT P3, PT, PT, PT, UP0, 0x80, 0x0 ;  /* 0x000000000000781c */ /* 0x000fe20003f6f008 */
[----:B------:R-:W-:Y:S01]  /*45d0*/  FFMA.FTZ R17, R168, -UR4, R17 ;  /* 0x80000004a8117c23 */ /* 0x000fe20008010011 */
[----:B------:R-:W-:Y:S01]  /*45e0*/  @P1 IADD3 R110, R117, 0x9, RZ ;  /* 0x00000009756e1810 */ /* 0x000fe20007ffe0ff */
[----:B------:R-:W-:Y:S01]  /*45f0*/  FFMA.FTZ R19, R166, -UR4, R19 ;  /* 0x80000004a6137c23 */ /* 0x000fe20008010013 */
[----:B------:R-:W-:Y:S01]  /*4600*/  @P2 FSEL R11, R11, -INF , !P6 ;  /* 0xff8000000b0b2808 */ /* 0x000fe20007000000 */
[-C--:B------:R-:W-:Y:S01]  /*4610*/  HMMA.16816.F32.BF16 R28, R112, R102.reuse, R28 ;  /* 0x00000066701c723c */ /* 0x080fe2000004181c */
[----:B------:R-:W-:Y:S02]  /*4620*/  PLOP3.LUT P6, PT, PT, PT, UP0, 0x80, 0x0 ;  /* 0x000000000000781c */ /* 0x000fe40003fcf008 */
[----:B------:R-:W-:Y:S02]  /*4630*/  @P4 ISETP.GE.AND P4, PT, R110, UR5, PT ;  /* 0x000000056e004c0c */ /* 0x000fe4000bf86270 */
[----:B------:R-:W-:Y:S02]  /*4640*/  @P0 FSEL R12, R12, -INF , !P5 ;  /* 0xff8000000c0c0808 */ /* 0x000fe40006800000 */
[----:B------:R-:W-:Y:S01]  /*4650*/  PLOP3.LUT P0, PT, PT, PT, UP0, 0x80, 0x0 ;  /* 0x000000000000781c */ /* 0x000fe20003f0f008 */
[C---:B------:R-:W-:Y:S01]  /*4660*/  HMMA.16816.F32.BF16 R32, R104.reuse, R102, R32 ;  /* 0x000000666820723c */ /* 0x040fe20000041820 */
[----:B------:R-:W-:Y:S02]  /*4670*/  PLOP3.LUT P2, PT, PT, PT, UP0, 0x80, 0x0 ;  /* 0x000000000000781c */ /* 0x000fe40003f4f008 */
[----:B------:R-:W-:Y:S01]  /*4680*/  PLOP3.LUT P1, PT, PT, PT, UP0, 0x80, 0x0 ;  /* 0x000000000000781c */ /* 0x000fe20003f2f008 */
[----:B------:R-:W-:Y:S01]  /*4690*/  FFMA.FTZ R20, R174, -UR4, R20 ;  /* 0x80000004ae147c23 */ /* 0x000fe20008010014 */
[----:B------:R-:W-:Y:S01]  /*46a0*/  @P3 FSEL R14, R14, -INF , !P5 ;  /* 0xff8000000e0e3808 */ /* 0x000fe20006800000 */
[----:B------:R-:W-:Y:S01]  /*46b0*/  FFMA.FTZ R21, R175, -UR4, R21 ;  /* 0x80000004af157c23 */ /* 0x000fe20008010015 */
[----:B------:R-:W-:Y:S01]  /*46c0*/  PLOP3.LUT P3, PT, PT, PT, UP0, 0x80, 0x0 ;  /* 0x000000000000781c */ /* 0x000fe20003f6f008 */
[----:B------:R-:W-:Y:S01]  /*46d0*/  FFMA.FTZ R25, R172, -UR4, R25 ;  /* 0x80000004ac197c23 */ /* 0x000fe20008010019 */
[----:B------:R-:W-:Y:S02]  /*46e0*/  @P6 FSEL R16, R16, -INF , !P5 ;  /* 0xff80000010106808 */ /* 0x000fe40006800000 */
        /* <DEDUP_REMOVED lines=24> */
[----:B------:R-:W-:Y:S01]  /*4870*/  LOP3.LUT R160, R121, UR22, R178, 0x96, !PT ;  /* 0x0000001679a07c12 */ /* 0x000fe2000f8e96b2 */
[----:B------:R-:W-:Y:S01]  /*4880*/  FFMA.FTZ R30, R173, -UR4, R30 ;  /* 0x80000004ad1e7c23 */ /* 0x000fe2000801001e */
[----:B------:R-:W-:Y:S01]  /*4890*/  LOP3.LUT R157, R157, UR21, R122, 0x96, !PT ;  /* 0x000000159d9d7c12 */ /* 0x000fe2000f8e967a */
[----:B------:R-:W-:Y:S01]  /*48a0*/  IMAD.WIDE.U32 R122, R123, -0x2daee0ad, RZ ;  /* 0xd2511f537b7a7825 */ /* 0x000fe200078e00ff */
[----:B------:R-:W-:Y:S02]  /*48b0*/  @P2 FSEL R19, R19, -INF , !P4 ;  /* 0xff80000013132808 */ /* 0x000fe40006000000 */
[----:B------:R-:W-:Y:S01]  /*48c0*/  PLOP3.LUT P4, PT, PT, PT, UP0, 0x80, 0x0 ;  /* 0x000000000000781c */ /* 0x000fe20003f8f008 */
[----:B------:R-:W-:Y:S01]  /*48d0*/  IMAD.WIDE.U32 R160, R160, -0x2daee0ad, RZ ;  /* 0xd2511f53a0a07825 */ /* 0x000fe200078e00ff */
[----:B------:R-:W-:Y:S02]  /*48e0*/  @P3 IADD3 R101, R117, 0x18, RZ ;  /* 0x0000001875653810 */ /* 0x000fe40007ffe0ff */
[----:B------:R-:W-:Y:S02]  /*48f0*/  PLOP3.LUT P3, PT, PT, PT, UP0, 0x80, 0x0 ;  /* 0x000000000000781c */ /* 0x000fe40003f6f008 */
[----:B------:R-:W-:Y:S02]  /*4900*/  LOP3.LUT R178, R119, UR22, R178, 0x96, !PT ;  /* 0x0000001677b27c12 */ /* 0x000fe4000f8e96b2 */
[--C-:B------:R-:W-:Y:S02]  /*4910*/  LOP3.LUT R121, R121, UR22, R180.reuse, 0x96, !PT ;  /* 0x0000001679797c12 */ /* 0x100fe4000f8e96b4 */
[----:B------:R-:W-:Y:S01]  /*4920*/  LOP3.LUT R119, R119, UR22, R180, 0x96, !PT ;  /* 0x0000001677777c12 */ /* 0x000fe2000f8e96b4 */
[----:B------:R-:W-:Y:S01]  /*4930*/  IMAD.WIDE.U32 R124, R178, -0x2daee0ad, RZ ;  /* 0xd2511f53b27c7825 */ /* 0x000fe200078e00ff */
[--C-:B------:R-:W-:Y:S02]  /*4940*/  LOP3.LUT R180, R159, UR21, R116.reuse, 0x96, !PT ;  /* 0x000000159fb47c12 */ /* 0x100fe4000f8e9674 */
[----:B------:R-:W-:Y:S01]  /*4950*/  LOP3.LUT R159, R123, UR21, R116, 0x96, !PT ;  /* 0x000000157b9f7c12 */ /* 0x000fe2000f8e9674 */
[C---:B-----5:R-:W-:Y:S01]  /*4960*/  FMUL.FTZ R116, R236.reuse, 1.4426950216293334961 ;  /* 0x3fb8aa3bec747820 */ /* 0x060fe20000410000 */
[----:B------:R-:W-:Y:S01]  /*4970*/  FSETP.NEU.FTZ.AND P5, PT, R236, -INF , PT ;  /* 0xff800000ec00780b */ /* 0x000fe20003fbd000 */
[----:B---3--:R-:W-:Y:S01]  /*4980*/  IMAD.WIDE.U32 R148, R121, -0x2daee0ad, RZ ;  /* 0xd2511f5379947825 */ /* 0x008fe200078e00ff */
[----:B------:R-:W-:Y:S02]  /*4990*/  PLOP3.LUT P2, PT, PT, PT, UP0, 0x80, 0x0 ;  /* 0x000000000000781c */ /* 0x000fe40003f4f008 */
[----:B------:R-:W-:Y:S01]  /*49a0*/  LOP3.LUT R184, R161, UR19, R108, 0x96, !PT ;  /* 0x00000013a1b87c12 */ /* 0x000fe2000f8e966c */
[----:B------:R-:W-:Y:S01]  /*49b0*/  IMAD.WIDE.U32 R102, R159, -0x326172a9, RZ ;  /* 0xcd9e8d579f667825 */ /* 0x000fe200078e00ff */
[----:B------:R-:W-:Y:S01]  /*49c0*/  FSEL R116, R116, RZ, P5 ;  /* 0x000000ff74747208 */ /* 0x000fe20002800000 */
[----:B------:R1:W3:Y:S01]  /*49d0*/  I2F R161, R127 ;  /* 0x0000007f00a17306 */ /* 0x0002e20000201400 */
        /* <DEDUP_REMOVED lines=9> */
[C---:B------:R-:W-:Y:S01]  /*4a70*/  @P4 IADD3 R109, R117.reuse, 0x21, RZ ;  /* 0x00000021756d4810 */ /* 0x040fe20007ffe0ff */
[----:B------:R-:W2:Y:S01]  /*4a80*/  MUFU.EX2 R203, R4 ;  /* 0x0000000400cb7308 */ /* 0x000ea20000000800 */
[----:B------:R-:W-:Y:S02]  /*4a90*/  PLOP3.LUT P4, PT, PT, PT, UP0, 0x80, 0x0 ;  /* 0x000000000000781c */ /* 0x000fe40003f8f008 */
[----:B------:R-:W-:Y:S02]  /*4aa0*/  @P3 FSEL R24, R24, -INF , !P1 ;  /* 0xff80000018183808 */ /* 0x000fe40004800000 */
[----:B------:R-:W-:Y:S02]  /*4ab0*/  PLOP3.LUT P3, PT, PT, PT, UP0, 0x80, 0x0 ;  /* 0x000000000000781c */ /* 0x000fe40003f6f008 */
[----:B------:R-:W-:Y:S02]  /*4ac0*/  @P2 IADD3 R0, R117, 0x20, RZ ;  /* 0x0000002075002810 */ /* 0x000fe40007ffe0ff */
[----:B------:R-:W-:Y:S01]  /*4ad0*/  PLOP3.LUT P2, PT, PT, PT, UP0, 0x80, 0x0 ;  /* 0x000000000000781c */ /* 0x000fe20003f4f008 */
[----:B------:R2:W-:Y:S01]  /*4ae0*/  MUFU.EX2 R200, R5 ;  /* 0x0000000500c87308 */ /* 0x0005e20000000800 */
[----:B------:R-:W-:Y:S01]  /*4af0*/  @P5 FSEL R20, R20, -INF , !P1 ;  /* 0xff80000014145808 */ /* 0x000fe20004800000 */
[----:B-1----:R-:W-:Y:S01]  /*4b00*/  IMAD.WIDE.U32 R126, R119, -0x2daee0ad, RZ ;  /* 0xd2511f53777e7825 */ /* 0x002fe200078e00ff */
[----:B------:R-:W-:Y:S02]  /*4b10*/  PLOP3.LUT P5, PT, PT, PT, UP0, 0x80, 0x0 ;  /* 0x000000000000781c */ /* 0x000fe40003faf008 */
[----:B------:R-:W-:Y:S01]  /*4b20*/  @P6 ISETP.GE.AND P6, PT, R100, UR5, PT ;  /* 0x0000000564006c0c */ /* 0x000fe2000bfc6270 */
[----:B------:R-:W-:Y:S01]  /*4b30*/  FMUL.FTZ R100, R234, 1.4426950216293334961 ;  /* 0x3fb8aa3bea647820 */ /* 0x000fe20000410000 */
[----:B------:R-:W-:Y:S01]  /*4b40*/  @P0 FSEL R26, R26, -INF , !P1 ;  /* 0xff8000001a1a0808 */ /* 0x000fe20004800000 */
[----:B------:R-:W-:Y:S01]  /*4b50*/  FFMA.FTZ R20, R20, c[0x0][0x23c], -R116 ;  /* 0x00008f0014147a23 */ /* 0x000fe20000010874 */
[----:B------:R-:W-:Y:S01]  /*4b60*/  FSETP.NEU.FTZ.AND P0, PT, R234, -INF , PT ;  /* 0xff800000ea00780b */ /* 0x000fe20003f1d000 */
[----:B------:R-:W-:Y:S01]  /*4b70*/  MUFU.EX2 R194, R16 ;  /* 0x0000001000c27308 */ /* 0x000fe20000000800 */
[----:B------:R-:W-:Y:S02]  /*4b80*/  @P4 ISETP.GE.AND P4, PT, R108, UR5, PT ;  /* 0x000000056c004c0c */ /* 0x000fe4000bf86270 */
[----:B------:R-:W-:Y:S02]  /*4b90*/  @P3 ISETP.GE.AND P3, PT, R109, UR5, PT ;  /* 0x000000056d003c0c */ /* 0x000fe4000bf66270 */
[----:B------:R-:W-:Y:S01]  /*4ba0*/  FSEL R100, R100, RZ, P0 ;  /* 0x000000ff64647208 */ /* 0x000fe20000000000 */
[----:B------:R-:W1:Y:S01]  /*4bb0*/  LDSM.16.M88.4 R108, [R129+0x6800] ;  /* 0x00680000816c783b */ /* 0x000e620000000200 */
        /* <DEDUP_REMOVED lines=20> */
[----:B--2---:R-:W-:Y:S01]  /*4d00*/  IMAD.WIDE.U32 R4, R179, -0x326172a9, RZ ;  /* 0xcd9e8d57b3047825 */ /* 0x004fe200078e00ff */
[----:B------:R-:W-:Y:S01]  /*4d10*/  LOP3.LUT R158, R125, UR19, R158, 0x96, !PT ;  /* 0x000000137d9e7c12 */ /* 0x000fe2000f8e969e */
[----:B------:R-:W-:Y:S01]  /*4d20*/  MUFU.EX2 R201, R12 ;  /* 0x0000000c00c97308 */ /* 0x000fe20000000800 */
[----:B------:R-:W-:Y:S01]  /*4d30*/  LOP3.LUT R156, R149, UR19, R156, 0x96, !PT ;  /* 0x00000013959c7c12 */ /* 0x000fe2000f8e969c */
[----:B------:R-:W-:Y:S01]  /*4d40*/  IMAD.WIDE.U32 R122, R157, -0x326172a9, RZ ;  /* 0xcd9e8d579d7a7825 */ /* 0x000fe200078e00ff */
[----:B------:R-:W-:Y:S03]  /*4d50*/  LOP3.LUT R125, R5, UR20, R120, 0x96, !PT ;  /* 0x00000014057d7c12 */ /* 0x000fe6000f8e9678 */
[----:B------:R-:W-:Y:S01]  /*4d60*/  @P1 FSEL R23, R23, -INF , !P6 ;  /* 0xff80000017171808 */ /* 0x000fe20007000000 */
[--C-:B------:R-:W-:Y:S01]  /*4d70*/  FFMA.FTZ R10, R10, c[0x0][0x23c], -R0.reuse ;  /* 0x00008f000a0a7a23 */ /* 0x100fe20000010800 */
[----:B------:R-:W-:Y:S01]  /*4d80*/  PLOP3.LUT P1, PT, PT, PT, UP0, 0x80, 0x0 ;  /* 0x000000000000781c */ /* 0x000fe20003f2f008 */
[----:B------:R-:W-:Y:S01]  /*4d90*/  FFMA.FTZ R11, R11, c[0x0][0x23c], -R0 ;  /* 0x00008f000b0b7a23 */ /* 0x000fe20000010800 */
[----:B------:R-:W-:Y:S01]  /*4da0*/  @P0 FSEL R25, R25, -INF , !P6 ;  /* 0xff80000019190808 */ /* 0x000fe20007000000 */
[----:B------:R2:W-:Y:S01]  /*4db0*/  MUFU.EX2 R199, R13 ;  /* 0x0000000d00c77308 */ /* 0x0005e20000000800 */
[----:B------:R-:W-:Y:S01]  /*4dc0*/  PLOP3.LUT P0, PT, PT, PT, UP0, 0x80, 0x0 ;  /* 0x000000000000781c */ /* 0x000fe20003f0f008 */
[--C-:B------:R-:W-:Y:S01]  /*4dd0*/  FFMA.FTZ R18, R18, c[0x0][0x23c], -R101.reuse ;  /* 0x00008f0012127a23 */ /* 0x100fe20000010865 */
[----:B------:R-:W-:Y:S01]  /*4de0*/  LOP3.LUT R123, R123, UR20, R120, 0x96, !PT ;  /* 0x000000147b7b7c12 */ /* 0x000fe2000f8e9678 */
[----:B------:R-:W-:Y:S01]  /*4df0*/  IMAD.WIDE.U32 R120, R180, -0x326172a9, RZ ;  /* 0xcd9e8d57b4787825 */ /* 0x000fe200078e00ff */
[-C--:B-1----:R-:W-:Y:S03]  /*4e00*/  HMMA.16816.F32.BF16 R36, R104, R108.reuse, R36 ;  /* 0x0000006c6824723c */ /* 0x082fe60000041824 */
[--C-:B------:R-:W-:Y:S01]  /*4e10*/  FFMA.FTZ R19, R19, c[0x0][0x23c], -R101.reuse ;  /* 0x00008f0013137a23 */ /* 0x100fe20000010865 */
[----:B------:R-:W-:Y:S01]  /*4e20*/  LOP3.LUT R119, R121, UR20, R118, 0x96, !PT ;  /* 0x0000001479777c12 */ /* 0x000fe2000f8e9676 */
[----:B------:R-:W-:Y:S01]  /*4e30*/  MUFU.EX2 R187, R20 ;  /* 0x0000001400bb7308 */ /* 0x000fe20000000800 */
[----:B------:R-:W-:Y:S01]  /*4e40*/  @P1 FSEL R27, R27, -INF , !P6 ;  /* 0xff8000001b1b1808 */ /* 0x000fe20007000000 */
[----:B------:R-:W-:Y:S01]  /*4e50*/  FFMA.FTZ R15, R15, c[0x0][0x23c], -R0 ;  /* 0x00008f000f0f7a23 */ /* 0x000fe20000010800 */
[----:B------:R-:W-:Y:S01]  /*4e60*/  PLOP3.LUT P1, PT, PT, PT, UP0, 0x80, 0x0 ;  /* 0x000000000000781c */ /* 0x000fe20003f2f008 */
[C---:B------:R-:W-:Y:S01]  /*4e70*/  HMMA.16816.F32.BF16 R40, R112.reuse, R108, R40 ;  /* 0x0000006c7028723c */ /* 0x040fe20000041828 */
[----:B------:R-:W-:Y:S02]  /*4e80*/  PLOP3.LUT P6, PT, PT, PT, UP0, 0x80, 0x0 ;  /* 0x000000000000781c */ /* 0x000fe40003fcf008 */
[----:B------:R-:W-:Y:S01]  /*4e90*/  @P0 FSEL R28, R28, -INF , !P2 ;  /* 0xff8000001c1c0808 */ /* 0x000fe20005000000 */
[--C-:B------:R-:W-:Y:S01]  /*4ea0*/  FFMA.FTZ R22, R22, c[0x0][0x23c], -R101.reuse ;  /* 0x00008f0016167a23 */ /* 0x100fe20000010865 */
[----:B------:R-:W-:Y:S01]  /*4eb0*/  PLOP3.LUT P0, PT, PT, PT, UP0, 0x80, 0x0 ;  /* 0x000000000000781c */ /* 0x000fe20003f0f008 */
[----:B------:R-:W-:Y:S01]  /*4ec0*/  FFMA.FTZ R24, R24, c[0x0][0x23c], -R100 ;  /* 0x00008f0018187a23 */ /* 0x000fe20000010864 */
[----:B------:R-:W-:Y:S01]  /*4ed0*/  LOP3.LUT R121, R103, UR20, R118, 0x96, !PT ;  /* 0x0000001467797c12 */ /* 0x000fe2000f8e9676 */
[-C--:B------:R-:W-:Y:S01]  /*4ee0*/  HMMA.16816.F32.BF16 R44, R112, R110.reuse, R44 ;  /* 0x0000006e702c723c */ /* 0x080fe2000004182c */
[----:B------:R-:W-:Y:S01]  /*4ef0*/  FFMA.FTZ R25, R25, c[0x0][0x23c], -R100 ;  /* 0x00008f0019197a23 */ /* 0x000fe20000010864 */
[----:B------:R1:W1:Y:S02]  /*4f00*/  MUFU.EX2 R202, R7 ;  /* 0x0000000700ca7308 */ /* 0x0002640000000800 */
[----:B------:R-:W-:Y:S01]  /*4f10*/  @P1 FSEL R30, R30, -INF , !P2 ;  /* 0xff8000001e1e1808 */ /* 0x000fe20005000000 */
[----:B--2---:R-:W-:Y:S01]  /*4f20*/  IMAD.WIDE.U32 R12, R125, -0x2daee0ad, RZ ;  /* 0xd2511f537d0c7825 */ /* 0x004fe200078e00ff */
[----:B------:R-:W-:Y:S02]  /*4f30*/  PLOP3.LUT P1, PT, PT, PT, UP0, 0x80, 0x0 ;  /* 0x000000000000781c */ /* 0x000fe40003f2f008 */
[----:B------:R-:W-:Y:S01]  /*4f40*/  @P6 FSEL R32, R32, -INF , !P2 ;  /* 0xff80000020206808 */ /* 0x000fe20005000000 */
[C---:B------:R-:W-:Y:S01]  /*4f50*/  HMMA.16816.F32.BF16 R48, R104.reuse, R110, R48 ;  /* 0x0000006e6830723c */ /* 0x040fe20000041830 */
[----:B------:R-:W-:Y:S02]  /*4f60*/  PLOP3.LUT P6, PT, PT, PT, UP0, 0x80, 0x0 ;  /* 0x000000000000781c */ /* 0x000fe40003fcf008 */
[----:B------:R-:W-:Y:S01]  /*4f70*/  @P0 FSEL R34, R34, -INF , !P2 ;  /* 0xff80000022220808 */ /* 0x000fe20005000000 */
[----:B------:R-:W-:Y:S01]  /*4f80*/  FFMA.FTZ R32, R32, c[0x0][0x23c], -R116 ;  /* 0x00008f0020207a23 */ /* 0x000fe20000010874 */
[----:B------:R-:W-:Y:S01]  /*4f90*/  PLOP3.LUT P2, PT, PT, PT, UP0, 0x80, 0x0 ;  /* 0x000000000000781c */ /* 0x000fe20003f4f008 */
[----:B------:R-:W-:Y:S01]  /*4fa0*/  IMAD.WIDE.U32 R108, R156, -0x326172a9, RZ ;  /* 0xcd9e8d579c6c7825 */ /* 0x000fe200078e00ff */
[----:B------:R-:W-:Y:S01]  /*4fb0*/  PLOP3.LUT P0, PT, PT, PT, UP0, 0x80, 0x0 ;  /* 0x000000000000781c */ /* 0x000fe20003f0f008 */
[----:B------:R-:W-:Y:S04]  /*4fc0*/  MUFU.EX2 R174, R32 ;  /* 0x0000002000ae7308 */ /* 0x000fe80000000800 */
[----:B------:R-:W-:Y:S01]  /*4fd0*/  @P1 FSEL R29, R29, -INF , !P4 ;  /* 0xff8000001d1d1808 */ /* 0x000fe20006000000 */
[----:B------:R-:W-:Y:S01]  /*4fe0*/  FFMA.FTZ R34, R34, c[0x0][0x23c], -R101 ;  /* 0x00008f0022227a23 */ /* 0x000fe20000010865 */
[----:B------:R-:W-:Y:S01]  /*4ff0*/  @P6 FSEL R31, R31, -INF , !P4 ;  /* 0xff8000001f1f6808 */ /* 0x000fe20006000000 */
[----:B------:R-:W-:Y:S01]  /*5000*/  FFMA.FTZ R43, R176, -UR4, R43 ;  /* 0x80000004b02b7c23 */ /* 0x000fe2000801002b */
[----:B------:R-:W-:Y:S01]  /*5010*/  PLOP3.LUT P1, PT, PT, PT, UP0, 0x80, 0x0 ;  /* 0x000000000000781c */ /* 0x000fe20003f2f008 */
[--C-:B------:R-:W-:Y:S01]  /*5020*/  FFMA.FTZ R23, R23, c[0x0][0x23c], -R101.reuse ;  /* 0x00008f0017177a23 */ /* 0x100fe20000010865 */
[----:B------:R-:W-:Y:S01]  /*5030*/  @P2 FSEL R33, R33, -INF , !P4 ;  /* 0xff80000021212808 */ /* 0x000fe20006000000 */
[----:B------:R-:W-:Y:S01]  /*5040*/  MUFU.EX2 R178, R34 ;  /* 0x0000002200b27308 */ /* 0x000fe20000000800 */
[----:B------:R-:W-:Y:S01]  /*5050*/  PLOP3.LUT P2, PT, PT, PT, UP0, 0x80, 0x0 ;  /* 0x000000000000781c */ /* 0x000fe20003f4f008 */
[----:B------:R-:W-:Y:S01]  /*5060*/  FFMA.FTZ R26, R26, c[0x0][0x23c], -R0 ;  /* 0x00008f001a1a7a23 */ /* 0x000fe20000010800 */
[----:B------:R-:W-:Y:S01]  /*5070*/  @P0 FSEL R35, R35, -INF , !P4 ;  /* 0xff80000023230808 */ /* 0x000fe20006000000 */
[----:B------:R-:W-:Y:S01]  /*5080*/  FFMA.FTZ R33, R33, c[0x0][0x23c], -R116 ;  /* 0x00008f0021217a23 */ /* 0x000fe20000010874 */
[----:B------:R-:W-:Y:S01]  /*5090*/  PLOP3.LUT P4, PT, PT, PT, UP0, 0x80, 0x0 ;  /* 0x000000000000781c */ /* 0x000fe20003f8f008 */
[----:B------:R-:W-:Y:S01]  /*50a0*/  FFMA.FTZ R48, R147, -UR4, R48 ;  /* 0x8000000493307c23 */ /* 0x000fe20008010030 */
[----:B------:R-:W-:Y:S01]  /*50b0*/  PLOP3.LUT P6, PT, PT, PT, UP0, 0x80, 0x0 ;  /* 0x000000000000781c */ /* 0x000fe20003fcf008 */
[----:B------:R-:W-:Y:S01]  /*50c0*/  FFMA.FTZ R40, R155, -UR4, R40 ;  /* 0x800000049b287c23 */ /* 0x000fe20008010028 */
[----:B------:R-:W-:Y:S01]  /*50d0*/  PLOP3.LUT P0, PT, PT, PT, UP0, 0x80, 0x0 ;  /* 0x000000000000781c */ /* 0x000fe20003f0f008 */
[----:B------:R-:W-:Y:S01]  /*50e0*/  FFMA.FTZ R42, R177, -UR4, R42 ;  /* 0x80000004b12a7c23 */ /* 0x000fe2000801002a */
[----:B------:R-:W-:Y:S01]  /*50f0*/  LOP3.LUT R122, R109, UR18, R122, 0x96, !PT ;  /* 0x000000126d7a7c12 */ /* 0x000fe2000f8e967a */
[----:B------:R2:W1:Y:S01]  /*5100*/  MUFU.EX2 R204, R6 ;  /* 0x0000000600cc7308 */ /* 0x0004620000000800 */
[----:B------:R-:W-:Y:S01]  /*5110*/  FFMA.FTZ R35, R35, c[0x0][0x23c], -R101 ;  /* 0x00008f0023237a23 */ /* 0x000fe20000010865 */
[----:B------:R-:W-:Y:S01]  /*5120*/  @P2 FSEL R40, R40, -INF , !P5 ;  /* 0xff80000028282808 */ /* 0x000fe20006800000 */
[----:B------:R-:W-:Y:S01]  /*5130*/  FFMA.FTZ R28, R28, c[0x0][0x23c], -R100 ;  /* 0x00008f001c1c7a23 */ /* 0x000fe20000010864 */
[----:B------:R-:W-:Y:S01]  /*5140*/  PLOP3.LUT P2, PT, PT, PT, UP0, 0x80, 0x0 ;  /* 0x000000000000781c */ /* 0x000fe20003f4f008 */
[----:B------:R-:W-:Y:S01]  /*5150*/  FFMA.FTZ R27, R27, c[0x0][0x23c], -R0 ;  /* 0x00008f001b1b7a23 */ /* 0x000fe20000010800 */
[----:B------:R-:W-:Y:S01]  /*5160*/  @P4 FSEL R42, R42, -INF , !P5 ;  /* 0xff8000002a2a4808 */ /* 0x000fe20006800000 */
[----:B------:R-:W-:Y:S01]  /*5170*/  FFMA.FTZ R29, R29, c[0x0][0x23c], -R100 ;  /* 0x00008f001d1d7a23 */ /* 0x000fe20000010864 */
[----:B------:R-:W-:Y:S01]  /*5180*/  PLOP3.LUT P4, PT, PT, PT, UP0, 0x80, 0x0 ;  /* 0x000000000000781c */ /* 0x000fe20003f8f008 */
[----:B------:R-:W-:Y:S01]  /*5190*/  FFMA.FTZ R38, R170, -UR4, R38 ;  /* 0x80000004aa267c23 */ /* 0x000fe20008010026 */
[----:B------:R-:W-:Y:S01]  /*51a0*/  MUFU.EX2 R172, R33 ;  /* 0x0000002100ac7308 */ /* 0x000fe20000000800 */
[----:B------:R-:W-:Y:S02]  /*51b0*/  FFMA.FTZ R36, R183, -UR4, R36 ;  /* 0x80000004b7247c23 */ /* 0x000fe40008010024 */
[----:B------:R-:W-:Y:S01]  /*51c0*/  FFMA.FTZ R37, R191, -UR4, R37 ;  /* 0x80000004bf257c23 */ /* 0x000fe20008010025 */
[----:B------:R-:W-:Y:S01]  /*51d0*/  @P6 FSEL R38, R38, -INF , !P5 ;  /* 0xff80000026266808 */ /* 0x000fe20006800000 */
[--C-:B------:R-:W-:Y:S01]  /*51e0*/  FFMA.FTZ R30, R30, c[0x0][0x23c], -R0.reuse ;  /* 0x00008f001e1e7a23 */ /* 0x100fe20000010800 */
[----:B------:R-:W-:Y:S01]  /*51f0*/  @P1 FSEL R36, R36, -INF , !P5 ;  /* 0xff80000024241808 */ /* 0x000fe20006800000 */
[----:B------:R-:W-:Y:S01]  /*5200*/  FFMA.FTZ R31, R31, c[0x0][0x23c], -R0 ;  /* 0x00008f001f1f7a23 */ /* 0x000fe20000010800 */
[----:B------:R-:W-:Y:S01]  /*5210*/  PLOP3.LUT P1, PT, PT, PT, UP0, 0x80, 0x0 ;  /* 0x000000000000781c */ /* 0x000fe20003f2f008 */
[----:B------:R-:W-:Y:S01]  /*5220*/  FFMA.FTZ R38, R38, c[0x0][0x23c], -R101 ;  /* 0x00008f0026267a23 */ /* 0x000fe20000010865 */
[----:B------:R-:W-:Y:S01]  /*5230*/  PLOP3.LUT P6, PT, PT, PT, UP0, 0x80, 0x0 ;  /* 0x000000000000781c */ /* 0x000fe20003fcf008 */
[----:B------:R-:W-:Y:S01]  /*5240*/  MUFU.EX2 R176, R35 ;  /* 0x0000002300b07308 */ /* 0x000fe20000000800 */
[----:B------:R-:W-:Y:S01]  /*5250*/  @P0 FSEL R37, R37, -INF , !P3 ;  /* 0xff80000025250808 */ /* 0x000fe20005800000 */
[----:B------:R-:W-:Y:S01]  /*5260*/  FFMA.FTZ R36, R36, c[0x0][0x23c], -R116 ;  /* 0x00008f0024247a23 */ /* 0x000fe20000010874 */
[----:B------:R-:W-:Y:S01]  /*5270*/  PLOP3.LUT P0, PT, PT, PT, UP0, 0x80, 0x0 ;  /* 0x000000000000781c */ /* 0x000fe20003f0f008 */
[----:B------:R-:W-:Y:S01]  /*5280*/  FFMA.FTZ R40, R40, c[0x0][0x23c], -R100 ;  /* 0x00008f0028287a23 */ /* 0x000fe20000010864 */
[----:B------:R-:W-:Y:S01]  /*5290*/  @P2 FSEL R43, R43, -INF , !P3 ;  /* 0xff8000002b2b2808 */ /* 0x000fe20005800000 */
[----:B------:R-:W-:Y:S01]  /*52a0*/  FFMA.FTZ R37, R37, c[0x0][0x23c], -R116 ;  /* 0x00008f0025257a23 */ /* 0x000fe20000010874 */
[----:B------:R-:W-:Y:S01]  /*52b0*/  PLOP3.LUT P2, PT, PT, PT, UP0, 0x80, 0x0 ;  /* 0x000000000000781c */ /* 0x000fe20003f4f008 */
[--C-:B------:R-:W-:Y:S01]  /*52c0*/  FFMA.FTZ R42, R42, c[0x0][0x23c], -R0.reuse ;  /* 0x00008f002a2a7a23 */ /* 0x100fe20000010800 */
[----:B-1----:R-:W-:Y:S01]  /*52d0*/  @P4 IADD3 R7, R117, 0x28, RZ ;  /* 0x0000002875074810 */ /* 0x002fe20007ffe0ff */
[----:B------:R1:W-:Y:S01]  /*52e0*/  MUFU.EX2 R207, R14 ;  /* 0x0000000e00cf7308 */ /* 0x0003e20000000800 */
[----:B------:R-:W-:Y:S01]  /*52f0*/  PLOP3.LUT P4, PT, PT, PT, UP0, 0x80, 0x0 ;  /* 0x000000000000781c */ /* 0x000fe20003f8f008 */
[----:B------:R-:W-:Y:S01]  /*5300*/  FFMA.FTZ R39, R169, -UR4, R39 ;  /* 0x80000004a9277c23 */ /* 0x000fe20008010027 */
[----:B------:R-:W-:Y:S01]  /*5310*/  PLOP3.LUT P5, PT, PT, PT, UP0, 0x80, 0x0 ;  /* 0x000000000000781c */ /* 0x000fe20003faf008 */
[----:B------:R-:W-:Y:S02]  /*5320*/  FFMA.FTZ R41, R181, -UR4, R41 ;  /* 0x80000004b5297c23 */ /* 0x000fe40008010029 */
[----:B--2---:R-:W-:Y:S01]  /*5330*/  @P0 IADD3 R6, R117, 0x30, RZ ;  /* 0x0000003075060810 */ /* 0x004fe20007ffe0ff */
[----:B------:R-:W-:Y:S01]  /*5340*/  FFMA.FTZ R43, R43, c[0x0][0x23c], -R0 ;  /* 0x00008f002b2b7a23 */ /* 0x000fe20000010800 */
[----:B------:R-:W-:Y:S01]  /*5350*/  @P1 FSEL R39, R39, -INF , !P3 ;  /* 0xff80000027271808 */ /* 0x000fe20005800000 */
[----:B------:R-:W-:Y:S01]  /*5360*/  FFMA.FTZ R46, R155, -UR4, R46 ;  /* 0x800000049b2e7c23 */ /* 0x000fe2000801002e */
[----:B------:R-:W-:Y:S01]  /*5370*/  @P6 FSEL R41, R41, -INF , !P3 ;  /* 0xff80000029296808 */ /* 0x000fe20005800000 */
[----:B------:R2:W-:Y:S01]  /*5380*/  MUFU.EX2 R205, R8 ;  /* 0x0000000800cd7308 */ /* 0x0005e20000000800 */
[----:B------:R-:W-:Y:S01]  /*5390*/  PLOP3.LUT P3, PT, PT, PT, UP0, 0x80, 0x0 ;  /* 0x000000000000781c */ /* 0x000fe20003f6f008 */
[----:B------:R-:W-:Y:S01]  /*53a0*/  FFMA.FTZ R39, R39, c[0x0][0x23c], -R101 ;  /* 0x00008f0027277a23 */ /* 0x000fe20000010865 */
[----:B------:R-:W-:Y:S01]  /*53b0*/  @P2 ISETP.GE.AND P2, PT, R7, UR5, PT ;  /* 0x0000000507002c0c */ /* 0x000fe2000bf46270 */
[----:B------:R-:W-:Y:S01]  /*53c0*/  FFMA.FTZ R41, R41, c[0x0][0x23c], -R100 ;  /* 0x00008f0029297a23 */ /* 0x000fe20000010864 */
[----:B------:R-:W-:Y:S01]  /*53d0*/  @P4 ISETP.GE.AND P4, PT, R6, UR5, PT ;  /* 0x0000000506004c0c */ /* 0x000fe2000bf86270 */
[----:B------:R-:W-:Y:S01]  /*53e0*/  IMAD.WIDE.U32 R6, R184, -0x326172a9, RZ ;  /* 0xcd9e8d57b8067825 */ /* 0x000fe200078e00ff */
[----:B------:R-:W-:Y:S02]  /*53f0*/  @P5 IADD3 R5, R117, 0x29, RZ ;  /* 0x0000002975055810 */ /* 0x000fe40007ffe0ff */
[----:B------:R-:W-:Y:S01]  /*5400*/  PLOP3.LUT P1, PT, PT, PT, UP0, 0x80, 0x0 ;  /* 0x000000000000781c */ /* 0x000fe20003f2f008 */
[----:B------:R4:W4:Y:S01]  /*5410*/  MUFU.EX2 R208, R9 ;  /* 0x0000000900d07308 */ /* 0x0009220000000800 */
[----:B------:R-:W-:Y:S01]  /*5420*/  PLOP3.LUT P6, PT, PT, PT, UP0, 0x80, 0x0 ;  /* 0x000000000000781c */ /* 0x000fe20003fcf008 */
[----:B------:R-:W-:Y:S01]  /*5430*/  FFMA.FTZ R50, R183, -UR4, R50 ;  /* 0x80000004b7327c23 */ /* 0x000fe20008010032 */
[----:B------:R-:W-:Y:S01]  /*5440*/  PLOP3.LUT P0, PT, PT, PT, UP0, 0x80, 0x0 ;  /* 0x000000000000781c */ /* 0x000fe20003f0f008 */
[----:B---3--:R-:W-:Y:S01]  /*5450*/  FFMA.FTZ R49, R161, -UR4, R49 ;  /* 0x80000004a1317c23 */ /* 0x008fe20008010031 */
[----:B------:R-:W-:Y:S01]  /*5460*/  @P3 ISETP.GE.AND P3, PT, R5, UR5, PT ;  /* 0x0000000505003c0c */ /* 0x000fe2000bf66270 */
[----:B------:R-:W-:Y:S01]  /*5470*/  FFMA.FTZ R51, R191, -UR4, R51 ;  /* 0x80000004bf337c23 */ /* 0x000fe20008010033 */
[----:B------:R-:W-:Y:S01]  /*5480*/  LOP3.LUT R103, R7, UR18, R4, 0x96, !PT ;  /* 0x0000001207677c12 */ /* 0x000fe2000f8e9604 */
[----:B------:R-:W-:Y:S01]  /*5490*/  IMAD.WIDE.U32 R4, R158, -0x326172a9, RZ ;  /* 0xcd9e8d579e047825 */ /* 0x000fe200078e00ff */
[----:B------:R-:W-:Y:S01]  /*54a0*/  PLOP3.LUT P5, PT, PT, PT, UP0, 0x80, 0x0 ;  /* 0x000000000000781c */ /* 0x000fe20003faf008 */
[----:B------:R3:W-:Y:S02]  /*54b0*/  MUFU.EX2 R193, R17 ;  /* 0x0000001100c17308 */ /* 0x0007e40000000800 */
[----:B------:R-:W-:Y:S01]  /*54c0*/  FFMA.FTZ R44, R188, -UR4, R44 ;  /* 0x80000004bc2c7c23 */ /* 0x000fe2000801002c */
[----:B-1----:R-:W-:Y:S01]  /*54d0*/  LOP3.LUT R14, R5, UR18, R120, 0x96, !PT ;  /* 0x00000012050e7c12 */ /* 0x002fe2000f8e9678 */
[----:B------:R-:W-:Y:S01]  /*54e0*/  FFMA.FTZ R5, R21, c[0x0][0x23c], -R116 ;  /* 0x00008f0015057a23 */ /* 0x000fe20000010874 */
[----:B--2---:R-:W-:Y:S01]  /*54f0*/  @P1 IADD3 R8, R117, 0x31, RZ ;  /* 0x0000003175081810 */ /* 0x004fe20007ffe0ff */
[----:B------:R-:W-:Y:S01]  /*5500*/  FFMA.FTZ R45, R211, -UR4, R45 ;  /* 0x80000004d32d7c23 */ /* 0x000fe2000801002d */
[----:B------:R-:W-:Y:S01]  /*5510*/  PLOP3.LUT P1, PT, PT, PT, UP0, 0x80, 0x0 ;  /* 0x000000000000781c */ /* 0x000fe20003f2f008 */
[----:B------:R-:W-:Y:S02]  /*5520*/  FFMA.FTZ R47, R181, -UR4, R47 ;  /* 0x80000004b52f7c23 */ /* 0x000fe4000801002f */
[----:B------:R1:W-:Y:S02]  /*5530*/  MUFU.EX2 R210, R10 ;  /* 0x0000000a00d27308 */ /* 0x0003e40000000800 */
[----:B------:R-:W-:Y:S02]  /*5540*/  @P5 ISETP.GE.AND P5, PT, R8, UR5, PT ;  /* 0x0000000508005c0c */ /* 0x000fe4000bfa6270 */
[C---:B----4-:R-:W-:Y:S02]  /*5550*/  @P6 IADD3 R9, R117.reuse, 0x38, RZ ;  /* 0x0000003875096810 */ /* 0x050fe40007ffe0ff */
[----:B------:R-:W-:Y:S02]  /*5560*/  @P0 IADD3 R117, R117, 0x39, RZ ;  /* 0x0000003975750810 */ /* 0x000fe40007ffe0ff */
[----:B------:R-:W-:Y:S02]  /*5570*/  PLOP3.LUT P0, PT, PT, PT, UP0, 0x80, 0x0 ;  /* 0x000000000000781c */ /* 0x000fe40003f0f008 */
[----:B------:R-:W-:Y:S01]  /*5580*/  @P1 ISETP.GE.AND P1, PT, R9, UR5, PT ;  /* 0x0000000509001c0c */ /* 0x000fe2000bf26270 */
[----:B------:R2:W4:Y:S01]  /*5590*/  MUFU.EX2 R209, R11 ;  /* 0x0000000b00d17308 */ /* 0x0005220000000800 */
[----:B------:R-:W-:Y:S01]  /*55a0*/  PLOP3.LUT P6, PT, PT, PT, UP0, 0x80, 0x0 ;  /* 0x000000000000781c */ /* 0x000fe20003fcf008 */
[----:B------:R-:W-:Y:S04]  /*55b0*/  IMAD.WIDE.U32 R8, R121, -0x2daee0ad, RZ ;  /* 0xd2511f5379087825 */ /* 0x000fe800078e00ff */
[----:B---3--:R-:W-:Y:S04]  /*55c0*/  IMAD.WIDE.U32 R16, R119, -0x2daee0ad, RZ ;  /* 0xd2511f5377107825 */ /* 0x008fe800078e00ff */
[----:B------:R-:W-:Y:S01]  /*55d0*/  @P0 FSEL R44, R44, -INF , !P2 ;  /* 0xff8000002c2c0808 */ /* 0x000fe20005000000 */
[----:B------:R-:W-:Y:S01]  /*55e0*/  MUFU.EX2 R198, R18 ;  /* 0x0000001200c67308 */ /* 0x000fe20000000800 */
[----:B------:R-:W-:Y:S01]  /*55f0*/  LOP3.LUT R124, R17, UR17, R124, 0x96, !PT ;  /* 0x00000011117c7c12 */ /* 0x000fe2000f8e967c */
[----:B------:R-:W-:Y:S01]  /*5600*/  IMAD.WIDE.U32 R118, R127, -0x326172a9, RZ ;  /* 0xcd9e8d577f767825 */ /* 0x000fe200078e00ff */
[----:B-1----:R-:W-:Y:S02]  /*5610*/  LOP3.LUT R10, R13, UR17, R160, 0x96, !PT ;  /* 0x000000110d0a7c12 */ /* 0x002fe4000f8e96a0 */
[----:B------:R-:W-:Y:S01]  /*5620*/  PLOP3.LUT P0, PT, PT, PT, UP0, 0x80, 0x0 ;  /* 0x000000000000781c */ /* 0x000fe20003f0f008 */
[----:B------:R-:W-:Y:S01]  /*5630*/  IMAD.WIDE.U32 R20, R124, -0x326172a9, RZ ;  /* 0xcd9e8d577c147825 */ /* 0x000fe200078e00ff */
[----:B------:R-:W-:Y:S02]  /*5640*/  LOP3.LUT R7, R119, UR18, R102, 0x96, !PT ;  /* 0x0000001277077c12 */ /* 0x000fe4000f8e9666 */
[----:B------:R-:W-:Y:S01]  /*5650*/  @P6 ISETP.GE.AND P6, PT, R117, UR5, PT ;  /* 0x0000000575006c0c */ /* 0x000fe2000bfc6270 */
[----:B------:R1:W-:Y:S01]  /*5660*/  MUFU.EX2 R196, R19 ;  /* 0x0000001300c47308 */ /* 0x0003e20000000800 */
[----:B------:R-:W-:Y:S04]  /*5670*/  IMAD.WIDE.U32 R102, R103, -0x2daee0ad, RZ ;  /* 0xd2511f5367667825 */ /* 0x000fe800078e00ff */
[----:B--2---:R-:W-:Y:S03]  /*5680*/  IMAD.WIDE.U32 R10, R10, -0x326172a9, RZ ;  /* 0xcd9e8d570a0a7825 */ /* 0x004fe600078e00ff */
[----:B------:R-:W-:Y:S01]  /*5690*/  @P0 FSEL R46, R46, -INF , !P2 ;  /* 0xff8000002e2e0808 */ /* 0x000fe20005000000 */
[----:B------:R-:W-:Y:S01]  /*56a0*/  IMAD.WIDE.U32 R110, R7, -0x2daee0ad, RZ ;  /* 0xd2511f53076e7825 */ /* 0x000fe200078e00ff */
[----:B------:R-:W-:Y:S01]  /*56b0*/  LOP3.LUT R11, R11, UR16, R6, 0x96, !PT ;  /* 0x000000100b0b7c12 */ /* 0x000fe2000f8e9606 */
[----:B------:R2:W-:Y:S01]  /*56c0*/  MUFU.EX2 R185, R5 ;  /* 0x0000000500b97308 */ /* 0x0005e20000000800 */
[----:B------:R-:W-:Y:S01]  /*56d0*/  PLOP3.LUT P0, PT, PT, PT, UP0, 0x80, 0x0 ;  /* 0x000000000000781c */ /* 0x000fe20003f0f008 */
[----:B------:R-:W-:Y:S01]  /*56e0*/  FFMA.FTZ R46, R46, c[0x0][0x23c], -R0 ;  /* 0x00008f002e2e7a23 */ /* 0x000fe20000010800 */
[----:B------:R-:W-:Y:S01]  /*56f0*/  LOP3.LUT R109, R111, UR15, R8, 0x96, !PT ;  /* 0x0000000f6f6d7c12 */ /* 0x000fe2000f8e9608 */
[----:B------:R-:W-:Y:S06]  /*5700*/  FFMA.FTZ R44, R44, c[0x0][0x23c], -R100 ;  /* 0x00008f002c2c7a23 */ /* 0x000fec0000010864 */
[----:B------:R3:W3:Y:S01]  /*5710*/  MUFU.EX2 R206, R15 ;  /* 0x0000000f00ce7308 */ /* 0x0006e20000000800 */
[----:B-1----:R-:W-:Y:S03]  /*5720*/  IMAD.WIDE.U32 R18, R123, -0x2daee0ad, RZ ;  /* 0xd2511f537b127825 */ /* 0x002fe600078e00ff */
[----:B------:R-:W-:Y:S02]  /*5730*/  @P0 FSEL R48, R48, -INF , !P2 ;  /* 0xff80000030300808 */ /* 0x000fe40005000000 */
[----:B------:R-:W-:Y:S01]  /*5740*/  PLOP3.LUT P0, PT, PT, PT, UP0, 0x80, 0x0 ;  /* 0x000000000000781c */ /* 0x000fe20003f0f008 */
[----:B------:R-:W-:Y:S01]  /*5750*/  IMAD.WIDE.U32 R122, R122, -0x2daee0ad, RZ ;  /* 0xd2511f537a7a7825 */ /* 0x000fe200078e00ff */
[----:B------:R-:W-:Y:S02]  /*5760*/  LOP3.LUT R17, R19, UR17, R148, 0x96, !PT ;  /* 0x0000001113117c12 */ /* 0x000fe4000f8e9694 */
[----:B------:R-:W-:Y:S01]  /*5770*/  LOP3.LUT R19, R9, UR17, R126, 0x96, !PT ;  /* 0x0000001109137c12 */ /* 0x000fe2000f8e967e */
[----:B------:R-:W-:Y:S01]  /*5780*/  FFMA.FTZ R48, R48, c[0x0][0x23c], -R116 ;  /* 0x00008f0030307a23 */ /* 0x000fe20000010874 */
[----:B------:R-:W-:Y:S01]  /*5790*/  LOP3.LUT R9, R103, UR15, R12, 0x96, !PT ;  /* 0x0000000f67097c12 */ /* 0x000fe2000f8e960c */
[----:B------:R1:W-:Y:S01]  /*57a0*/  MUFU.EX2 R189, R22 ;  /* 0x0000001600bd7308 */ /* 0x0003e20000000800 */
[----:B------:R-:W-:Y:S02]  /*57b0*/  LOP3.LUT R12, R21, UR16, R4, 0x96, !PT ;  /* 0x00000010150c7c12 */ /* 0x000fe4000f8e9604 */
[----:B------:R-:W-:Y:S01]  /*57c0*/  LOP3.LUT R21, R123, UR15, R18, 0x96, !PT ;  /* 0x0000000f7b157c12 */ /* 0x000fe2000f8e9612 */
[----:B--2---:R-:W2:Y:S01]  /*57d0*/  LDSM.16.M88.4 R4, [R129+0x6c00] ;  /* 0x006c00008104783b */ /* 0x004ea20000000200 */
[----:B------:R-:W-:Y:S01]  /*57e0*/  IMAD.WIDE.U32 R18, R19, -0x326172a9, RZ ;  /* 0xcd9e8d5713127825 */ /* 0x000fe200078e00ff */
[----:B------:R-:W-:Y:S02]  /*57f0*/  @P0 FSEL R50, R50, -INF , !P2 ;  /* 0xff80000032320808 */ /* 0x000fe40005000000 */
[----:B------:R-:W-:Y:S01]  /*5800*/  PLOP3.LUT P0, PT, PT, PT, UP0, 0x80, 0x0 ;  /* 0x000000000000781c */ /* 0x000fe20003f0f008 */
[----:B------:R-:W-:Y:S01]  /*5810*/  IMAD.WIDE.U32 R8, R9, -0x326172a9, RZ ;  /* 0xcd9e8d5709087825 */ /* 0x000fe200078e00ff */
[----:B------:R-:W-:Y:S01]  /*5820*/  PLOP3.LUT P2, PT, PT, PT, UP0, 0x80, 0x0 ;  /* 0x000000000000781c */ /* 0x000fe20003f4f008 */
[----:B------:R-:W-:Y:S01]  /*5830*/  MUFU.EX2 R159, R48 ;  /* 0x00000030009f7308 */ /* 0x000fe20000000800 */
[----:B------:R-:W-:Y:S01]  /*5840*/  LOP3.LUT R120, R19, UR16, R118, 0x96, !PT ;  /* 0x0000001013787c12 */ /* 0x000fe2000f8e9676 */
[--C-:B------:R-:W-:Y:S01]  /*5850*/  FFMA.FTZ R50, R50, c[0x0][0x23c], -R101.reuse ;  /* 0x00008f0032327a23 */ /* 0x100fe20000010865 */
[----:B------:R-:W-:Y:S01]  /*5860*/  LOP3.LUT R13, R9, UR14, R10, 0x96, !PT ;  /* 0x0000000e090d7c12 */ /* 0x000fe2000f8e960a */
[----:B------:R-:W-:Y:S01]  /*5870*/  IMAD.WIDE.U32 R10, R11, -0x2daee0ad, RZ ;  /* 0xd2511f530b0a7825 */ /* 0x000fe200078e00ff */
[----:B------:R-:W-:Y:S02]  /*5880*/  SHF.R.U32.HI R19, RZ, 0x18, R8 ;  /* 0x00000018ff137819 */ /* 0x000fe40000011608 */
[----:B------:R-:W-:Y:S01]  /*5890*/  LOP3.LUT R103, R8, 0xffff, RZ, 0xc0, !PT ;  /* 0x0000ffff08677812 */ /* 0x000fe200078ec0ff */
[----:B---3--:R-:W-:Y:S01]  /*58a0*/  IMAD.WIDE.U32 R14, R14, -0x2daee0ad, RZ ;  /* 0xd2511f530e0e7825 */ /* 0x008fe200078e00ff */
[----:B------:R-:W-:Y:S01]  /*58b0*/  LOP3.LUT R111, R10, 0xffff, RZ, 0xc0, !PT ;  /* 0x0000ffff0a6f7812 */ /* 0x000fe200078ec0ff */
[----:B------:R-:W-:Y:S01]  /*58c0*/  MUFU.EX2 R164, R50 ;  /* 0x0000003200a47308 */ /* 0x000fe20000000800 */
[----:B------:R-:W-:Y:S02]  /*58d0*/  @P0 FSEL R45, R45, -INF , !P3 ;  /* 0xff8000002d2d0808 */ /* 0x000fe40005800000 */
[----:B------:R-:W-:Y:S02]  /*58e0*/  PLOP3.LUT P0, PT, PT, PT, UP0, 0x80, 0x0 ;  /* 0x000000000000781c */ /* 0x000fe40003f0f008 */
[----:B------:R-:W-:Y:S01]  /*58f0*/  @P2 FSEL R47, R47, -INF , !P3 ;  /* 0xff8000002f2f2808 */ /* 0x000fe20005800000 */
[----:B------:R-:W-:Y:S01]  /*5900*/  FFMA.FTZ R45, R45, c[0x0][0x23c], -R100 ;  /* 0x00008f002d2d7a23 */ /* 0x000fe20000010864 */
[----:B------:R-:W-:Y:S02]  /*5910*/  PLOP3.LUT P2, PT, PT, PT, UP0, 0x80, 0x0 ;  /* 0x000000000000781c */ /* 0x000fe40003f4f008 */
[----:B-1----:R-:W-:Y:S01]  /*5920*/  LOP3.LUT R22, R15, UR15, R16, 0x96, !PT ;  /* 0x0000000f0f167c12 */ /* 0x002fe2000f8e9610 */
[----:B------:R-:W-:Y:S01]  /*5930*/  IMAD.WIDE.U32 R16, R17, -0x326172a9, RZ ;  /* 0xcd9e8d5711107825 */ /* 0x000fe200078e00ff */
[----:B------:R-:W-:Y:S01]  /*5940*/  SHF.R.U32.HI R118, RZ, 0x10, R10 ;  /* 0x00000010ff767819 */ /* 0x000fe2000001160a */
[----:B------:R1:W-:Y:S02]  /*5950*/  MUFU.EX2 R192, R24 ;  /* 0x0000001800c07308 */ /* 0x0003e40000000800 */
[----:B------:R-:W-:Y:S01]  /*5960*/  FFMA.FTZ R47, R47, c[0x0][0x23c], -R0 ;  /* 0x00008f002f2f7a23 */ /* 0x000fe20000010800 */
[----:B------:R-:W-:Y:S02]  /*5970*/  LOP3.LUT R119, R17, UR16, R108, 0x96, !PT ;  /* 0x0000001011777c12 */ /* 0x000fe4000f8e966c */
[----:B------:R-:W-:Y:S02]  /*5980*/  @P0 FSEL R49, R49, -INF , !P3 ;  /* 0xff80000031310808 */ /* 0x000fe40005800000 */
[----:B------:R-:W-:Y:S02]  /*5990*/  PLOP3.LUT P0, PT, PT, PT, UP0, 0x80, 0x0 ;  /* 0x000000000000781c */ /* 0x000fe40003f0f008 */
[----:B------:R-:W-:Y:S01]  /*59a0*/  @P2 FSEL R51, R51, -INF , !P3 ;  /* 0xff80000033332808 */ /* 0x000fe20005800000 */
[----:B------:R-:W-:Y:S01]  /*59b0*/  FFMA.FTZ R49, R49, c[0x0][0x23c], -R116 ;  /* 0x00008f0031317a23 */ /* 0x000fe20000010874 */
[----:B------:R-:W-:Y:S01]  /*59c0*/  PLOP3.LUT P2, PT, PT, PT, UP0, 0x80, 0x0 ;  /* 0x000000000000781c */ /* 0x000fe20003f4f008 */
[-C--:B--2---:R-:W-:Y:S01]  /*59d0*/  HMMA.16816.F32.BF16 R52, R104, R4.reuse, R52 ;  /* 0x000000046834723c */ /* 0x084fe20000041834 */
[----:B------:R-:W-:Y:S01]  /*59e0*/  PLOP3.LUT P3, PT, PT, PT, UP0, 0x80, 0x0 ;  /* 0x000000000000781c */ /* 0x000fe20003f6f008 */
[----:B------:R2:W-:Y:S01]  /*59f0*/  MUFU.EX2 R190, R25 ;  /* 0x0000001900be7308 */ /* 0x0005e20000000800 */
[----:B------:R-:W-:Y:S01]  /*5a00*/  LOP3.LUT R17, R8, 0xff, RZ, 0xc0, !PT ;  /* 0x000000ff08117812 */ /* 0x000fe200078ec0ff */
[----:B------:R-:W-:Y:S01]  /*5a10*/  FFMA.FTZ R51, R51, c[0x0][0x23c], -R101 ;  /* 0x00008f0033337a23 */ /* 0x000fe20000010865 */
[----:B------:R-:W-:Y:S01]  /*5a20*/  SHF.R.U32.HI R108, RZ, 0x10, R8 ;  /* 0x00000010ff6c7819 */ /* 0x000fe20000011608 */
[----:B------:R-:W-:Y:S01]  /*5a30*/  IMAD.WIDE.U32 R8, R12, -0x2daee0ad, RZ ;  /* 0xd2511f530c087825 */ /* 0x000fe200078e00ff */
[----:B------:R-:W-:Y:S01]  /*5a40*/  LOP3.LUT R12, R11, UR13, R102, 0x96, !PT ;  /* 0x0000000d0b0c7c12 */ /* 0x000fe2000f8e9666 */
[C---:B------:R-:W-:Y:S04]  /*5a50*/  HMMA.16816.F32.BF16 R56, R112.reuse, R4, R56 ;  /* 0x000000047038723c */ /* 0x040fe80000041838 */
[----:B------:R-:W-:Y:S01]  /*5a60*/  LOP3.LUT R14, R9, UR13, R14, 0x96, !PT ;  /* 0x0000000d090e7c12 */ /* 0x000fe2000f8e960e */
[----:B------:R3:W3:Y:S01]  /*5a70*/  MUFU.EX2 R186, R23 ;  /* 0x0000001700ba7308 */ /* 0x0006e20000000800 */
[----:B-1----:R-:W-:Y:S01]  /*5a80*/  LOP3.LUT R24, R8, 0xff, RZ, 0xc0, !PT ;  /* 0x000000ff08187812 */ /* 0x002fe200078ec0ff */
[----:B------:R-:W-:Y:S01]  /*5a90*/  IMAD.WIDE.U32 R4, R22, -0x326172a9, RZ ;  /* 0xcd9e8d5716047825 */ /* 0x000fe200078e00ff */
[----:B------:R-:W-:Y:S01]  /*5aa0*/  LOP3.LUT R102, R8, 0xffff, RZ, 0xc0, !PT ;  /* 0x0000ffff08667812 */ /* 0x000fe200078ec0ff */
[-C--:B------:R-:W-:Y:S03]  /*5ab0*/  HMMA.16816.F32.BF16 R60, R112, R6.reuse, R60 ;  /* 0x00000006703c723c */ /* 0x080fe6000004183c */
[----:B------:R-:W-:Y:S02]  /*5ac0*/  SHF.R.U32.HI R117, RZ, 0x10, R8 ;  /* 0x00000010ff757819 */ /* 0x000fe40000011608 */
[----:B------:R-:W-:Y:S01]  /*5ad0*/  SHF.R.U32.HI R11, RZ, 0x10, R4 ;  /* 0x00000010ff0b7819 */ /* 0x000fe20000011604 */
[----:B------:R1:W-:Y:S01]  /*5ae0*/  MUFU.EX2 R197, R26 ;  /* 0x0000001a00c57308 */ /* 0x0003e20000000800 */
[----:B------:R-:W-:Y:S01]  /*5af0*/  FFMA.FTZ R52, R182, -UR4, R52 ;  /* 0x80000004b6347c23 */ /* 0x000fe20008010034 */
[----:B------:R-:W-:Y:S01]  /*5b00*/  HMMA.16816.F32.BF16 R64, R104, R6, R64 ;  /* 0x000000066840723c */ /* 0x000fe20000041840 */
[----:B--2---:R-:W-:Y:S03]  /*5b10*/  SHF.R.U32.HI R25, RZ, 0x18, R8 ;  /* 0x00000018ff197819 */ /* 0x004fe60000011608 */
[----:B------:R-:W-:Y:S01]  /*5b20*/  @P0 FSEL R52, R52, -INF , !P4 ;  /* 0xff80000034340808 */ /* 0x000fe20006000000 */
[----:B------:R-:W-:Y:S01]  /*5b30*/  FFMA.FTZ R54, R147, -UR4, R54 ;  /* 0x8000000493367c23 */ /* 0x000fe20008010036 */
[----:B------:R-:W-:Y:S01]  /*5b40*/  PLOP3.LUT P0, PT, PT, PT, UP0, 0x80, 0x0 ;  /* 0x000000000000781c */ /* 0x000fe20003f0f008 */
[----:B------:R-:W-:Y:S01]  /*5b50*/  FFMA.FTZ R56, R150, -UR4, R56 ;  /* 0x8000000496387c23 */ /* 0x000fe20008010038 */
[----:B------:R-:W-:Y:S01]  /*5b60*/  MUFU.EX2 R157, R49 ;  /* 0x00000031009d7308 */ /* 0x000fe20000000800 */
[----:B------:R-:W-:Y:S03]  /*5b70*/  FFMA.FTZ R58, R188, -UR4, R58 ;  /* 0x80000004bc3a7c23 */ /* 0x000fe6000801003a */
[----:B------:R-:W-:Y:S01]  /*5b80*/  @P2 FSEL R54, R54, -INF , !P4 ;  /* 0xff80000036362808 */ /* 0x000fe20006000000 */
[----:B------:R-:W-:Y:S01]  /*5b90*/  FFMA.FTZ R57, R152, -UR4, R57 ;  /* 0x8000000498397c23 */ /* 0x000fe20008010039 */
[----:B------:R-:W-:Y:S01]  /*5ba0*/  PLOP3.LUT P2, PT, PT, PT, UP0, 0x80, 0x0 ;  /* 0x000000000000781c */ /* 0x000fe20003f4f008 */
[----:B------:R-:W-:Y:S01]  /*5bb0*/  IMAD.WIDE.U32 R8, R21, -0x326172a9, RZ ;  /* 0xcd9e8d5715087825 */ /* 0x000fe200078e00ff */
[----:B------:R-:W-:Y:S02]  /*5bc0*/  @P3 FSEL R56, R56, -INF , !P4 ;  /* 0xff80000038383808 */ /* 0x000fe40006000000 */
        /* <DEDUP_REMOVED lines=8> */
[----:B---3--:R-:W-:Y:S01]  /*5c50*/  LOP3.LUT R23, R10, 0xff, RZ, 0xc0, !PT ;  /* 0x000000ff0a177812 */ /* 0x008fe200078ec0ff */
[----:B------:R-:W-:Y:S01]  /*5c60*/  FFMA.FTZ R55, R161, -UR4, R55 ;  /* 0x80000004a1377c23 */ /* 0x000fe20008010037 */
[----:B-1----:R-:W-:Y:S01]  /*5c70*/  SHF.R.U32.HI R26, RZ, 0x18, R10 ;  /* 0x00000018ff1a7819 */ /* 0x002fe2000001160a */
[----:B------:R-:W-:Y:S01]  /*5c80*/  FFMA.FTZ R59, R211, -UR4, R59 ;  /* 0x80000004d33b7c23 */ /* 0x000fe2000801003b */
[----:B------:R-:W-:Y:S01]  /*5c90*/  @P2 FSEL R53, R53, -INF , !P5 ;  /* 0xff80000035352808 */ /* 0x000fe20006800000 */
[----:B------:R1:W2:Y:S01]  /*5ca0*/  MUFU.EX2 R184, R28 ;  /* 0x0000001c00b87308 */ /* 0x0002a20000000800 */
[----:B------:R-:W-:Y:S01]  /*5cb0*/  PLOP3.LUT P2, PT, PT, PT, UP0, 0x80, 0x0 ;  /* 0x000000000000781c */ /* 0x000fe20003f4f008 */
[----:B------:R-:W-:Y:S01]  /*5cc0*/  FFMA.FTZ R61, R214, -UR4, R61 ;  /* 0x80000004d63d7c23 */ /* 0x000fe2000801003d */
[----:B------:R-:W-:Y:S01]  /*5cd0*/  @P3 FSEL R55, R55, -INF , !P5 ;  /* 0xff80000037373808 */ /* 0x000fe20006800000 */
[----:B------:R-:W-:Y:S01]  /*5ce0*/  FFMA.FTZ R65, R154, -UR4, R65 ;  /* 0x800000049a417c23 */ /* 0x000fe20008010041 */
[----:B------:R-:W-:Y:S01]  /*5cf0*/  @P4 FSEL R57, R57, -INF , !P5 ;  /* 0xff80000039394808 */ /* 0x000fe20006800000 */
[----:B------:R-:W-:Y:S01]  /*5d00*/  FFMA.FTZ R67, R151, -UR4, R67 ;  /* 0x8000000497437c23 */ /* 0x000fe20008010043 */
[----:B------:R-:W-:Y:S01]  /*5d10*/  PLOP3.LUT P4, PT, PT, PT, UP0, 0x80, 0x0 ;  /* 0x000000000000781c */ /* 0x000fe20003f8f008 */
[--C-:B------:R-:W-:Y:S01]  /*5d20*/  FFMA.FTZ R52, R52, c[0x0][0x23c], -R116.reuse ;  /* 0x00008f0034347a23 */ /* 0x100fe20000010874 */
[----:B------:R-:W-:Y:S01]  /*5d30*/  @P0 FSEL R59, R59, -INF , !P5 ;  /* 0xff8000003b3b0808 */ /* 0x000fe20006800000 */
[----:B------:R-:W-:Y:S01]  /*5d40*/  FFMA.FTZ R53, R53, c[0x0][0x23c], -R116 ;  /* 0x00008f0035357a23 */ /* 0x000fe20000010874 */
[----:B------:R-:W-:Y:S01]  /*5d50*/  PLOP3.LUT P5, PT, PT, PT, UP0, 0x80, 0x0 ;  /* 0x000000000000781c */ /* 0x000fe20003faf008 */
[--C-:B------:R-:W-:Y:S01]  /*5d60*/  FFMA.FTZ R54, R54, c[0x0][0x23c], -R101.reuse ;  /* 0x00008f0036367a23 */ /* 0x100fe20000010865 */
[----:B------:R-:W-:Y:S01]  /*5d70*/  PLOP3.LUT P0, PT, PT, PT, UP0, 0x80, 0x0 ;  /* 0x000000000000781c */ /* 0x000fe20003f0f008 */
[----:B------:R3:W2:Y:S01]  /*5d80*/  MUFU.EX2 R195, R27 ;  /* 0x0000001b00c37308 */ /* 0x0006a20000000800 */
[----:B------:R-:W-:Y:S01]  /*5d90*/  LOP3.LUT R15, R9, UR14, R16, 0x96, !PT ;  /* 0x0000000e090f7c12 */ /* 0x000fe2000f8e9610 */
[----:B------:R-:W-:Y:S01]  /*5da0*/  FFMA.FTZ R60, R213, -UR4, R60 ;  /* 0x80000004d53c7c23 */ /* 0x000fe2000801003c */
[----:B------:R-:W-:Y:S01]  /*5db0*/  LOP3.LUT R16, R4, 0xff, RZ, 0xc0, !PT ;  /* 0x000000ff04107812 */ /* 0x000fe200078ec0ff */
[----:B------:R-:W-:Y:S01]  /*5dc0*/  FFMA.FTZ R64, R153, -UR4, R64 ;  /* 0x8000000499407c23 */ /* 0x000fe20008010040 */
[----:B------:R-:W-:Y:S01]  /*5dd0*/  SHF.R.U32.HI R10, RZ, 0x18, R4 ;  /* 0x00000018ff0a7819 */ /* 0x000fe20000011604 */
[----:B------:R-:W-:Y:S01]  /*5de0*/  FFMA.FTZ R66, R182, -UR4, R66 ;  /* 0x80000004b6427c23 */ /* 0x000fe20008010042 */
[----:B------:R-:W-:Y:S01]  /*5df0*/  @P2 FSEL R60, R60, -INF , !P1 ;  /* 0xff8000003c3c2808 */ /* 0x000fe20004800000 */
[----:B------:R-:W-:Y:S01]  /*5e00*/  FFMA.FTZ R56, R56, c[0x0][0x23c], -R100 ;  /* 0x00008f0038387a23 */ /* 0x000fe20000010864 */
[----:B------:R-:W-:Y:S01]  /*5e10*/  @P4 FSEL R62, R62, -INF , !P1 ;  /* 0xff8000003e3e4808 */ /* 0x000fe20004800000 */
[----:B------:R-:W-:Y:S01]  /*5e20*/  FFMA.FTZ R58, R58, c[0x0][0x23c], -R0 ;  /* 0x00008f003a3a7a23 */ /* 0x000fe20000010800 */
[----:B------:R-:W-:Y:S01]  /*5e30*/  @P5 FSEL R64, R64, -INF , !P1 ;  /* 0xff80000040405808 */ /* 0x000fe20004800000 */
[----:B------:R-:W-:Y:S01]  /*5e40*/  FFMA.FTZ R60, R60, c[0x0][0x23c], -R100 ;  /* 0x00008f003c3c7a23 */ /* 0x000fe20000010864 */
[----:B------:R-:W-:Y:S01]  /*5e50*/  @P0 FSEL R66, R66, -INF , !P1 ;  /* 0xff80000042420808 */ /* 0x000fe20004800000 */
[----:B------:R-:W-:Y:S01]  /*5e60*/  FFMA.FTZ R62, R62, c[0x0][0x23c], -R0 ;  /* 0x00008f003e3e7a23 */ /* 0x000fe20000010800 */
[----:B------:R-:W-:Y:S01]  /*5e70*/  PLOP3.LUT P1, PT, PT, PT, UP0, 0x80, 0x0 ;  /* 0x000000000000781c */ /* 0x000fe20003f2f008 */
[----:B------:R-:W-:Y:S01]  /*5e80*/  FFMA.FTZ R64, R64, c[0x0][0x23c], -R116 ;  /* 0x00008f0040407a23 */ /* 0x000fe20000010874 */
[----:B------:R-:W-:Y:S01]  /*5e90*/  PLOP3.LUT P4, PT, PT, PT, UP0, 0x80, 0x0 ;  /* 0x000000000000781c */ /* 0x000fe20003f8f008 */
[--C-:B------:R-:W-:Y:S01]  /*5ea0*/  FFMA.FTZ R66, R66, c[0x0][0x23c], -R101.reuse ;  /* 0x00008f0042427a23 */ /* 0x100fe20000010865 */
[----:B-1----:R-:W-:Y:S01]  /*5eb0*/  LOP3.LUT R28, R8, 0xffff, RZ, 0xc0, !PT ;  /* 0x0000ffff081c7812 */ /* 0x002fe200078ec0ff */
[----:B------:R-:W-:Y:S01]  /*5ec0*/  MUFU.EX2 R150, R64 ;  /* 0x0000004000967308 */ /* 0x000fe20000000800 */
[----:B------:R-:W-:Y:S01]  /*5ed0*/  LOP3.LUT R9, R4, 0xffff, RZ, 0xc0, !PT ;  /* 0x0000ffff04097812 */ /* 0x000fe200078ec0ff */
[----:B------:R-:W-:Y:S01]  /*5ee0*/  FFMA.FTZ R57, R57, c[0x0][0x23c], -R100 ;  /* 0x00008f0039397a23 */ /* 0x000fe20000010864 */
[----:B------:R-:W-:Y:S01]  /*5ef0*/  LOP3.LUT R4, R13, 0xff, RZ, 0xc0, !PT ;  /* 0x000000ff0d047812 */ /* 0x000fe200078ec0ff */
[--C-:B------:R-:W-:Y:S01]  /*5f00*/  FFMA.FTZ R59, R59, c[0x0][0x23c], -R0.reuse ;  /* 0x00008f003b3b7a23 */ /* 0x100fe20000010800 */
[----:B------:R-:W-:Y:S01]  /*5f10*/  PLOP3.LUT P0, PT, PT, PT, UP0, 0x80, 0x0 ;  /* 0x000000000000781c */ /* 0x000fe20003f0f008 */
[----:B------:R-:W-:Y:S01]  /*5f20*/  FFMA.FTZ R55, R55, c[0x0][0x23c], -R101 ;  /* 0x00008f0037377a23 */ /* 0x000fe20000010865 */
[----:B------:R-:W-:Y:S02]  /*5f30*/  ISETP.LE.U32.AND P5, PT, R4, UR6, PT ;  /* 0x0000000604007c0c */ /* 0x000fe4000bfa3070 */
[----:B------:R-:W-:Y:S01]  /*5f40*/  LOP3.LUT R4, R13, 0xffff, RZ, 0xc0, !PT ;  /* 0x0000ffff0d047812 */ /* 0x000fe200078ec0ff */
[----:B------:R-:W-:Y:S01]  /*5f50*/  MUFU.EX2 R148, R66 ;  /* 0x0000004200947308 */ /* 0x000fe20000000800 */
[----:B------:R-:W-:Y:S02]  /*5f60*/  @P1 FSEL R63, R63, -INF , !P6 ;  /* 0xff8000003f3f1808 */ /* 0x000fe40007000000 */
[----:B------:R-:W-:Y:S02]  /*5f70*/  PLOP3.LUT P1, PT, PT, PT, UP0, 0x80, 0x0 ;  /* 0x000000000000781c */ /* 0x000fe40003f2f008 */
[----:B------:R-:W-:Y:S01]  /*5f80*/  LOP3.LUT R21, R8, 0xff, RZ, 0xc0, !PT ;  /* 0x000000ff08157812 */ /* 0x000fe200078ec0ff */
[----:B------:R-:W-:Y:S01]  /*5f90*/  FFMA.FTZ R0, R63, c[0x0][0x23c], -R0 ;  /* 0x00008f003f007a23 */ /* 0x000fe20000010800 */
[--C-:B---3--:R-:W-:Y:S02]  /*5fa0*/  SHF.R.U32.HI R27, RZ, 0x18, R8.reuse ;  /* 0x00000018ff1b7819 */ /* 0x108fe40000011608 */
[----:B------:R-:W-:Y:S01]  /*5fb0*/  SHF.R.U32.HI R121, RZ, 0x10, R8 ;  /* 0x00000010ff797819 */ /* 0x000fe20000011608 */
[----:B------:R-:W-:Y:S01]  /*5fc0*/  MUFU.EX2 R154, R60 ;  /* 0x0000003c009a7308 */ /* 0x000fe20000000800 */
[----:B------:R-:W-:Y:S01]  /*5fd0*/  LOP3.LUT R8, R5, UR14, R20, 0x96, !PT ;  /* 0x0000000e05087c12 */ /* 0x000fe2000f8e9614 */
[----:B------:R-:W-:Y:S01]  /*5fe0*/  @!P5 FADD.FTZ R203, -R203, -RZ ;  /* 0x800000ffcbcbd221 */ /* 0x000fe20000010100 */
[--C-:B------:R-:W-:Y:S02]  /*5ff0*/  SHF.R.U32.HI R5, RZ, 0x18, R13.reuse ;  /* 0x00000018ff057819 */ /* 0x100fe4000001160d */
[----:B------:R-:W-:Y:S02]  /*6000*/  SHF.R.U32.HI R4, RZ, 0x8, R4 ;  /* 0x00000008ff047819 */ /* 0x000fe40000011604 */
[----:B------:R-:W-:Y:S02]  /*6010*/  @P4 FSEL R61, R61, -INF , !P6 ;  /* 0xff8000003d3d4808 */ /* 0x000fe40007000000 */
[----:B------:R-:W-:Y:S01]  /*6020*/  ISETP.LE.U32.AND P4, PT, R5, UR6, PT ;  /* 0x0000000605007c0c */ /* 0x000fe2000bf83070 */
[----:B------:R-:W-:Y:S01]  /*6030*/  MUFU.EX2 R160, R62 ;  /* 0x0000003e00a07308 */ /* 0x000fe20000000800 */
[----:B------:R-:W-:Y:S01]  /*6040*/  SHF.R.U32.HI R5, RZ, 0x10, R13 ;  /* 0x00000010ff057819 */ /* 0x000fe2000001160d */
[----:B------:R-:W-:Y:S01]  /*6050*/  FFMA.FTZ R100, R61, c[0x0][0x23c], -R100 ;  /* 0x00008f003d647a23 */ /* 0x000fe20000010864 */
[----:B------:R-:W-:Y:S02]  /*6060*/  LOP3.LUT R4, R4, 0xffff, RZ, 0xc0, !PT ;  /* 0x0000ffff04047812 */ /* 0x000fe400078ec0ff */
[----:B------:R-:W-:Y:S02]  /*6070*/  LOP3.LUT R5, R5, 0xff, RZ, 0xc0, !PT ;  /* 0x000000ff05057812 */ /* 0x000fe400078ec0ff */
[----:B------:R-:W-:Y:S02]  /*6080*/  @P0 FSEL R65, R65, -INF , !P6 ;  /* 0xff80000041410808 */ /* 0x000fe40007000000 */
[----:B------:R-:W-:Y:S01]  /*6090*/  ISETP.LE.U32.AND P0, PT, R4, UR6, PT ;  /* 0x0000000604007c0c */ /* 0x000fe2000bf03070 */
[----:B------:R-:W-:Y:S01]  /*60a0*/  MUFU.EX2 R152, R100 ;  /* 0x0000006400987308 */ /* 0x000fe20000000800 */
        /* <DEDUP_REMOVED lines=8> */
[----:B------:R-:W-:Y:S01]  /*6130*/  MUFU.EX2 R149, R116 ;  /* 0x0000007400957308 */ /* 0x000fe20000000800 */
[----:B------:R-:W-:Y:S01]  /*6140*/  LOP3.LUT R4, R4, 0xffff, RZ, 0xc0, !PT ;  /* 0x0000ffff04047812 */ /* 0x000fe200078ec0ff */
[----:B------:R-:W-:Y:S01]  /*6150*/  @!P0 FADD.FTZ R200, -R200, -RZ ;  /* 0x800000ffc8c88221 */ /* 0x000fe20000010100 */
[--C-:B------:R-:W-:Y:S02]  /*6160*/  SHF.R.U32.HI R6, RZ, 0x10, R8.reuse ;  /* 0x00000010ff067819 */ /* 0x100fe40000011608 */
[----:B------:R-:W-:Y:S02]  /*6170*/  SHF.R.U32.HI R8, RZ, 0x18, R8 ;  /* 0x00000018ff087819 */ /* 0x000fe40000011608 */
[----:B------:R-:W-:Y:S01]  /*6180*/  ISETP.LE.U32.AND P0, PT, R4, UR6, PT ;  /* 0x0000000604007c0c */ /* 0x000fe2000bf03070 */
[----:B------:R-:W-:Y:S01]  /*6190*/  @!P6 FADD.FTZ R204, -R204, -RZ ;  /* 0x800000ffcccce221 */ /* 0x000fe20000010100 */
[----:B------:R-:W-:Y:S01]  /*61a0*/  ISETP.LE.U32.AND P6, PT, R8, UR6, PT ;  /* 0x0000000608007c0c */ /* 0x000fe2000bfc3070 */
[----:B------:R-:W-:Y:S01]  /*61b0*/  MUFU.EX2 R147, R101 ;  /* 0x0000006500937308 */ /* 0x000fe20000000800 */
[----:B------:R-:W-:Y:S02]  /*61c0*/  ISETP.LE.U32.AND P1, PT, R7, UR6, PT ;  /* 0x0000000607007c0c */ /* 0x000fe4000bf23070 */
[----:B------:R-:W-:Y:S02]  /*61d0*/  LOP3.LUT R5, R6, 0xff, RZ, 0xc0, !PT ;  /* 0x000000ff06057812 */ /* 0x000fe400078ec0ff */
[----:B------:R-:W-:Y:S02]  /*61e0*/  SHF.R.U32.HI R4, RZ, 0x8, R9 ;  /* 0x00000008ff047819 */ /* 0x000fe40000011609 */
[----:B------:R-:W-:Y:S02]  /*61f0*/  ISETP.LE.U32.AND P5, PT, R5, UR6, PT ;  /* 0x0000000605007c0c */ /* 0x000fe4000bfa3070 */
[----:B------:R-:W-:Y:S01]  /*6200*/  LOP3.LUT R5, R11, 0xff, RZ, 0xc0, !PT ;  /* 0x000000ff0b057812 */ /* 0x000fe200078ec0ff */
[----:B------:R-:W-:Y:S01]  /*6210*/  @!P0 FADD.FTZ R208, -R208, -RZ ;  /* 0x800000ffd0d08221 */ /* 0x000fe20000010100 */
[----:B------:R-:W-:Y:S01]  /*6220*/  LOP3.LUT R4, R4, 0xffff, RZ, 0xc0, !PT ;  /* 0x0000ffff04047812 */ /* 0x000fe200078ec0ff */
[----:B----4-:R-:W-:Y:S01]  /*6230*/  @!P6 FADD.FTZ R209, -R209, -RZ ;  /* 0x800000ffd1d1e221 */ /* 0x010fe20000010100 */
[----:B------:R-:W-:Y:S01]  /*6240*/  ISETP.LE.U32.AND P0, PT, R5, UR6, PT ;  /* 0x0000000605007c0c */ /* 0x000fe2000bf03070 */
[----:B------:R-:W-:Y:S01]  /*6250*/  @!P1 FADD.FTZ R205, -R205, -RZ ;  /* 0x800000ffcdcd9221 */ /* 0x000fe20000010100 */
[----:B------:R-:W-:Y:S01]  /*6260*/  ISETP.LE.U32.AND P6, PT, R10, UR6, PT ;  /* 0x000000060a007c0c */ /* 0x000fe2000bfc3070 */
[----:B------:R-:W-:Y:S01]  /*6270*/  MUFU.EX2 R155, R0 ;  /* 0x00000000009b7308 */ /* 0x000fe20000000800 */
[----:B------:R-:W-:Y:S02]  /*6280*/  ISETP.LE.U32.AND P1, PT, R4, UR6, PT ;  /* 0x0000000604007c0c */ /* 0x000fe4000bf23070 */
[----:B------:R-:W-:Y:S01]  /*6290*/  SHF.R.U32.HI R4, RZ, 0x8, R103 ;  /* 0x00000008ff047819 */ /* 0x000fe20000011667 */
[----:B------:R-:W-:Y:S01]  /*62a0*/  @!P5 FADD.FTZ R210, -R210, -RZ ;  /* 0x800000ffd2d2d221 */ /* 0x000fe20000010100 */
[----:B------:R-:W-:Y:S02]  /*62b0*/  LOP3.LUT R6, R108, 0xff, RZ, 0xc0, !PT ;  /* 0x000000ff6c067812 */ /* 0x000fe400078ec0ff */
[----:B------:R-:W-:Y:S02]  /*62c0*/  LOP3.LUT R4, R4, 0xffff, RZ, 0xc0, !PT ;  /* 0x0000ffff04047812 */ /* 0x000fe400078ec0ff */
[----:B------:R-:W-:Y:S01]  /*62d0*/  ISETP.LE.U32.AND P3, PT, R17, UR6, PT ;  /* 0x0000000611007c0c */ /* 0x000fe2000bf63070 */
[----:B------:R-:W-:Y:S01]  /*62e0*/  @!P0 FADD.FTZ R207, -R207, -RZ ;  /* 0x800000ffcfcf8221 */ /* 0x000fe20000010100 */
[----:B------:R-:W-:Y:S01]  /*62f0*/  ISETP.LE.U32.AND P0, PT, R4, UR6, PT ;  /* 0x0000000604007c0c */ /* 0x000fe2000bf03070 */
[----:B------:R-:W-:Y:S01]  /*6300*/  @!P6 FADD.FTZ R206, -R206, -RZ ;  /* 0x800000ffcecee221 */ /* 0x000fe20000010100 */
[----:B------:R-:W-:Y:S01]  /*6310*/  ISETP.LE.U32.AND P6, PT, R6, UR6, PT ;  /* 0x0000000606007c0c */ /* 0x000fe2000bfc3070 */
[----:B------:R-:W-:Y:S01]  /*6320*/  IMAD.WIDE.U32 R4, R109, -0x326172a9, RZ ;  /* 0xcd9e8d576d047825 */ /* 0x000fe200078e00ff */
[----:B------:R-:W-:Y:S01]  /*6330*/  LOP3.LUT R6, R12, 0xffff, RZ, 0xc0, !PT ;  /* 0x0000ffff0c067812 */ /* 0x000fe200078ec0ff */
[----:B------:R-:W1:Y:S01]  /*6340*/  MUFU.EX2 R183, R29 ;  /* 0x0000001d00b77308 */ /* 0x000e620000000800 */
[----:B------:R-:W-:Y:S01]  /*6350*/  LOP3.LUT R8, R14, 0xff, RZ, 0xc0, !PT ;  /* 0x000000ff0e087812 */ /* 0x000fe200078ec0ff */
[----:B------:R-:W-:Y:S01]  /*6360*/  @!P1 FADD.FTZ R199, -R199, -RZ ;  /* 0x800000ffc7c79221 */ /* 0x000fe20000010100 */
[----:B------:R-:W-:Y:S02]  /*6370*/  SHF.R.U32.HI R6, RZ, 0x8, R6 ;  /* 0x00000008ff067819 */ /* 0x000fe40000011606 */
[----:B------:R-:W-:Y:S01]  /*6380*/  ISETP.LE.U32.AND P2, PT, R19, UR6, PT ;  /* 0x0000000613007c0c */ /* 0x000fe2000bf43070 */
[----:B------:R-:W-:Y:S01]  /*6390*/  @!P3 FADD.FTZ R194, -R194, -RZ ;  /* 0x800000ffc2c2b221 */ /* 0x000fe20000010100 */
[----:B------:R-:W-:Y:S01]  /*63a0*/  LOP3.LUT R6, R6, 0xffff, RZ, 0xc0, !PT ;  /* 0x0000ffff06067812 */ /* 0x000fe200078ec0ff */
[----:B------:R-:W-:Y:S01]  /*63b0*/  @!P0 FADD.FTZ R193, -R193, -RZ ;  /* 0x800000ffc1c18221 */ /* 0x000fe20000010100 */
[----:B------:R-:W-:Y:S01]  /*63c0*/  LOP3.LUT R7, R12, 0xff, RZ, 0xc0, !PT ;  /* 0x000000ff0c077812 */ /* 0x000fe200078ec0ff */
[----:B------:R-:W-:Y:S01]  /*63d0*/  @!P6 FADD.FTZ R198, -R198, -RZ ;  /* 0x800000ffc6c6e221 */ /* 0x000fe20000010100 */
[----:B------:R-:W-:Y:S01]  /*63e0*/  ISETP.LE.U32.AND P0, PT, R6, UR6, PT ;  /* 0x0000000606007c0c */ /* 0x000fe2000bf03070 */
[----:B------:R-:W3:Y:S01]  /*63f0*/  MUFU.EX2 R191, R30 ;  /* 0x0000001e00bf7308 */ /* 0x000ee20000000800 */
[----:B------:R-:W-:Y:S02]  /*6400*/  ISETP.LE.U32.AND P3, PT, R7, UR6, PT ;  /* 0x0000000607007c0c */ /* 0x000fe4000bf63070 */
[--C-:B------:R-:W-:Y:S02]  /*6410*/  SHF.R.U32.HI R7, RZ, 0x10, R12.reuse ;  /* 0x00000010ff077819 */ /* 0x100fe4000001160c */
[----:B------:R-:W-:Y:S01]  /*6420*/  SHF.R.U32.HI R12, RZ, 0x18, R12 ;  /* 0x00000018ff0c7819 */ /* 0x000fe2000001160c */
[----:B------:R-:W-:Y:S01]  /*6430*/  @!P2 FADD.FTZ R196, -R196, -RZ ;  /* 0x800000ffc4c4a221 */ /* 0x000fe20000010100 */
[----:B------:R-:W-:Y:S02]  /*6440*/  LOP3.LUT R6, R7, 0xff, RZ, 0xc0, !PT ;  /* 0x000000ff07067812 */ /* 0x000fe400078ec0ff */
[----:B------:R-:W-:Y:S01]  /*6450*/  ISETP.LE.U32.AND P6, PT, R12, UR6, PT ;  /* 0x000000060c007c0c */ /* 0x000fe2000bfc3070 */
[----:B------:R-:W4:Y:S01]  /*6460*/  MUFU.EX2 R188, R31 ;  /* 0x0000001f00bc7308 */ /* 0x000f220000000800 */
[----:B------:R-:W-:Y:S01]  /*6470*/  ISETP.LE.U32.AND P2, PT, R6, UR6, PT ;  /* 0x0000000606007c0c */ /* 0x000fe2000bf43070 */
[----:B------:R-:W-:Y:S01]  /*6480*/  @!P0 FADD.FTZ R185, -R185, -RZ ;  /* 0x800000ffb9b98221 */ /* 0x000fe20000010100 */
[----:B------:R-:W-:Y:S01]  /*6490*/  ISETP.LE.U32.AND P0, PT, R8, UR6, PT ;  /* 0x0000000608007c0c */ /* 0x000fe2000bf03070 */
[----:B------:R-:W-:Y:S01]  /*64a0*/  @!P3 FADD.FTZ R187, -R187, -RZ ;  /* 0x800000ffbbbbb221 */ /* 0x000fe20000010100 */
[----:B------:R-:W-:Y:S02]  /*64b0*/  SHF.R.U32.HI R8, RZ, 0x18, R14 ;  /* 0x00000018ff087819 */ /* 0x000fe4000001160e */
[----:B------:R-:W-:Y:S02]  /*64c0*/  LOP3.LUT R6, R14, 0xffff, RZ, 0xc0, !PT ;  /* 0x0000ffff0e067812 */ /* 0x000fe400078ec0ff */
[----:B------:R-:W-:Y:S01]  /*64d0*/  ISETP.LE.U32.AND P5, PT, R24, UR6, PT ;  /* 0x0000000618007c0c */ /* 0x000fe2000bfa3070 */
[----:B------:R-:W-:Y:S01]  /*64e0*/  MUFU.EX2 R173, R38 ;  /* 0x0000002600ad7308 */ /* 0x000fe20000000800 */
[----:B------:R-:W-:Y:S01]  /*64f0*/  SHF.R.U32.HI R6, RZ, 0x8, R6 ;  /* 0x00000008ff067819 */ /* 0x000fe20000011606 */
[----:B------:R-:W-:Y:S01]  /*6500*/  @!P6 FADD.FTZ R186, -R186, -RZ ;  /* 0x800000ffbabae221 */ /* 0x000fe20000010100 */
[----:B------:R-:W-:Y:S01]  /*6510*/  SHF.R.U32.HI R7, RZ, 0x10, R14 ;  /* 0x00000010ff077819 */ /* 0x000fe2000001160e */
[----:B------:R-:W-:Y:S01]  /*6520*/  @!P2 FADD.FTZ R189, -R189, -RZ ;  /* 0x800000ffbdbda221 */ /* 0x000fe20000010100 */
[----:B------:R-:W-:Y:S01]  /*6530*/  LOP3.LUT R6, R6, 0xffff, RZ, 0xc0, !PT ;  /* 0x0000ffff06067812 */ /* 0x000fe200078ec0ff */
[----:B------:R-:W-:Y:S01]  /*6540*/  @!P0 FADD.FTZ R192, -R192, -RZ ;  /* 0x800000ffc0c08221 */ /* 0x000fe20000010100 */
[----:B------:R-:W-:Y:S02]  /*6550*/  ISETP.LE.U32.AND P0, PT, R8, UR6, PT ;  /* 0x0000000608007c0c */ /* 0x000fe4000bf03070 */
[----:B------:R-:W-:Y:S01]  /*6560*/  SHF.R.U32.HI R11, RZ, 0x8, R102 ;  /* 0x00000008ff0b7819 */ /* 0x000fe20000011666 */
[----:B------:R-:W-:Y:S01]  /*6570*/  MUFU.EX2 R167, R37 ;  /* 0x0000002500a77308 */ /* 0x000fe20000000800 */
[----:B------:R-:W-:Y:S01]  /*6580*/  ISETP.LE.U32.AND P4, PT, R16, UR6, PT ;  /* 0x0000000610007c0c */ /* 0x000fe2000bf83070 */
[----:B--2---:R-:W-:Y:S01]  /*6590*/  @!P5 FADD.FTZ R184, -R184, -RZ ;  /* 0x800000ffb8b8d221 */ /* 0x004fe20000010100 */
[----:B------:R-:W-:Y:S02]  /*65a0*/  LOP3.LUT R7, R7, 0xff, RZ, 0xc0, !PT ;  /* 0x000000ff07077812 */ /* 0x000fe400078ec0ff */
[----:B------:R-:W-:Y:S02]  /*65b0*/  ISETP.LE.U32.AND P6, PT, R6, UR6, PT ;  /* 0x0000000606007c0c */ /* 0x000fe4000bfc3070 */
[----:B------:R-:W-:Y:S02]  /*65c0*/  LOP3.LUT R11, R11, 0xffff, RZ, 0xc0, !PT ;  /* 0x0000ffff0b0b7812 */ /* 0x000fe400078ec0ff */
[----:B------:R-:W-:Y:S01]  /*65d0*/  ISETP.LE.U32.AND P2, PT, R7, UR6, PT ;  /* 0x0000000607007c0c */ /* 0x000fe2000bf43070 */
[----:B------:R-:W-:Y:S01]  /*65e0*/  IMAD.WIDE.U32 R6, R119, -0x2daee0ad, RZ ;  /* 0xd2511f5377067825 */ /* 0x000fe200078e00ff */
[----:B------:R-:W-:Y:S01]  /*65f0*/  LOP3.LUT R10, R5, UR14, R18, 0x96, !PT ;  /* 0x0000000e050a7c12 */ /* 0x000fe2000f8e9612 */
[----:B------:R-:W2:Y:S01]  /*6600*/  MUFU.EX2 R168, R36 ;  /* 0x0000002400a87308 */ /* 0x000ea20000000800 */
[----:B------:R-:W-:Y:S01]  /*6610*/  LOP3.LUT R14, R4, 0xffff, RZ, 0xc0, !PT ;  /* 0x0000ffff040e7812 */ /* 0x000fe200078ec0ff */
[----:B------:R-:W-:Y:S01]  /*6620*/  @!P0 FADD.FTZ R195, -R195, -RZ ;  /* 0x800000ffc3c38221 */ /* 0x000fe20000010100 */
[----:B------:R-:W-:Y:S01]  /*6630*/  ISETP.LE.U32.AND P0, PT, R11, UR6, PT ;  /* 0x000000060b007c0c */ /* 0x000fe2000bf03070 */
[----:B------:R-:W-:Y:S01]  /*6640*/  @!P4 FADD.FTZ R201, -R201, -RZ ;  /* 0x800000ffc9c9c221 */ /* 0x000fe20000010100 */
[----:B------:R-:W-:Y:S01]  /*6650*/  LOP3.LUT R11, R117, 0xff, RZ, 0xc0, !PT ;  /* 0x000000ff750b7812 */ /* 0x000fe200078ec0ff */
[----:B------:R-:W-:Y:S01]  /*6660*/  @!P6 FADD.FTZ R190, -R190, -RZ ;  /* 0x800000ffbebee221 */ /* 0x000fe20000010100 */
[----:B------:R-:W-:Y:S02]  /*6670*/  LOP3.LUT R17, R4, 0xff, RZ, 0xc0, !PT ;  /* 0x000000ff04117812 */ /* 0x000fe400078ec0ff */
[--C-:B------:R-:W-:Y:S01]  /*6680*/  SHF.R.U32.HI R16, RZ, 0x10, R4.reuse ;  /* 0x00000010ff107819 */ /* 0x100fe20000011604 */
[----:B------:R-:W-:Y:S01]  /*6690*/  @!P2 FADD.FTZ R197, -R197, -RZ ;  /* 0x800000ffc5c5a221 */ /* 0x000fe20000010100 */
[----:B------:R-:W-:Y:S01]  /*66a0*/  SHF.R.U32.HI R18, RZ, 0x18, R4 ;  /* 0x00000018ff127819 */ /* 0x000fe20000011604 */
[----:B------:R-:W-:Y:S01]  /*66b0*/  IMAD.WIDE.U32 R4, R120, -0x2daee0ad, RZ ;  /* 0xd2511f5378047825 */ /* 0x000fe200078e00ff */
[----:B------:R-:W-:Y:S01]  /*66c0*/  ISETP.LE.U32.AND P5, PT, R11, UR6, PT ;  /* 0x000000060b007c0c */ /* 0x000fe2000bfa3070 */
[----:B------:R-:W2:Y:S01]  /*66d0*/  MUFU.EX2 R177, R40 ;  /* 0x0000002800b17308 */ /* 0x000ea20000000800 */
[C---:B------:R-:W-:Y:S01]  /*66e0*/  LOP3.LUT R12, R6.reuse, 0xff, RZ, 0xc0, !PT ;  /* 0x000000ff060c7812 */ /* 0x040fe200078ec0ff */
[----:B-1----:R-:W-:Y:S01]  /*66f0*/  @!P0 FADD.FTZ R183, -R183, -RZ ;  /* 0x800000ffb7b78221 */ /* 0x002fe20000010100 */
[--C-:B------:R-:W-:Y:S02]  /*6700*/  SHF.R.U32.HI R13, RZ, 0x18, R6.reuse ;  /* 0x00000018ff0d7819 */ /* 0x100fe40000011606 */
[----:B------:R-:W-:Y:S02]  /*6710*/  LOP3.LUT R19, R6, 0xffff, RZ, 0xc0, !PT ;  /* 0x0000ffff06137812 */ /* 0x000fe400078ec0ff */
[----:B------:R-:W-:Y:S02]  /*6720*/  SHF.R.U32.HI R22, RZ, 0x10, R6 ;  /* 0x00000010ff167819 */ /* 0x000fe40000011606 */
[----:B------:R-:W-:Y:S01]  /*6730*/  SHF.R.U32.HI R6, RZ, 0x8, R111 ;  /* 0x00000008ff067819 */ /* 0x000fe2000001166f */
[----:B------:R-:W-:Y:S01]  /*6740*/  MUFU.EX2 R182, R42 ;  /* 0x0000002a00b67308 */ /* 0x000fe20000000800 */
[----:B------:R-:W-:Y:S01]  /*6750*/  ISETP.LE.U32.AND P4, PT, R25, UR6, PT ;  /* 0x0000000619007c0c */ /* 0x000fe2000bf83070 */
[----:B---3--:R-:W-:Y:S01]  /*6760*/  @!P5 FADD.FTZ R191, -R191, -RZ ;  /* 0x800000ffbfbfd221 */ /* 0x008fe20000010100 */
[----:B------:R-:W-:Y:S02]  /*6770*/  ISETP.LE.U32.AND P6, PT, R21, UR6, PT ;  /* 0x0000000615007c0c */ /* 0x000fe4000bfc3070 */
[----:B------:R-:W-:Y:S02]  /*6780*/  LOP3.LUT R8, R5, UR13, R110, 0x96, !PT ;  /* 0x0000000d05087c12 */ /* 0x000fe4000f8e966e */
[----:B------:R-:W-:Y:S02]  /*6790*/  LOP3.LUT R21, R4, 0xffff, RZ, 0xc0, !PT ;  /* 0x0000ffff04157812 */ /* 0x000fe400078ec0ff */
[----:B------:R-:W-:Y:S01]  /*67a0*/  LOP3.LUT R5, R6, 0xffff, RZ, 0xc0, !PT ;  /* 0x0000ffff06057812 */ /* 0x000fe200078ec0ff */
[----:B------:R-:W-:Y:S01]  /*67b0*/  MUFU.EX2 R175, R41 ;  /* 0x0000002900af7308 */ /* 0x000fe20000000800 */
[----:B------:R-:W-:Y:S02]  /*67c0*/  ISETP.LE.U32.AND P1, PT, R23, UR6, PT ;  /* 0x0000000617007c0c */ /* 0x000fe4000bf23070 */
[----:B------:R-:W-:Y:S01]  /*67d0*/  ISETP.LE.U32.AND P0, PT, R5, UR6, PT ;  /* 0x0000000605007c0c */ /* 0x000fe2000bf03070 */
[----:B----4-:R-:W-:Y:S01]  /*67e0*/  @!P4 FADD.FTZ R188, -R188, -RZ ;  /* 0x800000ffbcbcc221 */ /* 0x010fe20000010100 */
[----:B------:R-:W-:Y:S01]  /*67f0*/  LOP3.LUT R5, R118, 0xff, RZ, 0xc0, !PT ;  /* 0x000000ff76057812 */ /* 0x000fe200078ec0ff */
[----:B------:R-:W-:Y:S01]  /*6800*/  @!P6 FADD.FTZ R159, -R159, -RZ ;  /* 0x800000ff9f9fe221 */ /* 0x000fe20000010100 */
[----:B------:R-:W-:Y:S02]  /*6810*/  LOP3.LUT R9, R7, UR13, R122, 0x96, !PT ;  /* 0x0000000d07097c12 */ /* 0x000fe4000f8e967a */
[----:B------:R-:W-:Y:S01]  /*6820*/  ISETP.LE.U32.AND P5, PT, R5, UR6, PT ;  /* 0x0000000605007c0c */ /* 0x000fe2000bfa3070 */
[----:B------:R-:W-:Y:S01]  /*6830*/  MUFU.EX2 R181, R43 ;  /* 0x0000002b00b57308 */ /* 0x000fe20000000800 */
[----:B------:R-:W-:Y:S02]  /*6840*/  LOP3.LUT R5, R15, 0xff, RZ, 0xc0, !PT ;  /* 0x000000ff0f057812 */ /* 0x000fe400078ec0ff */
[----:B------:R-:W-:Y:S01]  /*6850*/  LOP3.LUT R7, R4, 0xff, RZ, 0xc0, !PT ;  /* 0x000000ff04077812 */ /* 0x000fe200078ec0ff */
[----:B------:R-:W-:Y:S01]  /*6860*/  @!P1 FADD.FTZ R174, -R174, -RZ ;  /* 0x800000ffaeae9221 */ /* 0x000fe20000010100 */
[----:B------:R-:W-:Y:S01]  /*6870*/  ISETP.LE.U32.AND P4, PT, R5, UR6, PT ;  /* 0x0000000605007c0c */ /* 0x000fe2000bf83070 */
[----:B------:R-:W-:Y:S01]  /*6880*/  @!P0 FADD.FTZ R172, -R172, -RZ ;  /* 0x800000ffacac8221 */ /* 0x000fe20000010100 */
[--C-:B------:R-:W-:Y:S02]  /*6890*/  SHF.R.U32.HI R5, RZ, 0x18, R15.reuse ;  /* 0x00000018ff057819 */ /* 0x100fe4000001160f */
[--C-:B------:R-:W-:Y:S01]  /*68a0*/  SHF.R.U32.HI R11, RZ, 0x18, R4.reuse ;  /* 0x00000018ff0b7819 */ /* 0x100fe20000011604 */
[----:B------:R-:W-:Y:S01]  /*68b0*/  MUFU.EX2 R179, R46 ;  /* 0x0000002e00b37308 */ /* 0x000fe20000000800 */
[----:B------:R-:W-:Y:S01]  /*68c0*/  SHF.R.U32.HI R20, RZ, 0x10, R4 ;  /* 0x00000010ff147819 */ /* 0x000fe20000011604 */
[----:B------:R-:W-:Y:S01]  /*68d0*/  @!P5 FADD.FTZ R178, -R178, -RZ ;  /* 0x800000ffb2b2d221 */ /* 0x000fe20000010100 */
[----:B------:R-:W-:Y:S02]  /*68e0*/  LOP3.LUT R4, R15, 0xffff, RZ, 0xc0, !PT ;  /* 0x0000ffff0f047812 */ /* 0x000fe400078ec0ff */
[----:B------:R-:W-:Y:S02]  /*68f0*/  ISETP.LE.U32.AND P3, PT, R26, UR6, PT ;  /* 0x000000061a007c0c */ /* 0x000fe4000bf63070 */
[----:B------:R-:W-:Y:S01]  /*6900*/  ISETP.LE.U32.AND P1, PT, R5, UR6, PT ;  /* 0x0000000605007c0c */ /* 0x000fe2000bf23070 */
[----:B--2---:R-:W-:Y:S01]  /*6910*/  @!P4 FADD.FTZ R168, -R168, -RZ ;  /* 0x800000ffa8a8c221 */ /* 0x004fe20000010100 */
[----:B------:R-:W-:Y:S01]  /*6920*/  SHF.R.U32.HI R5, RZ, 0x10, R15 ;  /* 0x00000010ff057819 */ /* 0x000fe2000001160f */
[----:B------:R-:W-:Y:S01]  /*6930*/  MUFU.EX2 R180, R47 ;  /* 0x0000002f00b47308 */ /* 0x000fe20000000800 */
[----:B------:R-:W-:Y:S02]  /*6940*/  SHF.R.U32.HI R4, RZ, 0x8, R4 ;  /* 0x00000008ff047819 */ /* 0x000fe40000011604 */
[----:B------:R-:W-:Y:S02]  /*6950*/  LOP3.LUT R6, R5, 0xff, RZ, 0xc0, !PT ;  /* 0x000000ff05067812 */ /* 0x000fe400078ec0ff */
[----:B------:R-:W-:Y:S02]  /*6960*/  LOP3.LUT R4, R4, 0xffff, RZ, 0xc0, !PT ;  /* 0x0000ffff04047812 */ /* 0x000fe400078ec0ff */
[----:B------:R-:W-:Y:S01]  /*6970*/  ISETP.LE.U32.AND P5, PT, R6, UR6, PT ;  /* 0x0000000606007c0c */ /* 0x000fe2000bfa3070 */
[----:B------:R-:W-:Y:S01]  /*6980*/  @!P3 FADD.FTZ R176, -R176, -RZ ;  /* 0x800000ffb0b0b221 */ /* 0x000fe20000010100 */
[----:B------:R-:W-:Y:S01]  /*6990*/  ISETP.LE.U32.AND P0, PT, R4, UR6, PT ;  /* 0x0000000604007c0c */ /* 0x000fe2000bf03070 */
[----:B------:R-:W1:Y:S01]  /*69a0*/  MUFU.EX2 R169, R39 ;  /* 0x0000002700a97308 */ /* 0x000e620000000800 */
[C---:B------:R-:W-:Y:S02]  /*69b0*/  LOP3.LUT R5, R10.reuse, 0xff, RZ, 0xc0, !PT ;  /* 0x000000ff0a057812 */ /* 0x040fe400078ec0ff */
[----:B------:R-:W-:Y:S02]  /*69c0*/  LOP3.LUT R4, R10, 0xffff, RZ, 0xc0, !PT ;  /* 0x0000ffff0a047812 */ /* 0x000fe400078ec0ff */
[----:B------:R-:W-:Y:S02]  /*69d0*/  ISETP.LE.U32.AND P3, PT, R5, UR6, PT ;  /* 0x0000000605007c0c */ /* 0x000fe4000bf63070 */
[----:B------:R-:W-:Y:S02]  /*69e0*/  SHF.R.U32.HI R5, RZ, 0x8, R4 ;  /* 0x00000008ff057819 */ /* 0x000fe40000011604 */
[--C-:B------:R-:W-:Y:S01]  /*69f0*/  SHF.R.U32.HI R4, RZ, 0x10, R10.reuse ;  /* 0x00000010ff047819 */ /* 0x100fe2000001160a */
[----:B------:R-:W-:Y:S01]  /*6a00*/  @!P5 FADD.FTZ R173, -R173, -RZ ;  /* 0x800000ffadadd221 */ /* 0x000fe20000010100 */
[----:B------:R-:W-:Y:S01]  /*6a10*/  LOP3.LUT R5, R5, 0xffff, RZ, 0xc0, !PT ;  /* 0x0000ffff05057812 */ /* 0x000fe200078ec0ff */
[----:B------:R-:W-:Y:S01]  /*6a20*/  @!P0 FADD.FTZ R167, -R167, -RZ ;  /* 0x800000ffa7a78221 */ /* 0x000fe20000010100 */
[----:B------:R-:W-:Y:S01]  /*6a30*/  LOP3.LUT R4, R4, 0xff, RZ, 0xc0, !PT ;  /* 0x000000ff04047812 */ /* 0x000fe200078ec0ff */
[----:B------:R-:W2:Y:S01]  /*6a40*/  MUFU.EX2 R153, R52 ;  /* 0x0000003400997308 */ /* 0x000ea20000000800 */
[----:B------:R-:W-:Y:S02]  /*6a50*/  SHF.R.U32.HI R6, RZ, 0x18, R10 ;  /* 0x00000018ff067819 */ /* 0x000fe4000001160a */
[----:B------:R-:W-:Y:S01]  /*6a60*/  ISETP.LE.U32.AND P5, PT, R4, UR6, PT ;  /* 0x0000000604007c0c */ /* 0x000fe2000bfa3070 */
[----:B------:R-:W-:Y:S01]  /*6a70*/  @!P3 FADD.FTZ R177, -R177, -RZ ;  /* 0x800000ffb1b1b221 */ /* 0x000fe20000010100 */
[----:B------:R-:W-:Y:S02]  /*6a80*/  ISETP.LE.U32.AND P0, PT, R5, UR6, PT ;  /* 0x0000000605007c0c */ /* 0x000fe4000bf03070 */
[----:B------:R-:W-:Y:S02]  /*6a90*/  ISETP.LE.U32.AND P4, PT, R6, UR6, PT ;  /* 0x0000000606007c0c */ /* 0x000fe4000bf83070 */
[----:B------:R-:W-:Y:S01]  /*6aa0*/  SHF.R.U32.HI R4, RZ, 0x8, R14 ;  /* 0x00000008ff047819 */ /* 0x000fe2000001160e */
[----:B-1----:R-:W-:Y:S01]  /*6ab0*/  @!P1 FADD.FTZ R169, -R169, -RZ ;  /* 0x800000ffa9a99221 */ /* 0x002fe20000010100 */
[----:B------:R-:W-:Y:S01]  /*6ac0*/  LOP3.LUT R5, R16, 0xff, RZ, 0xc0, !PT ;  /* 0x000000ff10057812 */ /* 0x000fe200078ec0ff */
[----:B------:R-:W-:Y:S01]  /*6ad0*/  MUFU.EX2 R151, R53 ;  /* 0x0000003500977308 */ /* 0x000fe20000000800 */
[----:B------:R-:W-:Y:S02]  /*6ae0*/  LOP3.LUT R4, R4, 0xffff, RZ, 0xc0, !PT ;  /* 0x0000ffff04047812 */ /* 0x000fe400078ec0ff */
[----:B------:R-:W-:Y:S01]  /*6af0*/  ISETP.LE.U32.AND P3, PT, R5, UR6, PT ;  /* 0x0000000605007c0c */ /* 0x000fe2000bf63070 */
[----:B------:R-:W-:Y:S01]  /*6b00*/  @!P5 FADD.FTZ R182, -R182, -RZ ;  /* 0x800000ffb6b6d221 */ /* 0x000fe20000010100 */
[----:B------:R-:W-:Y:S01]  /*6b10*/  ISETP.LE.U32.AND P5, PT, R18, UR6, PT ;  /* 0x0000000612007c0c */ /* 0x000fe2000bfa3070 */
[----:B------:R-:W-:Y:S01]  /*6b20*/  @!P0 FADD.FTZ R175, -R175, -RZ ;  /* 0x800000ffafaf8221 */ /* 0x000fe20000010100 */
[----:B------:R-:W-:Y:S01]  /*6b30*/  ISETP.LE.U32.AND P0, PT, R4, UR6, PT ;  /* 0x0000000604007c0c */ /* 0x000fe2000bf03070 */
[----:B------:R-:W-:Y:S01]  /*6b40*/  @!P4 FADD.FTZ R181, -R181, -RZ ;  /* 0x800000ffb5b5c221 */ /* 0x000fe20000010100 */
[----:B------:R-:W-:Y:S01]  /*6b50*/  LOP3.LUT R4, R121, 0xff, RZ, 0xc0, !PT ;  /* 0x000000ff79047812 */ /* 0x000fe200078ec0ff */
[----:B------:R-:W-:Y:S01]  /*6b60*/  MUFU.EX2 R158, R54 ;  /* 0x00000036009e7308 */ /* 0x000fe20000000800 */
[----:B------:R-:W-:Y:S02]  /*6b70*/  LOP3.LUT R5, R9, 0xffff, RZ, 0xc0, !PT ;  /* 0x0000ffff09057812 */ /* 0x000fe400078ec0ff */
[----:B------:R-:W-:Y:S02]  /*6b80*/  ISETP.LE.U32.AND P4, PT, R4, UR6, PT ;  /* 0x0000000604007c0c */ /* 0x000fe4000bf83070 */
[----:B------:R-:W-:Y:S01]  /*6b90*/  SHF.R.U32.HI R4, RZ, 0x8, R28 ;  /* 0x00000008ff047819 */ /* 0x000fe2000001161c */
[----:B------:R-:W-:Y:S01]  /*6ba0*/  @!P3 FADD.FTZ R179, -R179, -RZ ;  /* 0x800000ffb3b3b221 */ /* 0x000fe20000010100 */
[----:B------:R-:W-:Y:S01]  /*6bb0*/  SHF.R.U32.HI R6, RZ, 0x8, R5 ;  /* 0x00000008ff067819 */ /* 0x000fe20000011605 */
[----:B------:R-:W-:Y:S01]  /*6bc0*/  @!P5 FADD.FTZ R180, -R180, -RZ ;  /* 0x800000ffb4b4d221 */ /* 0x000fe20000010100 */
[----:B------:R-:W-:Y:S01]  /*6bd0*/  LOP3.LUT R4, R4, 0xffff, RZ, 0xc0, !PT ;  /* 0x0000ffff04047812 */ /* 0x000fe200078ec0ff */
[----:B------:R-:W1:Y:S01]  /*6be0*/  MUFU.EX2 R171, R44 ;  /* 0x0000002c00ab7308 */ /* 0x000e620000000800 */
[----:B------:R-:W-:Y:S02]  /*6bf0*/  ISETP.LE.U32.AND P5, PT, R7, UR6, PT ;  /* 0x0000000607007c0c */ /* 0x000fe4000bfa3070 */
[----:B------:R-:W-:Y:S02]  /*6c00*/  ISETP.LE.U32.AND P3, PT, R4, UR6, PT ;  /* 0x0000000604007c0c */ /* 0x000fe4000bf63070 */
[----:B------:R-:W-:Y:S01]  /*6c10*/  LOP3.LUT R7, R9, 0xff, RZ, 0xc0, !PT ;  /* 0x000000ff09077812 */ /* 0x000fe200078ec0ff */
[----:B------:R-:W-:Y:S01]  /*6c20*/  @!P4 FADD.FTZ R164, -R164, -RZ ;  /* 0x800000ffa4a4c221 */ /* 0x000fe20000010100 */
[----:B------:R-:W-:Y:S02]  /*6c30*/  SHF.R.U32.HI R4, RZ, 0x10, R9 ;  /* 0x00000010ff047819 */ /* 0x000fe40000011609 */
[----:B------:R-:W-:Y:S01]  /*6c40*/  ISETP.LE.U32.AND P6, PT, R7, UR6, PT ;  /* 0x0000000607007c0c */ /* 0x000fe2000bfc3070 */
[----:B------:R-:W3:Y:S01]  /*6c50*/  MUFU.EX2 R162, R56 ;  /* 0x0000003800a27308 */ /* 0x000ee20000000800 */
[----:B------:R-:W-:Y:S02]  /*6c60*/  LOP3.LUT R5, R4, 0xff, RZ, 0xc0, !PT ;  /* 0x000000ff04057812 */ /* 0x000fe400078ec0ff */
[----:B------:R-:W-:Y:S01]  /*6c70*/  LOP3.LUT R4, R6, 0xffff, RZ, 0xc0, !PT ;  /* 0x0000ffff06047812 */ /* 0x000fe200078ec0ff */
[----:B------:R-:W-:Y:S01]  /*6c80*/  @!P5 FADD.FTZ R154, -R154, -RZ ;  /* 0x800000ff9a9ad221 */ /* 0x000fe20000010100 */
[----:B------:R-:W-:Y:S01]  /*6c90*/  ISETP.LE.U32.AND P1, PT, R17, UR6, PT ;  /* 0x0000000611007c0c */ /* 0x000fe2000bf23070 */
[----:B------:R-:W-:Y:S01]  /*6ca0*/  @!P3 FADD.FTZ R157, -R157, -RZ ;  /* 0x800000ff9d9db221 */ /* 0x000fe20000010100 */
[----:B------:R-:W-:Y:S02]  /*6cb0*/  ISETP.LE.U32.AND P4, PT, R4, UR6, PT ;  /* 0x0000000604007c0c */ /* 0x000fe4000bf83070 */
[C---:B------:R-:W-:Y:S01]  /*6cc0*/  LOP3.LUT R4, R8.reuse, 0xffff, RZ, 0xc0, !PT ;  /* 0x0000ffff08047812 */ /* 0x040fe200078ec0ff */
[----:B------:R-:W4:Y:S01]  /*6cd0*/  MUFU.EX2 R166, R58 ;  /* 0x0000003a00a67308 */ /* 0x000f220000000800 */
[----:B------:R-:W-:Y:S01]  /*6ce0*/  ISETP.LE.U32.AND P3, PT, R5, UR6, PT ;  /* 0x0000000605007c0c */ /* 0x000fe2000bf63070 */
[----:B--2---:R-:W-:Y:S01]  /*6cf0*/  @!P6 FADD.FTZ R153, -R153, -RZ ;  /* 0x800000ff9999e221 */ /* 0x004fe20000010100 */
[----:B------:R-:W-:Y:S02]  /*6d00*/  LOP3.LUT R5, R8, 0xff, RZ, 0xc0, !PT ;  /* 0x000000ff08057812 */ /* 0x000fe400078ec0ff */
[----:B------:R-:W-:Y:S02]  /*6d10*/  SHF.R.U32.HI R4, RZ, 0x8, R4 ;  /* 0x00000008ff047819 */ /* 0x000fe40000011604 */
[----:B------:R-:W-:Y:S01]  /*6d20*/  ISETP.LE.U32.AND P6, PT, R5, UR6, PT ;  /* 0x0000000605007c0c */ /* 0x000fe2000bfc3070 */
[----:B-1----:R-:W-:Y:S01]  /*6d30*/  @!P1 FADD.FTZ R171, -R171, -RZ ;  /* 0x800000ffabab9221 */ /* 0x002fe20000010100 */
[----:B------:R-:W-:Y:S01]  /*6d40*/  LOP3.LUT R4, R4, 0xffff, RZ, 0xc0, !PT ;  /* 0x0000ffff04047812 */ /* 0x000fe200078ec0ff */
[----:B------:R-:W-:Y:S01]  /*6d50*/  @!P4 FADD.FTZ R151, -R151, -RZ ;  /* 0x800000ff9797c221 */ /* 0x000fe20000010100 */
[--C-:B------:R-:W-:Y:S01]  /*6d60*/  SHF.R.U32.HI R5, RZ, 0x10, R8.reuse ;  /* 0x00000010ff057819 */ /* 0x100fe20000011608 */
[----:B------:R-:W1:Y:S01]  /*6d70*/  MUFU.EX2 R161, R57 ;  /* 0x0000003900a17308 */ /* 0x000e620000000800 */
[----:B------:R-:W-:Y:S01]  /*6d80*/  ISETP.LE.U32.AND P4, PT, R4, UR6, PT ;  /* 0x0000000604007c0c */ /* 0x000fe2000bf83070 */
[----:B------:R-:W-:Y:S01]  /*6d90*/  @!P3 FADD.FTZ R158, -R158, -RZ ;  /* 0x800000ff9e9eb221 */ /* 0x000fe20000010100 */
[----:B------:R-:W-:Y:S02]  /*6da0*/  LOP3.LUT R4, R5, 0xff, RZ, 0xc0, !PT ;  /* 0x000000ff05047812 */ /* 0x000fe400078ec0ff */
[----:B------:R-:W-:Y:S02]  /*6db0*/  SHF.R.U32.HI R5, RZ, 0x8, R19 ;  /* 0x00000008ff057819 */ /* 0x000fe40000011613 */
[----:B------:R-:W-:Y:S01]  /*6dc0*/  ISETP.LE.U32.AND P3, PT, R4, UR6, PT ;  /* 0x0000000604007c0c */ /* 0x000fe2000bf63070 */
[----:B---3--:R-:W-:Y:S01]  /*6dd0*/  @!P6 FADD.FTZ R162, -R162, -RZ ;  /* 0x800000ffa2a2e221 */ /* 0x008fe20000010100 */
[----:B------:R-:W-:Y:S01]  /*6de0*/  LOP3.LUT R4, R5, 0xffff, RZ, 0xc0, !PT ;  /* 0x0000ffff05047812 */ /* 0x000fe200078ec0ff */
[----:B------:R-:W2:Y:S01]  /*6df0*/  MUFU.EX2 R170, R45 ;  /* 0x0000002d00aa7308 */ /* 0x000ea20000000800 */
[----:B------:R-:W-:Y:S02]  /*6e00*/  ISETP.LE.U32.AND P1, PT, R12, UR6, PT ;  /* 0x000000060c007c0c */ /* 0x000fe4000bf23070 */
[----:B------:R-:W-:Y:S02]  /*6e10*/  ISETP.LE.U32.AND P6, PT, R4, UR6, PT ;  /* 0x0000000604007c0c */ /* 0x000fe4000bfc3070 */
[----:B------:R-:W-:Y:S02]  /*6e20*/  LOP3.LUT R4, R22, 0xff, RZ, 0xc0, !PT ;  /* 0x000000ff16047812 */ /* 0x000fe400078ec0ff */
[----:B------:R-:W-:Y:S02]  /*6e30*/  SHF.R.U32.HI R6, RZ, 0x8, R21 ;  /* 0x00000008ff067819 */ /* 0x000fe40000011615 */
[----:B------:R-:W-:Y:S01]  /*6e40*/  LOP3.LUT R5, R20, 0xff, RZ, 0xc0, !PT ;  /* 0x000000ff14057812 */ /* 0x000fe200078ec0ff */
[----:B----4-:R-:W-:Y:S01]  /*6e50*/  @!P3 FADD.FTZ R166, -R166, -RZ ;  /* 0x800000ffa6a6b221 */ /* 0x010fe20000010100 */
[----:B------:R-:W-:Y:S01]  /*6e60*/  ISETP.LE.U32.AND P3, PT, R4, UR6, PT ;  /* 0x0000000604007c0c */ /* 0x000fe2000bf63070 */
[----:B------:R-:W-:Y:S01]  /*6e70*/  MUFU.EX2 R156, R55 ;  /* 0x00000037009c7308 */ /* 0x000fe20000000800 */
[----:B------:R-:W-:Y:S01]  /*6e80*/  LOP3.LUT R4, R6, 0xffff, RZ, 0xc0, !PT ;  /* 0x0000ffff06047812 */ /* 0x000fe200078ec0ff */
[----:B------:R-:W-:Y:S01]  /*6e90*/  @!P1 FADD.FTZ R150, -R150, -RZ ;  /* 0x800000ff96969221 */ /* 0x000fe20000010100 */
[----:B------:R-:W-:Y:S01]  /*6ea0*/  F2FP.RELU.BF16.PACK_AB R7, R200, R203 ;  /* 0x000000cbc807723e */ /* 0x000fe200000018ff */
[----:B------:R-:W-:Y:S01]  /*6eb0*/  @!P6 FADD.FTZ R149, -R149, -RZ ;  /* 0x800000ff9595e221 */ /* 0x000fe20000010100 */
[----:B------:R-:W-:Y:S01]  /*6ec0*/  F2FP.RELU.BF16.PACK_AB R6, R202, R204 ;  /* 0x000000ccca06723e */ /* 0x000fe200000018ff */
[----:B-1----:R-:W-:Y:S01]  /*6ed0*/  @!P4 FADD.FTZ R161, -R161, -RZ ;  /* 0x800000ffa1a1c221 */ /* 0x002fe20000010100 */
[----:B------:R-:W-:Y:S01]  /*6ee0*/  ISETP.LE.U32.AND P1, PT, R5, UR6, PT ;  /* 0x0000000605007c0c */ /* 0x000fe2000bf23070 */
[----:B------:R1:W-:Y:S01]  /*6ef0*/  STS [R220+0x12000], R7 ;  /* 0x01200007dc007388 */ /* 0x0003e20000000800 */
[----:B------:R-:W-:Y:S01]  /*6f00*/  ISETP.LE.U32.AND P6, PT, R4, UR6, PT ;  /* 0x0000000604007c0c */ /* 0x000fe2000bfc3070 */
[----:B------:R-:W3:Y:S01]  /*6f10*/  MUFU.EX2 R165, R59 ;  /* 0x0000003b00a57308 */ /* 0x000ee20000000800 */
[----:B------:R-:W-:Y:S01]  /*6f20*/  F2FP.RELU.BF16.PACK_AB R5, R193, R194 ;  /* 0x000000c2c105723e */ /* 0x000fe200000018ff */
[----:B------:R4:W-:Y:S01]  /*6f30*/  STS [R220+0x12400], R6 ;  /* 0x01240006dc007388 */ /* 0x0009e20000000800 */
[----:B------:R-:W-:Y:S01]  /*6f40*/  F2FP.RELU.BF16.PACK_AB R4, R196, R198 ;  /* 0x000000c6c404723e */ /* 0x000fe200000018ff */
[----:B--2---:R-:W-:Y:S01]  /*6f50*/  @!P0 FADD.FTZ R170, -R170, -RZ ;  /* 0x800000ffaaaa8221 */ /* 0x004fe20000010100 */
[----:B------:R-:W-:Y:S01]  /*6f60*/  SHF.R.U32.HI R8, RZ, 0x18, R8 ;  /* 0x00000018ff087819 */ /* 0x000fe20000011608 */
[----:B------:R2:W-:Y:S01]  /*6f70*/  STS [R221+0x12000], R5 ;  /* 0x01200005dd007388 */ /* 0x0005e20000000800 */
[----:B------:R-:W-:Y:S01]  /*6f80*/  ISETP.LE.U32.AND P2, PT, R27, UR6, PT ;  /* 0x000000061b007c0c */ /* 0x000fe2000bf43070 */
[----:B------:R-:W-:Y:S01]  /*6f90*/  @!P3 FADD.FTZ R148, -R148, -RZ ;  /* 0x800000ff9494b221 */ /* 0x000fe20000010100 */
[----:B------:R-:W-:Y:S01]  /*6fa0*/  FSETP.GE.FTZ.AND P3, PT, R200, RZ, PT ;  /* 0x000000ffc800720b */ /* 0x000fe20003f76000 */
[----:B------:R2:W-:Y:S01]  /*6fb0*/  STS [R221+0x12400], R4 ;  /* 0x01240004dd007388 */ /* 0x0005e20000000800 */
[----:B------:R-:W-:Y:S01]  /*6fc0*/  ISETP.LE.U32.AND P4, PT, R8, UR6, PT ;  /* 0x0000000608007c0c */ /* 0x000fe2000bf83070 */
[----:B------:R-:W-:Y:S01]  /*6fd0*/  @!P6 FADD.FTZ R152, -R152, -RZ ;  /* 0x800000ff9898e221 */ /* 0x000fe20000010100 */
[----:B------:R-:W-:Y:S01]  /*6fe0*/  F2FP.RELU.BF16.PACK_AB R8, R185, R187 ;  /* 0x000000bbb908723e */ /* 0x000fe200000018ff */
[----:B------:R-:W-:Y:S01]  /*6ff0*/  @!P1 FADD.FTZ R160, -R160, -RZ ;  /* 0x800000ffa0a09221 */ /* 0x000fe20000010100 */
[----:B------:R-:W-:Y:S02]  /*7000*/  FSETP.GE.FTZ.AND P1, PT, R193, RZ, PT ;  /* 0x000000ffc100720b */ /* 0x000fe40003f36000 */
[----:B------:R-:W-:Y:S02]  /*7010*/  F2FP.RELU.BF16.PACK_AB R0, R181, R182 ;  /* 0x000000b6b500723e */ /* 0x000fe400000018ff */
[----:B------:R-:W-:Y:S01]  /*7020*/  SHF.R.U32.HI R9, RZ, 0x18, R9 ;  /* 0x00000018ff097819 */ /* 0x000fe20000011609 */
[----:B------:R-:W-:Y:S01]  /*7030*/  @!P2 FADD.FTZ R163, -R163, -RZ ;  /* 0x800000ffa3a3a221 */ /* 0x000fe20000010100 */
[----:B------:R-:W-:Y:S02]  /*7040*/  ISETP.LE.U32.AND P0, PT, R13, UR6, PT ;  /* 0x000000060d007c0c */ /* 0x000fe4000bf03070 */
[----:B-1----:R-:W-:Y:S01]  /*7050*/  F2FP.RELU.BF16.PACK_AB R7, R208, R205 ;  /* 0x000000cdd007723e */ /* 0x002fe200000018ff */
[----:B---3--:R-:W-:Y:S01]  /*7060*/  @!P4 FADD.FTZ R165, -R165, -RZ ;  /* 0x800000ffa5a5c221 */ /* 0x008fe20000010100 */
[----:B------:R-:W-:Y:S02]  /*7070*/  FSETP.GE.FTZ.AND P4, PT, R203, RZ, PT ;  /* 0x000000ffcb00720b */ /* 0x000fe40003f96000 */
[----:B----4-:R-:W-:Y:S01]  /*7080*/  F2FP.RELU.BF16.PACK_AB R6, R209, R210 ;  /* 0x000000d2d106723e */ /* 0x010fe200000018ff */
[----:B------:R1:W-:Y:S01]  /*7090*/  STS [R220+0x14000], R7 ;  /* 0x01400007dc007388 */ /* 0x0003e20000000800 */
[----:B------:R-:W-:Y:S02]  /*70a0*/  ISETP.LE.U32.AND P2, PT, R9, UR6, PT ;  /* 0x0000000609007c0c */ /* 0x000fe4000bf43070 */
[----:B--2---:R-:W-:Y:S01]  /*70b0*/  F2FP.RELU.BF16.PACK_AB R5, R199, R201 ;  /* 0x000000c9c705723e */ /* 0x004fe200000018ff */
[----:B------:R2:W-:Y:S02]  /*70c0*/  STS [R220+0x14400], R6 ;  /* 0x01440006dc007388 */ /* 0x0005e40000000800 */
[----:B------:R-:W-:Y:S01]  /*70d0*/  @!P0 FADD.FTZ R147, -R147, -RZ ;  /* 0x800000ff93938221 */ /* 0x000fe20000010100 */
[----:B------:R-:W-:Y:S01]  /*70e0*/  FSETP.GE.FTZ.AND P0, PT, R187, RZ, PT ;  /* 0x000000ffbb00720b */ /* 0x000fe20003f16000 */
[----:B------:R3:W-:Y:S01]  /*70f0*/  STS [R221+0x14000], R5 ;  /* 0x01400005dd007388 */ /* 0x0007e20000000800 */
[----:B------:R-:W-:Y:S05]  /*7100*/  F2FP.RELU.BF16.PACK_AB R4, R206, R207 ;  /* 0x000000cfce04723e */ /* 0x000fea00000018ff */
[----:B------:R4:W-:Y:S01]  /*7110*/  STS [R221+0x14400], R4 ;  /* 0x01440004dd007388 */ /* 0x0009e20000000800 */
[----:B------:R-:W-:Y:S01]  /*7120*/  @!P2 FADD.FTZ R156, -R156, -RZ ;  /* 0x800000ff9c9ca221 */ /* 0x000fe20000010100 */
[----:B------:R-:W-:Y:S02]  /*7130*/  ISETP.LE.U32.AND P2, PT, R11, UR6, PT ;  /* 0x000000060b007c0c */ /* 0x000fe4000bf43070 */
[----:B------:R-:W-:Y:S01]  /*7140*/  STS [R222+0x12000], R8 ;  /* 0x01200008de007388 */ /* 0x000fe20000000800 */
[----:B-1----:R-:W-:Y:S02]  /*7150*/  F2FP.RELU.BF16.PACK_AB R7, R186, R189 ;  /* 0x000000bdba07723e */ /* 0x002fe400000018ff */
[----:B--2---:R-:W-:Y:S03]  /*7160*/  F2FP.RELU.BF16.PACK_AB R6, R190, R192 ;  /* 0x000000c0be06723e */ /* 0x004fe600000018ff */
[----:B------:R1:W-:Y:S05]  /*7170*/  STS [R222+0x12400], R7 ;  /* 0x01240007de007388 */ /* 0x0003ea0000000800 */
[----:B------:R-:W-:Y:S01]  /*7180*/  @!P2 FADD.FTZ R155, -R155, -RZ ;  /* 0x800000ff9b9ba221 */ /* 0x000fe20000010100 */
[----:B------:R-:W-:Y:S02]  /*7190*/  FSETP.GE.FTZ.AND P2, PT, R194, RZ, PT ;  /* 0x000000ffc200720b */ /* 0x000fe40003f56000 */
        /* <DEDUP_REMOVED lines=8> */
[----:B---3--:R-:W-:Y:S03]  /*7220*/  F2FP.RELU.BF16.PACK_AB R4, R167, R168 ;  /* 0x000000a8a704723e */ /* 0x008fe600000018ff */
[----:B------:R2:W-:Y:S01]  /*7230*/  STS [R219+0x14400], R5 ;  /* 0x01440005db007388 */ /* 0x0005e20000000800 */
[----:B----4-:R-:W-:Y:S05]  /*7240*/  F2FP.RELU.BF16.PACK_AB R6, R183, R184 ;  /* 0x000000b8b706723e */ /* 0x010fea00000018ff */
[----:B------:R3:W-:Y:S04]  /*7250*/  STS [R219+0x14000], R6 ;  /* 0x01400006db007388 */ /* 0x0007e80000000800 */
[----:B------:R4:W-:Y:S01]  /*7260*/  STS [R215+0x12000], R4 ;  /* 0x01200004d7007388 */ /* 0x0009e20000000800 */
[----:B-1----:R-:W-:Y:S05]  /*7270*/  F2FP.RELU.BF16.PACK_AB R7, R169, R173 ;  /* 0x000000ada907723e */ /* 0x002fea00000018ff */
[----:B------:R1:W-:Y:S01]  /*7280*/  STS [R215+0x12400], R7 ;  /* 0x01240007d7007388 */ /* 0x0003e20000000800 */
[----:B--2---:R-:W-:Y:S05]  /*7290*/  F2FP.RELU.BF16.PACK_AB R5, R157, R159 ;  /* 0x0000009f9d05723e */ /* 0x004fea00000018ff */
[----:B------:R2:W-:Y:S01]  /*72a0*/  STS [R216+0x12000], R5 ;  /* 0x01200005d8007388 */ /* 0x0005e20000000800 */
[----:B---3--:R-:W-:Y:S02]  /*72b0*/  F2FP.RELU.BF16.PACK_AB R6, R175, R177 ;  /* 0x000000b1af06723e */ /* 0x008fe400000018ff */
[----:B----4-:R-:W-:Y:S05]  /*72c0*/  F2FP.RELU.BF16.PACK_AB R4, R163, R164 ;  /* 0x000000a4a304723e */ /* 0x010fea00000018ff */
[----:B------:R3:W-:Y:S01]  /*72d0*/  STS [R216+0x12400], R4 ;  /* 0x01240004d8007388 */ /* 0x0007e20000000800 */
[----:B-1----:R-:W-:Y:S03]  /*72e0*/  F2FP.RELU.BF16.PACK_AB R7, R170, R171 ;  /* 0x000000abaa07723e */ /* 0x002fe600000018ff */
[----:B------:R1:W-:Y:S04]  /*72f0*/  STS [R215+0x14000], R6 ;  /* 0x01400006d7007388 */ /* 0x0003e80000000800 */
[----:B------:R4:W-:Y:S04]  /*7300*/  STS [R215+0x14400], R0 ;  /* 0x01440000d7007388 */ /* 0x0009e80000000800 */
[----:B------:R4:W-:Y:S01]  /*7310*/  STS [R216+0x14000], R7 ;  /* 0x01400007d8007388 */ /* 0x0009e20000000800 */
[----:B--2---:R-:W-:Y:S02]  /*7320*/  F2FP.RELU.BF16.PACK_AB R5, R151, R153 ;  /* 0x000000999705723e */ /* 0x004fe400000018ff */
[----:B---3--:R-:W-:Y:S02]  /*7330*/  F2FP.RELU.BF16.PACK_AB R4, R156, R158 ;  /* 0x0000009e9c04723e */ /* 0x008fe400000018ff */
[----:B-1----:R-:W-:Y:S02]  /*7340*/  F2FP.RELU.BF16.PACK_AB R6, R180, R179 ;  /* 0x000000b3b406723e */ /* 0x002fe400000018ff */
        /* <DEDUP_REMOVED lines=52> */
[C---:B------:R-:W-:Y:S01]  /*7690*/  FADD.FTZ R4, -R146.reuse, R17 ;  /* 0x0000001192047221 */ /* 0x040fe20000010100 */
[-C--:B------:R-:W-:Y:S01]  /*76a0*/  FSEL R17, R101, R146.reuse, P4 ;  /* 0x0000009265117208 */ /* 0x080fe20002000000 */
[-C--:B------:R-:W-:Y:S01]  /*76b0*/  HMMA.16816.F32.BF16 R28, R112, R118.reuse, R28 ;  /* 0x00000076701c723c */ /* 0x080fe2000004181c */
        /* <DEDUP_REMOVED lines=11> */
[----:B------:R-:W-:Y:S01]  /*7770*/  FSEL R0, R0, R146, P0 ;  /* 0x0000009200007208 */ /* 0x000fe20000000000 */
[----:B------:R-:W-:Y:S01]  /*7780*/  FADD.FTZ R17, -R146, R21 ;  /* 0x0000001592117221 */ /* 0x000fe20000010100 */
[----:B------:R-:W-:Y:S01]  /*7790*/  FSETP.GE.FTZ.AND P0, PT, R167, RZ, PT ;  /* 0x000000ffa700720b */ /* 0x000fe20003f16000 */
[----:B------:R-:W-:Y:S01]  /*77a0*/  FADD.FTZ R19, -R145, R19 ;  /* 0x0000001391137221 */ /* 0x000fe20000010100 */
[-C--:B---3--:R-:W-:Y:S01]  /*77b0*/  HMMA.16816.F32.BF16 R36, R104, R120.reuse, R36 ;  /* 0x000000786824723c */ /* 0x088fe20000041824 */
[----:B------:R-:W-:Y:S03]  /*77c0*/  FMUL.FTZ R187, R187, R0 ;  /* 0x00000000bbbb7220 */ /* 0x000fe60000410000 */
[----:B------:R-:W-:Y:S01]  /*77d0*/  FADD.FTZ R18, -R145, R18 ;  /* 0x0000001291127221 */ /* 0x000fe20000010100 */
[-C--:B------:R-:W-:Y:S01]  /*77e0*/  FSEL R5, R5, R146.reuse, P2 ;  /* 0x0000009205057208 */ /* 0x080fe20001000000 */
[C---:B------:R-:W-:Y:S01]  /*77f0*/  FADD.FTZ R23, -R145.reuse, R23 ;  /* 0x0000001791177221 */ /* 0x040fe20000010100 */
[----:B------:R-:W-:Y:S01]  /*7800*/  FSETP.GE.FTZ.AND P2, PT, R172, RZ, PT ;  /* 0x000000ffac00720b */ /* 0x000fe20003f56000 */
[----:B------:R-:W-:Y:S01]  /*7810*/  FADD.FTZ R22, -R145, R22 ;  /* 0x0000001691167221 */ /* 0x000fe20000010100 */
[C---:B------:R-:W-:Y:S03]  /*7820*/  HMMA.16816.F32.BF16 R40, R112.reuse, R120, R40 ;  /* 0x000000787028723c */ /* 0x040fe60000041828 */
[----:B------:R-:W-:Y:S01]  /*7830*/  FMUL.FTZ R194, R194, R5 ;  /* 0x00000005c2c27220 */ /* 0x000fe20000410000 */
[-C--:B------:R-:W-:Y:S01]  /*7840*/  FSEL R17, R17, R146.reuse, P4 ;  /* 0x0000009211117208 */ /* 0x080fe20002000000 */
[----:B------:R-:W-:Y:S01]  /*7850*/  FADD.FTZ R26, -R143, R26 ;  /* 0x0000001a8f1a7221 */ /* 0x000fe20000010100 */
[----:B------:R-:W-:Y:S01]  /*7860*/  FSETP.GE.FTZ.AND P4, PT, R158, RZ, PT ;  /* 0x000000ff9e00720b */ /* 0x000fe20003f96000 */
[C---:B------:R-:W-:Y:S01]  /*7870*/  FADD.FTZ R16, -R146.reuse, R32 ;  /* 0x0000002092107221 */ /* 0x040fe20000010100 */
[-C--:B------:R-:W-:Y:S01]  /*7880*/  HMMA.16816.F32.BF16 R44, R112, R122.reuse, R44 ;  /* 0x0000007a702c723c */ /* 0x080fe2000004182c */
[----:B------:R-:W-:Y:S03]  /*7890*/  FADD.FTZ R5, -R146, R33 ;  /* 0x0000002192057221 */ /* 0x000fe60000010100 */
[C---:B------:R-:W-:Y:S01]  /*78a0*/  FADD.FTZ R35, -R145.reuse, R35 ;  /* 0x0000002391237221 */ /* 0x040fe20000010100 */
[-C--:B------:R-:W-:Y:S01]  /*78b0*/  FSEL R16, R16, R146.reuse, P3 ;  /* 0x0000009210107208 */ /* 0x080fe20001800000 */
[----:B------:R-:W-:Y:S01]  /*78c0*/  FADD.FTZ R34, -R145, R34 ;  /* 0x0000002291227221 */ /* 0x000fe20000010100 */
[-C--:B------:R-:W-:Y:S01]  /*78d0*/  FSEL R5, R5, R146.reuse, P2 ;  /* 0x0000009205057208 */ /* 0x080fe20001000000 */
[C---:B------:R-:W-:Y:S01]  /*78e0*/  FADD.FTZ R0, -R146.reuse, R37 ;  /* 0x0000002592007221 */ /* 0x040fe20000010100 */
[C---:B------:R-:W-:Y:S01]  /*78f0*/  HMMA.16816.F32.BF16 R48, R104.reuse, R122, R48 ;  /* 0x0000007a6830723c */ /* 0x040fe20000041830 */
[----:B------:R-:W-:Y:S02]  /*7900*/  FSETP.GE.FTZ.AND P3, PT, R157, RZ, PT ;  /* 0x000000ff9d00720b */ /* 0x000fe40003f76000 */
[----:B------:R-:W-:Y:S01]  /*7910*/  FADD.FTZ R4, -R146, R36 ;  /* 0x0000002492047221 */ /* 0x000fe20000010100 */
[----:B------:R-:W-:Y:S01]  /*7920*/  FSEL R0, R0, R146, P0 ;  /* 0x0000009200007208 */ /* 0x000fe20000000000 */
[----:B------:R-:W-:Y:S01]  /*7930*/  FADD.FTZ R39, -R145, R39 ;  /* 0x0000002791277221 */ /* 0x000fe20000010100 */
[----:B------:R-:W-:Y:S01]  /*7940*/  FSETP.GE.FTZ.AND P0, PT, R149, RZ, PT ;  /* 0x000000ff9500720b */ /* 0x000fe20003f16000 */
[----:B------:R-:W-:Y:S01]  /*7950*/  FADD.FTZ R38, -R145, R38 ;  /* 0x0000002691267221 */ /* 0x000fe20000010100 */
[-C--:B------:R-:W-:Y:S01]  /*7960*/  HMMA.16816.F32.BF16 R52, R104, R124.reuse, R52 ;  /* 0x0000007c6834723c */ /* 0x080fe20000041834 */
[----:B------:R-:W-:Y:S01]  /*7970*/  FMUL.FTZ R167, R167, R0 ;  /* 0x00000000a7a77220 */ /* 0x000fe20000410000 */
[----:B------:R-:W-:Y:S02]  /*7980*/  FSETP.GE.FTZ.AND P2, PT, R153, RZ, PT ;  /* 0x000000ff9900720b */ /* 0x000fe40003f56000 */
[----:B------:R-:W-:Y:S01]  /*7990*/  FADD.FTZ R0, -R145, R7 ;  /* 0x0000000791007221 */ /* 0x000fe20000010100 */
[----:B------:R-:W-:Y:S01]  /*79a0*/  FSEL R4, R4, R146, P1 ;  /* 0x0000009204047208 */ /* 0x000fe20000800000 */
[----:B------:R-:W-:Y:S01]  /*79b0*/  FMUL.FTZ R172, R172, R5 ;  /* 0x00000005acac7220 */ /* 0x000fe20000410000 */
        /* <DEDUP_REMOVED lines=8> */
[-C--:B------:R-:W-:Y:S01]  /*7a40*/  FSEL R48, R48, R146.reuse, P1 ;  /* 0x0000009230307208 */ /* 0x080fe20000800000 */
[----:B------:R-:W-:Y:S01]  /*7a50*/  FADD.FTZ R51, -R145, R51 ;  /* 0x0000003391337221 */ /* 0x000fe20000010100 */
[----:B------:R-:W-:Y:S01]  /*7a60*/  FSETP.GE.FTZ.AND P1, PT, R151, RZ, PT ;  /* 0x000000ff9700720b */ /* 0x000fe20003f36000 */
[----:B------:R-:W-:Y:S01]  /*7a70*/  FADD.FTZ R53, -R146, R53 ;  /* 0x0000003592357221 */ /* 0x000fe20000010100 */
[-C--:B------:R-:W-:Y:S01]  /*7a80*/  FSEL R49, R49, R146.reuse, P3 ;  /* 0x0000009231317208 */ /* 0x080fe20001800000 */
[----:B------:R-:W-:Y:S01]  /*7a90*/  HMMA.16816.F32.BF16 R64, R104, R126, R64 ;  /* 0x0000007e6840723c */ /* 0x000fe20000041840 */
[----:B------:R-:W-:Y:S02]  /*7aa0*/  FSETP.GE.FTZ.AND P3, PT, R156, RZ, PT ;  /* 0x000000ff9c00720b */ /* 0x000fe40003f76000 */
[-C--:B------:R-:W-:Y:S01]  /*7ab0*/  FSEL R53, R53, R146.reuse, P1 ;  /* 0x0000009235357208 */ /* 0x080fe20000800000 */
[----:B------:R-:W-:Y:S01]  /*7ac0*/  FADD.FTZ R52, -R146, R52 ;  /* 0x0000003492347221 */ /* 0x000fe20000010100 */
[----:B------:R-:W-:Y:S01]  /*7ad0*/  FSETP.GE.FTZ.AND P1, PT, R150, RZ, PT ;  /* 0x000000ff9600720b */ /* 0x000fe20003f36000 */
[C---:B------:R-:W-:Y:S02]  /*7ae0*/  FADD.FTZ R50, -R145.reuse, R50 ;  /* 0x0000003291327221 */ /* 0x040fe40000010100 */
[C---:B------:R-:W-:Y:S01]  /*7af0*/  FADD.FTZ R5, -R145.reuse, R55 ;  /* 0x0000003791057221 */ /* 0x040fe20000010100 */
[----:B------:R-:W-:Y:S02]  /*7b00*/  FSEL R52, R52, R146, P2 ;  /* 0x0000009234347208 */ /* 0x000fe40001000000 */
        /* <DEDUP_REMOVED lines=9> */
[----:B------:R-:W-:Y:S02]  /*7ba0*/  FADD.FTZ R5, -R144, R13 ;  /* 0x0000000d90057221 */ /* 0x000fe40000010100 */
[----:B------:R-:W-:Y:S01]  /*7bb0*/  FMUL.FTZ R158, R158, R6 ;  /* 0x000000069e9e7220 */ /* 0x000fe20000410000 */
[----:B------:R-:W-:Y:S01]  /*7bc0*/  FSEL R7, R7, R144, P4 ;  /* 0x0000009007077208 */ /* 0x000fe20002000000 */
[----:B------:R-:W-:Y:S01]  /*7bd0*/  FADD.FTZ R64, -R146, R64 ;  /* 0x0000004092407221 */ /* 0x000fe20000010100 */
[----:B------:R-:W-:Y:S01]  /*7be0*/  FSETP.GE.FTZ.AND P4, PT, R184, RZ, PT ;  /* 0x000000ffb800720b */ /* 0x000fe20003f96000 */
[C---:B------:R-:W-:Y:S02]  /*7bf0*/  FADD.FTZ R6, -R144.reuse, R12 ;  /* 0x0000000c90067221 */ /* 0x040fe40000010100 */
[----:B------:R-:W-:Y:S01]  /*7c00*/  FADD.FTZ R60, -R144, R60 ;  /* 0x0000003c903c7221 */ /* 0x000fe20000010100 */
[----:B------:R-:W-:Y:S01]  /*7c10*/  FSEL R64, R64, R146, P1 ;  /* 0x0000009240407208 */ /* 0x000fe20000800000 */
[----:B------:R-:W-:Y:S01]  /*7c20*/  @P0 FADD.FTZ R146, -R146, R65 ;  /* 0x0000004192920221 */ /* 0x000fe20000010100 */
        /* <DEDUP_REMOVED lines=62> */
[----:B------:R-:W-:Y:S01]  /*8010*/  FSEL R0, R0, R144, P0 ;  /* 0x0000009000007208 */ /* 0x000fe20000000000 */
[----:B------:R-:W-:Y:S01]  /*8020*/  @P1 FADD.FTZ R145, -R145, R67 ;  /* 0x0000004391911221 */ /* 0x000fe20000010100 */
        /* <DEDUP_REMOVED lines=78> */
[-C--:B------:R-:W-:Y:S01]  /*8510*/  FSEL R4, R4, R143.reuse, P1 ;  /* 0x0000008f04047208 */ /* 0x080fe20000800000 */
        /* <DEDUP_REMOVED lines=58> */
.L_x_1089:
        /* <DEDUP_REMOVED lines=148> */
.L_x_1090:
        /* <DEDUP_REMOVED lines=303> */
.L_x_1092:
        /* <DEDUP_REMOVED lines=17> */
.L_x_1093:
        /* <DEDUP_REMOVED lines=43> */
.L_x_1095:
[----:B--2---:R-:W-:Y:S05]  /*a8b0*/  BSYNC B0 ;  /* 0x0000000000007941 */ /* 0x004fea0003800000 */
.L_x_1094:
        /* <DEDUP_REMOVED lines=14> */
.L_x_1097:
[----:B------:R-:W-:Y:S05]  /*a9a0*/  BSYNC B0 ;  /* 0x0000000000007941 */ /* 0x000fea0003800000 */
.L_x_1096:
        /* <DEDUP_REMOVED lines=25> */
.L_x_1099:
[----:B------:R-:W-:Y:S05]  /*ab40*/  BSYNC B0 ;  /* 0x0000000000007941 */ /* 0x000fea0003800000 */
.L_x_1098:
        /* <DEDUP_REMOVED lines=12> */
.L_x_1072:
        /* <DEDUP_REMOVED lines=21> */
.L_x_1101:
        /* <DEDUP_REMOVED lines=17> */
.L_x_1102:
        /* <DEDUP_REMOVED lines=37> */
.L_x_1104:
[----:B------:R-:W-:Y:S05]  /*b0c0*/  BSYNC B0 ;  /* 0x0000000000007941 */ /* 0x000fea0003800000 */
.L_x_1103:
        /* <DEDUP_REMOVED lines=15> */
.L_x_1106:
[----:B------:R-:W-:Y:S05]  /*b1c0*/  BSYNC B0 ;  /* 0x0000000000007941 */ /* 0x000fea0003800000 */
.L_x_1105:
        /* <DEDUP_REMOVED lines=26> */
.L_x_1108:
[----:B------:R-:W-:Y:S05]  /*b370*/  BSYNC B0 ;  /* 0x0000000000007941 */ /* 0x000fea0003800000 */
.L_x_1107:
        /* <DEDUP_REMOVED lines=12> */
.L_x_1100:
[----:B------:R-:W-:Y:S05]  /*b440*/  BSYNC B1 ;  /* 0x0000000000017941 */ /* 0x000fea0003800000 */
.L_x_1067:
        /* <DEDUP_REMOVED lines=11> */
.L_x_1109:
[----:B------:R-:W-:Y:S05]  /*b500*/  EXIT ;  /* 0x000000000000794d */ /* 0x000fea0003800000 */
.L_x_1111:
        /* <DEDUP_REMOVED lines=15> */
.L_x_1357:


//--------------------- .text._ZN5flash44flash_bwd_dq_dk_dv_loop_seqk_parallel_kernelI23Flash_bwd_kernel_traitsILi32ELi128ELi128ELi8ELi4ELi4ELi4ELb0ELb0EN7cutlass10bfloat16_tE19Flash_kernel_traitsILi32ELi128ELi128ELi8ES3_EELb0ELb0ELb0ELb1ELb0ELb0ELb1EEEvNS_16Flash_bwd_paramsE --------------------------
	.section	.text._ZN5flash44flash_bwd_dq_dk_dv_loop_seqk_parallel_kernelI23Flash_bwd_kernel_traitsILi32ELi128ELi128ELi8ELi4ELi4ELi4ELb0ELb0EN7cutlass10bfloat16_tE19Flash_kernel_traitsILi32ELi128ELi128ELi8ES3_EELb0ELb0ELb0ELb1ELb0ELb0ELb1EEEvNS_16Flash_bwd_paramsE,"ax",@progbits
	.sectioninfo	@"SHI_REGISTERS=255"
	.align	128
        .global         _ZN5flash44flash_bwd_dq_dk_dv_loop_seqk_parallel_kernelI23Flash_bwd_kernel_traitsILi32ELi128ELi128ELi8ELi4ELi4ELi4ELb0ELb0EN7cutlass10bfloat16_tE19Flash_kernel_traitsILi32ELi128ELi128ELi8ES3_EELb0ELb0ELb0ELb1ELb0ELb0ELb1EEEvNS_16Flash_bwd_paramsE
        .type           _ZN5flash44flash_bwd_dq_dk_dv_loop_seqk_parallel_kernelI23Flash_bwd_kernel_traitsILi32ELi128ELi128ELi8ELi4ELi4ELi4ELb0ELb0EN7cutlass10bfloat16_tE19Flash_kernel_traitsILi32ELi128ELi128ELi8ES3_EELb0ELb0ELb0ELb1ELb0ELb0ELb1EEEvNS_16Flash_bwd_paramsE,@function
        .size           _ZN5flash44flash_bwd_dq_dk_dv_loop_seqk_parallel_kernelI23Flash_bwd_kernel_traitsILi32ELi128ELi128ELi8ELi4ELi4ELi4ELb0ELb0EN7cutlass10bfloat16_tE19Flash_kernel_traitsILi32ELi128ELi128ELi8ES3_EELb0ELb0ELb0ELb1ELb0ELb0ELb1EEEvNS_16Flash_bwd_paramsE,(.L_x_1358 - _ZN5flash44flash_bwd_dq_dk_dv_loop_seqk_parallel_kernelI23Flash_bwd_kernel_traitsILi32ELi128ELi128ELi8ELi4ELi4ELi4ELb0ELb0EN7cutlass10bfloat16_tE19Flash_kernel_traitsILi32ELi128ELi128ELi8ES3_EELb0ELb0ELb0ELb1ELb0ELb0ELb1EEEvNS_16Flash_bwd_paramsE)
        .other          _ZN5flash44flash_bwd_dq_dk_dv_loop_seqk_parallel_kernelI23Flash_bwd_kernel_traitsILi32ELi128ELi128ELi8ELi4ELi4ELi4ELb0ELb0EN7cutlass10bfloat16_tE19Flash_kernel_traitsILi32ELi128ELi128ELi8ES3_EELb0ELb0ELb0ELb1ELb0ELb0ELb1EEEvNS_16Flash_bwd_paramsE,@"STO_CUDA_ENTRY STV_DEFAULT"
_ZN5flash44flash_bwd_dq_dk_dv_loop_seqk_parallel_kernelI23Flash_bwd_kernel_traitsILi32ELi128ELi128ELi8ELi4ELi4ELi4ELb0ELb0EN7cutlass10bfloat16_tE19Flash_kernel_traitsILi32ELi128ELi128ELi8ES3_EELb0ELb0ELb0ELb1ELb0ELb0ELb1EEEvNS_16Flash_bwd_paramsE:
.text._ZN5flash44flash_bwd_dq_dk_dv_loop_seqk_parallel_kernelI23Flash_bwd_kernel_traitsILi32ELi128ELi128ELi8ELi4ELi4ELi4ELb0ELb0EN7cutlass10bfloat16_tE19Flash_kernel_traitsILi32ELi128ELi128ELi8ES3_EELb0ELb0ELb0ELb1ELb0ELb0ELb1EEEvNS_16Flash_bwd_paramsE:
        /* <DEDUP_REMOVED lines=264> */
.L_x_1156:
        /* <DEDUP_REMOVED lines=54> */
.L_x_1112:
        /* <DEDUP_REMOVED lines=58> */
.L_x_1114:
        /* <DEDUP_REMOVED lines=18> */
.L_x_1115:
        /* <DEDUP_REMOVED lines=60> */
[----:B--2---:R-:W-:Y:S01]  /*1c60*/  ISETP.LE.AND P0, PT, RZ, UR35, PT ;  /* 0x00000023ff007c0c */ /* 0x004fe2000bf03270 */
[----:B-1----:R-:W-:-:S08]  /*1c70*/  @UP2 USEL UR11, UR11, UR4, !UP1 ;  /* 0x000000040b0b2287 */ /* 0x002fd0000c800000 */
[----:B------:R-:W-:Y:S01]  /*1c80*/  @P2 IADD3 R0, R0, 0x1, RZ ;  /* 0x0000000100002810 */ /* 0x000fe20007ffe0ff */
[----:B------:R-:W-:-:S04]  /*1c90*/  ULDC UR35, c[0x0][0x234] ;  /* 0x00008d0000237ab9 */ /* 0x000fc80000000800 */
[----:B------:R-:W-:Y:S01]  /*1ca0*/  IMAD.MOV.U32 R12, RZ, RZ, R0 ;  /* 0x000000ffff0c7224 */ /* 0x000fe200078e0000 */
[----:B------:R-:W-:-:S03]  /*1cb0*/  @UP2 UIMAD UR11, UR50, UR35, UR11 ;  /* 0x00000023320b22a4 */ /* 0x000fc6000f8e020b */
[----:B------:R-:W-:Y:S01]  /*1cc0*/  @!P0 IMAD.MOV R12, RZ, RZ, -R12 ;  /* 0x000000ffff0c8224 */ /* 0x000fe200078e0a0c */
[----:B------:R-:W-:-:S03]  /*1cd0*/  PLOP3.LUT P0, PT, PT, PT, UP2, 0x80, 0x0 ;  /* 0x000000000000781c */ /* 0x000fc60003f0f028 */
[----:B------:R-:W-:Y:S02]  /*1ce0*/  @!UP2 UMOV UR11, UR13 ;  /* 0x0000000d000bac82 */ /* 0x000fe40008000000 */
[----:B------:R-:W-:Y:S01]  /*1cf0*/  UIMAD.WIDE.U32 UR12, UR52, UR12, URZ ;  /* 0x0000000c340c72a5 */ /* 0x000fe2000f8e003f */
[----:B------:R-:W-:-:S03]  /*1d00*/  @!P1 LOP3.LUT R12, RZ, c[0x0][0x1c8], RZ, 0x33, !PT ;  /* 0x00007200ff0c9a12 */ /* 0x000fc600078e33ff */
[----:B------:R-:W-:Y:S02]  /*1d10*/  UIADD3 UR35, UR13, UR7, URZ ;  /* 0x000000070d237290 */ /* 0x000fe4000fffe03f */
        /* <DEDUP_REMOVED lines=12> */
.L_x_1116:
[----:B------:R-:W2:Y:S02]  /*1de0*/  LDL R0, [R1+0x40] ;  /* 0x0000400001007983 */ /* 0x000ea40000100800 */
[----:B--2---:R1:W2:Y:S01]  /*1df0*/  R2UR UR4, R0 ;  /* 0x00000000000473c2 */ /* 0x0042a200000e0000 */
[----:B------:R-:W-:-:S07]  /*1e00*/  DEPBAR.LE SB1, 0x0, {2} ;  /* 0x000090040000791a */ /* 0x000fce0000000000 */
.L_x_1117:
        /* <DEDUP_REMOVED lines=56> */
[----:B------:R-:W-:Y:S02]  /*2190*/  ULEA.HI.SX32 UR6, UR49, 0xffffffff, 0x19 ;  /* 0xffffffff31067891 */ /* 0x000fe4000f8fca3f */
[----:B------:R-:W-:Y:S01]  /*21a0*/  UIMAD.WIDE UR12, UR11, UR47, UR12 ;  /* 0x0000002f0b0c72a5 */ /* 0x000fe2000f8e020c */
[----:B------:R-:W-:Y:S01]  /*21b0*/  IMAD.WIDE.U32 R4, R0, c[0x0][0x378], R4 ;  /* 0x0000de0000047a25 */ /* 0x000fe200078e0004 */
[----:B------:R-:W-:-:S03]  /*21c0*/  UIMAD.WIDE UR36, UR36, UR47, UR44 ;  /* 0x0000002f242472a5 */ /* 0x000fc6000f8e022c */
        /* <DEDUP_REMOVED lines=9> */
[----:B------:R-:W-:Y:S01]  /*2260*/  IMAD.IADD R0, R5, 0x1, R0 ;  /* 0x0000000105007824 */ /* 0x000fe200078e0200 */
[----:B------:R-:W-:-:S04]  /*2270*/  LEA R5, P0, R13, c[0x0][0x350], 0x2 ;  /* 0x0000d4000d057a11 */ /* 0x000fc800078010ff */
[----:B------:R-:W-:Y:S02]  /*2280*/  LEA.HI.X R9, R4, c[0x0][0x334], R0, 0x1, P1 ;  /* 0x0000cd0004097a11 */ /* 0x000fe400008f0c00 */
[----:B------:R-:W-:Y:S02]  /*2290*/  LEA.HI.X R4, R13, c[0x0][0x354], R14, 0x2, P0 ;  /* 0x0000d5000d047a11 */ /* 0x000fe400000f140e */
[----:B------:R-:W-:-:S13]  /*22a0*/  PLOP3.LUT P0, PT, PT, PT, UP0, 0x80, 0x0 ;  /* 0x000000000000781c */ /* 0x000fda0003f0f008 */
[----:B--2---:R-:W-:Y:S05]  /*22b0*/  @!P0 BRA `(.L_x_1118) ;  /* 0x0000845000008947 */ /* 0x004fea0003800000 */
[----:B------:R-:W2:Y:S01]  /*22c0*/  LDL R17, [R1+0x18] ;  /* 0x0000180001117983 */ /* 0x000ea20000100800 */
[----:B------:R-:W-:Y:S01]  /*22d0*/  PLOP3.LUT P0, PT, PT, PT, UP3, 0x80, 0x0 ;  /* 0x000000000000781c */ /* 0x000fe20003f0f038 */
[----:B------:R-:W-:Y:S01]  /*22e0*/  ULEA.HI UR4, UR6, UR6, URZ, 0x1 ;  /* 0x0000000606047291 */ /* 0x000fe2000f8f083f */
[----:B------:R-:W-:Y:S01]  /*22f0*/  BSSY B0, `(.L_x_1119) ;  /* 0x000001e000007945 */ /* 0x000fe20003800000 */
[----:B------:R-:W-:Y:S01]  /*2300*/  UMOV UR11, UR13 ;  /* 0x0000000d000b7c82 */ /* 0x000fe20008000000 */
[----:B------:R-:W-:Y:S01]  /*2310*/  MOV R174, R10 ;  /* 0x0000000a00ae7202 */ /* 0x000fe20000000f00 */
[----:B------:R-:W-:Y:S01]  /*2320*/  ULOP3.LUT UR4, UR4, 0xfffffffe, URZ, 0xc0, !UPT ;  /* 0xfffffffe04047892 */ /* 0x000fe2000f8ec03f */
[----:B------:R-:W-:Y:S01]  /*2330*/  IMAD.MOV.U32 R175, RZ, RZ, R11 ;  /* 0x000000ffffaf7224 */ /* 0x000fe200078e000b */
[----:B------:R-:W-:Y:S01]  /*2340*/  UMOV UR14, UR36 ;  /* 0x00000024000e7c82 */ /* 0x000fe20008000000 */
[----:B------:R-:W-:Y:S01]  /*2350*/  MOV R172, R8 ;  /* 0x0000000800ac7202 */ /* 0x000fe20000000f00 */
[----:B------:R-:W-:Y:S01]  /*2360*/  UIADD3 UR4, UR6, -UR4, URZ ;  /* 0x8000000406047290 */ /* 0x000fe2000fffe03f */
[----:B------:R-:W-:Y:S01]  /*2370*/  IMAD.MOV.U32 R173, RZ, RZ, R9 ;  /* 0x000000ffffad7224 */ /* 0x000fe200078e0009 */
[----:B------:R-:W-:Y:S01]  /*2380*/  UMOV UR13, UR37 ;  /* 0x00000025000d7c82 */ /* 0x000fe20008000000 */
[----:B------:R-:W-:Y:S01]  /*2390*/  MOV R177, R5 ;  /* 0x0000000500b17202 */ /* 0x000fe20000000f00 */
[----:B------:R-:W-:Y:S01]  /*23a0*/  UISETP.NE.AND UP0, UPT, UR4, 0x1, UPT ;  /* 0x000000010400788c */ /* 0x000fe2000bf05270 */
[----:B------:R-:W-:Y:S01]  /*23b0*/  IMAD.MOV.U32 R176, RZ, RZ, R4 ;  /* 0x000000ffffb07224 */ /* 0x000fe200078e0004 */
        /* <DEDUP_REMOVED lines=17> */
.L_x_1120:
[----:B------:R-:W-:Y:S05]  /*24d0*/  BSYNC B0 ;  /* 0x0000000000007941 */ /* 0x000fea0003800000 */
.L_x_1119:
        /* <DEDUP_REMOVED lines=16> */
.L_x_1122:
[----:B------:R-:W-:Y:S05]  /*25e0*/  BSYNC B0 ;  /* 0x0000000000007941 */ /* 0x000fea0003800000 */
.L_x_1121:
        /* <DEDUP_REMOVED lines=20> */
.L_x_1124:
[----:B------:R-:W-:Y:S05]  /*2730*/  BSYNC B0 ;  /* 0x0000000000007941 */ /* 0x000fea0003800000 */
.L_x_1123:
        /* <DEDUP_REMOVED lines=20> */
.L_x_1126:
[----:B------:R-:W-:Y:S05]  /*2880*/  BSYNC B0 ;  /* 0x0000000000007941 */ /* 0x000fea0003800000 */
.L_x_1125:
[----:B--2---:R-:W2:Y:S01]  /*2890*/  LDL R17, [R1+0x24] ;  /* 0x0000240001117983 */ /* 0x004ea20000100800 */
        /* <DEDUP_REMOVED lines=12> */
[C---:B--2---:R-:W-:Y:S01]  /*2960*/  IADD3 R4, R17.reuse, 0x48, RZ ;  /* 0x0000004811047810 */ /* 0x044fe20007ffe0ff */
[C---:B------:R-:W-:Y:S01]  /*2970*/  IMAD.SHL.U32 R10, R17.reuse, 0x4, RZ ;  /* 0x00000004110a7824 */ /* 0x040fe200078e00ff */
[C---:B------:R-:W-:Y:S02]  /*2980*/  IADD3 R8, R17.reuse, 0x8, RZ ;  /* 0x0000000811087810 */ /* 0x040fe40007ffe0ff */
[----:B------:R-:W-:Y:S02]  /*2990*/  ISETP.GE.AND P2, PT, R4, UR4, PT ;  /* 0x0000000404007c0c */ /* 0x000fe4000bf46270 */
[----:B------:R-:W-:Y:S02]  /*29a0*/  IADD3 R5, R17, 0x40, RZ ;  /* 0x0000004011057810 */ /* 0x000fe40007ffe0ff */
[----:B------:R-:W-:-:S02]  /*29b0*/  ISETP.GE.AND P4, PT, R8, UR4, PT ;  /* 0x0000000408007c0c */ /* 0x000fc4000bf86270 */
[----:B------:R-:W-:Y:S02]  /*29c0*/  ISETP.GE.AND P3, PT, R5, UR4, PT ;  /* 0x0000000405007c0c */ /* 0x000fe4000bf66270 */
[----:B------:R-:W-:Y:S02]  /*29d0*/  SHF.R.S32.HI R5, RZ, 0x1f, R4 ;  /* 0x0000001fff057819 */ /* 0x000fe40000011404 */
[----:B------:R-:W-:Y:S02]  /*29e0*/  ISETP.GE.AND P5, PT, R17, UR4, PT ;  /* 0x0000000411007c0c */ /* 0x000fe4000bfa6270 */
[----:B------:R-:W-:Y:S02]  /*29f0*/  SHF.R.S32.HI R14, RZ, 0x1f, R17 ;  /* 0x0000001fff0e7819 */ /* 0x000fe40000011411 */
[----:B------:R-:W-:-:S04]  /*2a00*/  @!P2 LEA R8, P1, R4, UR12, 0x2 ;  /* 0x0000000c0408ac11 */ /* 0x000fc8000f8210ff */
[----:B------:R-:W-:Y:S02]  /*2a10*/  @!P2 LEA.HI.X R9, R4, UR11, R5, 0x2, P1 ;  /* 0x0000000b0409ac11 */ /* 0x000fe400088f1405 */
[----:B------:R-:W-:Y:S02]  /*2a20*/  IADD3 R4, P1, R10, UR12, RZ ;  /* 0x0000000c0a047c10 */ /* 0x000fe4000ff3e0ff */
[----:B------:R-:W-:Y:S01]  /*2a30*/  SHF.L.U64.HI R5, R17, 0x2, R14 ;  /* 0x0000000211057819 */ /* 0x000fe2000001020e */
[----:B------:R1:W5:Y:S03]  /*2a40*/  @!P2 LDG.E R252, [R8.64] ;  /* 0x0000002008fca981 */ /* 0x000366000c1e1900 */
[----:B------:R-:W-:-:S05]  /*2a50*/  IADD3.X R5, R5, UR11, RZ, P1, !PT ;  /* 0x0000000b05057c10 */ /* 0x000fca0008ffe4ff */
[----:B---3--:R2:W3:Y:S04]  /*2a60*/  @!P5 LDG.E R19, [R4.64] ;  /* 0x000000200413d981 */ /* 0x0084e8000c1e1900 */
[----:B----4-:R2:W4:Y:S01]  /*2a70*/  @!P4 LDG.E R18, [R4.64+0x20] ;  /* 0x000020200412c981 */ /* 0x010522000c1e1900 */
[----:B------:R-:W-:-:S03]  /*2a80*/  UIMAD UR4, UR10, -0x80, UR5 ;  /* 0xffffff800a0478a4 */ /* 0x000fc6000f8e0205 */
[----:B------:R2:W5:Y:S03]  /*2a90*/  @!P3 LDG.E R251, [R4.64+0x100] ;  /* 0x0001002004fbb981 */ /* 0x000566000c1e1900 */
[----:B------:R-:W-:-:S13]  /*2aa0*/  ISETP.GE.AND P3, PT, R3, UR4, PT ;  /* 0x0000000403007c0c */ /* 0x000fda000bf66270 */
[----:B------:R1:W-:Y:S04]  /*2ab0*/  @P3 STS [R0+0x6000], RZ ;  /* 0x006000ff00003388 */ /* 0x0003e80000000800 */
[----:B------:R1:W-:Y:S04]  /*2ac0*/  @P3 STS [R0+0x6004], RZ ;  /* 0x006004ff00003388 */ /* 0x0003e80000000800 */
[----:B------:R1:W-:Y:S01]  /*2ad0*/  @P3 STS.64 [R0+0x6008], RZ ;  /* 0x006008ff00003388 */ /* 0x0003e20000000a00 */
[----:B--2---:R-:W-:Y:S01]  /*2ae0*/  IMAD R4, R15, c[0x0][0x1b0], RZ ;  /* 0x00006c000f047a24 */ /* 0x004fe200078e02ff */
[----:B------:R-:W-:Y:S03]  /*2af0*/  BSSY B0, `(.L_x_1127) ;  /* 0x0000018000007945 */ /* 0x000fe60003800000 */
[----:B------:R-:W-:-:S02]  /*2b00*/  IMAD R10, R12, c[0x0][0x1b4], R4 ;  /* 0x00006d000c0a7a24 */ /* 0x000fc400078e0204 */
[----:B------:R-:W-:-:S04]  /*2b10*/  IMAD.WIDE.U32 R4, R12, c[0x0][0x1b0], R6 ;  /* 0x00006c000c047a25 */ /* 0x000fc800078e0006 */
[----:B------:R-:W-:Y:S01]  /*2b20*/  IMAD.IADD R10, R5, 0x1, R10 ;  /* 0x00000001050a7824 */ /* 0x000fe200078e020a */
[----:B---3--:R1:W-:Y:S04]  /*2b30*/  STL [R1], R19 ;  /* 0x0000001301007387 */ /* 0x0083e80000100800 */
        /* <DEDUP_REMOVED lines=19> */
.L_x_1128:
[----:B------:R-:W-:Y:S05]  /*2c70*/  BSYNC B0 ;  /* 0x0000000000007941 */ /* 0x000fea0003800000 */
.L_x_1127:
        /* <DEDUP_REMOVED lines=21> */
.L_x_1130:
[----:B------:R-:W-:Y:S05]  /*2dd0*/  BSYNC B0 ;  /* 0x0000000000007941 */ /* 0x000fea0003800000 */
.L_x_1129:
        /* <DEDUP_REMOVED lines=33> */
.L_x_1132:
[----:B------:R-:W-:Y:S05]  /*2ff0*/  BSYNC B0 ;  /* 0x0000000000007941 */ /* 0x000fea0003800000 */
.L_x_1131:
        /* <DEDUP_REMOVED lines=19> */
.L_x_1134:
[----:B------:R-:W-:Y:S05]  /*3130*/  BSYNC B0 ;  /* 0x0000000000007941 */ /* 0x000fea0003800000 */
.L_x_1133:
[----:B------:R-:W-:Y:S01]  /*3140*/  ULDC.64 UR38, c[0x0][0x318] ;  /* 0x0000c60000267ab9 */ /* 0x000fe20000000a00 */
[----:B--2---:R-:W2:Y:S01]  /*3150*/  LDL R3, [R1+0x1c] ;  /* 0x00001c0001037983 */ /* 0x004ea20000100800 */
[----:B------:R-:W-:Y:S01]  /*3160*/  UISETP.NE.U32.AND UP1, UPT, URZ, UR38, UPT ;  /* 0x000000263f00728c */ /* 0x000fe2000bf25070 */
[----:B-1-34-:R-:W-:Y:S01]  /*3170*/  IMAD.U32 R0, RZ, RZ, UR10 ;  /* 0x0000000aff007e24 */ /* 0x01afe2000f8e00ff */
[----:B------:R-:W-:Y:S01]  /*3180*/  USHF.R.S32.HI UR7, URZ, 0x1f, UR50 ;  /* 0x0000001f3f077899 */ /* 0x000fe20008011432 */
[----:B------:R-:W0:Y:S01]  /*3190*/  LDGDEPBAR ;  /* 0x00000000000079af */ /* 0x000e220000000000 */
[----:B------:R-:W-:Y:S02]  /*31a0*/  UISETP.NE.AND.EX UP1, UPT, URZ, UR39, UPT, UP1 ;  /* 0x000000273f00728c */ /* 0x000fe4000bf25310 */
[----:B------:R-:W-:-:S04]  /*31b0*/  ULDC.64 UR40, c[0x0][0x320] ;  /* 0x0000c80000287ab9 */ /* 0x000fc80000000a00 */
[----:B------:R-:W-:-:S05]  /*31c0*/  PLOP3.LUT P1, PT, PT, PT, UP1, 0x80, 0x0 ;  /* 0x000000000000781c */ /* 0x000fca0003f2f018 */
[----:B------:R-:W-:Y:S02]  /*31d0*/  @UP1 UIMAD UR4, UR55, UR40, URZ ;  /* 0x00000028370412a4 */ /* 0x000fe4000f8e023f */
[----:B------:R-:W-:Y:S02]  /*31e0*/  @UP1 UMOV UR36, UR50 ;  /* 0x0000003200241c82 */ /* 0x000fe40008000000 */
[----:B------:R-:W-:Y:S02]  /*31f0*/  @UP1 UMOV UR37, UR7 ;  /* 0x0000000700251c82 */ /* 0x000fe40008000000 */
[----:B------:R-:W-:Y:S02]  /*3200*/  @UP1 UIMAD.WIDE.U32 UR36, UR48, UR40, UR36 ;  /* 0x00000028302412a5 */ /* 0x000fe4000f8e0024 */
[----:B------:R-:W-:Y:S02]  /*3210*/  @UP1 UIMAD UR41, UR48, UR41, UR4 ;  /* 0x00000029302912a4 */ /* 0x000fe4000f8e0204 */
[----:B------:R-:W-:-:S02]  /*3220*/  @UP1 ULEA UR38, UP0, UR36, UR38, 0x2 ;  /* 0x0000002624261291 */ /* 0x000fc4000f80103f */
[----:B------:R-:W-:-:S04]  /*3230*/  @UP1 UIADD3 UR41, UR37, UR41, URZ ;  /* 0x0000002925291290 */ /* 0x000fc8000fffe03f */
[----:B------:R-:W-:Y:S01]  /*3240*/  @UP1 ULEA.HI.X UR39, UR36, UR39, UR41, 0x2, UP0 ;  /* 0x0000002724271291 */ /* 0x000fe200080f1429 */
[----:B------:R-:W-:-:S05]  /*3250*/  IMAD.U32 R4, RZ, RZ, UR38 ;  /* 0x00000026ff047e24 */ /* 0x000fca000f8e00ff */
[----:B------:R-:W-:-:S05]  /*3260*/  IMAD.U32 R5, RZ, RZ, UR39 ;  /* 0x00000027ff057e24 */ /* 0x000fca000f8e00ff */
[----:B------:R1:W3:Y:S01]  /*3270*/  @P1 LDG.E R4, [R4.64] ;  /* 0x0000002004041981 */ /* 0x0002e2000c1e1900 */
[----:B------:R-:W-:Y:S01]  /*3280*/  IMAD.SHL.U32 R122, R130, 0x2, RZ ;  /* 0x00000002827a7824 */ /* 0x000fe200078e00ff */
[----:B-1----:R-:W-:Y:S01]  /*3290*/  SHF.L.U64.HI R5, R17, 0x2, R14 ;  /* 0x0000000211057819 */ /* 0x002fe2000001020e */
        /* <DEDUP_REMOVED lines=22> */
[----:B------:R-:W-:Y:S01]  /*3400*/  IADD3 R3, R124, 0x1000, RZ ;  /* 0x000010007c037810 */ /* 0x000fe20007ffe0ff */
        /* <DEDUP_REMOVED lines=13> */
[----:B------:R-:W-:Y:S01]  /*34e0*/  SEL R3, R3, R124, !P0 ;  /* 0x0000007c03037207 */ /* 0x000fe20004000000 */
[----:B--2---:R-:W-:-:S04]  /*34f0*/  @UP1 UMOV UR4, UR7 ;  /* 0x0000000700041c82 */ /* 0x004fc80008000000 */
[----:B------:R-:W-:Y:S02]  /*3500*/  IMAD.SHL.U32 R3, R3, 0x2, RZ ;  /* 0x0000000203037824 */ /* 0x000fe400078e00ff */
.L_x_1137:
[----:B---3--:R-:W2:Y:S01]  /*3510*/  LDL R4, [R1+0x14] ;  /* 0x0000140001047983 */ /* 0x008ea20000100800 */
        /* <DEDUP_REMOVED lines=34> */
[----:B------:R-:W0:Y:S08]  /*3740*/  LDGDEPBAR ;  /* 0x00000000000079af */ /* 0x000e300000000000 */
[----:B-1----:R-:W2:Y:S04]  /*3750*/  LDL R68, [R1+0x1c] ;  /* 0x00001c0001447983 */ /* 0x002ea80000100800 */
[----:B---3--:R-:W3:Y:S04]  /*3760*/  LDL R3, [R1] ;  /* 0x0000000001037983 */ /* 0x008ee80000100800 */
[----:B----4-:R-:W4:Y:S01]  /*3770*/  LDL R2, [R1+0x4] ;  /* 0x0000040001027983 */ /* 0x010f220000100800 */
[----:B------:R-:W-:Y:S04]  /*3780*/  DEPBAR.LE SB0, 0x0 ;  /* 0x000080000000791a */ /* 0x000fe80000000000 */
        /* <DEDUP_REMOVED lines=10> */
[----:B--2---:R-:W-:Y:S04]  /*3830*/  LEA R0, R0, R4, 0x7 ;  /* 0x0000000400007211 */ /* 0x004fe800078e38ff */
[----:B------:R-:W-:Y:S02]  /*3840*/  IABS R5, R0 ;  /* 0x0000000000057213 */ /* 0x000fe40000000000 */
[C---:B------:R-:W-:Y:S02]  /*3850*/  IADD3 R4, R0.reuse, -0x1, RZ ;  /* 0xffffffff00047810 */ /* 0x040fe40007ffe0ff */
[----:B------:R-:W-:Y:S02]  /*3860*/  MOV R6, R5 ;  /* 0x0000000500067202 */ /* 0x000fe40000000f00 */
[----:B------:R-:W-:Y:S02]  /*3870*/  IADD3 R5, R0, 0x8, RZ ;  /* 0x0000000800057810 */ /* 0x000fe40007ffe0ff */
[----:B------:R2:W-:Y:S01]  /*3880*/  I2F R136, R6 ;  /* 0x0000000600887306 */ /* 0x0005e20000201400 */
[----:B------:R-:W-:Y:S02]  /*3890*/  ISETP.GE.AND P0, PT, R4, RZ, PT ;  /* 0x000000ff0400720c */ /* 0x000fe40003f06270 */
[----:B------:R-:W-:Y:S02]  /*38a0*/  ISETP.GE.AND P1, PT, R5, RZ, PT ;  /* 0x000000ff0500720c */ /* 0x000fe40003f26270 */
[C---:B------:R-:W-:Y:S02]  /*38b0*/  IADD3 R7, R0.reuse, -0x8, RZ ;  /* 0xfffffff800077810 */ /* 0x040fe40007ffe0ff */
[C---:B------:R-:W-:Y:S02]  /*38c0*/  IADD3 R8, R0.reuse, -0x18, RZ ;  /* 0xffffffe800087810 */ /* 0x040fe40007ffe0ff */
[----:B------:R-:W-:Y:S02]  /*38d0*/  ISETP.GE.AND P2, PT, R7, RZ, PT ;  /* 0x000000ff0700720c */ /* 0x000fe40003f46270 */
[C---:B------:R-:W-:Y:S02]  /*38e0*/  IADD3 R12, R0.reuse, -0x19, RZ ;  /* 0xffffffe7000c7810 */ /* 0x040fe40007ffe0ff */
[C---:B------:R-:W-:Y:S02]  /*38f0*/  IADD3 R20, R0.reuse, -0x20, RZ ;  /* 0xffffffe000147810 */ /* 0x040fe40007ffe0ff */
[C---:B------:R-:W-:Y:S02]  /*3900*/  @!P0 IADD3 R4, -R0.reuse, 0x1, RZ ;  /* 0x0000000100048810 */ /* 0x040fe40007ffe1ff */
[C---:B------:R-:W-:Y:S02]  /*3910*/  @!P1 IADD3 R5, -R0.reuse, -0x8, RZ ;  /* 0xfffffff800059810 */ /* 0x040fe40007ffe1ff */
[----:B------:R1:W-:Y:S01]  /*3920*/  I2F R137, R4 ;  /* 0x0000000400897306 */ /* 0x0003e20000201400 */
[C---:B------:R-:W-:Y:S02]  /*3930*/  IADD3 R24, R0.reuse, -0x21, RZ ;  /* 0xffffffdf00187810 */ /* 0x040fe40007ffe0ff */
[C---:B------:R-:W-:Y:S02]  /*3940*/  @!P2 IADD3 R7, -R0.reuse, 0x8, RZ ;  /* 0x000000080007a810 */ /* 0x040fe40007ffe1ff */
[C---:B------:R-:W-:Y:S02]  /*3950*/  IADD3 R40, R0.reuse, 0x18, RZ ;  /* 0x0000001800287810 */ /* 0x040fe40007ffe0ff */
[C---:B--2---:R-:W-:Y:S02]  /*3960*/  IADD3 R6, R0.reuse, 0x7, RZ ;  /* 0x0000000700067810 */ /* 0x044fe40007ffe0ff */
[----:B------:R-:W-:Y:S01]  /*3970*/  IADD3 R56, R0, -0x29, RZ ;  /* 0xffffffd700387810 */ /* 0x000fe20007ffe0ff */
        /* <DEDUP_REMOVED lines=8> */
[C---:B------:R-:W-:Y:S02]  /*3a00*/  IADD3 R131, R0.reuse, -0x30, RZ ;  /* 0xffffffd000837810 */ /* 0x040fe40007ffe0ff */
[C---:B------:R-:W-:Y:S02]  /*3a10*/  @!P0 IADD3 R6, -R0.reuse, -0x7, RZ ;  /* 0xfffffff900068810 */ /* 0x040fe40007ffe1ff */
[C---:B------:R-:W-:Y:S02]  /*3a20*/  @!P2 IADD3 R8, -R0.reuse, 0x18, RZ ;  /* 0x000000180008a810 */ /* 0x040fe40007ffe1ff */
[C---:B-1----:R-:W-:Y:S01]  /*3a30*/  IADD3 R4, R0.reuse, 0x40, RZ ;  /* 0x0000004000047810 */ /* 0x042fe20007ffe0ff */
[----:B------:R1:W-:Y:S01]  /*3a40*/  I2F R163, R6 ;  /* 0x0000000600a37306 */ /* 0x0003e20000201400 */
[----:B------:R-:W-:Y:S02]  /*3a50*/  IADD3 R133, R0, 0x10, RZ ;  /* 0x0000001000857810 */ /* 0x000fe40007ffe0ff */
[----:B------:R-:W-:Y:S02]  /*3a60*/  ISETP.GE.AND P1, PT, R4, RZ, PT ;  /* 0x000000ff0400720c */ /* 0x000fe40003f26270 */
[C---:B--2---:R-:W-:Y:S02]  /*3a70*/  IADD3 R5, R0.reuse, 0x3f, RZ ;  /* 0x0000003f00057810 */ /* 0x044fe40007ffe0ff */
[C---:B------:R-:W-:Y:S02]  /*3a80*/  IADD3 R132, R0.reuse, -0x31, RZ ;  /* 0xffffffcf00847810 */ /* 0x040fe40007ffe0ff */
[----:B------:R-:W-:Y:S01]  /*3a90*/  ISETP.GE.AND P0, PT, R5, RZ, PT ;  /* 0x000000ff0500720c */ /* 0x000fe20003f06270 */
[----:B------:R-:W-:Y:S06]  /*3aa0*/  I2F R146, R8 ;  /* 0x0000000800927306 */ /* 0x000fec0000201400 */
[C---:B------:R-:W-:Y:S04]  /*3ab0*/  @!P1 IADD3 R4, -R0.reuse, -0x40, RZ ;  /* 0xffffffc000049810 */ /* 0x040fe80007ffe1ff */
[----:B------:R2:W-:Y:S02]  /*3ac0*/  I2F R134, R4 ;  /* 0x0000000400867306 */ /* 0x0005e40000201400 */
[C---:B------:R-:W-:Y:S02]  /*3ad0*/  @!P0 IADD3 R5, -R0.reuse, -0x3f, RZ ;  /* 0xffffffc100058810 */ /* 0x040fe40007ffe1ff */
[----:B-1----:R-:W-:Y:S04]  /*3ae0*/  IADD3 R6, R0, 0x48, RZ ;  /* 0x0000004800067810 */ /* 0x002fe80007ffe0ff */
[----:B------:R-:W-:Y:S02]  /*3af0*/  ISETP.GE.AND P1, PT, R6, RZ, PT ;  /* 0x000000ff0600720c */ /* 0x000fe40003f26270 */
[----:B------:R1:W-:Y:S11]  /*3b00*/  I2F R135, R5 ;  /* 0x0000000500877306 */ /* 0x0003f60000201400 */
[C---:B------:R-:W-:Y:S02]  /*3b10*/  @!P1 IADD3 R6, -R0.reuse, -0x48, RZ ;  /* 0xffffffb800069810 */ /* 0x040fe40007ffe1ff */
[----:B--2---:R-:W-:Y:S02]  /*3b20*/  IADD3 R4, R0, 0x47, RZ ;  /* 0x0000004700047810 */ /* 0x004fe40007ffe0ff */
[----:B------:R2:W-:Y:S02]  /*3b30*/  I2F R148, R6 ;  /* 0x0000000600947306 */ /* 0x0005e40000201400 */
[----:B------:R-:W-:Y:S02]  /*3b40*/  ISETP.GE.AND P0, PT, R4, RZ, PT ;  /* 0x000000ff0400720c */ /* 0x000fe40003f06270 */
[C---:B-1----:R-:W-:Y:S04]  /*3b50*/  IADD3 R5, R0.reuse, 0x38, RZ ;  /* 0x0000003800057810 */ /* 0x042fe80007ffe0ff */
[----:B------:R-:W-:Y:S07]  /*3b60*/  ISETP.GE.AND P1, PT, R5, RZ, PT ;  /* 0x000000ff0500720c */ /* 0x000fee0003f26270 */
[C---:B------:R-:W-:Y:S04]  /*3b70*/  @!P0 IADD3 R4, -R0.reuse, -0x47, RZ ;  /* 0xffffffb900048810 */ /* 0x040fe80007ffe1ff */
[----:B------:R1:W-:Y:S01]  /*3b80*/  I2F R152, R4 ;  /* 0x0000000400987306 */ /* 0x0003e20000201400 */
[C---:B--2---:R-:W-:Y:S02]  /*3b90*/  IADD3 R6, R0.reuse, 0x37, RZ ;  /* 0x0000003700067810 */ /* 0x044fe40007ffe0ff */
[----:B------:R-:W-:Y:S02]  /*3ba0*/  @!P1 IADD3 R5, -R0, -0x38, RZ ;  /* 0xffffffc800059810 */ /* 0x000fe40007ffe1ff */
[----:B------:R-:W-:Y:S05]  /*3bb0*/  ISETP.GE.AND P0, PT, R6, RZ, PT ;  /* 0x000000ff0600720c */ /* 0x000fea0003f06270 */
[----:B------:R2:W-:Y:S08]  /*3bc0*/  I2F R140, R5 ;  /* 0x00000005008c7306 */ /* 0x0005f00000201400 */
[C---:B------:R-:W-:Y:S02]  /*3bd0*/  @!P0 IADD3 R6, -R0.reuse, -0x37, RZ ;  /* 0xffffffc900068810 */ /* 0x040fe40007ffe1ff */
[----:B-1----:R-:W-:Y:S02]  /*3be0*/  IADD3 R4, R0, -0x10, RZ ;  /* 0xfffffff000047810 */ /* 0x002fe40007ffe0ff */
[----:B------:R1:W-:Y:S02]  /*3bf0*/  I2F R141, R6 ;  /* 0x00000006008d7306 */ /* 0x0003e40000201400 */
[----:B------:R-:W-:Y:S02]  /*3c00*/  ISETP.GE.AND P0, PT, R4, RZ, PT ;  /* 0x000000ff0400720c */ /* 0x000fe40003f06270 */
[C---:B--2---:R-:W-:Y:S04]  /*3c10*/  IADD3 R5, R0.reuse, -0x9, RZ ;  /* 0xfffffff700057810 */ /* 0x044fe80007ffe0ff */
[----:B------:R-:W-:Y:S07]  /*3c20*/  ISETP.GE.AND P1, PT, R5, RZ, PT ;  /* 0x000000ff0500720c */ /* 0x000fee0003f26270 */
[C---:B------:R-:W-:Y:S04]  /*3c30*/  @!P0 IADD3 R4, -R0.reuse, 0x10, RZ ;  /* 0x0000001000048810 */ /* 0x040fe80007ffe1ff */
[----:B------:R2:W-:Y:S01]  /*3c40*/  I2F R144, R4 ;  /* 0x0000000400907306 */ /* 0x0005e20000201400 */
[C---:B-1----:R-:W-:Y:S02]  /*3c50*/  IADD3 R6, R0.reuse, -0x11, RZ ;  /* 0xffffffef00067810 */ /* 0x042fe40007ffe0ff */
[----:B------:R-:W-:Y:S02]  /*3c60*/  @!P1 IADD3 R5, -R0, 0x9, RZ ;  /* 0x0000000900059810 */ /* 0x000fe40007ffe1ff */
[----:B------:R-:W-:Y:S05]  /*3c70*/  ISETP.GE.AND P1, PT, R6, RZ, PT ;  /* 0x000000ff0600720c */ /* 0x000fea0003f26270 */
[----:B------:R1:W-:Y:S08]  /*3c80*/  I2F R139, R5 ;  /* 0x00000005008b7306 */ /* 0x0003f00000201400 */
[C---:B------:R-:W-:Y:S02]  /*3c90*/  @!P1 IADD3 R6, -R0.reuse, 0x11, RZ ;  /* 0x0000001100069810 */ /* 0x040fe40007ffe1ff */
[----:B--2---:R-:W-:Y:S02]  /*3ca0*/  IADD3 R4, R0, 0x2f, RZ ;  /* 0x0000002f00047810 */ /* 0x004fe40007ffe0ff */
[----:B------:R2:W-:Y:S02]  /*3cb0*/  I2F R145, R6 ;  /* 0x0000000600917306 */ /* 0x0005e40000201400 */
[----:B------:R-:W-:Y:S02]  /*3cc0*/  ISETP.GE.AND P1, PT, R4, RZ, PT ;  /* 0x000000ff0400720c */ /* 0x000fe40003f26270 */
[C---:B-1----:R-:W-:Y:S04]  /*3cd0*/  IADD3 R5, R0.reuse, 0x30, RZ ;  /* 0x0000003000057810 */ /* 0x042fe80007ffe0ff */
[----:B------:R-:W-:Y:S07]  /*3ce0*/  ISETP.GE.AND P0, PT, R5, RZ, PT ;  /* 0x000000ff0500720c */ /* 0x000fee0003f06270 */
[C---:B------:R-:W-:Y:S04]  /*3cf0*/  @!P1 IADD3 R4, -R0.reuse, -0x2f, RZ ;  /* 0xffffffd100049810 */ /* 0x040fe80007ffe1ff */
[----:B------:R-:W-:Y:S01]  /*3d00*/  I2F R143, R4 ;  /* 0x00000004008f7306 */ /* 0x000fe20000201400 */
[C---:B--2---:R-:W-:Y:S02]  /*3d10*/  IADD3 R6, R0.reuse, 0x28, RZ ;  /* 0x0000002800067810 */ /* 0x044fe40007ffe0ff */
        /* <DEDUP_REMOVED lines=29> */
[----:B------:R1:W-:Y:S02]  /*3ef0*/  I2F R151, R28 ;  /* 0x0000001c00977306 */ /* 0x0003e40000201400 */
        /* <DEDUP_REMOVED lines=13> */
[----:B------:R-:W-:Y:S03]  /*3fd0*/  I2F R154, R56 ;  /* 0x00000038009a7306 */ /* 0x000fe60000201400 */
[-C--:B-1----:R-:W-:Y:S04]  /*3fe0*/  HMMA.16816.F32.BF16 R28, R60, R34.reuse, RZ ;  /* 0x000000223c1c723c */ /* 0x082fe800000418ff */
[C---:B------:R-:W-:Y:S02]  /*3ff0*/  @!P1 IADD3 R131, -R0.reuse, 0x30, RZ ;  /* 0x0000003000839810 */ /* 0x040fe40007ffe1ff */
[----:B------:R-:W-:Y:S01]  /*4000*/  ISETP.GE.AND P1, PT, R133, RZ, PT ;  /* 0x000000ff8500720c */ /* 0x000fe20003f26270 */
[----:B------:R1:W-:Y:S01]  /*4010*/  I2F R155, R52 ;  /* 0x00000034009b7306 */ /* 0x0003e20000201400 */
[C---:B------:R-:W-:Y:S08]  /*4020*/  HMMA.16816.F32.BF16 R32, R64.reuse, R34, RZ ;  /* 0x000000224020723c */ /* 0x040ff000000418ff */
[-C--:B------:R-:W-:Y:S01]  /*4030*/  HMMA.16816.F32.BF16 R36, R64, R48.reuse, RZ ;  /* 0x000000304024723c */ /* 0x080fe200000418ff */
[----:B------:R-:W-:Y:S03]  /*4040*/  I2F R132, R132 ;  /* 0x0000008400847306 */ /* 0x000fe60000201400 */
[C---:B------:R-:W-:Y:S04]  /*4050*/  @!P1 IADD3 R133, -R0.reuse, -0x10, RZ ;  /* 0xfffffff000859810 */ /* 0x040fe80007ffe1ff */
[C---:B---3--:R-:W-:Y:S03]  /*4060*/  HMMA.16816.F32.BF16 R40, R60.reuse, R48, RZ ;  /* 0x000000303c28723c */ /* 0x048fe600000418ff */
[----:B------:R3:W-:Y:S05]  /*4070*/  I2F R160, R131 ;  /* 0x0000008300a07306 */ /* 0x0007ea0000201400 */
[-C--:B--2---:R-:W-:Y:S05]  /*4080*/  HMMA.16816.F32.BF16 R44, R60, R50.reuse, RZ ;  /* 0x000000323c2c723c */ /* 0x084fea00000418ff */
[----:B------:R-:W-:Y:S03]  /*4090*/  I2F R133, R133 ;  /* 0x0000008500857306 */ /* 0x000fe60000201400 */
[C---:B------:R-:W-:Y:S08]  /*40a0*/  HMMA.16816.F32.BF16 R48, R64.reuse, R50, RZ ;  /* 0x000000324030723c */ /* 0x040ff000000418ff */
[-C--:B-1----:R-:W-:Y:S01]  /*40b0*/  HMMA.16816.F32.BF16 R52, R64, R100.reuse, RZ ;  /* 0x000000644034723c */ /* 0x082fe200000418ff */
[C---:B---3--:R-:W-:Y:S07]  /*40c0*/  IADD3 R131, R0.reuse, 0xf, RZ ;  /* 0x0000000f00837810 */ /* 0x048fee0007ffe0ff */
[C---:B------:R-:W-:Y:S02]  /*40d0*/  HMMA.16816.F32.BF16 R56, R60.reuse, R100, RZ ;  /* 0x000000643c38723c */ /* 0x040fe400000418ff */
[----:B------:R-:W-:Y:S05]  /*40e0*/  ISETP.GE.AND P0, PT, R131, RZ, PT ;  /* 0x000000ff8300720c */ /* 0x000fea0003f06270 */
        /* <DEDUP_REMOVED lines=12> */
[C---:B------:R-:W-:Y:S03]  /*41b0*/  HMMA.16816.F32.BF16 R8, R112.reuse, R108, R8 ;  /* 0x0000006c7008723c */ /* 0x040fe60000041808 */
[----:B------:R-:W-:Y:S01]  /*41c0*/  I2F R100, R100 ;  /* 0x0000006400647306 */ /* 0x000fe20000201400 */
[----:B------:R-:W-:Y:S02]  /*41d0*/  @!P2 IADD3 R101, -R0, 0x38, RZ ;  /* 0x000000380065a810 */ /* 0x000fe40007ffe1ff */
[----:B------:R-:W-:Y:S02]  /*41e0*/  FSETP.NEU.FTZ.AND P2, PT, R3, -INF , PT ;  /* 0xff8000000300780b */ /* 0x000fe40003f5d000 */
        /* <DEDUP_REMOVED lines=22> */
[----:B------:R1:W-:Y:S01]  /*4350*/  MUFU.TANH R108, R8 ;  /* 0x00000008006c7308 */ /* 0x0003e20000002400 */
[----:B--2---:R-:W-:Y:S04]  /*4360*/  MOV R11, UR10 ;  /* 0x0000000a000b7c02 */ /* 0x004fe80008000f00 */
[----:B------:R-:W-:Y:S05]  /*4370*/  LEA R11, R11, R68, 0x7 ;  /* 0x000000440b0b7211 */ /* 0x000fea00078e38ff */
[----:B------:R-:W-:Y:S01]  /*4380*/  MUFU.TANH R79, R14 ;  /* 0x0000000e004f7308 */ /* 0x000fe20000002400 */
[C---:B------:R-:W-:Y:S02]  /*4390*/  @P3 ISETP.GE.AND P3, PT, R11.reuse, UR5, PT ;  /* 0x000000050b003c0c */ /* 0x040fe4000bf66270 */
[----:B------:R-:W-:Y:S02]  /*43a0*/  @P0 IADD3 R0, R11, 0x1, RZ ;  /* 0x000000010b000810 */ /* 0x000fe40007ffe0ff */
[----:B------:R-:W-:Y:S02]  /*43b0*/  PLOP3.LUT P0, PT, PT, PT, UP0, 0x80, 0x0 ;  /* 0x000000000000781c */ /* 0x000fe40003f0f008 */
[----:B------:R-:W-:Y:S03]  /*43c0*/  @P4 ISETP.GE.AND P4, PT, R0, UR5, PT ;  /* 0x0000000500004c0c */ /* 0x000fe6000bf86270 */
[----:B------:R2:W-:Y:S01]  /*43d0*/  MUFU.TANH R81, R10 ;  /* 0x0000000a00517308 */ /* 0x0005e20000002400 */
[----:B-1----:R-:W-:Y:S05]  /*43e0*/  FFMA.FTZ R8, R136, -UR4, R205 ;  /* 0x8000000488087c23 */ /* 0x002fea00080100cd */
[----:B------:R-:W-:Y:S04]  /*43f0*/  @P1 FSEL R8, R8, -INF , !P3 ;  /* 0xff80000008081808 */ /* 0x000fe80005800000 */
[----:B------:R-:W1:Y:S01]  /*4400*/  MUFU.TANH R223, R5 ;  /* 0x0000000500df7308 */ /* 0x000e620000002400 */
[----:B------:R-:W-:Y:S09]  /*4410*/  PLOP3.LUT P1, PT, PT, PT, UP0, 0x80, 0x0 ;  /* 0x000000000000781c */ /* 0x000ff20003f2f008 */
[----:B------:R-:W3:Y:S01]  /*4420*/  MUFU.TANH R249, R6 ;  /* 0x0000000600f97308 */ /* 0x000ee20000002400 */
[----:B--2---:R-:W-:Y:S05]  /*4430*/  FMUL.FTZ R10, R3, 1.4426950216293334961 ;  /* 0x3fb8aa3b030a7820 */ /* 0x004fea0000410000 */
[----:B------:R-:W-:Y:S04]  /*4440*/  FSEL R10, R10, RZ, P2 ;  /* 0x000000ff0a0a7208 */ /* 0x000fe80001000000 */
[----:B------:R2:W2:Y:S01]  /*4450*/  MUFU.TANH R248, R7 ;  /* 0x0000000700f87308 */ /* 0x0004a20000002400 */
[----:B----4-:R-:W-:Y:S01]  /*4460*/  FSETP.NEU.FTZ.AND P2, PT, R2, -INF , PT ;  /* 0xff8000000200780b */ /* 0x010fe20003f5d000 */
[--C-:B------:R-:W-:Y:S02]  /*4470*/  FFMA.FTZ R8, R8, c[0x0][0x23c], -R10.reuse ;  /* 0x00008f0008087a23 */ /* 0x100fe4000001080a */
[----:B-1----:R-:W-:Y:S06]  /*4480*/  FFMA.FTZ R0, R137, -UR4, R223 ;  /* 0x8000000489007c23 */ /* 0x002fec00080100df */
[----:B------:R3:W-:Y:S01]  /*4490*/  MUFU.EX2 R209, R8 ;  /* 0x0000000800d17308 */ /* 0x0007e20000000800 */
[----:B------:R-:W-:Y:S02]  /*44a0*/  @P0 FSEL R0, R0, -INF , !P4 ;  /* 0xff80000000000808 */ /* 0x000fe40006000000 */
[----:B------:R-:W-:Y:S03]  /*44b0*/  PLOP3.LUT P0, PT, PT, PT, UP0, 0x80, 0x0 ;  /* 0x000000000000781c */ /* 0x000fe60003f0f008 */
[----:B------:R-:W-:Y:S04]  /*44c0*/  FFMA.FTZ R0, R0, c[0x0][0x23c], -R10 ;  /* 0x00008f0000007a23 */ /* 0x000fe8000001080a */
[----:B------:R1:W4:Y:S01]  /*44d0*/  MUFU.TANH R109, R9 ;  /* 0x00000009006d7308 */ /* 0x0003220000002400 */
[----:B--2---:R-:W2:Y:S09]  /*44e0*/  LDSM.16.M88.4 R4, [R116+0x6400] ;  /* 0x006400007404783b */ /* 0x004eb20000000200 */
[----:B------:R4:W-:Y:S01]  /*44f0*/  MUFU.EX2 R206, R0 ;  /* 0x0000000000ce7308 */ /* 0x0009e20000000800 */
[----:B---3--:R-:W-:Y:S05]  /*4500*/  FFMA.FTZ R8, R161, -UR4, R249 ;  /* 0x80000004a1087c23 */ /* 0x008fea00080100f9 */
[----:B------:R-:W-:Y:S04]  /*4510*/  @P1 FSEL R8, R8, -INF , !P3 ;  /* 0xff80000008081808 */ /* 0x000fe80005800000 */
[----:B------:R-:W-:Y:S01]  /*4520*/  MUFU.TANH R217, R17 ;  /* 0x0000001100d97308 */ /* 0x000fe20000002400 */
[----:B------:R-:W-:Y:S01]  /*4530*/  PLOP3.LUT P1, PT, PT, PT, UP0, 0x80, 0x0 ;  /* 0x000000000000781c */ /* 0x000fe20003f2f008 */
[----:B-1----:R-:W-:Y:S05]  /*4540*/  FMUL.FTZ R9, R2, 1.4426950216293334961 ;  /* 0x3fb8aa3b02097820 */ /* 0x002fea0000410000 */
[----:B------:R-:W-:Y:S03]  /*4550*/  FSEL R9, R9, RZ, P2 ;  /* 0x000000ff09097208 */ /* 0x000fe60001000000 */
[----:B------:R-:W-:Y:S01]  /*4560*/  MUFU.TANH R102, R12 ;  /* 0x0000000c00667308 */ /* 0x000fe20000002400 */
[----:B-----5:R-:W-:Y:S01]  /*4570*/  FSETP.NEU.FTZ.AND P2, PT, R251, -INF , PT ;  /* 0xff800000fb00780b */ /* 0x020fe20003f5d000 */
[--C-:B------:R-:W-:Y:S02]  /*4580*/  FFMA.FTZ R8, R8, c[0x0][0x23c], -R9.reuse ;  /* 0x00008f0008087a23 */ /* 0x100fe40000010809 */
[----:B----4-:R-:W-:Y:S06]  /*4590*/  FFMA.FTZ R0, R163, -UR4, R248 ;  /* 0x80000004a3007c23 */ /* 0x010fec00080100f8 */
[----:B------:R1:W-:Y:S01]  /*45a0*/  MUFU.EX2 R3, R8 ;  /* 0x0000000800037308 */ /* 0x0003e20000000800 */
[----:B------:R-:W-:Y:S02]  /*45b0*/  @P0 FSEL R0, R0, -INF , !P4 ;  /* 0xff80000000000808 */ /* 0x000fe40006000000 */
[----:B------:R-:W-:Y:S01]  /*45c0*/  PLOP3.LUT P0, PT, PT, PT, UP0, 0x80, 0x0 ;  /* 0x000000000000781c */ /* 0x000fe20003f0f008 */
[-C--:B--2---:R-:W-:Y:S03]  /*45d0*/  HMMA.16816.F32.BF16 R20, R104, R4.reuse, R20 ;  /* 0x000000046814723c */ /* 0x084fe60000041814 */
[----:B------:R-:W-:Y:S03]  /*45e0*/  FFMA.FTZ R0, R0, c[0x0][0x23c], -R9 ;  /* 0x00008f0000007a23 */ /* 0x000fe60000010809 */
[----:B------:R-:W-:Y:S02]  /*45f0*/  MUFU.TANH R103, R13 ;  /* 0x0000000d00677308 */ /* 0x000fe40000002400 */
[C---:B------:R-:W-:Y:S07]  /*4600*/  HMMA.16816.F32.BF16 R24, R112.reuse, R4, R24 ;  /* 0x000000047018723c */ /* 0x040fee0000041818 */
[----:B------:R-:W-:Y:S01]  /*4610*/  FFMA.FTZ R4, R134, -UR4, R108 ;  /* 0x8000000486047c23 */ /* 0x000fe2000801006c */
[----:B------:R2:W-:Y:S01]  /*4620*/  MUFU.EX2 R2, R0 ;  /* 0x0000000000027308 */ /* 0x0005e20000000800 */
[----:B------:R-:W-:Y:S01]  /*4630*/  FFMA.FTZ R5, R148, -UR4, R81 ;  /* 0x8000000494057c23 */ /* 0x000fe20008010051 */
[-C--:B------:R-:W-:Y:S03]  /*4640*/  HMMA.16816.F32.BF16 R28, R112, R6.reuse, R28 ;  /* 0x00000006701c723c */ /* 0x080fe6000004181c */
[----:B-1----:R-:W-:Y:S01]  /*4650*/  FMUL.FTZ R8, R251, 1.4426950216293334961 ;  /* 0x3fb8aa3bfb087820 */ /* 0x002fe20000410000 */
[----:B------:R-:W-:Y:S02]  /*4660*/  @P1 FSEL R4, R4, -INF , !P3 ;  /* 0xff80000004041808 */ /* 0x000fe40005800000 */
[----:B------:R-:W-:Y:S01]  /*4670*/  PLOP3.LUT P1, PT, PT, PT, UP0, 0x80, 0x0 ;  /* 0x000000000000781c */ /* 0x000fe20003f2f008 */
[----:B------:R-:W-:Y:S01]  /*4680*/  FMUL.FTZ R21, R21, c[0x0][0x2ec] ;  /* 0x0000bb0015157a20 */ /* 0x000fe20000410000 */
[----:B------:R-:W1:Y:S01]  /*4690*/  MUFU.TANH R218, R16 ;  /* 0x0000001000da7308 */ /* 0x000e620000002400 */
[----:B------:R-:W-:Y:S01]  /*46a0*/  FSEL R8, R8, RZ, P2 ;  /* 0x000000ff08087208 */ /* 0x000fe20001000000 */
[C---:B------:R-:W-:Y:S04]  /*46b0*/  HMMA.16816.F32.BF16 R32, R104.reuse, R6, R32 ;  /* 0x000000066820723c */ /* 0x040fe80000041820 */
[--C-:B------:R-:W-:Y:S01]  /*46c0*/  FFMA.FTZ R4, R4, c[0x0][0x23c], -R8.reuse ;  /* 0x00008f0004047a23 */ /* 0x100fe20000010808 */
[----:B------:R-:W-:Y:S01]  /*46d0*/  FSETP.NEU.FTZ.AND P2, PT, R252, -INF , PT ;  /* 0xff800000fc00780b */ /* 0x000fe20003f5d000 */
[----:B------:R-:W-:Y:S02]  /*46e0*/  FMUL.FTZ R25, R25, c[0x0][0x2ec] ;  /* 0x0000bb0019197a20 */ /* 0x000fe40000410000 */
[----:B------:R3:W-:Y:S01]  /*46f0*/  MUFU.EX2 R17, R4 ;  /* 0x0000000400117308 */ /* 0x0007e20000000800 */
[----:B------:R-:W-:Y:S02]  /*4700*/  @P1 FSEL R5, R5, -INF , !P3 ;  /* 0xff80000005051808 */ /* 0x000fe40005800000 */
[----:B------:R-:W-:Y:S01]  /*4710*/  PLOP3.LUT P1, PT, PT, PT, UP0, 0x80, 0x0 ;  /* 0x000000000000781c */ /* 0x000fe20003f2f008 */
[----:B--2---:R-:W-:Y:S01]  /*4720*/  FFMA.FTZ R0, R135, -UR4, R109 ;  /* 0x8000000487007c23 */ /* 0x004fe2000801006d */
[----:B------:R-:W-:Y:S01]  /*4730*/  PLOP3.LUT P3, PT, PT, PT, UP0, 0x80, 0x0 ;  /* 0x000000000000781c */ /* 0x000fe20003f6f008 */
[----:B------:R-:W-:Y:S02]  /*4740*/  FMUL.FTZ R24, R24, c[0x0][0x2ec] ;  /* 0x0000bb0018187a20 */ /* 0x000fe40000410000 */
[----:B------:R-:W-:Y:S01]  /*4750*/  FMUL.FTZ R27, R27, c[0x0][0x2ec] ;  /* 0x0000bb001b1b7a20 */ /* 0x000fe20000410000 */
[----:B------:R-:W-:Y:S01]  /*4760*/  @P0 FSEL R0, R0, -INF , !P4 ;  /* 0xff80000000000808 */ /* 0x000fe20006000000 */
[----:B------:R-:W-:Y:S01]  /*4770*/  MUFU.TANH R242, R19 ;  /* 0x0000001300f27308 */ /* 0x000fe20000002400 */
[----:B------:R-:W-:Y:S01]  /*4780*/  PLOP3.LUT P0, PT, PT, PT, UP0, 0x80, 0x0 ;  /* 0x000000000000781c */ /* 0x000fe20003f0f008 */
[----:B------:R-:W-:Y:S02]  /*4790*/  FMUL.FTZ R26, R26, c[0x0][0x2ec] ;  /* 0x0000bb001a1a7a20 */ /* 0x000fe40000410000 */
[----:B------:R-:W-:Y:S02]  /*47a0*/  FFMA.FTZ R12, R0, c[0x0][0x23c], -R8 ;  /* 0x00008f00000c7a23 */ /* 0x000fe40000010808 */
[----:B------:R-:W-:Y:S02]  /*47b0*/  FMUL.FTZ R33, R33, c[0x0][0x2ec] ;  /* 0x0000bb0021217a20 */ /* 0x000fe40000410000 */
[----:B------:R-:W-:Y:S02]  /*47c0*/  FMUL.FTZ R32, R32, c[0x0][0x2ec] ;  /* 0x0000bb0020207a20 */ /* 0x000fe40000410000 */
[----:B------:R2:W-:Y:S01]  /*47d0*/  MUFU.EX2 R16, R12 ;  /* 0x0000000c00107308 */ /* 0x0005e20000000800 */
[----:B-1----:R-:W-:Y:S02]  /*47e0*/  FFMA.FTZ R13, R138, -UR4, R218 ;  /* 0x800000048a0d7c23 */ /* 0x002fe400080100da */
[----:B------:R-:W-:Y:S02]  /*47f0*/  FMUL.FTZ R35, R35, c[0x0][0x2ec] ;  /* 0x0000bb0023237a20 */ /* 0x000fe40000410000 */
[----:B---3--:R-:W-:Y:S02]  /*4800*/  FMUL.FTZ R4, R252, 1.4426950216293334961 ;  /* 0x3fb8aa3bfc047820 */ /* 0x008fe40000410000 */
[----:B------:R-:W-:Y:S02]  /*4810*/  FMUL.FTZ R34, R34, c[0x0][0x2ec] ;  /* 0x0000bb0022227a20 */ /* 0x000fe40000410000 */
[----:B------:R-:W-:Y:S01]  /*4820*/  FMUL.FTZ R29, R29, c[0x0][0x2ec] ;  /* 0x0000bb001d1d7a20 */ /* 0x000fe20000410000 */
[----:B------:R-:W1:Y:S01]  /*4830*/  MUFU.TANH R244, R18 ;  /* 0x0000001200f47308 */ /* 0x000e620000002400 */
[----:B------:R-:W-:Y:S01]  /*4840*/  FSEL R0, R4, RZ, P2 ;  /* 0x000000ff04007208 */ /* 0x000fe20001000000 */
[----:B------:R-:W-:Y:S01]  /*4850*/  FFMA.FTZ R4, R152, -UR4, R80 ;  /* 0x8000000498047c23 */ /* 0x000fe20008010050 */
[----:B------:R-:W-:Y:S01]  /*4860*/  PLOP3.LUT P2, PT, PT, PT, UP0, 0x80, 0x0 ;  /* 0x000000000000781c */ /* 0x000fe20003f4f008 */
[----:B------:R-:W-:Y:S02]  /*4870*/  FMUL.FTZ R28, R28, c[0x0][0x2ec] ;  /* 0x0000bb001c1c7a20 */ /* 0x000fe40000410000 */
[--C-:B------:R-:W-:Y:S01]  /*4880*/  FFMA.FTZ R5, R5, c[0x0][0x23c], -R0.reuse ;  /* 0x00008f0005057a23 */ /* 0x100fe20000010800 */
[----:B------:R-:W-:Y:S01]  /*4890*/  @P0 FSEL R4, R4, -INF , !P4 ;  /* 0xff80000004040808 */ /* 0x000fe20006000000 */
[----:B------:R-:W-:Y:S01]  /*48a0*/  FMUL.FTZ R31, R31, c[0x0][0x2ec] ;  /* 0x0000bb001f1f7a20 */ /* 0x000fe20000410000 */
[----:B------:R-:W-:Y:S01]  /*48b0*/  PLOP3.LUT P0, PT, PT, PT, UP0, 0x80, 0x0 ;  /* 0x000000000000781c */ /* 0x000fe20003f0f008 */
[----:B------:R3:W-:Y:S01]  /*48c0*/  MUFU.EX2 R85, R5 ;  /* 0x0000000500557308 */ /* 0x0007e20000000800 */
[----:B------:R-:W-:Y:S01]  /*48d0*/  FMUL.FTZ R30, R30, c[0x0][0x2ec] ;  /* 0x0000bb001e1e7a20 */ /* 0x000fe20000410000 */
[----:B------:R-:W-:Y:S01]  /*48e0*/  PLOP3.LUT P4, PT, PT, PT, UP0, 0x80, 0x0 ;  /* 0x000000000000781c */ /* 0x000fe20003f8f008 */
[----:B------:R-:W-:Y:S02]  /*48f0*/  FFMA.FTZ R4, R4, c[0x0][0x23c], -R0 ;  /* 0x00008f0004047a23 */ /* 0x000fe40000010800 */
[----:B--2---:R-:W-:Y:S02]  /*4900*/  FFMA.FTZ R12, R139, -UR4, R217 ;  /* 0x800000048b0c7c23 */ /* 0x004fe400080100d9 */
[----:B------:R-:W-:Y:S02]  /*4910*/  FMUL.FTZ R23, R23, c[0x0][0x2ec] ;  /* 0x0000bb0017177a20 */ /* 0x000fe40000410000 */
[----:B------:R-:W-:Y:S01]  /*4920*/  FMUL.FTZ R20, R20, c[0x0][0x2ec] ;  /* 0x0000bb0014147a20 */ /* 0x000fe20000410000 */
[----:B------:R2:W-:Y:S01]  /*4930*/  MUFU.EX2 R84, R4 ;  /* 0x0000000400547308 */ /* 0x0005e20000000800 */
[----:B------:R-:W-:Y:S09]  /*4940*/  FMUL.FTZ R22, R22, c[0x0][0x2ec] ;  /* 0x0000bb0016167a20 */ /* 0x000ff20000410000 */
[----:B------:R-:W-:Y:S01]  /*4950*/  MUFU.TANH R213, R21 ;  /* 0x0000001500d57308 */ /* 0x000fe20000002400 */
[----:B---3--:R-:W-:Y:S09]  /*4960*/  FFMA.FTZ R5, R140, -UR4, R102 ;  /* 0x800000048c057c23 */ /* 0x008ff20008010066 */
[----:B------:R-:W3:Y:S01]  /*4970*/  MUFU.TANH R240, R23 ;  /* 0x0000001700f07308 */ /* 0x000ee20000002400 */
[C---:B--2---:R-:W-:Y:S02]  /*4980*/  @P1 IADD3 R4, R11.reuse, 0x8, RZ ;  /* 0x000000080b041810 */ /* 0x044fe40007ffe0ff */
[----:B------:R-:W-:Y:S02]  /*4990*/  PLOP3.LUT P1, PT, PT, PT, UP0, 0x80, 0x0 ;  /* 0x000000000000781c */ /* 0x000fe40003f2f008 */
[----:B------:R-:W-:Y:S05]  /*49a0*/  @P2 ISETP.GE.AND P2, PT, R4, UR5, PT ;  /* 0x0000000504002c0c */ /* 0x000fea000bf46270 */
[----:B------:R-:W-:Y:S01]  /*49b0*/  MUFU.TANH R216, R20 ;  /* 0x0000001400d87308 */ /* 0x000fe20000002400 */
[----:B------:R-:W-:Y:S02]  /*49c0*/  @P0 IADD3 R4, R11, 0x9, RZ ;  /* 0x000000090b040810 */ /* 0x000fe40007ffe0ff */
[----:B------:R-:W-:Y:S02]  /*49d0*/  PLOP3.LUT P0, PT, PT, PT, UP0, 0x80, 0x0 ;  /* 0x000000000000781c */ /* 0x000fe40003f0f008 */
[----:B------:R-:W-:Y:S01]  /*49e0*/  @P3 ISETP.GE.AND P3, PT, R4, UR5, PT ;  /* 0x0000000504003c0c */ /* 0x000fe2000bf66270 */
[----:B------:R-:W-:Y:S04]  /*49f0*/  FFMA.FTZ R4, R141, -UR4, R103 ;  /* 0x800000048d047c23 */ /* 0x000fe80008010067 */
[----:B------:R-:W-:Y:S01]  /*4a00*/  MUFU.TANH R88, R25 ;  /* 0x0000001900587308 */ /* 0x000fe20000002400 */
[----:B------:R-:W-:Y:S02]  /*4a10*/  @P1 FSEL R5, R5, -INF , !P2 ;  /* 0xff80000005051808 */ /* 0x000fe40005000000 */
[----:B------:R-:W-:Y:S03]  /*4a20*/  PLOP3.LUT P1, PT, PT, PT, UP0, 0x80, 0x0 ;  /* 0x000000000000781c */ /* 0x000fe60003f2f008 */
[--C-:B------:R-:W-:Y:S02]  /*4a30*/  FFMA.FTZ R5, R5, c[0x0][0x23c], -R8.reuse ;  /* 0x00008f0005057a23 */ /* 0x100fe40000010808 */
[----:B------:R-:W-:Y:S02]  /*4a40*/  @P0 FSEL R4, R4, -INF , !P3 ;  /* 0xff80000004040808 */ /* 0x000fe40005800000 */
[----:B------:R2:W-:Y:S01]  /*4a50*/  MUFU.EX2 R14, R5 ;  /* 0x00000005000e7308 */ /* 0x0005e20000000800 */
[----:B------:R-:W-:Y:S02]  /*4a60*/  PLOP3.LUT P0, PT, PT, PT, UP0, 0x80, 0x0 ;  /* 0x000000000000781c */ /* 0x000fe40003f0f008 */
[----:B------:R-:W-:Y:S07]  /*4a70*/  FFMA.FTZ R4, R4, c[0x0][0x23c], -R8 ;  /* 0x00008f0004047a23 */ /* 0x000fee0000010808 */
[----:B------:R-:W-:Y:S10]  /*4a80*/  MUFU.TANH R241, R22 ;  /* 0x0000001600f17308 */ /* 0x000ff40000002400 */
[----:B------:R4:W-:Y:S01]  /*4a90*/  MUFU.EX2 R15, R4 ;  /* 0x00000004000f7308 */ /* 0x0009e20000000800 */
[----:B--2---:R-:W-:Y:S05]  /*4aa0*/  FFMA.FTZ R5, R134, -UR4, R79 ;  /* 0x8000000486057c23 */ /* 0x004fea000801004f */
[----:B------:R-:W-:Y:S04]  /*4ab0*/  @P1 FSEL R5, R5, -INF , !P2 ;  /* 0xff80000005051808 */ /* 0x000fe80005000000 */
[----:B------:R-:W2:Y:S01]  /*4ac0*/  MUFU.TANH R89, R24 ;  /* 0x0000001800597308 */ /* 0x000ea20000002400 */
[----:B------:R-:W-:Y:S01]  /*4ad0*/  PLOP3.LUT P1, PT, PT, PT, UP0, 0x80, 0x0 ;  /* 0x000000000000781c */ /* 0x000fe20003f2f008 */
[----:B------:R-:W-:Y:S08]  /*4ae0*/  FFMA.FTZ R5, R5, c[0x0][0x23c], -R0 ;  /* 0x00008f0005057a23 */ /* 0x000ff00000010800 */
[----:B------:R-:W-:Y:S01]  /*4af0*/  MUFU.EX2 R83, R5 ;  /* 0x0000000500537308 */ /* 0x000fe20000000800 */
[----:B----4-:R-:W-:Y:S03]  /*4b00*/  FFMA.FTZ R4, R135, -UR4, R78 ;  /* 0x8000000487047c23 */ /* 0x010fe6000801004e */
[----:B------:R-:W-:Y:S02]  /*4b10*/  @P1 FSEL R13, R13, -INF , !P2 ;  /* 0xff8000000d0d1808 */ /* 0x000fe40005000000 */
[----:B------:R-:W-:Y:S02]  /*4b20*/  PLOP3.LUT P1, PT, PT, PT, UP0, 0x80, 0x0 ;  /* 0x000000000000781c */ /* 0x000fe40003f2f008 */
[----:B------:R-:W-:Y:S02]  /*4b30*/  @P0 FSEL R4, R4, -INF , !P3 ;  /* 0xff80000004040808 */ /* 0x000fe40005800000 */
[----:B------:R-:W4:Y:S01]  /*4b40*/  MUFU.TANH R72, R27 ;  /* 0x0000001b00487308 */ /* 0x000f220000002400 */
[----:B------:R-:W-:Y:S01]  /*4b50*/  PLOP3.LUT P0, PT, PT, PT, UP0, 0x80, 0x0 ;  /* 0x000000000000781c */ /* 0x000fe20003f0f008 */
[----:B------:R-:W-:Y:S02]  /*4b60*/  FFMA.FTZ R13, R13, c[0x0][0x23c], -R10 ;  /* 0x00008f000d0d7a23 */ /* 0x000fe4000001080a */
[----:B------:R-:W-:Y:S06]  /*4b70*/  FFMA.FTZ R4, R4, c[0x0][0x23c], -R0 ;  /* 0x00008f0004047a23 */ /* 0x000fec0000010800 */
[----:B------:R1:W-:Y:S04]  /*4b80*/  MUFU.EX2 R82, R4 ;  /* 0x0000000400527308 */ /* 0x0003e80000000800 */
[----:B------:R-:W-:Y:S02]  /*4b90*/  @P0 FSEL R12, R12, -INF , !P3 ;  /* 0xff8000000c0c0808 */ /* 0x000fe40005800000 */
[----:B------:R-:W-:Y:S03]  /*4ba0*/  PLOP3.LUT P0, PT, PT, PT, UP0, 0x80, 0x0 ;  /* 0x000000000000781c */ /* 0x000fe60003f0f008 */
[----:B------:R-:W-:Y:S01]  /*4bb0*/  FFMA.FTZ R12, R12, c[0x0][0x23c], -R10 ;  /* 0x00008f000c0c7a23 */ /* 0x000fe2000001080a */
[----:B------:R2:W-:Y:S10]  /*4bc0*/  MUFU.EX2 R203, R13 ;  /* 0x0000000d00cb7308 */ /* 0x0005f40000000800 */
[----:B------:R3:W-:Y:S01]  /*4bd0*/  MUFU.EX2 R202, R12 ;  /* 0x0000000c00ca7308 */ /* 0x0007e20000000800 */
[----:B-1----:R-:W1:Y:S09]  /*4be0*/  LDSM.16.M88.4 R4, [R116+0x6800] ;  /* 0x006800007404783b */ /* 0x002e720000000200 */
[----:B------:R-:W1:Y:S01]  /*4bf0*/  MUFU.TANH R73, R26 ;  /* 0x0000001a00497308 */ /* 0x000e620000002400 */
[----:B--2---:R-:W-:Y:S05]  /*4c00*/  FFMA.FTZ R13, R136, -UR4, R244 ;  /* 0x80000004880d7c23 */ /* 0x004fea00080100f4 */
[----:B------:R-:W-:Y:S04]  /*4c10*/  @P1 FSEL R13, R13, -INF , !P2 ;  /* 0xff8000000d0d1808 */ /* 0x000fe80005000000 */
[----:B------:R-:W-:Y:S01]  /*4c20*/  MUFU.TANH R86, R29 ;  /* 0x0000001d00567308 */ /* 0x000fe20000002400 */
[----:B------:R-:W-:Y:S02]  /*4c30*/  PLOP3.LUT P1, PT, PT, PT, UP0, 0x80, 0x0 ;  /* 0x000000000000781c */ /* 0x000fe40003f2f008 */
[----:B------:R-:W-:Y:S01]  /*4c40*/  PLOP3.LUT P2, PT, PT, PT, UP0, 0x80, 0x0 ;  /* 0x000000000000781c */ /* 0x000fe20003f4f008 */
[----:B---3--:R-:W-:Y:S02]  /*4c50*/  FFMA.FTZ R12, R137, -UR4, R242 ;  /* 0x80000004890c7c23 */ /* 0x008fe400080100f2 */
[--C-:B------:R-:W-:Y:S03]  /*4c60*/  FFMA.FTZ R13, R13, c[0x0][0x23c], -R9.reuse ;  /* 0x00008f000d0d7a23 */ /* 0x100fe60000010809 */
[----:B------:R-:W-:Y:S01]  /*4c70*/  @P0 FSEL R12, R12, -INF , !P3 ;  /* 0xff8000000c0c0808 */ /* 0x000fe20005800000 */
[----:B------:R-:W2:Y:S01]  /*4c80*/  MUFU.TANH R87, R28 ;  /* 0x0000001c00577308 */ /* 0x000ea20000002400 */
[----:B------:R-:W-:Y:S02]  /*4c90*/  PLOP3.LUT P0, PT, PT, PT, UP0, 0x80, 0x0 ;  /* 0x000000000000781c */ /* 0x000fe40003f0f008 */
[----:B------:R-:W-:Y:S01]  /*4ca0*/  PLOP3.LUT P3, PT, PT, PT, UP0, 0x80, 0x0 ;  /* 0x000000000000781c */ /* 0x000fe20003f6f008 */
[----:B------:R-:W-:Y:S06]  /*4cb0*/  FFMA.FTZ R12, R12, c[0x0][0x23c], -R9 ;  /* 0x00008f000c0c7a23 */ /* 0x000fec0000010809 */
[----:B------:R3:W-:Y:S01]  /*4cc0*/  MUFU.EX2 R232, R12 ;  /* 0x0000000c00e87308 */ /* 0x0007e20000000800 */
[-C--:B-1----:R-:W-:Y:S09]  /*4cd0*/  HMMA.16816.F32.BF16 R36, R104, R4.reuse, R36 ;  /* 0x000000046824723c */ /* 0x082ff20000041824 */
[----:B------:R1:W-:Y:S01]  /*4ce0*/  MUFU.EX2 R233, R13 ;  /* 0x0000000d00e97308 */ /* 0x0003e20000000800 */
[C---:B------:R-:W-:Y:S07]  /*4cf0*/  HMMA.16816.F32.BF16 R40, R112.reuse, R4, R40 ;  /* 0x000000047028723c */ /* 0x040fee0000041828 */
[----:B------:R-:W-:Y:S01]  /*4d00*/  FFMA.FTZ R4, R139, -UR4, R240 ;  /* 0x800000048b047c23 */ /* 0x000fe200080100f0 */
[-C--:B------:R-:W-:Y:S01]  /*4d10*/  HMMA.16816.F32.BF16 R44, R112, R6.reuse, R44 ;  /* 0x00000006702c723c */ /* 0x080fe2000004182c */
[----:B------:R-:W-:Y:S03]  /*4d20*/  MUFU.TANH R70, R31 ;  /* 0x0000001f00467308 */ /* 0x000fe60000002400 */
[----:B------:R-:W-:Y:S01]  /*4d30*/  FFMA.FTZ R5, R142, -UR4, R89 ;  /* 0x800000048e057c23 */ /* 0x000fe20008010059 */
[----:B---3--:R-:W-:Y:S02]  /*4d40*/  @P1 IADD3 R12, R11, 0x10, RZ ;  /* 0x000000100b0c1810 */ /* 0x008fe40007ffe0ff */
[----:B------:R-:W-:Y:S01]  /*4d50*/  PLOP3.LUT P1, PT, PT, PT, UP0, 0x80, 0x0 ;  /* 0x000000000000781c */ /* 0x000fe20003f2f008 */
[----:B------:R-:W-:Y:S01]  /*4d60*/  FMUL.FTZ R37, R37, c[0x0][0x2ec] ;  /* 0x0000bb0025257a20 */ /* 0x000fe20000410000 */
[----:B------:R-:W-:Y:S01]  /*4d70*/  @P2 ISETP.GE.AND P2, PT, R12, UR5, PT ;  /* 0x000000050c002c0c */ /* 0x000fe2000bf46270 */
[C---:B------:R-:W-:Y:S01]  /*4d80*/  HMMA.16816.F32.BF16 R48, R104.reuse, R6, R48 ;  /* 0x000000066830723c */ /* 0x040fe20000041830 */
[----:B------:R-:W3:Y:S03]  /*4d90*/  MUFU.TANH R189, R33 ;  /* 0x0000002100bd7308 */ /* 0x000ee60000002400 */
[----:B-1----:R-:W-:Y:S01]  /*4da0*/  FFMA.FTZ R13, R144, -UR4, R216 ;  /* 0x80000004900d7c23 */ /* 0x002fe200080100d8 */
[----:B------:R-:W-:Y:S01]  /*4db0*/  @P0 IADD3 R12, R11, 0x11, RZ ;  /* 0x000000110b0c0810 */ /* 0x000fe20007ffe0ff */
[----:B------:R-:W-:Y:S01]  /*4dc0*/  FMUL.FTZ R39, R39, c[0x0][0x2ec] ;  /* 0x0000bb0027277a20 */ /* 0x000fe20000410000 */
[----:B------:R-:W-:Y:S01]  /*4dd0*/  PLOP3.LUT P0, PT, PT, PT, UP0, 0x80, 0x0 ;  /* 0x000000000000781c */ /* 0x000fe20003f0f008 */
[----:B------:R-:W-:Y:S01]  /*4de0*/  FMUL.FTZ R36, R36, c[0x0][0x2ec] ;  /* 0x0000bb0024247a20 */ /* 0x000fe20000410000 */
[----:B------:R-:W-:Y:S02]  /*4df0*/  @P3 ISETP.GE.AND P3, PT, R12, UR5, PT ;  /* 0x000000050c003c0c */ /* 0x000fe4000bf66270 */
[----:B------:R-:W1:Y:S01]  /*4e00*/  MUFU.TANH R71, R30 ;  /* 0x0000001e00477308 */ /* 0x000e620000002400 */
[----:B------:R-:W-:Y:S01]  /*4e10*/  FFMA.FTZ R12, R145, -UR4, R213 ;  /* 0x80000004910c7c23 */ /* 0x000fe200080100d5 */
[----:B------:R-:W-:Y:S01]  /*4e20*/  @P1 FSEL R13, R13, -INF , !P2 ;  /* 0xff8000000d0d1808 */ /* 0x000fe20005000000 */
[----:B------:R-:W-:Y:S01]  /*4e30*/  FMUL.FTZ R41, R41, c[0x0][0x2ec] ;  /* 0x0000bb0029297a20 */ /* 0x000fe20000410000 */
[----:B------:R-:W-:Y:S01]  /*4e40*/  MOV R139, R2 ;  /* 0x00000002008b7202 */ /* 0x000fe20000000f00 */
[----:B------:R-:W-:Y:S01]  /*4e50*/  FMUL.FTZ R38, R38, c[0x0][0x2ec] ;  /* 0x0000bb0026267a20 */ /* 0x000fe20000410000 */
[----:B------:R-:W-:Y:S01]  /*4e60*/  PLOP3.LUT P1, PT, PT, PT, UP0, 0x80, 0x0 ;  /* 0x000000000000781c */ /* 0x000fe20003f2f008 */
[--C-:B------:R-:W-:Y:S02]  /*4e70*/  FFMA.FTZ R13, R13, c[0x0][0x23c], -R10.reuse ;  /* 0x00008f000d0d7a23 */ /* 0x100fe4000001080a */
[----:B------:R-:W-:Y:S01]  /*4e80*/  FMUL.FTZ R40, R40, c[0x0][0x2ec] ;  /* 0x0000bb0028287a20 */ /* 0x000fe20000410000 */
[----:B------:R-:W1:Y:S01]  /*4e90*/  MUFU.TANH R192, R32 ;  /* 0x0000002000c07308 */ /* 0x000e620000002400 */
        /* <DEDUP_REMOVED lines=11> */
[----:B------:R-:W-:Y:S01]  /*4f50*/  FMUL.FTZ R49, R49, c[0x0][0x2ec] ;  /* 0x0000bb0031317a20 */ /* 0x000fe20000410000 */
[----:B------:R-:W-:Y:S01]  /*4f60*/  @P0 FSEL R4, R4, -INF , !P3 ;  /* 0xff80000004040808 */ /* 0x000fe20005800000 */
[----:B------:R-:W-:Y:S01]  /*4f70*/  FMUL.FTZ R50, R50, c[0x0][0x2ec] ;  /* 0x0000bb0032327a20 */ /* 0x000fe20000410000 */
[----:B------:R-:W2:Y:S01]  /*4f80*/  MUFU.TANH R219, R35 ;  /* 0x0000002300db7308 */ /* 0x000ea20000002400 */
[----:B------:R-:W-:Y:S01]  /*4f90*/  FMUL.FTZ R51, R51, c[0x0][0x2ec] ;  /* 0x0000bb0033337a20 */ /* 0x000fe20000410000 */
[----:B------:R-:W-:Y:S01]  /*4fa0*/  PLOP3.LUT P0, PT, PT, PT, UP0, 0x80, 0x0 ;  /* 0x000000000000781c */ /* 0x000fe20003f0f008 */
[----:B------:R-:W-:Y:S07]  /*4fb0*/  FFMA.FTZ R4, R4, c[0x0][0x23c], -R9 ;  /* 0x00008f0004047a23 */ /* 0x000fee0000010809 */
[----:B------:R2:W-:Y:S01]  /*4fc0*/  MUFU.EX2 R224, R4 ;  /* 0x0000000400e07308 */ /* 0x0005e20000000800 */
[----:B-1----:R-:W-:Y:S01]  /*4fd0*/  FFMA.FTZ R13, R138, -UR4, R241 ;  /* 0x800000048a0d7c23 */ /* 0x002fe200080100f1 */
[----:B------:R-:W-:Y:S04]  /*4fe0*/  MOV R138, R3 ;  /* 0x00000003008a7202 */ /* 0x000fe80000000f00 */
[----:B------:R-:W-:Y:S04]  /*4ff0*/  @P1 FSEL R13, R13, -INF , !P2 ;  /* 0xff8000000d0d1808 */ /* 0x000fe80005000000 */
[----:B------:R-:W1:Y:S01]  /*5000*/  MUFU.TANH R220, R34 ;  /* 0x0000002200dc7308 */ /* 0x000e620000002400 */
        /* <DEDUP_REMOVED lines=14> */
[----:B----4-:R-:W-:Y:S01]  /*50f0*/  FFMA.FTZ R4, R141, -UR4, R72 ;  /* 0x800000048d047c23 */ /* 0x010fe20008010048 */
        /* <DEDUP_REMOVED lines=15> */
[C---:B--2---:R-:W-:Y:S02]  /*51f0*/  @P1 IADD3 R4, R11.reuse, 0x18, RZ ;  /* 0x000000180b041810 */ /* 0x044fe40007ffe0ff */
[----:B------:R-:W-:Y:S02]  /*5200*/  PLOP3.LUT P1, PT, PT, PT, UP0, 0x80, 0x0 ;  /* 0x000000000000781c */ /* 0x000fe40003f2f008 */
[----:B------:R-:W-:Y:S02]  /*5210*/  @P2 ISETP.GE.AND P2, PT, R4, UR5, PT ;  /* 0x0000000504002c0c */ /* 0x000fe4000bf46270 */
[----:B------:R-:W-:Y:S03]  /*5220*/  @P0 IADD3 R4, R11, 0x19, RZ ;  /* 0x000000190b040810 */ /* 0x000fe60007ffe0ff */
[----:B------:R-:W-:Y:S01]  /*5230*/  MUFU.TANH R181, R49 ;  /* 0x0000003100b57308 */ /* 0x000fe20000002400 */
[----:B------:R-:W-:Y:S01]  /*5240*/  PLOP3.LUT P0, PT, PT, PT, UP0, 0x80, 0x0 ;  /* 0x000000000000781c */ /* 0x000fe20003f0f008 */
[----:B----4-:R-:W-:Y:S01]  /*5250*/  FFMA.FTZ R5, R149, -UR4, R87 ;  /* 0x8000000495057c23 */ /* 0x010fe20008010057 */
        /* <DEDUP_REMOVED lines=8> */
[----:B------:R-:W-:Y:S01]  /*52e0*/  MUFU.TANH R191, R50 ;  /* 0x0000003200bf7308 */ /* 0x000fe20000002400 */
[----:B------:R-:W-:Y:S09]  /*52f0*/  FFMA.FTZ R4, R4, c[0x0][0x23c], -R8 ;  /* 0x00008f0004047a23 */ /* 0x000ff20000010808 */
[----:B------:R2:W-:Y:S01]  /*5300*/  MUFU.EX2 R243, R4 ;  /* 0x0000000400f37308 */ /* 0x0005e20000000800 */
[----:B---3--:R-:W-:Y:S09]  /*5310*/  FFMA.FTZ R12, R147, -UR4, R189 ;  /* 0x80000004930c7c23 */ /* 0x008ff200080100bd */
[----:B------:R3:W-:Y:S10]  /*5320*/  MUFU.EX2 R245, R5 ;  /* 0x0000000500f57308 */ /* 0x0007f40000000800 */
[----:B------:R-:W-:Y:S01]  /*5330*/  MUFU.TANH R188, R51 ;  /* 0x0000003300bc7308 */ /* 0x000fe20000002400 */
[----:B--2---:R-:W-:Y:S05]  /*5340*/  FFMA.FTZ R4, R143, -UR4, R70 ;  /* 0x800000048f047c23 */ /* 0x004fea0008010046 */
[----:B------:R-:W-:Y:S04]  /*5350*/  @P0 FSEL R4, R4, -INF , !P3 ;  /* 0xff80000004040808 */ /* 0x000fe80005800000 */
[----:B------:R2:W-:Y:S01]  /*5360*/  MUFU.EX2 R225, R13 ;  /* 0x0000000d00e17308 */ /* 0x0005e20000000800 */
[----:B------:R-:W-:Y:S01]  /*5370*/  PLOP3.LUT P0, PT, PT, PT, UP0, 0x80, 0x0 ;  /* 0x000000000000781c */ /* 0x000fe20003f0f008 */
[----:B---3--:R-:W-:Y:S01]  /*5380*/  FFMA.FTZ R5, R142, -UR4, R71 ;  /* 0x800000048e057c23 */ /* 0x008fe20008010047 */
[----:B------:R-:W-:Y:S01]  /*5390*/  MOV R142, R17 ;  /* 0x00000011008e7202 */ /* 0x000fe20000000f00 */
[--C-:B------:R-:W-:Y:S03]  /*53a0*/  FFMA.FTZ R4, R4, c[0x0][0x23c], -R0.reuse ;  /* 0x00008f0004047a23 */ /* 0x100fe60000010800 */
[----:B------:R-:W-:Y:S03]  /*53b0*/  @P1 FSEL R5, R5, -INF , !P2 ;  /* 0xff80000005051808 */ /* 0x000fe60005000000 */
[----:B------:R-:W-:Y:S01]  /*53c0*/  MUFU.EX2 R74, R4 ;  /* 0x00000004004a7308 */ /* 0x000fe20000000800 */
[----:B------:R-:W-:Y:S01]  /*53d0*/  PLOP3.LUT P1, PT, PT, PT, UP0, 0x80, 0x0 ;  /* 0x000000000000781c */ /* 0x000fe20003f2f008 */
[----:B------:R-:W-:Y:S02]  /*53e0*/  FFMA.FTZ R5, R5, c[0x0][0x23c], -R0 ;  /* 0x00008f0005057a23 */ /* 0x000fe40000010800 */
[----:B------:R-:W-:Y:S02]  /*53f0*/  @P0 FSEL R12, R12, -INF , !P3 ;  /* 0xff8000000c0c0808 */ /* 0x000fe40005800000 */
[----:B------:R-:W-:Y:S03]  /*5400*/  PLOP3.LUT P0, PT, PT, PT, UP0, 0x80, 0x0 ;  /* 0x000000000000781c */ /* 0x000fe60003f0f008 */
[----:B------:R-:W-:Y:S01]  /*5410*/  FFMA.FTZ R12, R12, c[0x0][0x23c], -R10 ;  /* 0x00008f000c0c7a23 */ /* 0x000fe2000001080a */
[----:B------:R3:W-:Y:S01]  /*5420*/  MUFU.EX2 R75, R5 ;  /* 0x00000005004b7308 */ /* 0x0007e20000000800 */
[----:B--2---:R-:W-:Y:S05]  /*5430*/  FFMA.FTZ R13, R146, -UR4, R192 ;  /* 0x80000004920d7c23 */ /* 0x004fea00080100c0 */
[----:B------:R-:W-:Y:S04]  /*5440*/  @P1 FSEL R13, R13, -INF , !P2 ;  /* 0xff8000000d0d1808 */ /* 0x000fe80005000000 */
[----:B------:R2:W-:Y:S01]  /*5450*/  MUFU.EX2 R136, R12 ;  /* 0x0000000c00887308 */ /* 0x0005e20000000800 */
[----:B------:R-:W-:Y:S01]  /*5460*/  PLOP3.LUT P1, PT, PT, PT, UP0, 0x80, 0x0 ;  /* 0x000000000000781c */ /* 0x000fe20003f2f008 */
[----:B------:R-:W-:Y:S08]  /*5470*/  FFMA.FTZ R13, R13, c[0x0][0x23c], -R10 ;  /* 0x00008f000d0d7a23 */ /* 0x000ff0000001080a */
[----:B------:R1:W-:Y:S01]  /*5480*/  MUFU.EX2 R183, R13 ;  /* 0x0000000d00b77308 */ /* 0x0003e20000000800 */
[----:B---3--:R-:W3:Y:S09]  /*5490*/  LDSM.16.M88.4 R4, [R116+0x6c00] ;  /* 0x006c00007404783b */ /* 0x008ef20000000200 */
[----:B------:R-:W-:Y:S01]  /*54a0*/  MUFU.TANH R184, R37 ;  /* 0x0000002500b87308 */ /* 0x000fe20000002400 */
[----:B--2---:R-:W-:Y:S05]  /*54b0*/  FFMA.FTZ R12, R145, -UR4, R219 ;  /* 0x80000004910c7c23 */ /* 0x004fea00080100db */
[----:B------:R-:W-:Y:S04]  /*54c0*/  @P0 FSEL R12, R12, -INF , !P3 ;  /* 0xff8000000c0c0808 */ /* 0x000fe80005800000 */
[----:B------:R-:W2:Y:S01]  /*54d0*/  MUFU.TANH R211, R39 ;  /* 0x0000002700d37308 */ /* 0x000ea20000002400 */
        /* <DEDUP_REMOVED lines=9> */
[----:B------:R-:W-:Y:S01]  /*5570*/  MUFU.EX2 R201, R13 ;  /* 0x0000000d00c97308 */ /* 0x000fe20000000800 */
[-C--:B---3--:R-:W-:Y:S09]  /*5580*/  HMMA.16816.F32.BF16 R52, R104, R4.reuse, R52 ;  /* 0x000000046834723c */ /* 0x088ff20000041834 */
[----:B------:R-:W3:Y:S01]  /*5590*/  MUFU.TANH R185, R36 ;  /* 0x0000002400b97308 */ /* 0x000ee20000002400 */
[C---:B------:R-:W-:Y:S04]  /*55a0*/  HMMA.16816.F32.BF16 R56, R112.reuse, R4, R56 ;  /* 0x000000047038723c */ /* 0x040fe80000041838 */
[----:B-1----:R-:W-:Y:S02]  /*55b0*/  @P1 IADD3 R12, R11, 0x20, RZ ;  /* 0x000000200b0c1810 */ /* 0x002fe40007ffe0ff */
[----:B------:R-:W-:Y:S01]  /*55c0*/  PLOP3.LUT P1, PT, PT, PT, UP0, 0x80, 0x0 ;  /* 0x000000000000781c */ /* 0x000fe20003f2f008 */
[----:B--2---:R-:W-:Y:S01]  /*55d0*/  FFMA.FTZ R4, R147, -UR4, R211 ;  /* 0x8000000493047c23 */ /* 0x004fe200080100d3 */
[----:B------:R-:W-:Y:S01]  /*55e0*/  @P2 ISETP.GE.AND P2, PT, R12, UR5, PT ;  /* 0x000000050c002c0c */ /* 0x000fe2000bf46270 */
[-C--:B------:R-:W-:Y:S01]  /*55f0*/  HMMA.16816.F32.BF16 R60, R112, R6.reuse, R60 ;  /* 0x00000006703c723c */ /* 0x080fe2000004183c */
[----:B------:R-:W2:Y:S01]  /*5600*/  LDL R114, [R1+0x10] ;  /* 0x0000100001727983 */ /* 0x000ea20000100800 */
[----:B------:R-:W-:Y:S01]  /*5610*/  MUFU.TANH R235, R41 ;  /* 0x0000002900eb7308 */ /* 0x000fe20000002400 */
[----:B------:R-:W-:Y:S02]  /*5620*/  @P0 IADD3 R12, R11, 0x21, RZ ;  /* 0x000000210b0c0810 */ /* 0x000fe40007ffe0ff */
[----:B------:R-:W-:Y:S01]  /*5630*/  PLOP3.LUT P0, PT, PT, PT, UP0, 0x80, 0x0 ;  /* 0x000000000000781c */ /* 0x000fe20003f0f008 */
[----:B------:R-:W-:Y:S01]  /*5640*/  FMUL.FTZ R52, R52, c[0x0][0x2ec] ;  /* 0x0000bb0034347a20 */ /* 0x000fe20000410000 */
[----:B------:R-:W-:Y:S01]  /*5650*/  @P3 ISETP.GE.AND P3, PT, R12, UR5, PT ;  /* 0x000000050c003c0c */ /* 0x000fe2000bf66270 */
[----:B------:R-:W-:Y:S01]  /*5660*/  FFMA.FTZ R12, R157, -UR4, R184 ;  /* 0x800000049d0c7c23 */ /* 0x000fe200080100b8 */
[----:B------:R-:W-:Y:S03]  /*5670*/  HMMA.16816.F32.BF16 R64, R104, R6, R64 ;  /* 0x000000066840723c */ /* 0x000fe60000041840 */
[----:B------:R-:W-:Y:S01]  /*5680*/  MUFU.TANH R180, R52 ;  /* 0x0000003400b47308 */ /* 0x000fe20000002400 */
[----:B---3--:R-:W-:Y:S01]  /*5690*/  FFMA.FTZ R13, R156, -UR4, R185 ;  /* 0x800000049c0d7c23 */ /* 0x008fe200080100b9 */
[----:B------:R-:W-:Y:S01]  /*56a0*/  MOV R112, R15 ;  /* 0x0000000f00707202 */ /* 0x000fe20000000f00 */
[----:B------:R-:W-:Y:S01]  /*56b0*/  FMUL.FTZ R54, R54, c[0x0][0x2ec] ;  /* 0x0000bb0036367a20 */ /* 0x000fe20000410000 */
[----:B------:R-:W-:Y:S01]  /*56c0*/  F2FP.BF16.PACK_AB R7, R202, R203 ;  /* 0x000000cbca07723e */ /* 0x000fe200000010ff */
[----:B------:R-:W-:Y:S01]  /*56d0*/  FFMA.FTZ R6, R154, -UR4, R181 ;  /* 0x800000049a067c23 */ /* 0x000fe200080100b5 */
[----:B------:R-:W-:Y:S02]  /*56e0*/  @P1 FSEL R13, R13, -INF , !P2 ;  /* 0xff8000000d0d1808 */ /* 0x000fe40005000000 */
[----:B------:R-:W-:Y:S01]  /*56f0*/  PLOP3.LUT P1, PT, PT, PT, UP0, 0x80, 0x0 ;  /* 0x000000000000781c */ /* 0x000fe20003f2f008 */
[----:B------:R-:W-:Y:S01]  /*5700*/  FMUL.FTZ R53, R53, c[0x0][0x2ec] ;  /* 0x0000bb0035357a20 */ /* 0x000fe20000410000 */
[----:B------:R-:W-:Y:S01]  /*5710*/  @P0 FSEL R12, R12, -INF , !P3 ;  /* 0xff8000000c0c0808 */ /* 0x000fe20005800000 */
[--C-:B------:R-:W-:Y:S01]  /*5720*/  FFMA.FTZ R13, R13, c[0x0][0x23c], -R10.reuse ;  /* 0x00008f000d0d7a23 */ /* 0x100fe2000001080a */
[----:B------:R-:W-:Y:S01]  /*5730*/  PLOP3.LUT P0, PT, PT, PT, UP0, 0x80, 0x0 ;  /* 0x000000000000781c */ /* 0x000fe20003f0f008 */
[----:B------:R-:W-:Y:S01]  /*5740*/  FMUL.FTZ R56, R56, c[0x0][0x2ec] ;  /* 0x0000bb0038387a20 */ /* 0x000fe20000410000 */
[----:B------:R-:W1:Y:S01]  /*5750*/  MUFU.TANH R212, R38 ;  /* 0x0000002600d47308 */ /* 0x000e620000002400 */
[----:B------:R-:W-:Y:S01]  /*5760*/  FMUL.FTZ R55, R55, c[0x0][0x2ec] ;  /* 0x0000bb0037377a20 */ /* 0x000fe20000410000 */
[----:B------:R-:W-:Y:S01]  /*5770*/  MOV R113, R16 ;  /* 0x0000001000717202 */ /* 0x000fe20000000f00 */
[----:B------:R-:W-:Y:S02]  /*5780*/  FMUL.FTZ R58, R58, c[0x0][0x2ec] ;  /* 0x0000bb003a3a7a20 */ /* 0x000fe40000410000 */
[----:B------:R-:W-:Y:S02]  /*5790*/  FMUL.FTZ R57, R57, c[0x0][0x2ec] ;  /* 0x0000bb0039397a20 */ /* 0x000fe40000410000 */
[----:B------:R-:W-:Y:S02]  /*57a0*/  FMUL.FTZ R60, R60, c[0x0][0x2ec] ;  /* 0x0000bb003c3c7a20 */ /* 0x000fe40000410000 */
[----:B------:R-:W-:Y:S01]  /*57b0*/  FMUL.FTZ R59, R59, c[0x0][0x2ec] ;  /* 0x0000bb003b3b7a20 */ /* 0x000fe20000410000 */
[----:B------:R1:W-:Y:S01]  /*57c0*/  MUFU.EX2 R135, R13 ;  /* 0x0000000d00877308 */ /* 0x0003e20000000800 */
[----:B------:R-:W-:Y:S01]  /*57d0*/  FMUL.FTZ R61, R61, c[0x0][0x2ec] ;  /* 0x0000bb003d3d7a20 */ /* 0x000fe20000410000 */
[----:B------:R-:W-:Y:S01]  /*57e0*/  @P0 FSEL R4, R4, -INF , !P3 ;  /* 0xff80000004040808 */ /* 0x000fe20005800000 */
[----:B------:R-:W-:Y:S01]  /*57f0*/  FMUL.FTZ R62, R62, c[0x0][0x2ec] ;  /* 0x0000bb003e3e7a20 */ /* 0x000fe20000410000 */
[----:B------:R-:W-:Y:S01]  /*5800*/  PLOP3.LUT P0, PT, PT, PT, UP0, 0x80, 0x0 ;  /* 0x000000000000781c */ /* 0x000fe20003f0f008 */
[----:B------:R-:W-:Y:S02]  /*5810*/  FMUL.FTZ R64, R64, c[0x0][0x2ec] ;  /* 0x0000bb0040407a20 */ /* 0x000fe40000410000 */
[----:B------:R-:W-:Y:S02]  /*5820*/  FFMA.FTZ R4, R4, c[0x0][0x23c], -R9 ;  /* 0x00008f0004047a23 */ /* 0x000fe40000010809 */
[----:B------:R-:W-:Y:S01]  /*5830*/  FMUL.FTZ R65, R65, c[0x0][0x2ec] ;  /* 0x0000bb0041417a20 */ /* 0x000fe20000410000 */
[----:B------:R-:W3:Y:S01]  /*5840*/  MUFU.TANH R237, R40 ;  /* 0x0000002800ed7308 */ /* 0x000ee20000002400 */
[----:B------:R-:W-:Y:S02]  /*5850*/  FFMA.FTZ R12, R12, c[0x0][0x23c], -R10 ;  /* 0x00008f000c0c7a23 */ /* 0x000fe4000001080a */
[----:B------:R-:W-:Y:S02]  /*5860*/  FMUL.FTZ R66, R66, c[0x0][0x2ec] ;  /* 0x0000bb0042427a20 */ /* 0x000fe40000410000 */
[----:B------:R-:W-:Y:S02]  /*5870*/  FMUL.FTZ R67, R67, c[0x0][0x2ec] ;  /* 0x0000bb0043437a20 */ /* 0x000fe40000410000 */
[----:B------:R-:W-:Y:S03]  /*5880*/  FMUL.FTZ R63, R63, c[0x0][0x2ec] ;  /* 0x0000bb003f3f7a20 */ /* 0x000fe60000410000 */
[----:B------:R4:W-:Y:S01]  /*5890*/  MUFU.EX2 R190, R4 ;  /* 0x0000000400be7308 */ /* 0x0009e20000000800 */
[----:B-1----:R-:W-:Y:S05]  /*58a0*/  FFMA.FTZ R13, R146, -UR4, R212 ;  /* 0x80000004920d7c23 */ /* 0x002fea00080100d4 */
[----:B------:R-:W-:Y:S04]  /*58b0*/  @P1 FSEL R13, R13, -INF , !P2 ;  /* 0xff8000000d0d1808 */ /* 0x000fe80005000000 */
[----:B------:R-:W-:Y:S01]  /*58c0*/  MUFU.TANH R200, R60 ;  /* 0x0000003c00c87308 */ /* 0x000fe20000002400 */
[----:B------:R-:W-:Y:S01]  /*58d0*/  PLOP3.LUT P1, PT, PT, PT, UP0, 0x80, 0x0 ;  /* 0x000000000000781c */ /* 0x000fe20003f2f008 */
[----:B---3--:R-:W-:Y:S02]  /*58e0*/  FFMA.FTZ R5, R151, -UR4, R237 ;  /* 0x8000000497057c23 */ /* 0x008fe400080100ed */
[----:B------:R-:W-:Y:S06]  /*58f0*/  FFMA.FTZ R13, R13, c[0x0][0x23c], -R9 ;  /* 0x00008f000d0d7a23 */ /* 0x000fec0000010809 */
[----:B------:R-:W-:Y:S01]  /*5900*/  MUFU.TANH R199, R61 ;  /* 0x0000003d00c77308 */ /* 0x000fe20000002400 */
[----:B----4-:R-:W-:Y:S03]  /*5910*/  FFMA.FTZ R4, R153, -UR4, R235 ;  /* 0x8000000499047c23 */ /* 0x010fe600080100eb */
        /* <DEDUP_REMOVED lines=10> */
[----:B-1----:R-:W-:Y:S05]  /*59c0*/  FFMA.FTZ R4, R150, -UR4, R68 ;  /* 0x8000000496047c23 */ /* 0x002fea0008010044 */
[----:B------:R-:W-:Y:S04]  /*59d0*/  @P0 FSEL R4, R4, -INF , !P3 ;  /* 0xff80000004040808 */ /* 0x000fe80005800000 */
[----:B------:R-:W-:Y:S01]  /*59e0*/  MUFU.TANH R145, R65 ;  /* 0x0000004100917308 */ /* 0x000fe20000002400 */
[----:B------:R-:W-:Y:S02]  /*59f0*/  PLOP3.LUT P0, PT, PT, PT, UP0, 0x80, 0x0 ;  /* 0x000000000000781c */ /* 0x000fe40003f0f008 */
[----:B------:R-:W-:Y:S01]  /*5a00*/  PLOP3.LUT P3, PT, PT, PT, UP0, 0x80, 0x0 ;  /* 0x000000000000781c */ /* 0x000fe20003f6f008 */
[--C-:B------:R-:W-:Y:S02]  /*5a10*/  FFMA.FTZ R4, R4, c[0x0][0x23c], -R0.reuse ;  /* 0x00008f0004047a23 */ /* 0x100fe40000010800 */
[----:B---3--:R-:W-:Y:S04]  /*5a20*/  FFMA.FTZ R5, R149, -UR4, R69 ;  /* 0x8000000495057c23 */ /* 0x008fe80008010045 */
[----:B------:R1:W-:Y:S01]  /*5a30*/  MUFU.EX2 R246, R4 ;  /* 0x0000000400f67308 */ /* 0x0003e20000000800 */
[----:B------:R-:W-:Y:S02]  /*5a40*/  @P1 FSEL R5, R5, -INF , !P2 ;  /* 0xff80000005051808 */ /* 0x000fe40005000000 */
[----:B------:R-:W-:Y:S02]  /*5a50*/  PLOP3.LUT P1, PT, PT, PT, UP0, 0x80, 0x0 ;  /* 0x000000000000781c */ /* 0x000fe40003f2f008 */
[----:B------:R-:W-:Y:S01]  /*5a60*/  PLOP3.LUT P2, PT, PT, PT, UP0, 0x80, 0x0 ;  /* 0x000000000000781c */ /* 0x000fe20003f4f008 */
[----:B------:R-:W-:Y:S04]  /*5a70*/  FFMA.FTZ R5, R5, c[0x0][0x23c], -R0 ;  /* 0x00008f0005057a23 */ /* 0x000fe80000010800 */
[----:B------:R-:W3:Y:S10]  /*5a80*/  MUFU.TANH R230, R45 ;  /* 0x0000002d00e67308 */ /* 0x000ef40000002400 */
[----:B------:R-:W-:Y:S01]  /*5a90*/  MUFU.EX2 R247, R5 ;  /* 0x0000000500f77308 */ /* 0x000fe20000000800 */
[C---:B-1----:R-:W-:Y:S02]  /*5aa0*/  @P1 IADD3 R4, R11.reuse, 0x28, RZ ;  /* 0x000000280b041810 */ /* 0x042fe40007ffe0ff */
[----:B------:R-:W-:Y:S02]  /*5ab0*/  PLOP3.LUT P1, PT, PT, PT, UP0, 0x80, 0x0 ;  /* 0x000000000000781c */ /* 0x000fe40003f2f008 */
[----:B------:R-:W-:Y:S02]  /*5ac0*/  @P6 ISETP.GE.AND P6, PT, R4, UR5, PT ;  /* 0x0000000504006c0c */ /* 0x000fe4000bfc6270 */
[----:B------:R-:W-:Y:S03]  /*5ad0*/  @P0 IADD3 R4, R11, 0x29, RZ ;  /* 0x000000290b040810 */ /* 0x000fe60007ffe0ff */
[----:B------:R-:W1:Y:S01]  /*5ae0*/  MUFU.TANH R231, R44 ;  /* 0x0000002c00e77308 */ /* 0x000e620000002400 */
[----:B------:R-:W-:Y:S02]  /*5af0*/  PLOP3.LUT P0, PT, PT, PT, UP0, 0x80, 0x0 ;  /* 0x000000000000781c */ /* 0x000fe40003f0f008 */
[----:B------:R-:W-:Y:S01]  /*5b00*/  @P3 ISETP.GE.AND P3, PT, R4, UR5, PT ;  /* 0x0000000504003c0c */ /* 0x000fe2000bf66270 */
[----:B---3--:R-:W-:Y:S06]  /*5b10*/  FFMA.FTZ R4, R158, -UR4, R230 ;  /* 0x800000049e047c23 */ /* 0x008fec00080100e6 */
[----:B------:R-:W-:Y:S06]  /*5b20*/  MUFU.TANH R178, R66 ;  /* 0x0000004200b27308 */ /* 0x000fec0000002400 */
        /* <DEDUP_REMOVED lines=8> */
[----:B------:R-:W-:Y:S07]  /*5bb0*/  FFMA.FTZ R5, R5, c[0x0][0x23c], -R8 ;  /* 0x00008f0005057a23 */ /* 0x000fee0000010808 */
[----:B------:R3:W-:Y:S10]  /*5bc0*/  MUFU.EX2 R210, R5 ;  /* 0x0000000500d27308 */ /* 0x0007f40000000800 */
[----:B------:R-:W-:Y:S01]  /*5bd0*/  MUFU.TANH R187, R54 ;  /* 0x0000003600bb7308 */ /* 0x000fe20000002400 */
        /* <DEDUP_REMOVED lines=13> */
[----:B------:R-:W4:Y:S01]  /*5cb0*/  MUFU.TANH R179, R53 ;  /* 0x0000003500b37308 */ /* 0x000f220000002400 */
[----:B------:R-:W-:Y:S02]  /*5cc0*/  FFMA.FTZ R6, R6, c[0x0][0x23c], -R10 ;  /* 0x00008f0006067a23 */ /* 0x000fe4000001080a */
        /* <DEDUP_REMOVED lines=11> */
[----:B------:R-:W-:Y:S01]  /*5d80*/  MUFU.TANH R208, R56 ;  /* 0x0000003800d07308 */ /* 0x000fe20000002400 */
[C---:B-1----:R-:W-:Y:S02]  /*5d90*/  @P4 IADD3 R6, R11.reuse, 0x30, RZ ;  /* 0x000000300b064810 */ /* 0x042fe40007ffe0ff */
[----:B------:R-:W-:Y:S02]  /*5da0*/  PLOP3.LUT P4, PT, PT, PT, UP0, 0x80, 0x0 ;  /* 0x000000000000781c */ /* 0x000fe40003f8f008 */
[----:B------:R-:W-:Y:S05]  /*5db0*/  @P5 ISETP.GE.AND P5, PT, R6, UR5, PT ;  /* 0x0000000506005c0c */ /* 0x000fea000bfa6270 */
[----:B------:R-:W1:Y:S01]  /*5dc0*/  MUFU.TANH R186, R55 ;  /* 0x0000003700ba7308 */ /* 0x000e620000002400 */
[----:B------:R-:W-:Y:S02]  /*5dd0*/  @P2 IADD3 R6, R11, 0x31, RZ ;  /* 0x000000310b062810 */ /* 0x000fe40007ffe0ff */
[----:B------:R-:W-:Y:S01]  /*5de0*/  PLOP3.LUT P2, PT, PT, PT, UP0, 0x80, 0x0 ;  /* 0x000000000000781c */ /* 0x000fe20003f4f008 */
[----:B---3--:R-:W-:Y:S01]  /*5df0*/  FFMA.FTZ R4, R157, -UR4, R188 ;  /* 0x800000049d047c23 */ /* 0x008fe200080100bc */
[----:B------:R-:W-:Y:S04]  /*5e00*/  @P6 ISETP.GE.AND P6, PT, R6, UR5, PT ;  /* 0x0000000506006c0c */ /* 0x000fe8000bfc6270 */
[----:B------:R-:W-:Y:S01]  /*5e10*/  @P1 FSEL R4, R4, -INF , !P3 ;  /* 0xff80000004041808 */ /* 0x000fe20005800000 */
[----:B------:R3:W-:Y:S01]  /*5e20*/  MUFU.EX2 R157, R5 ;  /* 0x00000005009d7308 */ /* 0x0007e20000000800 */
[----:B------:R-:W-:Y:S02]  /*5e30*/  PLOP3.LUT P3, PT, PT, PT, UP0, 0x80, 0x0 ;  /* 0x000000000000781c */ /* 0x000fe40003f6f008 */
[----:B------:R-:W-:Y:S01]  /*5e40*/  PLOP3.LUT P1, PT, PT, PT, UP0, 0x80, 0x0 ;  /* 0x000000000000781c */ /* 0x000fe20003f2f008 */
[----:B------:R-:W-:Y:S06]  /*5e50*/  FFMA.FTZ R4, R4, c[0x0][0x23c], -R9 ;  /* 0x00008f0004047a23 */ /* 0x000fec0000010809 */
[----:B------:R4:W-:Y:S04]  /*5e60*/  MUFU.EX2 R156, R4 ;  /* 0x00000004009c7308 */ /* 0x0009e80000000800 */
[C---:B------:R-:W-:Y:S02]  /*5e70*/  @P3 IADD3 R6, R11.reuse, 0x38, RZ ;  /* 0x000000380b063810 */ /* 0x040fe40007ffe0ff */
[----:B------:R-:W-:Y:S04]  /*5e80*/  @P4 IADD3 R11, R11, 0x39, RZ ;  /* 0x000000390b0b4810 */ /* 0x000fe80007ffe0ff */
[----:B------:R-:W-:Y:S01]  /*5e90*/  MUFU.TANH R236, R58 ;  /* 0x0000003a00ec7308 */ /* 0x000fe20000002400 */
[----:B---3--:R-:W-:Y:S05]  /*5ea0*/  FFMA.FTZ R5, R160, -UR4, R180 ;  /* 0x80000004a0057c23 */ /* 0x008fea00080100b4 */
[----:B------:R-:W-:Y:S04]  /*5eb0*/  @P0 FSEL R5, R5, -INF , !P5 ;  /* 0xff80000005050808 */ /* 0x000fe80006800000 */
[----:B------:R-:W3:Y:S01]  /*5ec0*/  MUFU.TANH R207, R57 ;  /* 0x0000003900cf7308 */ /* 0x000ee20000002400 */
[----:B------:R-:W-:Y:S01]  /*5ed0*/  PLOP3.LUT P0, PT, PT, PT, UP0, 0x80, 0x0 ;  /* 0x000000000000781c */ /* 0x000fe20003f0f008 */
[----:B----4-:R-:W-:Y:S02]  /*5ee0*/  FFMA.FTZ R4, R132, -UR4, R179 ;  /* 0x8000000484047c23 */ /* 0x010fe400080100b3 */
[--C-:B------:R-:W-:Y:S03]  /*5ef0*/  FFMA.FTZ R5, R5, c[0x0][0x23c], -R10.reuse ;  /* 0x00008f0005057a23 */ /* 0x100fe6000001080a */
[----:B------:R-:W-:Y:S03]  /*5f00*/  @P1 FSEL R4, R4, -INF , !P6 ;  /* 0xff80000004041808 */ /* 0x000fe60007000000 */
[----:B------:R4:W-:Y:S01]  /*5f10*/  MUFU.EX2 R148, R5 ;  /* 0x0000000500947308 */ /* 0x0009e20000000800 */
[----:B------:R-:W-:Y:S01]  /*5f20*/  PLOP3.LUT P1, PT, PT, PT, UP0, 0x80, 0x0 ;  /* 0x000000000000781c */ /* 0x000fe20003f2f008 */
[----:B------:R-:W-:Y:S08]  /*5f30*/  FFMA.FTZ R4, R4, c[0x0][0x23c], -R10 ;  /* 0x00008f0004047a23 */ /* 0x000ff0000001080a */
[----:B------:R1:W-:Y:S10]  /*5f40*/  MUFU.EX2 R147, R4 ;  /* 0x0000000400937308 */ /* 0x0003f40000000800 */
[----:B------:R-:W2:Y:S01]  /*5f50*/  MUFU.TANH R234, R59 ;  /* 0x0000003b00ea7308 */ /* 0x000ea20000002400 */
[----:B----4-:R-:W-:Y:S05]  /*5f60*/  FFMA.FTZ R5, R155, -UR4, R187 ;  /* 0x800000049b057c23 */ /* 0x010fea00080100bb */
[----:B------:R-:W-:Y:S04]  /*5f70*/  @P0 FSEL R5, R5, -INF , !P5 ;  /* 0xff80000005050808 */ /* 0x000fe80006800000 */
[----:B------:R-:W4:Y:S01]  /*5f80*/  MUFU.EX2 R134, R12 ;  /* 0x0000000c00867308 */ /* 0x000f220000000800 */
[----:B------:R-:W-:Y:S01]  /*5f90*/  PLOP3.LUT P0, PT, PT, PT, UP0, 0x80, 0x0 ;  /* 0x000000000000781c */ /* 0x000fe20003f0f008 */
[--C-:B------:R-:W-:Y:S02]  /*5fa0*/  FFMA.FTZ R5, R5, c[0x0][0x23c], -R9.reuse ;  /* 0x00008f0005057a23 */ /* 0x100fe40000010809 */
[----:B-1----:R-:W-:Y:S06]  /*5fb0*/  FFMA.FTZ R4, R154, -UR4, R186 ;  /* 0x800000049a047c23 */ /* 0x002fec00080100ba */
[----:B------:R1:W-:Y:S01]  /*5fc0*/  MUFU.EX2 R155, R5 ;  /* 0x00000005009b7308 */ /* 0x0003e20000000800 */
[----:B------:R-:W-:Y:S02]  /*5fd0*/  @P1 FSEL R4, R4, -INF , !P6 ;  /* 0xff80000004041808 */ /* 0x000fe40007000000 */
[----:B------:R-:W-:Y:S03]  /*5fe0*/  PLOP3.LUT P1, PT, PT, PT, UP0, 0x80, 0x0 ;  /* 0x000000000000781c */ /* 0x000fe60003f2f008 */
[----:B------:R-:W-:Y:S04]  /*5ff0*/  FFMA.FTZ R4, R4, c[0x0][0x23c], -R9 ;  /* 0x00008f0004047a23 */ /* 0x000fe80000010809 */
[----:B------:R3:W-:Y:S10]  /*6000*/  MUFU.EX2 R154, R4 ;  /* 0x00000004009a7308 */ /* 0x0007f40000000800 */
[----:B------:R-:W2:Y:S01]  /*6010*/  MUFU.EX2 R193, R13 ;  /* 0x0000000d00c17308 */ /* 0x000ea20000000800 */
[----:B-1----:R-:W-:Y:S05]  /*6020*/  FFMA.FTZ R5, R133, -UR4, R208 ;  /* 0x8000000485057c23 */ /* 0x002fea00080100d0 */
[----:B------:R-:W-:Y:S02]  /*6030*/  @P2 FSEL R5, R5, -INF , !P5 ;  /* 0xff80000005052808 */ /* 0x000fe40006800000 */
[----:B------:R-:W-:Y:S01]  /*6040*/  PLOP3.LUT P2, PT, PT, PT, UP0, 0x80, 0x0 ;  /* 0x000000000000781c */ /* 0x000fe20003f4f008 */
[----:B---3--:R-:W-:Y:S02]  /*6050*/  FFMA.FTZ R4, R131, -UR4, R207 ;  /* 0x8000000483047c23 */ /* 0x008fe400080100cf */
[--C-:B------:R-:W-:Y:S03]  /*6060*/  FFMA.FTZ R5, R5, c[0x0][0x23c], -R8.reuse ;  /* 0x00008f0005057a23 */ /* 0x100fe60000010808 */
[----:B------:R-:W-:Y:S01]  /*6070*/  @P0 FSEL R4, R4, -INF , !P6 ;  /* 0xff80000004040808 */ /* 0x000fe20007000000 */
[----:B------:R1:W-:Y:S01]  /*6080*/  MUFU.EX2 R197, R5 ;  /* 0x0000000500c57308 */ /* 0x0003e20000000800 */
[----:B------:R-:W-:Y:S03]  /*6090*/  PLOP3.LUT P0, PT, PT, PT, UP0, 0x80, 0x0 ;  /* 0x000000000000781c */ /* 0x000fe60003f0f008 */
[----:B------:R-:W-:Y:S02]  /*60a0*/  FFMA.FTZ R4, R4, c[0x0][0x23c], -R8 ;  /* 0x00008f0004047a23 */ /* 0x000fe40000010808 */
[----:B------:R-:W-:Y:S02]  /*60b0*/  @P2 ISETP.GE.AND P3, PT, R6, UR5, PT ;  /* 0x0000000506002c0c */ /* 0x000fe4000bf66270 */
[----:B------:R-:W-:Y:S02]  /*60c0*/  F2FP.BF16.PACK_AB R6, R139, R138 ;  /* 0x0000008a8b06723e */ /* 0x000fe400000010ff */
[----:B------:R-:W-:Y:S01]  /*60d0*/  PLOP3.LUT P2, PT, PT, PT, UP0, 0x80, 0x0 ;  /* 0x000000000000781c */ /* 0x000fe20003f4f008 */
[----:B------:R2:W-:Y:S02]  /*60e0*/  MUFU.EX2 R196, R4 ;  /* 0x0000000400c47308 */ /* 0x0005e40000000800 */
[----:B------:R3:W-:Y:S01]  /*60f0*/  STS [R170+0x12400], R6 ;  /* 0x01240006aa007388 */ /* 0x0007e20000000800 */
[----:B-1----:R-:W-:Y:S05]  /*6100*/  FFMA.FTZ R5, R159, -UR4, R236 ;  /* 0x800000049f057c23 */ /* 0x002fea00080100ec */
[----:B------:R-:W-:Y:S02]  /*6110*/  @P1 FSEL R5, R5, -INF , !P5 ;  /* 0xff80000005051808 */ /* 0x000fe40006800000 */
[----:B------:R-:W-:Y:S03]  /*6120*/  PLOP3.LUT P1, PT, PT, PT, UP0, 0x80, 0x0 ;  /* 0x000000000000781c */ /* 0x000fe60003f2f008 */
[----:B------:R-:W-:Y:S02]  /*6130*/  FFMA.FTZ R5, R5, c[0x0][0x23c], -R0 ;  /* 0x00008f0005057a23 */ /* 0x000fe40000010800 */
[----:B--2---:R-:W-:Y:S01]  /*6140*/  FFMA.FTZ R4, R158, -UR4, R234 ;  /* 0x800000049e047c23 */ /* 0x004fe200080100ea */
[----:B---3--:R-:W-:Y:S01]  /*6150*/  F2FP.BF16.PACK_AB R6, R232, R233 ;  /* 0x000000e9e806723e */ /* 0x008fe200000010ff */
[----:B------:R1:W-:Y:S03]  /*6160*/  MUFU.EX2 R229, R5 ;  /* 0x0000000500e57308 */ /* 0x0003e60000000800 */
[----:B------:R-:W-:Y:S02]  /*6170*/  @P0 FSEL R4, R4, -INF , !P6 ;  /* 0xff80000004040808 */ /* 0x000fe40007000000 */
[----:B------:R-:W-:Y:S02]  /*6180*/  PLOP3.LUT P0, PT, PT, PT, UP0, 0x80, 0x0 ;  /* 0x000000000000781c */ /* 0x000fe40003f0f008 */
[----:B------:R-:W-:Y:S01]  /*6190*/  @P1 ISETP.GE.AND P1, PT, R11, UR5, PT ;  /* 0x000000050b001c0c */ /* 0x000fe2000bf26270 */
[----:B------:R-:W-:Y:S04]  /*61a0*/  FFMA.FTZ R4, R4, c[0x0][0x23c], -R0 ;  /* 0x00008f0004047a23 */ /* 0x000fe80000010800 */
[----:B------:R2:W-:Y:S01]  /*61b0*/  MUFU.EX2 R227, R4 ;  /* 0x0000000400e37308 */ /* 0x0005e20000000800 */
[----:B-1----:R-:W-:Y:S05]  /*61c0*/  FFMA.FTZ R5, R161, -UR4, R200 ;  /* 0x80000004a1057c23 */ /* 0x002fea00080100c8 */
[----:B------:R-:W-:Y:S02]  /*61d0*/  @P2 FSEL R5, R5, -INF , !P3 ;  /* 0xff80000005052808 */ /* 0x000fe40005800000 */
[----:B------:R-:W-:Y:S03]  /*61e0*/  PLOP3.LUT P2, PT, PT, PT, UP0, 0x80, 0x0 ;  /* 0x000000000000781c */ /* 0x000fe60003f4f008 */
[--C-:B------:R-:W-:Y:S02]  /*61f0*/  FFMA.FTZ R5, R5, c[0x0][0x23c], -R8.reuse ;  /* 0x00008f0005057a23 */ /* 0x100fe40000010808 */
[----:B--2---:R-:W-:Y:S01]  /*6200*/  FFMA.FTZ R4, R163, -UR4, R199 ;  /* 0x80000004a3047c23 */ /* 0x004fe200080100c7 */
[----:B------:R-:W-:Y:S01]  /*6210*/  MOV R163, R109 ;  /* 0x0000006d00a37202 */ /* 0x000fe20000000f00 */
[----:B------:R1:W-:Y:S03]  /*6220*/  MUFU.EX2 R159, R5 ;  /* 0x00000005009f7308 */ /* 0x0003e60000000800 */
[----:B------:R-:W-:Y:S02]  /*6230*/  @P0 FSEL R4, R4, -INF , !P1 ;  /* 0xff80000004040808 */ /* 0x000fe40004800000 */
[----:B------:R-:W-:Y:S03]  /*6240*/  PLOP3.LUT P0, PT, PT, PT, UP0, 0x80, 0x0 ;  /* 0x000000000000781c */ /* 0x000fe60003f0f008 */
[----:B------:R-:W-:Y:S02]  /*6250*/  FFMA.FTZ R8, R4, c[0x0][0x23c], -R8 ;  /* 0x00008f0004087a23 */ /* 0x000fe40000010808 */
[----:B------:R-:W-:Y:S01]  /*6260*/  FFMA.FTZ R4, R133, -UR4, R228 ;  /* 0x8000000485047c23 */ /* 0x000fe200080100e4 */
[----:B------:R-:W-:Y:S01]  /*6270*/  MOV R133, R108 ;  /* 0x0000006c00857202 */ /* 0x000fe20000000f00 */
[----:B------:R-:W-:Y:S03]  /*6280*/  MUFU.EX2 R158, R8 ;  /* 0x00000008009e7308 */ /* 0x000fe60000000800 */
[----:B------:R-:W-:Y:S02]  /*6290*/  @P2 FSEL R4, R4, -INF , !P3 ;  /* 0xff80000004042808 */ /* 0x000fe40005800000 */
[----:B------:R-:W-:Y:S03]  /*62a0*/  PLOP3.LUT P2, PT, PT, PT, UP0, 0x80, 0x0 ;  /* 0x000000000000781c */ /* 0x000fe60003f4f008 */
[----:B------:R-:W-:Y:S01]  /*62b0*/  FFMA.FTZ R4, R4, c[0x0][0x23c], -R0 ;  /* 0x00008f0004047a23 */ /* 0x000fe20000010800 */
[----:B-1----:R-:W-:Y:S03]  /*62c0*/  F2FP.BF16.PACK_AB R5, R206, R209 ;  /* 0x000000d1ce05723e */ /* 0x002fe600000010ff */
[----:B------:R1:W-:Y:S02]  /*62d0*/  MUFU.EX2 R161, R4 ;  /* 0x0000000400a17308 */ /* 0x0003e40000000800 */
[----:B------:R2:W-:Y:S04]  /*62e0*/  STS [R170+0x12000], R5 ;  /* 0x01200005aa007388 */ /* 0x0005e80000000800 */
[----:B------:R3:W-:Y:S04]  /*62f0*/  STS [R166+0x12000], R7 ;  /* 0x01200007a6007388 */ /* 0x0007e80000000800 */
[----:B------:R4:W-:Y:S01]  /*6300*/  STS [R166+0x12400], R6 ;  /* 0x01240006a6007388 */ /* 0x0009e20000000800 */
[----:B-1----:R-:W-:Y:S02]  /*6310*/  FFMA.FTZ R4, R100, -UR4, R145 ;  /* 0x8000000464047c23 */ /* 0x002fe40008010091 */
[----:B--2---:R-:W-:Y:S03]  /*6320*/  FFMA.FTZ R5, R101, -UR4, R146 ;  /* 0x8000000465057c23 */ /* 0x004fe60008010092 */
[----:B------:R-:W-:Y:S02]  /*6330*/  @P2 FSEL R4, R4, -INF , !P1 ;  /* 0xff80000004042808 */ /* 0x000fe40004800000 */
[----:B------:R-:W-:Y:S02]  /*6340*/  PLOP3.LUT P2, PT, PT, PT, UP0, 0x80, 0x0 ;  /* 0x000000000000781c */ /* 0x000fe40003f4f008 */
[----:B---3--:R-:W-:Y:S02]  /*6350*/  F2FP.BF16.PACK_AB R7, R113, R142 ;  /* 0x0000008e7107723e */ /* 0x008fe400000010ff */
[----:B------:R-:W-:Y:S02]  /*6360*/  @P0 FSEL R5, R5, -INF , !P3 ;  /* 0xff80000005050808 */ /* 0x000fe40005800000 */
[----:B----4-:R-:W-:Y:S01]  /*6370*/  F2FP.BF16.PACK_AB R6, R84, R85 ;  /* 0x000000555406723e */ /* 0x010fe200000010ff */
[----:B------:R1:W-:Y:S01]  /*6380*/  STS [R170+0x14000], R7 ;  /* 0x01400007aa007388 */ /* 0x0003e20000000800 */
[----:B------:R-:W-:Y:S01]  /*6390*/  PLOP3.LUT P0, PT, PT, PT, UP0, 0x80, 0x0 ;  /* 0x000000000000781c */ /* 0x000fe20003f0f008 */
[--C-:B------:R-:W-:Y:S02]  /*63a0*/  FFMA.FTZ R5, R5, c[0x0][0x23c], -R10.reuse ;  /* 0x00008f0005057a23 */ /* 0x100fe4000001080a */
[----:B------:R-:W-:Y:S01]  /*63b0*/  FFMA.FTZ R10, R4, c[0x0][0x23c], -R10 ;  /* 0x00008f00040a7a23 */ /* 0x000fe2000001080a */
[----:B------:R2:W-:Y:S01]  /*63c0*/  STS [R170+0x14400], R6 ;  /* 0x01440006aa007388 */ /* 0x0005e20000000800 */
[----:B------:R-:W-:Y:S01]  /*63d0*/  F2FP.BF16.PACK_AB R4, R137, R194 ;  /* 0x000000c28904723e */ /* 0x000fe200000010ff */
[----:B------:R3:W-:Y:S10]  /*63e0*/  MUFU.EX2 R144, R5 ;  /* 0x0000000500907308 */ /* 0x0007f40000000800 */
[----:B------:R-:W4:Y:S01]  /*63f0*/  MUFU.EX2 R143, R10 ;  /* 0x0000000a008f7308 */ /* 0x000f220000000800 */
[-C--:B-1----:R-:W-:Y:S02]  /*6400*/  F2FP.BF16.PACK_AB R7, R112, R14.reuse ;  /* 0x0000000e7007723e */ /* 0x082fe400000010ff */
[----:B--2---:R-:W-:Y:S01]  /*6410*/  F2FP.BF16.PACK_AB R6, R82, R83 ;  /* 0x000000535206723e */ /* 0x004fe200000010ff */
[----:B---3--:R-:W-:Y:S02]  /*6420*/  FFMA.FTZ R5, R160, -UR4, R178 ;  /* 0x80000004a0057c23 */ /* 0x008fe400080100b2 */
[----:B------:R1:W-:Y:S04]  /*6430*/  STS [R166+0x14000], R7 ;  /* 0x01400007a6007388 */ /* 0x0003e80000000800 */
[----:B------:R2:W-:Y:S01]  /*6440*/  STS [R166+0x14400], R6 ;  /* 0x01440006a6007388 */ /* 0x0005e20000000800 */
[----:B------:R-:W-:Y:S02]  /*6450*/  @P2 FSEL R5, R5, -INF , !P3 ;  /* 0xff80000005052808 */ /* 0x000fe40005800000 */
[----:B------:R-:W-:Y:S01]  /*6460*/  PLOP3.LUT P2, PT, PT, PT, UP0, 0x80, 0x0 ;  /* 0x000000000000781c */ /* 0x000fe20003f4f008 */
[----:B------:R3:W-:Y:S01]  /*6470*/  STS [R171+0x12000], R4 ;  /* 0x01200004ab007388 */ /* 0x0007e20000000800 */
[----:B------:R-:W-:Y:S01]  /*6480*/  UISETP.GE.AND UP0, UPT, UR6, 0x1, UPT ;  /* 0x000000010600788c */ /* 0x000fe2000bf06270 */
[----:B------:R-:W-:Y:S01]  /*6490*/  FFMA.FTZ R8, R5, c[0x0][0x23c], -R9 ;  /* 0x00008f0005087a23 */ /* 0x000fe20000010809 */
[----:B------:R-:W-:Y:S03]  /*64a0*/  F2FP.BF16.PACK_AB R5, R198, R201 ;  /* 0x000000c9c605723e */ /* 0x000fe600000010ff */
[----:B------:R4:W-:Y:S01]  /*64b0*/  MUFU.EX2 R152, R8 ;  /* 0x0000000800987308 */ /* 0x0009e20000000800 */
[----:B-1----:R-:W-:Y:S02]  /*64c0*/  F2FP.BF16.PACK_AB R7, R224, R225 ;  /* 0x000000e1e007723e */ /* 0x002fe400000010ff */
[----:B--2---:R-:W-:Y:S03]  /*64d0*/  F2FP.BF16.PACK_AB R6, R136, R183 ;  /* 0x000000b78806723e */ /* 0x004fe600000010ff */
[----:B------:R1:W-:Y:S01]  /*64e0*/  STS [R171+0x12400], R7 ;  /* 0x01240007ab007388 */ /* 0x0003e20000000800 */
[----:B---3--:R-:W-:Y:S03]  /*64f0*/  FFMA.FTZ R4, R132, -UR4, R153 ;  /* 0x8000000484047c23 */ /* 0x008fe60008010099 */
[----:B------:R2:W-:Y:S01]  /*6500*/  STS [R169+0x12000], R6 ;  /* 0x01200006a9007388 */ /* 0x0005e20000000800 */
[----:B------:R-:W-:Y:S02]  /*6510*/  MOV R132, R14 ;  /* 0x0000000e00847202 */ /* 0x000fe40000000f00 */
[----:B------:R-:W-:Y:S01]  /*6520*/  @P0 FSEL R4, R4, -INF , !P1 ;  /* 0xff80000004040808 */ /* 0x000fe20004800000 */
[----:B------:R3:W-:Y:S01]  /*6530*/  STS [R169+0x12400], R5 ;  /* 0x01240005a9007388 */ /* 0x0007e20000000800 */
[----:B----4-:R-:W-:Y:S02]  /*6540*/  F2FP.BF16.PACK_AB R8, R76, R77 ;  /* 0x0000004d4c08723e */ /* 0x010fe400000010ff */
[----:B------:R-:W-:Y:S01]  /*6550*/  IADD3 R114, P0, R114, UR14, RZ ;  /* 0x0000000e72727c10 */ /* 0x000fe2000ff1e0ff */
[----:B------:R-:W-:Y:S02]  /*6560*/  FFMA.FTZ R9, R4, c[0x0][0x23c], -R9 ;  /* 0x00008f0004097a23 */ /* 0x000fe40000010809 */
[----:B------:R-:W-:Y:S01]  /*6570*/  FFMA.FTZ R4, R131, -UR4, R226 ;  /* 0x8000000483047c23 */ /* 0x000fe200080100e2 */
[----:B------:R-:W-:Y:S01]  /*6580*/  STS [R171+0x14400], R8 ;  /* 0x01440008ab007388 */ /* 0x000fe20000000800 */
[----:B------:R-:W3:Y:S03]  /*6590*/  MUFU.EX2 R151, R9 ;  /* 0x0000000900977308 */ /* 0x000ee60000000800 */
[----:B------:R-:W4:Y:S01]  /*65a0*/  LDL R131, [R1+0xc] ;  /* 0x00000c0001837983 */ /* 0x000f220000100800 */
[----:B------:R-:W-:Y:S02]  /*65b0*/  @P2 FSEL R4, R4, -INF , !P1 ;  /* 0xff80000004042808 */ /* 0x000fe40004800000 */
[----:B------:R-:W-:Y:S02]  /*65c0*/  PLOP3.LUT P1, PT, PT, PT, UP0, 0x80, 0x0 ;  /* 0x000000000000781c */ /* 0x000fe40003f2f008 */
[----:B-1----:R-:W-:Y:S01]  /*65d0*/  F2FP.BF16.PACK_AB R7, R250, R90 ;  /* 0x0000005afa07723e */ /* 0x002fe200000010ff */
[----:B------:R-:W-:Y:S01]  /*65e0*/  FFMA.FTZ R0, R4, c[0x0][0x23c], -R0 ;  /* 0x00008f0004007a23 */ /* 0x000fe20000010800 */
[----:B------:R-:W-:Y:S02]  /*65f0*/  F2FP.BF16.PACK_AB R4, R149, R150 ;  /* 0x000000969504723e */ /* 0x000fe400000010ff */
[----:B--2---:R-:W-:Y:S01]  /*6600*/  F2FP.BF16.PACK_AB R6, R74, R75 ;  /* 0x0000004b4a06723e */ /* 0x004fe200000010ff */
[----:B------:R1:W-:Y:S01]  /*6610*/  STS [R171+0x14000], R7 ;  /* 0x01400007ab007388 */ /* 0x0003e20000000800 */
[----:B------:R2:W1:Y:S01]  /*6620*/  MUFU.EX2 R160, R0 ;  /* 0x0000000000a07308 */ /* 0x0004620000000800 */
[----:B---3--:R-:W-:Y:S02]  /*6630*/  F2FP.BF16.PACK_AB R5, R134, R135 ;  /* 0x000000878605723e */ /* 0x008fe400000010ff */
[----:B------:R3:W-:Y:S01]  /*6640*/  STS [R169+0x14400], R6 ;  /* 0x01440006a9007388 */ /* 0x0007e20000000800 */
[----:B-1----:R-:W-:Y:S02]  /*6650*/  F2FP.BF16.PACK_AB R7, R243, R245 ;  /* 0x000000f5f307723e */ /* 0x002fe400000010ff */
[----:B--2---:R-:W-:Y:S03]  /*6660*/  F2FP.BF16.PACK_AB R0, R156, R157 ;  /* 0x0000009d9c00723e */ /* 0x004fe600000010ff */
[----:B------:R1:W-:Y:S01]  /*6670*/  STS [R169+0x14000], R7 ;  /* 0x01400007a9007388 */ /* 0x0003e20000000800 */
[----:B---3--:R-:W-:Y:S03]  /*6680*/  F2FP.BF16.PACK_AB R6, R221, R222 ;  /* 0x000000dedd06723e */ /* 0x008fe600000010ff */
[----:B------:R2:W-:Y:S01]  /*6690*/  STS [R164+0x12000], R5 ;  /* 0x01200005a4007388 */ /* 0x0005e20000000800 */
[----:B-1----:R-:W-:Y:S02]  /*66a0*/  F2FP.BF16.PACK_AB R7, R190, R193 ;  /* 0x000000c1be07723e */ /* 0x002fe400000010ff */
[----:B--2---:R-:W-:Y:S03]  /*66b0*/  F2FP.BF16.PACK_AB R5, R246, R247 ;  /* 0x000000f7f605723e */ /* 0x004fe600000010ff */
[----:B------:R1:W-:Y:S04]  /*66c0*/  STS [R164+0x12400], R7 ;  /* 0x01240007a4007388 */ /* 0x0003e80000000800 */
[----:B------:R2:W-:Y:S04]  /*66d0*/  STS [R165+0x12000], R4 ;  /* 0x01200004a5007388 */ /* 0x0005e80000000800 */
        /* <DEDUP_REMOVED lines=11> */
[----:B------:R3:W-:Y:S04]  /*6790*/  STS [R168+0x12400], R4 ;  /* 0x01240004a8007388 */ /* 0x0007e80000000800 */
[----:B------:R3:W-:Y:S01]  /*67a0*/  STS [R167+0x12000], R0 ;  /* 0x01200000a7007388 */ /* 0x0007e20000000800 */
[----:B-1----:R-:W-:Y:S02]  /*67b0*/  F2FP.BF16.PACK_AB R7, R196, R197 ;  /* 0x000000c5c407723e */ /* 0x002fe400000010ff */
[----:B--2---:R-:W-:Y:S02]  /*67c0*/  F2FP.BF16.PACK_AB R6, R227, R229 ;  /* 0x000000e5e306723e */ /* 0x004fe400000010ff */
[----:B---3--:R-:W-:Y:S02]  /*67d0*/  F2FP.BF16.PACK_AB R5, R151, R152 ;  /* 0x000000989705723e */ /* 0x008fe400000010ff */
[----:B------:R-:W-:Y:S03]  /*67e0*/  F2FP.BF16.PACK_AB R4, R158, R159 ;  /* 0x0000009f9e04723e */ /* 0x000fe600000010ff */
[----:B------:R-:W-:Y:S01]  /*67f0*/  STS [R167+0x12400], R5 ;  /* 0x01240005a7007388 */ /* 0x000fe20000000800 */
[----:B------:R-:W-:Y:S03]  /*6800*/  F2FP.BF16.PACK_AB R0, R160, R161 ;  /* 0x000000a1a000723e */ /* 0x000fe600000010ff */
[----:B------:R-:W-:Y:S04]  /*6810*/  STS [R168+0x14000], R7 ;  /* 0x01400007a8007388 */ /* 0x000fe80000000800 */
[----:B------:R-:W-:Y:S04]  /*6820*/  STS [R168+0x14400], R6 ;  /* 0x01440006a8007388 */ /* 0x000fe80000000800 */
[----:B------:R-:W-:Y:S04]  /*6830*/  STS [R167+0x14000], R4 ;  /* 0x01400004a7007388 */ /* 0x000fe80000000800 */
[----:B------:R1:W-:Y:S04]  /*6840*/  STS [R167+0x14400], R0 ;  /* 0x01440000a7007388 */ /* 0x0003e80000000800 */
[----:B------:R-:W-:Y:S08]  /*6850*/  LDSM.16.M88.4 R64, [R122+0x4000] ;  /* 0x004000007a40783b */ /* 0x000ff00000000200 */
[----:B------:R-:W2:Y:S08]  /*6860*/  LDSM.16.M88.4 R16, [R117+0x8000] ;  /* 0x008000007510783b */ /* 0x000eb00000000200 */
[----:B------:R-:W3:Y:S01]  /*6870*/  LDSM.16.M88.4 R60, [R122+0x5000] ;  /* 0x005000007a3c783b */ /* 0x000ee20000000200 */
[----:B-1----:R-:W-:Y:S01]  /*6880*/  FFMA.FTZ R0, -R205, R205, 1 ;  /* 0x3f800000cd007423 */ /* 0x002fe200000101cd */
[----:B------:R-:W-:Y:S06]  /*6890*/  MOV R205, R113 ;  /* 0x0000007100cd7202 */ /* 0x000fec0000000f00 */
        /* <DEDUP_REMOVED lines=16> */
[-C--:B------:R-:W-:Y:S01]  /*69a0*/  HMMA.16816.F32.BF16 R44, R60, R50.reuse, RZ ;  /* 0x000000323c2c723c */ /* 0x080fe200000418ff */
[----:B----4-:R-:W-:Y:S03]  /*69b0*/  IADD3.X R115, R131, UR13, RZ, P0, !PT ;  /* 0x0000000d83737c10 */ /* 0x010fe600087fe4ff */
[----:B------:R-:W-:Y:S04]  /*69c0*/  MOV R131, R132 ;  /* 0x0000008400837202 */ /* 0x000fe80000000f00 */
[C---:B------:R-:W-:Y:S04]  /*69d0*/  HMMA.16816.F32.BF16 R48, R64.reuse, R50, RZ ;  /* 0x000000324030723c */ /* 0x040fe800000418ff */
[----:B------:R-:W-:Y:S02]  /*69e0*/  MOV R132, R112 ;  /* 0x0000007000847202 */ /* 0x000fe40000000f00 */
[----:B------:R-:W3:Y:S02]  /*69f0*/  LDG.E R112, [R114.64] ;  /* 0x0000002072707981 */ /* 0x000ee4000c1e1900 */
[-C--:B------:R-:W-:Y:S08]  /*6a00*/  HMMA.16816.F32.BF16 R52, R64, R100.reuse, RZ ;  /* 0x000000644034723c */ /* 0x080ff000000418ff */
[C---:B------:R-:W-:Y:S08]  /*6a10*/  HMMA.16816.F32.BF16 R56, R60.reuse, R100, RZ ;  /* 0x000000643c38723c */ /* 0x040ff000000418ff */
[-C--:B------:R-:W-:Y:S08]  /*6a20*/  HMMA.16816.F32.BF16 R60, R60, R102.reuse, RZ ;  /* 0x000000663c3c723c */ /* 0x080ff000000418ff */
[----:B------:R-:W-:Y:S01]  /*6a30*/  HMMA.16816.F32.BF16 R64, R64, R102, RZ ;  /* 0x000000664040723c */ /* 0x000fe200000418ff */
[----:B------:R-:W1:Y:S07]  /*6a40*/  LDSM.16.M88.4 R100, [R123+0x5000] ;  /* 0x005000007b64783b */ /* 0x000e6e0000000200 */
[-C--:B--2---:R-:W-:Y:S08]  /*6a50*/  HMMA.16816.F32.BF16 R4, R104, R108.reuse, R4 ;  /* 0x0000006c6804723c */ /* 0x084ff00000041804 */
[C---:B-1----:R-:W-:Y:S08]  /*6a60*/  HMMA.16816.F32.BF16 R8, R100.reuse, R108, R8 ;  /* 0x0000006c6408723c */ /* 0x042ff00000041808 */
[-C--:B------:R-:W-:Y:S08]  /*6a70*/  HMMA.16816.F32.BF16 R12, R100, R110.reuse, R12 ;  /* 0x0000006e640c723c */ /* 0x080ff0000004180c */
[C---:B------:R-:W-:Y:S01]  /*6a80*/  HMMA.16816.F32.BF16 R16, R104.reuse, R110, R16 ;  /* 0x0000006e6810723c */ /* 0x040fe20000041810 */
[----:B------:R-:W1:Y:S07]  /*6a90*/  LDSM.16.M88.4 R108, [R116+0x8400] ;  /* 0x00840000746c783b */ /* 0x000e6e0000000200 */
[-C--:B-1----:R-:W-:Y:S08]  /*6aa0*/  HMMA.16816.F32.BF16 R20, R104, R108.reuse, R20 ;  /* 0x0000006c6814723c */ /* 0x082ff00000041814 */
[C---:B------:R-:W-:Y:S08]  /*6ab0*/  HMMA.16816.F32.BF16 R24, R100.reuse, R108, R24 ;  /* 0x0000006c6418723c */ /* 0x040ff00000041818 */
        /* <DEDUP_REMOVED lines=9> */
[C---:B------:R-:W-:Y:S07]  /*6b50*/  HMMA.16816.F32.BF16 R56, R100.reuse, R108, R56 ;  /* 0x0000006c6438723c */ /* 0x040fee0000041838 */
[----:B------:R-:W-:Y:S01]  /*6b60*/  MOV R108, R205 ;  /* 0x000000cd006c7202 */ /* 0x000fe20000000f00 */
[-C--:B------:R-:W-:Y:S04]  /*6b70*/  HMMA.16816.F32.BF16 R60, R100, R110.reuse, R60 ;  /* 0x0000006e643c723c */ /* 0x080fe8000004183c */
[----:B------:R-:W-:Y:S03]  /*6b80*/  MOV R205, R141 ;  /* 0x0000008d00cd7202 */ /* 0x000fe60000000f00 */
[----:B------:R-:W-:Y:S01]  /*6b90*/  FFMA.FTZ R100, -R223, R223, 1 ;  /* 0x3f800000df647423 */ /* 0x000fe200000101df */
[----:B------:R-:W-:Y:S04]  /*6ba0*/  HMMA.16816.F32.BF16 R64, R104, R110, R64 ;  /* 0x0000006e6840723c */ /* 0x000fe80000041840 */
[----:B------:R-:W-:Y:S01]  /*6bb0*/  FMUL.FTZ R100, R100, c[0x0][0x2ec] ;  /* 0x0000bb0064647a20 */ /* 0x000fe20000410000 */
[----:B------:R-:W-:Y:S02]  /*6bc0*/  MOV R223, R132 ;  /* 0x0000008400df7202 */ /* 0x000fe40000000f00 */
[----:B------:R-:W-:Y:S02]  /*6bd0*/  MOV R111, R131 ;  /* 0x00000083006f7202 */ /* 0x000fe40000000f00 */
[----:B------:R-:W-:Y:S03]  /*6be0*/  MOV R110, R139 ;  /* 0x0000008b006e7202 */ /* 0x000fe60000000f00 */
[----:B------:R-:W-:Y:S01]  /*6bf0*/  MOV R107, R138 ;  /* 0x0000008a006b7202 */ /* 0x000fe20000000f00 */
[C---:B---3--:R-:W-:Y:S02]  /*6c00*/  FADD.FTZ R5, -R112.reuse, R5 ;  /* 0x0000000570057221 */ /* 0x048fe40000010100 */
[----:B------:R-:W-:Y:S02]  /*6c10*/  FADD.FTZ R4, -R112, R4 ;  /* 0x0000000470047221 */ /* 0x000fe40000010100 */
[----:B------:R-:W-:Y:S01]  /*6c20*/  FMUL.FTZ R113, R206, R5 ;  /* 0x00000005ce717220 */ /* 0x000fe20000410000 */
[----:B------:R-:W-:Y:S01]  /*6c30*/  MOV R206, R133 ;  /* 0x0000008500ce7202 */ /* 0x000fe20000000f00 */
[----:B------:R-:W-:Y:S01]  /*6c40*/  FMUL.FTZ R4, R209, R4 ;  /* 0x00000004d1047220 */ /* 0x000fe20000410000 */
[----:B------:R1:W2:Y:S01]  /*6c50*/  LDG.E R5, [R114.64+0x20] ;  /* 0x0000202072057981 */ /* 0x0002a2000c1e1900 */
[----:B------:R-:W-:Y:S01]  /*6c60*/  FADD.FTZ R16, -R112, R16 ;  /* 0x0000001070107221 */ /* 0x000fe20000010100 */
[----:B------:R-:W-:Y:S01]  /*6c70*/  MOV R209, R142 ;  /* 0x0000008e00d17202 */ /* 0x000fe20000000f00 */
[----:B------:R-:W-:Y:S02]  /*6c80*/  FMUL.FTZ R142, R0, R4 ;  /* 0x00000004008e7220 */ /* 0x000fe40000410000 */
[----:B------:R-:W-:Y:S01]  /*6c90*/  FADD.FTZ R17, -R112, R17 ;  /* 0x0000001170117221 */ /* 0x000fe20000010100 */
[----:B------:R1:W3:Y:S01]  /*6ca0*/  LDG.E R4, [R114.64+0x100] ;  /* 0x0001002072047981 */ /* 0x0002e2000c1e1900 */
[----:B------:R-:W-:Y:S01]  /*6cb0*/  FMUL.FTZ R103, R203, R16 ;  /* 0x00000010cb677220 */ /* 0x000fe20000410000 */
[----:B------:R-:W-:Y:S01]  /*6cc0*/  MOV R203, R111 ;  /* 0x0000006f00cb7202 */ /* 0x000fe20000000f00 */
[----:B------:R-:W-:Y:S01]  /*6cd0*/  FMUL.FTZ R102, R202, R17 ;  /* 0x00000011ca667220 */ /* 0x000fe20000410000 */
[----:B------:R1:W4:Y:S01]  /*6ce0*/  LDG.E R0, [R114.64+0x120] ;  /* 0x0001202072007981 */ /* 0x000322000c1e1900 */
[C---:B------:R-:W-:Y:S01]  /*6cf0*/  FADD.FTZ R20, -R112.reuse, R20 ;  /* 0x0000001470147221 */ /* 0x040fe20000010100 */
[----:B------:R-:W-:Y:S01]  /*6d00*/  MOV R202, R108 ;  /* 0x0000006c00ca7202 */ /* 0x000fe20000000f00 */
[----:B------:R-:W-:Y:S01]  /*6d10*/  FADD.FTZ R21, -R112, R21 ;  /* 0x0000001570157221 */ /* 0x000fe20000010100 */
[----:B------:R-:W-:Y:S01]  /*6d20*/  MOV R109, R209 ;  /* 0x000000d1006d7202 */ /* 0x000fe20000000f00 */
[----:B------:R-:W-:Y:S01]  /*6d30*/  FFMA.FTZ R17, -R218, R218, 1 ;  /* 0x3f800000da117423 */ /* 0x000fe200000101da */
[----:B------:R-:W-:Y:S01]  /*6d40*/  MOV R209, R163 ;  /* 0x000000a300d17202 */ /* 0x000fe20000000f00 */
[----:B------:R-:W-:Y:S01]  /*6d50*/  FFMA.FTZ R16, -R217, R217, 1 ;  /* 0x3f800000d9107423 */ /* 0x000fe200000101d9 */
[----:B------:R-:W-:Y:S01]  /*6d60*/  MOV R163, R140 ;  /* 0x0000008c00a37202 */ /* 0x000fe20000000f00 */
[----:B------:R-:W-:Y:S01]  /*6d70*/  FMUL.FTZ R141, R100, R113 ;  /* 0x00000071648d7220 */ /* 0x000fe20000410000 */
[----:B------:R-:W-:Y:S01]  /*6d80*/  MOV R218, R109 ;  /* 0x0000006d00da7202 */ /* 0x000fe20000000f00 */
        /* <DEDUP_REMOVED lines=60> */
[----:B-1----:R-:W-:Y:S02]  /*7150*/  FMUL.FTZ R115, R21, R37 ;  /* 0x0000002515737220 */ /* 0x002fe40000410000 */
[----:B------:R-:W-:Y:S02]  /*7160*/  FMUL.FTZ R114, R20, R36 ;  /* 0x0000002414727220 */ /* 0x000fe40000410000 */
[C---:B--2---:R-:W-:Y:S02]  /*7170*/  FADD.FTZ R17, -R5.reuse, R6 ;  /* 0x0000000605117221 */ /* 0x044fe40000010100 */
[----:B------:R-:W-:Y:S02]  /*7180*/  FADD.FTZ R16, -R5, R7 ;  /* 0x0000000705107221 */ /* 0x000fe40000010100 */
[----:B------:R-:W-:Y:S02]  /*7190*/  FFMA.FTZ R6, -R248, R248, 1 ;  /* 0x3f800000f8067423 */ /* 0x000fe400000101f8 */
[----:B------:R-:W-:Y:S02]  /*71a0*/  FFMA.FTZ R7, -R249, R249, 1 ;  /* 0x3f800000f9077423 */ /* 0x000fe400000101f9 */
[----:B------:R-:W-:Y:S02]  /*71b0*/  FMUL.FTZ R16, R110, R16 ;  /* 0x000000106e107220 */ /* 0x000fe40000410000 */
        /* <DEDUP_REMOVED lines=60> */
[----:B------:R-:W-:Y:S02]  /*7580*/  FMUL.FTZ R20, R155, R20 ;  /* 0x000000149b147220 */ /* 0x000fe40000410000 */
[----:B------:R-:W-:Y:S02]  /*7590*/  FMUL.FTZ R7, R7, c[0x0][0x2ec] ;  /* 0x0000bb0007077a20 */ /* 0x000fe40000410000 */
[----:B------:R-:W-:Y:S02]  /*75a0*/  FADD.FTZ R67, -R5, R67 ;  /* 0x0000004305437221 */ /* 0x000fe40000010100 */
[----:B------:R-:W-:Y:S02]  /*75b0*/  FFMA.FTZ R5, -R153, R153, 1 ;  /* 0x3f80000099057423 */ /* 0x000fe40000010199 */
[----:B------:R-:W-:Y:S02]  /*75c0*/  FMUL.FTZ R16, R16, c[0x0][0x2ec] ;  /* 0x0000bb0010107a20 */ /* 0x000fe40000410000 */
[----:B------:R-:W-:Y:S02]  /*75d0*/  FMUL.FTZ R65, R6, R18 ;  /* 0x0000001206417220 */ /* 0x000fe40000410000 */
[C---:B---3--:R-:W-:Y:S02]  /*75e0*/  FADD.FTZ R8, -R4.reuse, R8 ;  /* 0x0000000804087221 */ /* 0x048fe40000010100 */
[----:B------:R-:W-:Y:S02]  /*75f0*/  FADD.FTZ R12, -R4, R12 ;  /* 0x0000000c040c7221 */ /* 0x000fe40000010100 */
[----:B------:R-:W-:Y:S02]  /*7600*/  FFMA.FTZ R6, -R205, R205, 1 ;  /* 0x3f800000cd067423 */ /* 0x000fe400000101cd */
[----:B------:R-:W-:Y:S02]  /*7610*/  FMUL.FTZ R101, R7, R17 ;  /* 0x0000001107657220 */ /* 0x000fe40000410000 */
[----:B------:R-:W-:Y:S02]  /*7620*/  FMUL.FTZ R17, R151, R67 ;  /* 0x0000004397117220 */ /* 0x000fe40000410000 */
[----:B------:R-:W-:Y:S02]  /*7630*/  FMUL.FTZ R5, R5, c[0x0][0x2ec] ;  /* 0x0000bb0005057a20 */ /* 0x000fe40000410000 */
[----:B------:R-:W-:Y:S02]  /*7640*/  FMUL.FTZ R67, R16, R20 ;  /* 0x0000001410437220 */ /* 0x000fe40000410000 */
[----:B------:R-:W-:Y:S02]  /*7650*/  FMUL.FTZ R16, R218, R8 ;  /* 0x00000008da107220 */ /* 0x000fe40000410000 */
[----:B------:R-:W-:Y:S02]  /*7660*/  FMUL.FTZ R12, R203, R12 ;  /* 0x0000000ccb0c7220 */ /* 0x000fe40000410000 */
[----:B------:R-:W-:Y:S02]  /*7670*/  FFMA.FTZ R8, -R206, R206, 1 ;  /* 0x3f800000ce087423 */ /* 0x000fe400000101ce */
[----:B------:R-:W-:Y:S02]  /*7680*/  FMUL.FTZ R6, R6, c[0x0][0x2ec] ;  /* 0x0000bb0006067a20 */ /* 0x000fe40000410000 */
[----:B------:R-:W-:Y:S02]  /*7690*/  FFMA.FTZ R7, -R186, R186, 1 ;  /* 0x3f800000ba077423 */ /* 0x000fe400000101ba */
[----:B------:R-:W-:Y:S02]  /*76a0*/  FMUL.FTZ R64, R5, R17 ;  /* 0x0000001105407220 */ /* 0x000fe40000410000 */
[----:B------:R-:W-:Y:S02]  /*76b0*/  FADD.FTZ R5, -R4, R9 ;  /* 0x0000000904057221 */ /* 0x000fe40000010100 */
[----:B------:R-:W-:Y:S02]  /*76c0*/  FMUL.FTZ R8, R8, c[0x0][0x2ec] ;  /* 0x0000bb0008087a20 */ /* 0x000fe40000410000 */
[----:B------:R-:W-:Y:S02]  /*76d0*/  FMUL.FTZ R20, R6, R12 ;  /* 0x0000000c06147220 */ /* 0x000fe40000410000 */
[----:B------:R-:W-:Y:S02]  /*76e0*/  FADD.FTZ R12, -R4, R28 ;  /* 0x0000001c040c7221 */ /* 0x000fe40000010100 */
[----:B------:R-:W-:Y:S02]  /*76f0*/  FFMA.FTZ R6, -R87, R87, 1 ;  /* 0x3f80000057067423 */ /* 0x000fe40000010157 */
        /* <DEDUP_REMOVED lines=8> */
[----:B------:R-:W-:Y:S02]  /*7780*/  FMUL.FTZ R6, R6, c[0x0][0x2ec] ;  /* 0x0000bb0006067a20 */ /* 0x000fe40000410000 */
[----:B------:R-:W-:Y:S02]  /*7790*/  FMUL.FTZ R66, R7, R19 ;  /* 0x0000001307427220 */ /* 0x000fe40000410000 */
[----:B------:R-:W-:Y:S02]  /*77a0*/  FMUL.FTZ R9, R223, R9 ;  /* 0x00000009df097220 */ /* 0x000fe40000410000 */
[----:B------:R-:W-:Y:S02]  /*77b0*/  FFMA.FTZ R7, -R209, R209, 1 ;  /* 0x3f800000d1077423 */ /* 0x000fe400000101d1 */
[----:B------:R-:W-:Y:S02]  /*77c0*/  FMUL.FTZ R5, R5, c[0x0][0x2ec] ;  /* 0x0000bb0005057a20 */ /* 0x000fe40000410000 */
[----:B------:R-:W-:Y:S02]  /*77d0*/  FMUL.FTZ R16, R90, R16 ;  /* 0x000000105a107220 */ /* 0x000fe40000410000 */
[----:B------:R-:W-:Y:S01]  /*77e0*/  FMUL.FTZ R53, R6, R12 ;  /* 0x0000000c06357220 */ /* 0x000fe20000410000 */
[----:B------:R1:W5:Y:S01]  /*77f0*/  LDL.LU R90, [R1+0xb4] ;  /* 0x0000b400015a7983 */ /* 0x0003620000300800 */
[C---:B------:R-:W-:Y:S02]  /*7800*/  FADD.FTZ R12, -R4.reuse, R44 ;  /* 0x0000002c040c7221 */ /* 0x040fe40000010100 */
[----:B------:R-:W-:Y:S02]  /*7810*/  FFMA.FTZ R6, -R231, R231, 1 ;  /* 0x3f800000e7067423 */ /* 0x000fe400000101e7 */
[----:B------:R-:W-:Y:S02]  /*7820*/  FMUL.FTZ R7, R7, c[0x0][0x2ec] ;  /* 0x0000bb0007077a20 */ /* 0x000fe40000410000 */
[----:B------:R-:W-:Y:S02]  /*7830*/  FMUL.FTZ R19, R5, R9 ;  /* 0x0000000905137220 */ /* 0x000fe40000410000 */
[----:B------:R-:W-:Y:S02]  /*7840*/  FADD.FTZ R9, -R4, R29 ;  /* 0x0000001d04097221 */ /* 0x000fe40000010100 */
[----:B------:R-:W-:Y:S02]  /*7850*/  FFMA.FTZ R8, -R89, R89, 1 ;  /* 0x3f80000059087423 */ /* 0x000fe40000010159 */
[----:B------:R-:W-:Y:S01]  /*7860*/  FFMA.FTZ R5, -R86, R86, 1 ;  /* 0x3f80000056057423 */ /* 0x000fe20000010156 */
[----:B------:R1:W5:Y:S01]  /*7870*/  LDL.LU R89, [R1+0xb0] ;  /* 0x0000b00001597983 */ /* 0x0003620000300800 */
        /* <DEDUP_REMOVED lines=8> */
[C---:B------:R-:W-:Y:S01]  /*7900*/  FADD.FTZ R12, -R4.reuse, R57 ;  /* 0x00000039040c7221 */ /* 0x040fe20000010100 */
[----:B------:R1:W5:Y:S01]  /*7910*/  LDL.LU R87, [R1+0xa8] ;  /* 0x0000a80001577983 */ /* 0x0003620000300800 */
[----:B------:R-:W-:Y:S01]  /*7920*/  FFMA.FTZ R6, -R207, R207, 1 ;  /* 0x3f800000cf067423 */ /* 0x000fe200000101cf */
[----:B------:R-:W-:Y:S01]  /*7930*/  MOV R57, R176 ;  /* 0x000000b000397202 */ /* 0x000fe20000000f00 */
[C---:B------:R-:W-:Y:S01]  /*7940*/  FADD.FTZ R13, -R4.reuse, R25 ;  /* 0x00000019040d7221 */ /* 0x040fe20000010100 */
[----:B------:R1:W5:Y:S01]  /*7950*/  LDL.LU R86, [R1+0xa4] ;  /* 0x0000a40001567983 */ /* 0x0003620000300800 */
[----:B------:R-:W-:Y:S02]  /*7960*/  FMUL.FTZ R52, R5, R9 ;  /* 0x0000000905347220 */ /* 0x000fe40000410000 */
[----:B------:R-:W-:Y:S02]  /*7970*/  FADD.FTZ R9, -R4, R45 ;  /* 0x0000002d04097221 */ /* 0x000fe40000010100 */
[----:B------:R-:W-:Y:S02]  /*7980*/  FFMA.FTZ R5, -R230, R230, 1 ;  /* 0x3f800000e6057423 */ /* 0x000fe400000101e6 */
[----:B------:R-:W-:Y:S02]  /*7990*/  FMUL.FTZ R12, R196, R12 ;  /* 0x0000000cc40c7220 */ /* 0x000fe40000410000 */
[----:B------:R-:W-:Y:S02]  /*79a0*/  FMUL.FTZ R6, R6, c[0x0][0x2ec] ;  /* 0x0000bb0006067a20 */ /* 0x000fe40000410000 */
[----:B------:R-:W-:Y:S02]  /*79b0*/  FMUL.FTZ R13, R250, R13 ;  /* 0x0000000dfa0d7220 */ /* 0x000fe40000410000 */
        /* <DEDUP_REMOVED lines=9> */
[C---:B------:R-:W-:Y:S02]  /*7a50*/  FADD.FTZ R13, -R4.reuse, R41 ;  /* 0x00000029040d7221 */ /* 0x040fe40000010100 */
        /* <DEDUP_REMOVED lines=72> */
[----:B------:R-:W-:Y:S02]  /*7ee0*/  FMUL.FTZ R6, R6, c[0x0][0x2ec] ;  /* 0x0000bb0006067a20 */ /* 0x000fe40000410000 */
[----:B------:R-:W-:Y:S01]  /*7ef0*/  FMUL.FTZ R17, R4, R9 ;  /* 0x0000000904117220 */ /* 0x000fe20000410000 */
        /* <DEDUP_REMOVED lines=10> */
[----:B------:R-:W-:Y:S02]  /*7fa0*/  FFMA.FTZ R8, -R2, R2, 1 ;  /* 0x3f80000002087423 */ /* 0x000fe40000010102 */
[----:B------:R-:W-:Y:S01]  /*7fb0*/  FMUL.FTZ R15, R7, R12 ;  /* 0x0000000c070f7220 */ /* 0x000fe20000410000 */
[----:B------:R1:W5:Y:S01]  /*7fc0*/  LDL.LU R3, [R1+0x58] ;  /* 0x0000580001037983 */ /* 0x0003620000300800 */
[C---:B------:R-:W-:Y:S02]  /*7fd0*/  FADD.FTZ R12, -R0.reuse, R42 ;  /* 0x0000002a000c7221 */ /* 0x040fe40000010100 */
[C---:B------:R-:W-:Y:S01]  /*7fe0*/  FADD.FTZ R10, -R0.reuse, R46 ;  /* 0x0000002e000a7221 */ /* 0x040fe20000010100 */
[----:B------:R1:W5:Y:S01]  /*7ff0*/  LDL.LU R2, [R1+0x54] ;  /* 0x0000540001027983 */ /* 0x0003620000300800 */
[C---:B------:R-:W-:Y:S02]  /*8000*/  FADD.FTZ R9, -R0.reuse, R47 ;  /* 0x0000002f00097221 */ /* 0x040fe40000010100 */
[----:B------:R-:W-:Y:S02]  /*8010*/  FADD.FTZ R11, -R0, R43 ;  /* 0x0000002b000b7221 */ /* 0x000fe40000010100 */
[----:B------:R-:W-:Y:S02]  /*8020*/  FMUL.FTZ R12, R247, R12 ;  /* 0x0000000cf70c7220 */ /* 0x000fe40000410000 */
[----:B------:R-:W-:Y:S02]  /*8030*/  FMUL.FTZ R10, R239, R10 ;  /* 0x0000000aef0a7220 */ /* 0x000fe40000410000 */
[----:B------:R-:W-:Y:S02]  /*8040*/  FMUL.FTZ R9, R238, R9 ;  /* 0x00000009ee097220 */ /* 0x000fe40000410000 */
        /* <DEDUP_REMOVED lines=63> */
.L_x_1135:
        /* <DEDUP_REMOVED lines=149> */
.L_x_1136:
[----:B------:R-:W2:Y:S01]  /*8d90*/  LDL R58, [R1+0x8] ;  /* 0x00000800013a7983 */ /* 0x000ea20000100800 */
[----:B------:R-:W-:Y:S01]  /*8da0*/  IMAD.U32 R59, RZ, RZ, UR22 ;  /* 0x00000016ff3b7e24 */ /* 0x000fe2000f8e00ff */
[----:B------:R-:W-:Y:S02]  /*8db0*/  ULOP3.LUT UR7, UR6, 0x1, URZ, 0xc0, !UPT ;  /* 0x0000000106077892 */ /* 0x000fe4000f8ec03f */
[----:B------:R-:W3:Y:S02]  /*8dc0*/  LDL R55, [R1+0x20] ;  /* 0x0000200001377983 */ /* 0x000ee40000100800 */
[----:B------:R-:W-:Y:S02]  /*8dd0*/  UISETP.NE.U32.AND UP1, UPT, UR7, 0x1, UPT ;  /* 0x000000010700788c */ /* 0x000fe4000bf25070 */
[----:B------:R4:W3:Y:S04]  /*8de0*/  LDL R54, [R1] ;  /* 0x0000000001367983 */ /* 0x0008e80000100800 */
[----:B------:R4:W3:Y:S04]  /*8df0*/  LDL R53, [R1+0x4] ;  /* 0x0000040001357983 */ /* 0x0008e80000100800 */
[----:B------:R-:W-:Y:S04]  /*8e00*/  LDSM.16.M88.4 R16, [R119] ;  /* 0x000000007710783b */ /* 0x000fe80000000200 */
[----:B------:R-:W1:Y:S04]  /*8e10*/  LDSM.16.MT88.4 R20, [R0+0x6000] ;  /* 0x006000000014783b */ /* 0x000e680000004200 */
[----:B------:R-:W4:Y:S04]  /*8e20*/  LDSM.16.M88.4 R12, [R119+0x2000] ;  /* 0x00200000770c783b */ /* 0x000f280000000200 */
[----:B------:R-:W-:Y:S04]  /*8e30*/  LDSM.16.M88.4 R24, [R126] ;  /* 0x000000007e18783b */ /* 0x000fe80000000200 */
[----:B------:R-:W4:Y:S04]  /*8e40*/  LDSM.16.MT88.4 R28, [R0+0x6400] ;  /* 0x00640000001c783b */ /* 0x000f280000004200 */
[----:B------:R-:W4:Y:S04]  /*8e50*/  LDSM.16.M88.4 R32, [R129] ;  /* 0x000000008120783b */ /* 0x000f280000000200 */
[----:B------:R-:W-:Y:S04]  /*8e60*/  LDSM.16.M88.4 R36, [R121] ;  /* 0x000000007924783b */ /* 0x000fe80000000200 */
[----:B------:R-:W4:Y:S04]  /*8e70*/  LDSM.16.MT88.4 R40, [R0+0x6800] ;  /* 0x006800000028783b */ /* 0x000f280000004200 */
[----:B------:R-:W4:Y:S04]  /*8e80*/  LDSM.16.M88.4 R44, [R121+0x2000] ;  /* 0x00200000792c783b */ /* 0x000f280000000200 */
[----:B------:R-:W-:Y:S01]  /*8e90*/  LDSM.16.MT88.4 R48, [R0+0x6c00] ;  /* 0x006c00000030783b */ /* 0x000fe20000004200 */
[-C--:B-1----:R-:W-:Y:S08]  /*8ea0*/  HMMA.16816.F32.BF16 R4, R16, R20.reuse, RZ ;  /* 0x000000141004723c */ /* 0x082ff000000418ff */
[C---:B----4-:R-:W-:Y:S08]  /*8eb0*/  HMMA.16816.F32.BF16 R8, R12.reuse, R20, RZ ;  /* 0x000000140c08723c */ /* 0x050ff000000418ff */
        /* <DEDUP_REMOVED lines=61> */
[----:B--2---:R-:W-:Y:S01]  /*9290*/  @P1 IADD3 R20, P2, R58, UR12, RZ ;  /* 0x0000000c3a141c10 */ /* 0x004fe2000ff5e0ff */
[----:B------:R-:W-:Y:S01]  /*92a0*/  IMAD.U32 R58, RZ, RZ, UR21 ;  /* 0x00000015ff3a7e24 */ /* 0x000fe2000f8e00ff */
[----:B------:R-:W-:Y:S01]  /*92b0*/  @UP0 UIADD3 UR12, UP4, UR12, -0x200, URZ ;  /* 0xfffffe000c0c0890 */ /* 0x000fe2000ff9e03f */
[----:B------:R-:W-:Y:S01]  /*92c0*/  IMAD.U32 R34, RZ, RZ, UR22 ;  /* 0x00000016ff227e24 */ /* 0x000fe2000f8e00ff */
[----:B------:R-:W-:Y:S01]  /*92d0*/  HMMA.16816.F32.BF16 R16, R24, R30, R16 ;  /* 0x0000001e1810723c */ /* 0x000fe20000041810 */
[----:B------:R-:W-:Y:S03]  /*92e0*/  IMAD.U32 R35, RZ, RZ, UR23 ;  /* 0x00000017ff237e24 */ /* 0x000fe6000f8e00ff */
[----:B---3--:R-:W-:Y:S01]  /*92f0*/  @P1 IADD3.X R21, R55, UR11, RZ, P2, !PT ;  /* 0x0000000b37151c10 */ /* 0x008fe200097fe4ff */
[----:B------:R-:W-:Y:S01]  /*9300*/  IMAD.U32 R32, RZ, RZ, UR21 ;  /* 0x00000015ff207e24 */ /* 0x000fe2000f8e00ff */
[----:B------:R-:W-:Y:S01]  /*9310*/  @UP0 UIADD3.X UR11, UR11, -0x1, URZ, UP4, !UPT ;  /* 0xffffffff0b0b0890 */ /* 0x000fe2000a7fe43f */
[----:B------:R-:W-:Y:S02]  /*9320*/  IMAD.U32 R24, RZ, RZ, UR27 ;  /* 0x0000001bff187e24 */ /* 0x000fe4000f8e00ff */
[----:B------:R1:W2:Y:S03]  /*9330*/  @P1 LDG.E R54, [R20.64] ;  /* 0x0000000814361981 */ /* 0x0002a6000c1e1900 */
[----:B------:R-:W-:Y:S01]  /*9340*/  IMAD.U32 R25, RZ, RZ, UR26 ;  /* 0x0000001aff197e24 */ /* 0x000fe2000f8e00ff */
[----:B------:R1:W3:Y:S01]  /*9350*/  @P1 LDG.E R53, [R20.64+0x20] ;  /* 0x0000200814351981 */ /* 0x0002e2000c1e1900 */
[----:B------:R-:W-:Y:S02]  /*9360*/  IMAD.U32 R27, RZ, RZ, UR25 ;  /* 0x00000019ff1b7e24 */ /* 0x000fe4000f8e00ff */
[----:B------:R-:W-:Y:S01]  /*9370*/  IMAD.U32 R31, RZ, RZ, UR24 ;  /* 0x00000018ff1f7e24 */ /* 0x000fe2000f8e00ff */
[----:B------:R1:W5:Y:S01]  /*9380*/  @P1 LDG.E R251, [R20.64+0x100] ;  /* 0x0001000814fb1981 */ /* 0x000362000c1e1900 */
[----:B------:R-:W-:Y:S02]  /*9390*/  IMAD.U32 R30, RZ, RZ, UR20 ;  /* 0x00000014ff1e7e24 */ /* 0x000fe4000f8e00ff */
[----:B------:R-:W-:Y:S01]  /*93a0*/  IMAD.U32 R33, RZ, RZ, UR16 ;  /* 0x00000010ff217e24 */ /* 0x000fe2000f8e00ff */
[----:B------:R1:W5:Y:S01]  /*93b0*/  @P1 LDG.E R252, [R20.64+0x120] ;  /* 0x0001200814fc1981 */ /* 0x000362000c1e1900 */
        /* <DEDUP_REMOVED lines=35> */
[----:B------:R-:W-:Y:S02]  /*95f0*/  IADD3 R0, R3, -0x2000, RZ ;  /* 0xffffe00003007810 */ /* 0x000fe40007ffe0ff */
[-C--:B------:R-:W-:Y:S01]  /*9600*/  LEA.HI.X.SX32 R27, R55, R21.reuse, 0x2, P2 ;  /* 0x00000015371b7211 */ /* 0x080fe200010f16ff */
[----:B--2---:R1:W-:Y:S04]  /*9610*/  @P1 STL [R1], R54 ;  /* 0x0000003601001387 */ /* 0x0043e80000100800 */
[----:B---3--:R2:W-:Y:S01]  /*9620*/  @P1 STL [R1+0x4], R53 ;  /* 0x0000043501001387 */ /* 0x0085e20000100800 */
[-C--:B------:R-:W-:Y:S04]  /*9630*/  LEA R38, P1, R38, R20.reuse, 0x2 ;  /* 0x0000001426267211 */ /* 0x080fe800078210ff */
[-C--:B------:R-:W-:Y:S02]  /*9640*/  LEA.HI.X.SX32 R39, R31, R21.reuse, 0x2, P1 ;  /* 0x000000151f277211 */ /* 0x080fe400008f16ff */
[-C--:B------:R-:W-:Y:S02]  /*9650*/  LEA.HI.X.SX32 R31, R57, R21.reuse, 0x2, P4 ;  /* 0x00000015391f7211 */ /* 0x080fe400020f16ff */
[----:B------:R-:W-:Y:S01]  /*9660*/  LEA R24, P1, R29, R20, 0x2 ;  /* 0x000000141d187211 */ /* 0x000fe200078210ff */
[----:B------:R-:W-:Y:S01]  /*9670*/  RED.E.ADD.F32.FTZ.RN.STRONG.GPU [R38.64], R11 ;  /* 0x0000000b2600798e */ /* 0x000fe2000c10e788 */
[-C--:B------:R-:W-:Y:S03]  /*9680*/  LEA.HI.X.SX32 R29, R56, R21.reuse, 0x2, P3 ;  /* 0x00000015381d7211 */ /* 0x080fe600018f16ff */
[----:B------:R-:W-:Y:S04]  /*9690*/  RED.E.ADD.F32.FTZ.RN.STRONG.GPU [R36.64], R16 ;  /* 0x000000102400798e */ /* 0x000fe8000c10e788 */
[----:B------:R-:W-:Y:S01]  /*96a0*/  RED.E.ADD.F32.FTZ.RN.STRONG.GPU [R34.64], R17 ;  /* 0x000000112200798e */ /* 0x000fe2000c10e788 */
[----:B-1----:R-:W-:Y:S03]  /*96b0*/  IMAD.U32 R54, RZ, RZ, UR17 ;  /* 0x00000011ff367e24 */ /* 0x002fe6000f8e00ff */
[----:B------:R-:W-:Y:S01]  /*96c0*/  RED.E.ADD.F32.FTZ.RN.STRONG.GPU [R32.64], R18 ;  /* 0x000000122000798e */ /* 0x000fe2000c10e788 */
[----:B--2---:R-:W-:Y:S03]  /*96d0*/  IMAD.U32 R53, RZ, RZ, UR16 ;  /* 0x00000010ff357e24 */ /* 0x004fe6000f8e00ff */
        /* <DEDUP_REMOVED lines=143> */
.L_x_1138:
        /* <DEDUP_REMOVED lines=19> */
.L_x_1139:
        /* <DEDUP_REMOVED lines=43> */
.L_x_1141:
[----:B--2---:R-:W-:Y:S05]  /*a3b0*/  BSYNC B0 ;  /* 0x0000000000007941 */ /* 0x004fea0003800000 */
.L_x_1140:
        /* <DEDUP_REMOVED lines=14> */
.L_x_1143:
[----:B------:R-:W-:Y:S05]  /*a4a0*/  BSYNC B0 ;  /* 0x0000000000007941 */ /* 0x000fea0003800000 */
.L_x_1142:
        /* <DEDUP_REMOVED lines=25> */
.L_x_1145:
[----:B------:R-:W-:Y:S05]  /*a640*/  BSYNC B0 ;  /* 0x0000000000007941 */ /* 0x000fea0003800000 */
.L_x_1144:
        /* <DEDUP_REMOVED lines=12> */
.L_x_1118:
        /* <DEDUP_REMOVED lines=21> */
.L_x_1147:
        /* <DEDUP_REMOVED lines=19> */
.L_x_1148:
        /* <DEDUP_REMOVED lines=37> */
.L_x_1150:
[----:B------:R-:W-:Y:S05]  /*abe0*/  BSYNC B0 ;  /* 0x0000000000007941 */ /* 0x000fea0003800000 */
.L_x_1149:
        /* <DEDUP_REMOVED lines=15> */
.L_x_1152:
[----:B------:R-:W-:Y:S05]  /*ace0*/  BSYNC B0 ;  /* 0x0000000000007941 */ /* 0x000fea0003800000 */
.L_x_1151:
        /* <DEDUP_REMOVED lines=26> */
.L_x_1154:
[----:B------:R-:W-:Y:S05]  /*ae90*/  BSYNC B0 ;  /* 0x0000000000007941 */ /* 0x000fea0003800000 */
.L_x_1153:
        /* <DEDUP_REMOVED lines=12> */
.L_x_1146:
[----:B------:R-:W-:Y:S05]  /*af60*/  BSYNC B1 ;  /* 0x0000000000017941 */ /* 0x000fea0003800000 */
.L_x_1113:
        /* <DEDUP_REMOVED lines=11> */
.L_x_1155:
[----:B------:R-:W-:Y:S05]  /*b020*/  EXIT ;  /* 0x000000000000794d */ /* 0x000fea0003800000 */
.L_x_1157:
        /* <DEDUP_REMOVED lines=13> */
.L_x_1358:


//--------------------- .text._ZN5flash44flash_bwd_dq_dk_dv_loop_seqk_parallel_kernelI23Flash_bwd_kernel_traitsILi32ELi128ELi128ELi8ELi4ELi4ELi4ELb0ELb0EN7cutlass10bfloat16_tE19Flash_kernel_traitsILi32ELi128ELi128ELi8ES3_EELb1ELb0ELb1ELb0ELb0ELb1ELb0EEEvNS_16Flash_bwd_paramsE --------------------------
	.section	.text._ZN5flash44flash_bwd_dq_dk_dv_loop_seqk_parallel_kernelI23Flash_bwd_kernel_traitsILi32ELi128ELi128ELi8ELi4ELi4ELi4ELb0ELb0EN7cutlass10bfloat16_tE19Flash_kernel_traitsILi32ELi128ELi128ELi8ES3_EELb1ELb0ELb1ELb0ELb0ELb1ELb0EEEvNS_16Flash_bwd_paramsE,"ax",@progbits
	.sectioninfo	@"SHI_REGISTERS=255"
	.align	128
        .global         _ZN5flash44flash_bwd_dq_dk_dv_loop_seqk_parallel_kernelI23Flash_bwd_kernel_traitsILi32ELi128ELi128ELi8ELi4ELi4ELi4ELb0ELb0EN7cutlass10bfloat16_tE19Flash_kernel_traitsILi32ELi128ELi128ELi8ES3_EELb1ELb0ELb1ELb0ELb0ELb1ELb0EEEvNS_16Flash_bwd_paramsE
        .type           _ZN5flash44flash_bwd_dq_dk_dv_loop_seqk_parallel_kernelI23Flash_bwd_kernel_traitsILi32ELi128ELi128ELi8ELi4ELi4ELi4ELb0ELb0EN7cutlass10bfloat16_tE19Flash_kernel_traitsILi32ELi128ELi128ELi8ES3_EELb1ELb0ELb1ELb0ELb0ELb1ELb0EEEvNS_16Flash_bwd_paramsE,@function
        .size           _ZN5flash44flash_bwd_dq_dk_dv_loop_seqk_parallel_kernelI23Flash_bwd_kernel_traitsILi32ELi128ELi128ELi8ELi4ELi4ELi4ELb0ELb0EN7cutlass10bfloat16_tE19Flash_kernel_traitsILi32ELi128ELi128ELi8ES3_EELb1ELb0ELb1ELb0ELb0ELb1ELb0EEEvNS_16Flash_bwd_paramsE,(.L_x_1359 - _ZN5flash44flash_bwd_dq_dk_dv_loop_seqk_parallel_kernelI23Flash_bwd_kernel_traitsILi32ELi128ELi128ELi8ELi4ELi4ELi4ELb0ELb0EN7cutlass10bfloat16_tE19Flash_kernel_traitsILi32ELi128ELi128ELi8ES3_EELb1ELb0ELb1ELb0ELb0ELb1ELb0EEEvNS_16Flash_bwd_paramsE)
        .other          _ZN5flash44flash_bwd_dq_dk_dv_loop_seqk_parallel_kernelI23Flash_bwd_kernel_traitsILi32ELi128ELi128ELi8ELi4ELi4ELi4ELb0ELb0EN7cutlass10bfloat16_tE19Flash_kernel_traitsILi32ELi128ELi128ELi8ES3_EELb1ELb0ELb1ELb0ELb0ELb1ELb0EEEvNS_16Flash_bwd_paramsE,@"STO_CUDA_ENTRY STV_DEFAULT"
_ZN5flash44flash_bwd_dq_dk_dv_loop_seqk_parallel_kernelI23Flash_bwd_kernel_traitsILi32ELi128ELi128ELi8ELi4ELi4ELi4ELb0ELb0EN7cutlass10bfloat16_tE19Flash_kernel_traitsILi32ELi128ELi128ELi8ES3_EELb1ELb0ELb1ELb0ELb0ELb1ELb0EEEvNS_16Flash_bwd_paramsE:
.text._ZN5flash44flash_bwd_dq_dk_dv_loop_seqk_parallel_kernelI23Flash_bwd_kernel_traitsILi32ELi128ELi128ELi8ELi4ELi4ELi4ELb0ELb0EN7cutlass10bfloat16_tE19Flash_kernel_traitsILi32ELi128ELi128ELi8ES3_EELb1ELb0ELb1ELb0ELb0ELb1ELb0EEEvNS_16Flash_bwd_paramsE:
        /* <DEDUP_REMOVED lines=32> */
[CC--:B------:R-:W-:Y:S01]  /*0200*/  LEA.HI R5, R8.reuse, R187.reuse, RZ, 0x2 ;  /* 0x000000bb08057211 */ /* 0x0c0fe200078f10ff */
[----:B------:R-:W-:Y:S01]  /*0210*/  ULDC.U8 UR11, c[0x0][0x328] ;  /* 0x0000ca00000b7ab9 */ /* 0x000fe20000000000 */
[----:B------:R-:W-:Y:S01]  /*0220*/  LOP3.LUT R0, R7, 0xffffffe0, RZ, 0xc0, !PT ;  /* 0xffffffe007007812 */ /* 0x000fe200078ec0ff */
[----:B--2---:R-:W-:Y:S01]  /*0230*/  UIMAD UR6, UR53, UR10, UR54 ;  /* 0x0000000a350672a4 */ /* 0x004fe2000f8e0236 */
[--C-:B------:R-:W-:Y:S01]  /*0240*/  SHF.R.S32.HI R2, RZ, 0x2, R5.reuse ;  /* 0x00000002ff027819 */ /* 0x100fe20000011405 */
[----:B------:R-:W-:Y:S01]  /*0250*/  ULOP3.LUT UR5, UR54, UR15, URZ, 0x3c, !UPT ;  /* 0x0000000f36057292 */ /* 0x000fe2000f8e3c3f */
[----:B------:R-:W-:Y:S01]  /*0260*/  SHF.R.S32.HI R11, RZ, 0x1f, R5 ;  /* 0x0000001fff0b7819 */ /* 0x000fe20000011405 */
[----:B------:R-:W-:Y:S01]  /*0270*/  IMAD.IADD R0, R187, 0x1, -R0 ;  /* 0x00000001bb007824 */ /* 0x000fe200078e0a00 */
[-C--:B------:R-:W-:Y:S01]  /*0280*/  LEA.HI R9, R8, R187.reuse, RZ, 0x3 ;  /* 0x000000bb08097211 */ /* 0x080fe200078f18ff */
[----:B------:R-:W-:Y:S01]  /*0290*/  UIMAD UR6, UR6, UR19, URZ ;  /* 0x00000013060672a4 */ /* 0x000fe2000f8e023f */
[C---:B------:R-:W-:Y:S01]  /*02a0*/  LOP3.LUT R10, R5.reuse, 0xfffffffc, RZ, 0xc0, !PT ;  /* 0xfffffffc050a7812 */ /* 0x040fe200078ec0ff */
[----:B------:R-:W-:Y:S01]  /*02b0*/  USHF.R.S32.HI UR10, URZ, 0x1f, UR54 ;  /* 0x0000001f3f0a7899 */ /* 0x000fe20008011436 */
[-C--:B------:R-:W-:Y:S01]  /*02c0*/  LEA.HI R5, R5, R2.reuse, RZ, 0x1 ;  /* 0x0000000205057211 */ /* 0x080fe200078f08ff */
[----:B------:R-:W-:Y:S01]  /*02d0*/  UIMAD.WIDE UR56, UR59, UR56, URZ ;  /* 0x000000383b3872a5 */ /* 0x000fe2000f8e023f */
[----:B------:R-:W-:Y:S01]  /*02e0*/  LEA.HI R11, R11, R2, RZ, 0x3 ;  /* 0x000000020b0b7211 */ /* 0x000fe200078f18ff */
[----:B------:R-:W-:Y:S01]  /*02f0*/  IMAD.IADD R223, R187, 0x1, -R10 ;  /* 0x00000001bbdf7824 */ /* 0x000fe200078e0a0a */
[----:B------:R-:W-:Y:S01]  /*0300*/  SHF.R.S32.HI R195, RZ, 0x3, R9 ;  /* 0x00000003ffc37819 */ /* 0x000fe20000011409 */
[----:B------:R-:W-:Y:S01]  /*0310*/  UIMAD UR20, UR54, UR59, URZ ;  /* 0x0000003b361472a4 */ /* 0x000fe2000f8e023f */
[----:B------:R-:W-:Y:S01]  /*0320*/  LOP3.LUT R5, R5, 0x7fffffe, RZ, 0xc0, !PT ;  /* 0x07fffffe05057812 */ /* 0x000fe200078ec0ff */
[----:B------:R-:W-:Y:S01]  /*0330*/  IMAD.U32 R209, RZ, RZ, UR5 ;  /* 0x00000005ffd17e24 */ /* 0x000fe2000f8e00ff */
[----:B------:R-:W-:Y:S01]  /*0340*/  LOP3.LUT R11, R11, 0xfffffff8, RZ, 0xc0, !PT ;  /* 0xfffffff80b0b7812 */ /* 0x000fe200078ec0ff */
[----:B------:R-:W-:Y:S01]  /*0350*/  IMAD.SHL.U32 R195, R195, 0x40, RZ ;  /* 0x00000040c3c37824 */ /* 0x000fe200078e00ff */
[----:B------:R-:W-:Y:S01]  /*0360*/  SHF.R.S32.HI R3, RZ, 0x1f, R0 ;  /* 0x0000001fff037819 */ /* 0x000fe20000011400 */
[----:B------:R-:W-:Y:S01]  /*0370*/  IMAD.IADD R5, R2, 0x1, -R5 ;  /* 0x0000000102057824 */ /* 0x000fe200078e0a05 */
[-C--:B------:R-:W-:Y:S01]  /*0380*/  LEA.HI R193, R8, R187.reuse, RZ, 0x7 ;  /* 0x000000bb08c17211 */ /* 0x080fe200078f38ff */
[----:B------:R-:W-:Y:S01]  /*0390*/  IMAD.IADD R11, R2, 0x1, -R11 ;  /* 0x00000001020b7824 */ /* 0x000fe200078e0a0b */
[----:B------:R-:W-:Y:S01]  /*03a0*/  LEA.HI R3, R3, R0, RZ, 0x2 ;  /* 0x0000000003037211 */ /* 0x000fe200078f10ff */
[C---:B------:R-:W-:Y:S01]  /*03b0*/  IMAD.SHL.U32 R2, R223.reuse, 0x8, RZ ;  /* 0x00000008df027824 */ /* 0x040fe200078e00ff */
[----:B------:R-:W-:Y:S01]  /*03c0*/  LEA.HI R8, R8, R187, RZ, 0x4 ;  /* 0x000000bb08087211 */ /* 0x000fe200078f20ff */
[----:B------:R-:W-:Y:S01]  /*03d0*/  IMAD.SHL.U32 R223, R223, 0x2, RZ ;  /* 0x00000002dfdf7824 */ /* 0x000fe200078e00ff */
[--C-:B------:R-:W-:Y:S01]  /*03e0*/  SHF.R.S32.HI R0, RZ, 0x5, R7.reuse ;  /* 0x00000005ff007819 */ /* 0x100fe20000011407 */
[----:B------:R-:W-:Y:S01]  /*03f0*/  UISETP.NE.AND UP6, UPT, UR12, URZ, UPT ;  /* 0x0000003f0c00728c */ /* 0x000fe2000bfc5270 */
[----:B------:R-:W-:Y:S01]  /*0400*/  SHF.R.S32.HI R7, RZ, 0x1f, R7 ;  /* 0x0000001fff077819 */ /* 0x000fe20000011407 */
[----:B------:R-:W-:Y:S01]  /*0410*/  UIMAD UR59, UR59, UR13, URZ ;  /* 0x0000000d3b3b72a4 */ /* 0x000fe2000f8e023f */
[----:B------:R-:W-:Y:S01]  /*0420*/  LOP3.LUT R195, R195, 0xc0, RZ, 0xc0, !PT ;  /* 0x000000c0c3c37812 */ /* 0x000fe200078ec0ff */
[----:B------:R-:W-:Y:S01]  /*0430*/  UIMAD UR5, UR53, UR17, UR54 ;  /* 0x00000011350572a4 */ /* 0x000fe2000f8e0236 */
[----:B------:R-:W-:Y:S01]  /*0440*/  LOP3.LUT R6, R8, 0xfffffff0, RZ, 0xc0, !PT ;  /* 0xfffffff008067812 */ /* 0x000fe200078ec0ff */
[----:B------:R-:W-:Y:S01]  /*0450*/  UISETP.NE.AND UP5, UPT, UR11, URZ, UPT ;  /* 0x0000003f0b00728c */ /* 0x000fe2000bfa5270 */
[----:B------:R-:W-:Y:S01]  /*0460*/  LOP3.LUT R4, R9, 0xfffffff8, RZ, 0xc0, !PT ;  /* 0xfffffff809047812 */ /* 0x000fe200078ec0ff */
[----:B------:R-:W-:Y:S01]  /*0470*/  UIMAD.WIDE.U32 UR12, UR53, UR21, URZ ;  /* 0x00000015350c72a5 */ /* 0x000fe2000f8e003f */
[----:B------:R-:W-:Y:S01]  /*0480*/  LEA.HI R7, R7, R0, RZ, 0x2 ;  /* 0x0000000007077211 */ /* 0x000fe200078f10ff */
[----:B------:R-:W-:Y:S01]  /*0490*/  IMAD.IADD R13, R187, 0x1, -R6 ;  /* 0x00000001bb0d7824 */ /* 0x000fe200078e0a06 */
[----:B------:R-:W-:Y:S01]  /*04a0*/  LOP3.LUT R2, R195, 0x18, R2, 0xf8, !PT ;  /* 0x00000018c3027812 */ /* 0x000fe200078ef802 */
[----:B------:R-:W-:Y:S01]  /*04b0*/  IMAD.IADD R187, R187, 0x1, -R4 ;  /* 0x00000001bbbb7824 */ /* 0x000fe200078e0a04 */
[----:B------:R-:W-:Y:S01]  /*04c0*/  SHF.R.U32.HI R195, RZ, 0x3, R195 ;  /* 0x00000003ffc37819 */ /* 0x000fe200000116c3 */
[----:B------:R-:W-:Y:S01]  /*04d0*/  USHF.L.U32 UR11, UR53, 0x7, URZ ;  /* 0x00000007350b7899 */ /* 0x000fe2000800063f */
[----:B------:R-:W-:Y:S01]  /*04e0*/  LOP3.LUT R7, R7, 0xfffffffc, RZ, 0xc0, !PT ;  /* 0xfffffffc07077812 */ /* 0x000fe200078ec0ff */
[----:B------:R-:W-:Y:S01]  /*04f0*/  UIMAD UR7, UR7, UR53, URZ ;  /* 0x00000035070772a4 */ /* 0x000fe2000f8e023f */
[----:B------:R-:W-:Y:S01]  /*0500*/  LOP3.LUT R195, R2, R195, RZ, 0x3c, !PT ;  /* 0x000000c302c37212 */ /* 0x000fe200078e3cff */
[C---:B------:R-:W-:Y:S01]  /*0510*/  IMAD R2, R0.reuse, 0x8, R5 ;  /* 0x0000000800027824 */ /* 0x040fe200078e0205 */
[----:B------:R-:W-:Y:S01]  /*0520*/  SHF.R.S32.HI R15, RZ, 0x4, R8 ;  /* 0x00000004ff0f7819 */ /* 0x000fe20000011408 */
[----:B------:R-:W-:Y:S01]  /*0530*/  IMAD.IADD R194, R0, 0x1, -R7 ;  /* 0x0000000100c27824 */ /* 0x000fe200078e0a07 */
[----:B------:R-:W-:Y:S01]  /*0540*/  LEA.HI R0, R187, R187, RZ, 0x1 ;  /* 0x000000bbbb007211 */ /* 0x000fe200078f08ff */
[----:B------:R-:W-:Y:S01]  /*0550*/  IMAD.U32 R195, R2, 0x20, R195 ;  /* 0x0000002002c37824 */ /* 0x000fe200078e00c3 */
[----:B------:R-:W-:Y:S01]  /*0560*/  LEA.HI R8, R8, R15, RZ, 0x1 ;  /* 0x0000000f08087211 */ /* 0x000fe200078f08ff */
[C---:B------:R-:W-:Y:S01]  /*0570*/  IMAD.SHL.U32 R10, R194.reuse, 0x10, RZ ;  /* 0x00000010c20a7824 */ /* 0x040fe200078e00ff */
[----:B------:R-:W-:Y:S01]  /*0580*/  LEA.HI R2, R13, R13, RZ, 0x1 ;  /* 0x0000000d0d027211 */ /* 0x000fe200078f08ff */
[----:B------:R-:W-:Y:S01]  /*0590*/  IMAD.SHL.U32 R12, R194, 0x400, RZ ;  /* 0x00000400c20c7824 */ /* 0x000fe200078e00ff */
[----:B------:R-:W-:Y:S01]  /*05a0*/  LOP3.LUT R4, R0, 0x7fffffe, RZ, 0xc0, !PT ;  /* 0x07fffffe00047812 */ /* 0x000fe200078ec0ff */
[----:B------:R-:W-:Y:S01]  /*05b0*/  IMAD.U32 R205, RZ, RZ, UR6 ;  /* 0x00000006ffcd7e24 */ /* 0x000fe2000f8e00ff */
[----:B------:R-:W-:Y:S01]  /*05c0*/  LOP3.LUT R8, R8, 0xfffffffe, RZ, 0xc0, !PT ;  /* 0xfffffffe08087812 */ /* 0x000fe200078ec0ff */
[----:B------:R-:W-:Y:S01]  /*05d0*/  IMAD.U32 R202, RZ, RZ, UR10 ;  /* 0x0000000affca7e24 */ /* 0x000fe2000f8e00ff */
[----:B------:R-:W-:Y:S01]  /*05e0*/  LOP3.LUT R14, R2, 0x7fffffe, RZ, 0xc0, !PT ;  /* 0x07fffffe020e7812 */ /* 0x000fe200078ec0ff */
[C---:B------:R-:W-:Y:S01]  /*05f0*/  IMAD.IADD R4, R187.reuse, 0x1, -R4 ;  /* 0x00000001bb047824 */ /* 0x040fe200078e0a04 */
[--C-:B------:R-:W-:Y:S01]  /*0600*/  SHF.R.S32.HI R7, RZ, 0x1, R2.reuse ;  /* 0x00000001ff077819 */ /* 0x100fe20000011402 */
[----:B------:R-:W-:Y:S01]  /*0610*/  IMAD.SHL.U32 R187, R187, 0x40, RZ ;  /* 0x00000040bbbb7824 */ /* 0x000fe200078e00ff */
[----:B------:R-:W-:Y:S01]  /*0620*/  SHF.R.S32.HI R2, RZ, 0x1f, R2 ;  /* 0x0000001fff027819 */ /* 0x000fe20000011402 */
[----:B------:R-:W-:Y:S01]  /*0630*/  IMAD.IADD R8, R15, 0x1, -R8 ;  /* 0x000000010f087824 */ /* 0x000fe200078e0a08 */
[----:B------:R-:W-:Y:S01]  /*0640*/  SHF.R.S32.HI R193, RZ, 0x7, R193 ;  /* 0x00000007ffc17819 */ /* 0x000fe200000114c1 */
[----:B------:R-:W-:Y:S01]  /*0650*/  IMAD.IADD R14, R13, 0x1, -R14 ;  /* 0x000000010d0e7824 */ /* 0x000fe200078e0a0e */
[----:B------:R-:W-:Y:S01]  /*0660*/  SHF.R.S32.HI R0, RZ, 0x1, R0 ;  /* 0x00000001ff007819 */ /* 0x000fe20000011400 */
[----:B------:R-:W-:Y:S01]  /*0670*/  IMAD.SHL.U32 R191, R8, 0x8, RZ ;  /* 0x0000000808bf7824 */ /* 0x000fe200078e00ff */
[----:B------:R-:W-:Y:S01]  /*0680*/  LEA.HI R2, R2, R7, RZ, 0x2 ;  /* 0x0000000702027211 */ /* 0x000fe200078f10ff */
[----:B------:R-:W-:Y:S01]  /*0690*/  IMAD R189, R193, 0x8, R8 ;  /* 0x00000008c1bd7824 */ /* 0x000fe200078e0208 */
[C---:B------:R-:W-:Y:S01]  /*06a0*/  LOP3.LUT P0, RZ, R0.reuse, 0x2, RZ, 0xc0, !PT ;  /* 0x0000000200ff7812 */ /* 0x040fe2000780c0ff */
[----:B------:R-:W-:Y:S01]  /*06b0*/  IMAD.SHL.U32 R0, R0, 0x40, RZ ;  /* 0x0000004000007824 */ /* 0x000fe200078e00ff */
[----:B------:R-:W-:Y:S01]  /*06c0*/  LOP3.LUT R2, R2, 0xfffffffc, RZ, 0xc0, !PT ;  /* 0xfffffffc02027812 */ /* 0x000fe200078ec0ff */
[----:B------:R-:W-:Y:S01]  /*06d0*/  IMAD R189, R189, 0x8, R4 ;  /* 0x00000008bdbd7824 */ /* 0x000fe200078e0204 */
[----:B------:R-:W-:Y:S01]  /*06e0*/  LOP3.LUT R187, R187, 0x1c0, RZ, 0xc0, !PT ;  /* 0x000001c0bbbb7812 */ /* 0x000fe200078ec0ff */
[--C-:B------:R-:W-:Y:S01]  /*06f0*/  IMAD R212, R193, 0x2000, R223.reuse ;  /* 0x00002000c1d47824 */ /* 0x100fe200078e02df */
[----:B------:R-:W-:Y:S01]  /*0700*/  LEA.HI.SX32 R192, R3, R10, 0x1e ;  /* 0x0000000a03c07211 */ /* 0x000fe200078ff2ff */
[----:B------:R-:W-:Y:S01]  /*0710*/  IMAD.IADD R2, R7, 0x1, -R2 ;  /* 0x0000000107027824 */ /* 0x000fe200078e0a02 */
[----:B------:R-:W-:Y:S01]  /*0720*/  LOP3.LUT R10, R187, 0x30, R10, 0xf8, !PT ;  /* 0x00000030bb0a7812 */ /* 0x000fe200078ef80a */
[----:B------:R-:W-:Y:S01]  /*0730*/  IMAD R223, R194, 0x200, R223 ;  /* 0x00000200c2df7824 */ /* 0x000fe200078e02df */
[C---:B------:R-:W-:Y:S01]  /*0740*/  LOP3.LUT R4, R11.reuse, 0x1, RZ, 0xc0, !PT ;  /* 0x000000010b047812 */ /* 0x040fe200078ec0ff */
[----:B------:R-:W-:Y:S01]  /*0750*/  USHF.L.U32 UR6, UR5, 0x5, URZ ;  /* 0x0000000505067899 */ /* 0x000fe2000800063f */
[----:B------:R-:W-:Y:S01]  /*0760*/  LOP3.LUT R0, R0, 0xc0, RZ, 0xc0, !PT ;  /* 0x000000c000007812 */ /* 0x000fe200078ec0ff */
[----:B------:R-:W-:Y:S01]  /*0770*/  USHF.R.S32.HI UR10, URZ, 0x1f, UR53 ;  /* 0x0000001f3f0a7899 */ /* 0x000fe20008011435 */
[----:B------:R-:W-:Y:S01]  /*0780*/  LEA.HI R7, R11, R11, RZ, 0x1 ;  /* 0x0000000b0b077211 */ /* 0x000fe200078f08ff */
[----:B------:R-:W-:Y:S01]  /*0790*/  UIMAD UR5, UR57, UR12, URZ ;  /* 0x0000000c390572a4 */ /* 0x000fe2000f8e023f */
[--C-:B------:R-:W-:Y:S01]  /*07a0*/  LOP3.LUT R10, R10, 0x8, R9.reuse, 0xf8, !PT ;  /* 0x000000080a0a7812 */ /* 0x100fe200078ef809 */
[----:B------:R-:W-:Y:S01]  /*07b0*/  IMAD.U32 R200, RZ, RZ, UR11 ;  /* 0x0000000bffc87e24 */ /* 0x000fe2000f8e00ff */
[----:B------:R-:W-:Y:S01]  /*07c0*/  ISETP.NE.U32.AND P6, PT, R4, 0x1, PT ;  /* 0x000000010400780c */ /* 0x000fe20003fc5070 */
[----:B------:R-:W-:Y:S01]  /*07d0*/  IMAD.U32 R199, RZ, RZ, UR7 ;  /* 0x00000007ffc77e24 */ /* 0x000fe2000f8e00ff */
[----:B------:R-:W-:Y:S01]  /*07e0*/  LOP3.LUT R9, R0, 0x8, R9, 0xf8, !PT ;  /* 0x0000000800097812 */ /* 0x000fe200078ef809 */
[----:B------:R-:W-:Y:S01]  /*07f0*/  USHF.R.S32.HI UR11, URZ, 0x1f, UR54 ;  /* 0x0000001f3f0b7899 */ /* 0x000fe20008011436 */
[----:B------:R-:W-:Y:S01]  /*0800*/  SHF.R.S32.HI R6, RZ, 0x1f, R13 ;  /* 0x0000001fff067819 */ /* 0x000fe2000001140d */
[----:B------:R-:W-:Y:S01]  /*0810*/  USHF.R.S32.HI UR7, URZ, 0x1f, UR20 ;  /* 0x0000001f3f077899 */ /* 0x000fe20008011414 */
[----:B------:R-:W-:Y:S01]  /*0820*/  LOP3.LUT R4, R7, 0x3fffffe, RZ, 0xc0, !PT ;  /* 0x03fffffe07047812 */ /* 0x000fe200078ec0ff */
[----:B------:R-:W-:Y:S01]  /*0830*/  ULDC UR18, c[0x0][0x1c0] ;  /* 0x0000700000127ab9 */ /* 0x000fe20000000800 */
[----:B------:R-:W-:Y:S01]  /*0840*/  SHF.R.U32.HI R0, RZ, 0x3, R0 ;  /* 0x00000003ff007819 */ /* 0x000fe20000011600 */
[----:B------:R-:W-:Y:S01]  /*0850*/  IMAD.U32 R197, RZ, RZ, UR10 ;  /* 0x0000000affc57e24 */ /* 0x000fe2000f8e00ff */
[----:B------:R-:W-:Y:S01]  /*0860*/  SHF.R.S32.HI R7, RZ, 0x1, R7 ;  /* 0x00000001ff077819 */ /* 0x000fe20000011407 */
[----:B------:R-:W-:Y:S01]  /*0870*/  IMAD.IADD R4, R11, 0x1, -R4 ;  /* 0x000000010b047824 */ /* 0x000fe200078e0a04 */
[----:B------:R-:W-:Y:S01]  /*0880*/  LEA.HI R5, R6, R13, RZ, 0x3 ;  /* 0x0000000d06057211 */ /* 0x000fe200078f18ff */
[----:B------:R-:W-:Y:S01]  /*0890*/  IMAD.U32 R198, RZ, RZ, UR5 ;  /* 0x00000005ffc67e24 */ /* 0x000fe2000f8e00ff */
[----:B------:R-:W-:Y:S01]  /*08a0*/  LOP3.LUT R0, R9, R0, RZ, 0x3c, !PT ;  /* 0x0000000009007212 */ /* 0x000fe200078e3cff */
[----:B------:R-:W-:Y:S01]  /*08b0*/  IMAD R223, R4, 0x20, R223 ;  /* 0x0000002004df7824 */ /* 0x000fe200078e02df */
[C---:B------:R-:W-:Y:S01]  /*08c0*/  LOP3.LUT P3, RZ, R7.reuse, 0x2, RZ, 0xc0, !PT ;  /* 0x0000000207ff7812 */ /* 0x040fe2000786c0ff */
[----:B------:R-:W-:Y:S01]  /*08d0*/  IMAD.SHL.U32 R7, R7, 0x40, RZ ;  /* 0x0000004007077824 */ /* 0x000fe200078e00ff */
[----:B------:R-:W-:Y:S01]  /*08e0*/  LOP3.LUT R6, R5, 0xfffffff8, RZ, 0xc0, !PT ;  /* 0xfffffff805067812 */ /* 0x000fe200078ec0ff */
[----:B------:R-:W-:Y:S01]  /*08f0*/  IMAD.U32 R189, R189, 0x20, R0 ;  /* 0x00000020bdbd7824 */ /* 0x000fe200078e0000 */
[----:B------:R-:W-:Y:S01]  /*0900*/  LOP3.LUT P5, RZ, R11, 0x2, RZ, 0xc0, !PT ;  /* 0x000000020bff7812 */ /* 0x000fe200078ac0ff */
[----:B------:R-:W-:Y:S01]  /*0910*/  IMAD.SHL.U32 R0, R193, 0x8, RZ ;  /* 0x00000008c1007824 */ /* 0x000fe200078e00ff */
[----:B------:R-:W-:Y:S01]  /*0920*/  LOP3.LUT R7, R7, 0xc0, RZ, 0xc0, !PT ;  /* 0x000000c007077812 */ /* 0x000fe200078ec0ff */
[----:B------:R-:W-:Y:S01]  /*0930*/  IMAD.IADD R6, R13, 0x1, -R6 ;  /* 0x000000010d067824 */ /* 0x000fe200078e0a06 */
[C---:B------:R-:W-:Y:S01]  /*0940*/  LOP3.LUT P4, RZ, R11.reuse, 0x4, RZ, 0xc0, !PT ;  /* 0x000000040bff7812 */ /* 0x040fe2000788c0ff */
[----:B------:R-:W-:Y:S01]  /*0950*/  IMAD.SHL.U32 R9, R8, 0x10, RZ ;  /* 0x0000001008097824 */ /* 0x000fe200078e00ff */
[----:B------:R-:W-:Y:S01]  /*0960*/  LOP3.LUT R0, R0, 0x8, RZ, 0xc0, !PT ;  /* 0x0000000800007812 */ /* 0x000fe200078ec0ff */
[----:B------:R-:W-:Y:S01]  /*0970*/  IMAD.SHL.U32 R11, R11, 0x40, RZ ;  /* 0x000000400b0b7824 */ /* 0x000fe200078e00ff */
[----:B------:R-:W-:Y:S01]  /*0980*/  SHF.R.U32.HI R4, RZ, 0x3, R7 ;  /* 0x00000003ff047819 */ /* 0x000fe20000011607 */
[----:B------:R-:W-:Y:S01]  /*0990*/  @!UP5 UIMAD UR10, UR53, UR18, UR54 ;  /* 0x00000012350ad2a4 */ /* 0x000fe2000f8e0236 */
[C---:B------:R-:W-:Y:S01]  /*09a0*/  R2P PR, R6.reuse, 0x6 ;  /* 0x0000000606007804 */ /* 0x040fe20000000000 */
[----:B------:R-:W-:Y:S01]  /*09b0*/  IMAD.SHL.U32 R6, R6, 0x40, RZ ;  /* 0x0000004006067824 */ /* 0x000fe200078e00ff */
[----:B------:R-:W-:Y:S01]  /*09c0*/  LOP3.LUT R190, R0, 0x10, R9, 0xf8, !PT ;  /* 0x0000001000be7812 */ /* 0x000fe200078ef809 */
[----:B------:R-:W-:Y:S01]  /*09d0*/  USHF.L.U32 UR5, UR59, 0x7, URZ ;  /* 0x000000073b057899 */ /* 0x000fe2000800063f */
[----:B------:R-:W-:Y:S01]  /*09e0*/  LOP3.LUT R4, R4, R7, R0, 0x1e, !PT ;  /* 0x0000000704047212 */ /* 0x000fe200078e1e00 */
[----:B------:R-:W-:Y:S01]  /*09f0*/  ULDC UR16, c[0x0][0x214] ;  /* 0x0000850000107ab9 */ /* 0x000fe20000000800 */
[----:B------:R-:W-:Y:S01]  /*0a00*/  SEL R0, R188, 0xffffffe0, !P0 ;  /* 0xffffffe0bc007807 */ /* 0x000fe20004000000 */
[----:B------:R-:W-:Y:S01]  /*0a10*/  IMAD.U32 R196, RZ, RZ, UR11 ;  /* 0x0000000bffc47e24 */ /* 0x000fe2000f8e00ff */
[C---:B------:R-:W-:Y:S01]  /*0a20*/  LOP3.LUT P0, RZ, R2.reuse, 0x2, RZ, 0xc0, !PT ;  /* 0x0000000202ff7812 */ /* 0x040fe2000780c0ff */
[----:B------:R-:W-:Y:S01]  /*0a30*/  IMAD.SHL.U32 R2, R2, 0x40, RZ ;  /* 0x0000004002027824 */ /* 0x000fe200078e00ff */
[----:B------:R-:W-:Y:S01]  /*0a40*/  LOP3.LUT R11, R11, 0x1c0, RZ, 0xc0, !PT ;  /* 0x000001c00b0b7812 */ /* 0x000fe200078ec0ff */
[----:B------:R-:W-:Y:S01]  /*0a50*/  IMAD.IADD R223, R4, 0x1, R223 ;  /* 0x0000000104df7824 */ /* 0x000fe200078e02df */
[----:B------:R-:W-:Y:S01]  /*0a60*/  LOP3.LUT R6, R6, 0x1c0, RZ, 0xc0, !PT ;  /* 0x000001c006067812 */ /* 0x000fe200078ec0ff */
[----:B------:R-:W-:Y:S01]  /*0a70*/  IMAD.U32 R203, RZ, RZ, UR6 ;  /* 0x00000006ffcb7e24 */ /* 0x000fe2000f8e00ff */
[----:B------:R-:W-:Y:S01]  /*0a80*/  SHF.R.S32.HI R5, RZ, 0x3, R5 ;  /* 0x00000003ff057819 */ /* 0x000fe20000011405 */
[----:B------:R-:W-:Y:S01]  /*0a90*/  IMAD.U32 R201, RZ, RZ, UR7 ;  /* 0x00000007ffc97e24 */ /* 0x000fe2000f8e00ff */
[----:B------:R-:W-:Y:S01]  /*0aa0*/  LOP3.LUT R2, R2, 0xc0, RZ, 0xc0, !PT ;  /* 0x000000c002027812 */ /* 0x000fe200078ec0ff */
[----:B------:R-:W-:Y:S01]  /*0ab0*/  @UP5 UIMAD UR11, UR53, UR16, URZ ;  /* 0x00000010350b52a4 */ /* 0x000fe2000f8e023f */
[----:B------:R-:W-:Y:S01]  /*0ac0*/  LEA.HI R11, R11, R11, RZ, 0x1d ;  /* 0x0000000b0b0b7211 */ /* 0x000fe200078fe8ff */
[----:B------:R-:W-:Y:S01]  /*0ad0*/  IMAD R3, R5, 0x8, R14 ;  /* 0x0000000805037824 */ /* 0x000fe200078e020e */
[----:B------:R-:W-:Y:S01]  /*0ae0*/  LOP3.LUT R191, R191, 0x8, RZ, 0xc0, !PT ;  /* 0x00000008bfbf7812 */ /* 0x000fe200078ec0ff */
[----:B------:R-:W-:Y:S01]  /*0af0*/  IMAD R5, R5, 0x200, R12 ;  /* 0x0000020005057824 */ /* 0x000fe200078e020c */
[----:B------:R-:W-:Y:S01]  /*0b00*/  SHF.R.U32.HI R186, RZ, 0x3, R6 ;  /* 0x00000003ffba7819 */ /* 0x000fe20000011606 */
[----:B------:R-:W-:Y:S01]  /*0b10*/  IMAD.SHL.U32 R3, R3, 0x20, RZ ;  /* 0x0000002003037824 */ /* 0x000fe200078e00ff */
[----:B------:R-:W-:Y:S01]  /*0b20*/  SHF.R.U32.HI R7, RZ, 0x3, R2 ;  /* 0x00000003ff077819 */ /* 0x000fe20000011602 */
[----:B------:R-:W-:Y:S01]  /*0b30*/  @!UP5 UIMAD UR10, UR10, UR16, URZ ;  /* 0x000000100a0ad2a4 */ /* 0x000fe2000f8e023f */
[----:B------:R-:W-:Y:S01]  /*0b40*/  IADD3 R212, R11, R212, R12 ;  /* 0x000000d40bd47210 */ /* 0x000fe20007ffe00c */
[----:B------:R-:W-:Y:S01]  /*0b50*/  USHF.R.S32.HI UR7, URZ, 0x1f, UR5 ;  /* 0x0000001f3f077899 */ /* 0x000fe20008011405 */
[----:B------:R-:W-:Y:S01]  /*0b60*/  LOP3.LUT R186, R186, R6, R191, 0x1e, !PT ;  /* 0x00000006baba7212 */ /* 0x000fe200078e1ebf */
[----:B------:R-:W-:Y:S01]  /*0b70*/  USHF.R.S32.HI UR6, URZ, 0x1f, UR6 ;  /* 0x0000001f3f067899 */ /* 0x000fe20008011406 */
[----:B------:R-:W-:Y:S01]  /*0b80*/  LOP3.LUT R190, R7, R190, R2, 0x1e, !PT ;  /* 0x000000be07be7212 */ /* 0x000fe200078e1e02 */
[----:B------:R-:W-:Y:S01]  /*0b90*/  IMAD.SHL.U32 R212, R212, 0x2, RZ ;  /* 0x00000002d4d47824 */ /* 0x000fe200078e00ff */
[----:B------:R-:W-:Y:S01]  /*0ba0*/  SHF.R.U32.HI R187, RZ, 0x3, R187 ;  /* 0x00000003ffbb7819 */ /* 0x000fe200000116bb */
[----:B------:R-:W-:Y:S01]  /*0bb0*/  IMAD.IADD R186, R5, 0x1, R186 ;  /* 0x0000000105ba7824 */ /* 0x000fe200078e02ba */
[----:B------:R-:W-:Y:S01]  /*0bc0*/  LOP3.LUT R191, R7, R2, R191, 0x1e, !PT ;  /* 0x0000000207bf7212 */ /* 0x000fe200078e1ebf */
[----:B------:R-:W-:Y:S01]  /*0bd0*/  IMAD R2, R194, 0x200, R3 ;  /* 0x00000200c2027824 */ /* 0x000fe200078e0203 */
[----:B------:R-:W-:Y:S01]  /*0be0*/  SEL R221, R221, 0x10, !P6 ;  /* 0x00000010dddd7807 */ /* 0x000fe20007000000 */
[----:B------:R-:W-:Y:S01]  /*0bf0*/  IMAD.IADD R190, R3, 0x1, R190 ;  /* 0x0000000103be7824 */ /* 0x000fe200078e02be */
[----:B------:R-:W-:Y:S01]  /*0c00*/  IADD3 R216, R212, 0x40, RZ ;  /* 0x00000040d4d87810 */ /* 0x000fe20007ffe0ff */
[----:B------:R-:W-:Y:S01]  /*0c10*/  IMAD.MOV.U32 R3, RZ, RZ, 0x40 ;  /* 0x00000040ff037424 */ /* 0x000fe200078e00ff */
[----:B------:R-:W-:Y:S01]  /*0c20*/  LEA R186, R186, 0xa000, 0x1 ;  /* 0x0000a000baba7811 */ /* 0x000fe200078e08ff */
[----:B------:R-:W-:Y:S01]  /*0c30*/  IMAD.SHL.U32 R189, R189, 0x2, RZ ;  /* 0x00000002bdbd7824 */ /* 0x000fe200078e00ff */
[----:B------:R-:W-:Y:S01]  /*0c40*/  LOP3.LUT R187, R10, R187, RZ, 0x3c, !PT ;  /* 0x000000bb0abb7212 */ /* 0x000fe200078e3cff */
[C---:B------:R-:W-:Y:S01]  /*0c50*/  IMAD.IADD R218, R212.reuse, 0x1, R221 ;  /* 0x00000001d4da7824 */ /* 0x040fe200078e02dd */
[----:B------:R-:W-:Y:S01]  /*0c60*/  @P4 IADD3 R216, R212, -0x40, RZ ;  /* 0xffffffc0d4d84810 */ /* 0x000fe20007ffe0ff */
[----:B------:R-:W-:Y:S01]  /*0c70*/  IMAD.IADD R191, R2, 0x1, R191 ;  /* 0x0000000102bf7824 */ /* 0x000fe200078e02bf */
[----:B------:R-:W-:Y:S01]  /*0c80*/  SEL R219, R188, 0xffffffe0, !P5 ;  /* 0xffffffe0bcdb7807 */ /* 0x000fe20006800000 */
[----:B------:R-:W-:Y:S01]  /*0c90*/  IMAD R187, R8, 0x200, R187 ;  /* 0x0000020008bb7824 */ /* 0x000fe200078e02bb */
[----:B------:R-:W-:Y:S01]  /*0ca0*/  SEL R3, R3, 0xffffffc0, !P2 ;  /* 0xffffffc003037807 */ /* 0x000fe20005000000 */
[----:B------:R-:W-:Y:S01]  /*0cb0*/  IMAD.IADD R221, R221, 0x1, R216 ;  /* 0x00000001dddd7824 */ /* 0x000fe200078e02d8 */
[----:B------:R-:W-:Y:S01]  /*0cc0*/  IADD3 R185, R186, 0x20, RZ ;  /* 0x00000020bab97810 */ /* 0x000fe20007ffe0ff */
[--C-:B------:R-:W-:Y:S01]  /*0cd0*/  IMAD.IADD R217, R212, 0x1, R219.reuse ;  /* 0x00000001d4d97824 */ /* 0x100fe200078e02db */
        /* <DEDUP_REMOVED lines=9> */
[----:B------:R-:W-:Y:S01]  /*0d70*/  IMAD.U32 R208, RZ, RZ, UR20 ;  /* 0x00000014ffd07e24 */ /* 0x000fe2000f8e00ff */
[C---:B------:R-:W-:Y:S01]  /*0d80*/  IADD3 R180, R185.reuse, 0x2000, RZ ;  /* 0x00002000b9b47810 */ /* 0x040fe20007ffe0ff */
[----:B------:R-:W-:Y:S01]  /*0d90*/  IMAD.U32 R210, RZ, RZ, UR12 ;  /* 0x0000000cffd27e24 */ /* 0x000fe2000f8e00ff */
[C---:B------:R-:W-:Y:S01]  /*0da0*/  IADD3 R2, R185.reuse, 0x4000, RZ ;  /* 0x00004000b9027810 */ /* 0x040fe20007ffe0ff */
[----:B------:R-:W-:Y:S01]  /*0db0*/  IMAD.U32 R211, RZ, RZ, UR13 ;  /* 0x0000000dffd37e24 */ /* 0x000fe2000f8e00ff */
[----:B------:R-:W-:Y:S01]  /*0dc0*/  IADD3 R0, R185, 0x6000, RZ ;  /* 0x00006000b9007810 */ /* 0x000fe20007ffe0ff */
[----:B------:R-:W-:Y:S01]  /*0dd0*/  IMAD.U32 R207, RZ, RZ, UR11 ;  /* 0x0000000bffcf7e24 */ /* 0x000fe2000f8e00ff */
[----:B------:R-:W-:Y:S01]  /*0de0*/  ULDC.64 UR8, c[0x0][0x118] ;  /* 0x0000460000087ab9 */ /* 0x000fe20000000a00 */
[----:B------:R-:W-:Y:S01]  /*0df0*/  IMAD.U32 R204, RZ, RZ, UR5 ;  /* 0x00000005ffcc7e24 */ /* 0x000fe2000f8e00ff */
[----:B------:R-:W-:Y:S01]  /*0e00*/  ULDC UR58, c[0x0][0x2e8] ;  /* 0x0000ba00003a7ab9 */ /* 0x000fe20000000800 */
[----:B------:R-:W-:Y:S01]  /*0e10*/  IMAD.U32 R215, RZ, RZ, UR10 ;  /* 0x0000000affd77e24 */ /* 0x000fe2000f8e00ff */
[----:B------:R-:W-:Y:S01]  /*0e20*/  ULDC.U8 UR4, c[0x0][0x2d8] ;  /* 0x0000b60000047ab9 */ /* 0x000fe20000000000 */
[----:B------:R-:W-:Y:S01]  /*0e30*/  IMAD.U32 R214, RZ, RZ, UR7 ;  /* 0x00000007ffd67e24 */ /* 0x000fe2000f8e00ff */
[----:B------:R-:W-:Y:S01]  /*0e40*/  UIMAD.WIDE.U32 UR60, UR56, UR12, URZ ;  /* 0x0000000c383c72a5 */ /* 0x000fe2000f8e003f */
[----:B------:R-:W-:Y:S01]  /*0e50*/  IMAD.U32 R213, RZ, RZ, UR6 ;  /* 0x00000006ffd57e24 */ /* 0x000fe2000f8e00ff */
[----:B------:R-:W-:Y:S01]  /*0e60*/  USHF.L.U32 UR48, UR59, 0x3, URZ ;  /* 0x000000033b307899 */ /* 0x000fe2000800063f */
[----:B------:R-:W-:Y:S01]  /*0e70*/  IMAD.SHL.U32 R187, R187, 0x2, RZ ;  /* 0x00000002bbbb7824 */ /* 0x000fe200078e00ff */
[----:B------:R-:W-:Y:S01]  /*0e80*/  USHF.L.U32 UR47, UR59, 0x4, URZ ;  /* 0x000000043b2f7899 */ /* 0x000fe2000800063f */
[----:B------:R-:W-:Y:S01]  /*0e90*/  IMAD.IADD R219, R219, 0x1, R221 ;  /* 0x00000001dbdb7824 */ /* 0x000fe200078e02dd */
[----:B------:R-:W-:Y:S01]  /*0ea0*/  UIMAD UR46, UR59, 0x18, URZ ;  /* 0x000000183b2e78a4 */ /* 0x000fe2000f8e023f */
[----:B------:R-:W-:Y:S01]  /*0eb0*/  IMAD.IADD R3, R3, 0x1, R185 ;  /* 0x0000000103037824 */ /* 0x000fe200078e02b9 */
[----:B------:R-:W-:-:S02]  /*0ec0*/  USHF.L.U32 UR45, UR59, 0x5, URZ ;  /* 0x000000053b2d7899 */ /* 0x000fc4000800063f */
[----:B------:R-:W-:Y:S02]  /*0ed0*/  UIMAD UR44, UR59, 0x28, URZ ;  /* 0x000000283b2c78a4 */ /* 0x000fe4000f8e023f */
[----:B------:R-:W-:Y:S02]  /*0ee0*/  UIMAD UR43, UR59, 0x30, URZ ;  /* 0x000000303b2b78a4 */ /* 0x000fe4000f8e023f */
[----:B------:R-:W-:Y:S02]  /*0ef0*/  UIMAD UR42, UR59, 0x38, URZ ;  /* 0x000000383b2a78a4 */ /* 0x000fe4000f8e023f */
[----:B------:R-:W-:Y:S02]  /*0f00*/  USHF.L.U32 UR41, UR59, 0x6, URZ ;  /* 0x000000063b297899 */ /* 0x000fe4000800063f */
[----:B------:R-:W-:Y:S02]  /*0f10*/  UIMAD UR40, UR59, 0x48, URZ ;  /* 0x000000483b2878a4 */ /* 0x000fe4000f8e023f */
[----:B------:R-:W-:-:S02]  /*0f20*/  UIMAD UR39, UR59, 0x50, URZ ;  /* 0x000000503b2778a4 */ /* 0x000fc4000f8e023f */
[----:B------:R-:W-:Y:S02]  /*0f30*/  UIMAD UR38, UR59, 0x58, URZ ;  /* 0x000000583b2678a4 */ /* 0x000fe4000f8e023f */
[----:B------:R-:W-:Y:S02]  /*0f40*/  UIMAD UR37, UR59, 0x60, URZ ;  /* 0x000000603b2578a4 */ /* 0x000fe4000f8e023f */
[----:B------:R-:W-:Y:S02]  /*0f50*/  UIMAD UR36, UR59, 0x68, URZ ;  /* 0x000000683b2478a4 */ /* 0x000fe4000f8e023f */
[----:B------:R-:W-:Y:S02]  /*0f60*/  UIMAD UR35, UR59, 0x70, URZ ;  /* 0x000000703b2378a4 */ /* 0x000fe4000f8e023f */
[----:B------:R-:W-:Y:S02]  /*0f70*/  UIMAD UR34, UR59, 0x78, URZ ;  /* 0x000000783b2278a4 */ /* 0x000fe4000f8e023f */
[----:B------:R-:W-:-:S02]  /*0f80*/  UIADD3 UR33, -UR5, URZ, URZ ;  /* 0x0000003f05217290 */ /* 0x000fc4000fffe13f */
[----:B------:R-:W-:Y:S02]  /*0f90*/  UMOV UR55, 0xffffe000 ;  /* 0xffffe00000377882 */ /* 0x000fe40000000000 */
.L_x_1188:
        /* <DEDUP_REMOVED lines=9> */
[----:B--2---:R-:W-:Y:S01]  /*1030*/  IMAD.U32 R12, RZ, RZ, UR6 ;  /* 0x00000006ff0c7e24 */ /* 0x004fe2000f8e00ff */
[----:B------:R-:W-:Y:S02]  /*1040*/  ULDC.U8 UR6, c[0x0][0x312] ;  /* 0x0000c48000067ab9 */ /* 0x000fe40000000000 */
[----:B------:R-:W-:Y:S01]  /*1050*/  UISETP.NE.AND UP4, UPT, UR6, URZ, UPT ;  /* 0x0000003f0600728c */ /* 0x000fe2000bf85270 */
[----:B------:R-:W-:Y:S02]  /*1060*/  IMAD.U32 R13, RZ, RZ, UR7 ;  /* 0x00000007ff0d7e24 */ /* 0x000fe4000f8e00ff */
[----:B------:R-:W-:Y:S02]  /*1070*/  ULDC.64 UR6, c[0x0][0x240] ;  /* 0x0000900000067ab9 */ /* 0x000fe40000000a00 */
[----:B------:R-:W-:Y:S01]  /*1080*/  UISETP.NE.U32.AND UP1, UPT, URZ, UR6, UPT ;  /* 0x000000063f00728c */ /* 0x000fe2000bf25070 */
[----:B-1----:R-:W2:Y:S01]  /*1090*/  @P0 LDG.E R5, [R12.64] ;  /* 0x000000080c050981 */ /* 0x002ea2000c1e1900 */
[----:B------:R-:W-:-:S02]  /*10a0*/  UIADD3 UR6, UP0, UR13, UR6, URZ ;  /* 0x000000060d067290 */ /* 0x000fc4000ff1e03f */
[----:B------:R-:W-:Y:S02]  /*10b0*/  UISETP.NE.AND.EX UP1, UPT, URZ, UR7, UPT, UP1 ;  /* 0x000000073f00728c */ /* 0x000fe4000bf25310 */
[----:B------:R-:W-:Y:S02]  /*10c0*/  UIADD3.X UR10, UR5, UR7, URZ, UP0, !UPT ;  /* 0x00000007050a7290 */ /* 0x000fe400087fe43f */
[----:B---34-:R-:W-:Y:S01]  /*10d0*/  IMAD.U32 R10, RZ, RZ, UR6 ;  /* 0x00000006ff0a7e24 */ /* 0x018fe2000f8e00ff */
        /* <DEDUP_REMOVED lines=9> */
[----:B------:R-:W3:Y:S01]  /*1170*/  @P2 LDG.E R7, [R10.64] ;  /* 0x000000080a072981 */ /* 0x000ee2000c1e1900 */
[----:B------:R-:W-:-:S03]  /*1180*/  MOV R9, UR7 ;  /* 0x0000000700097c02 */ /* 0x000fc60008000f00 */
[----:B------:R-:W4:Y:S07]  /*1190*/  @P2 LDG.E R4, [R10.64+0x4] ;  /* 0x000004080a042981 */ /* 0x000f2e000c1e1900 */
        /* <DEDUP_REMOVED lines=21> */
.L_x_1158:
        /* <DEDUP_REMOVED lines=67> */
.L_x_1160:
        /* <DEDUP_REMOVED lines=18> */
.L_x_1161:
[----:B------:R-:W-:Y:S01]  /*1840*/  IABS R6, c[0x0][0x1c8] ;  /* 0x0000720000067a13 */ /* 0x000fe20000000000 */
[----:B------:R-:W1:Y:S01]  /*1850*/  R2UR UR22, R199 ;  /* 0x00000000c71673c2 */ /* 0x000e6200000e0000 */
[----:B------:R-:W-:Y:S01]  /*1860*/  ULDC.64 UR18, c[0x0][0x370] ;  /* 0x0000dc0000127ab9 */ /* 0x000fe20000000a00 */
[----:B------:R-:W-:Y:S01]  /*1870*/  ISETP.NE.AND P2, PT, RZ, c[0x0][0x1c8], PT ;  /* 0x00007200ff007a0c */ /* 0x000fe20003f45270 */
[----:B------:R-:W2:Y:S01]  /*1880*/  I2F.RP R7, R6 ;  /* 0x0000000600077306 */ /* 0x000ea20000209400 */
[----:B------:R-:W-:Y:S02]  /*1890*/  @UP3 UIMAD.WIDE.U32 UR16, UR6, UR18, URZ ;  /* 0x00000012061032a5 */ /* 0x000fe4000f8e003f */
[----:B------:R-:W-:Y:S02]  /*18a0*/  ULDC UR15, c[0x0][0x224] ;  /* 0x00008900000f7ab9 */ /* 0x000fe40000000800 */
[----:B------:R-:W3:Y:S01]  /*18b0*/  R2UR UR13, R198 ;  /* 0x00000000c60d73c2 */ /* 0x000ee200000e0000 */
[----:B------:R-:W-:-:S02]  /*18c0*/  @UP3 UIMAD UR24, UR6, UR19, UR17 ;  /* 0x00000013061832a4 */ /* 0x000fc4000f8e0211 */
[----:B------:R-:W-:Y:S02]  /*18d0*/  @UP3 UMOV UR23, UR16 ;  /* 0x0000001000173c82 */ /* 0x000fe40008000000 */
[----:B------:R-:W-:Y:S02]  /*18e0*/  ULDC.64 UR16, c[0x0][0x368] ;  /* 0x0000da0000107ab9 */ /* 0x000fe40000000a00 */
[----:B------:R-:W-:Y:S01]  /*18f0*/  @!UP3 UIMAD UR11, UR51, UR16, URZ ;  /* 0x00000010330bb2a4 */ /* 0x000fe2000f8e023f */
[----:B------:R-:W4:Y:S01]  /*1900*/  R2UR UR32, R207 ;  /* 0x00000000cf2073c2 */ /* 0x000f2200000e0000 */
[----:B------:R-:W-:Y:S01]  /*1910*/  UIMAD.WIDE.U32 UR20, UR53, UR15, URZ ;  /* 0x0000000f351472a5 */ /* 0x000fe2000f8e003f */
[----:B--2---:R-:W2:Y:S01]  /*1920*/  MUFU.RCP R8, R7 ;  /* 0x0000000700087308 */ /* 0x004ea20000001000 */
[----:B------:R-:W-:Y:S02]  /*1930*/  @!UP3 UIMAD UR11, UR53, UR17, UR11 ;  /* 0x00000011350bb2a4 */ /* 0x000fe4000f8e020b */
[----:B------:R-:W-:-:S02]  /*1940*/  @!UP3 UIMAD.WIDE.U32 UR16, UR53, UR16, URZ ;  /* 0x000000103510b2a5 */ /* 0x000fc4000f8e003f */
[----:B------:R-:W-:Y:S02]  /*1950*/  ULDC.64 UR18, c[0x0][0x3d8] ;  /* 0x0000f60000127ab9 */ /* 0x000fe40000000a00 */
[----:B------:R-:W-:Y:S02]  /*1960*/  @!UP3 UIADD3 UR24, UR17, UR11, URZ ;  /* 0x0000000b1118b290 */ /* 0x000fe4000fffe03f */
[----:B-1----:R-:W-:Y:S01]  /*1970*/  UIMAD UR11, UR51, UR15, UR22 ;  /* 0x0000000f330b72a4 */ /* 0x002fe2000f8e0216 */
[----:B------:R-:W1:Y:S01]  /*1980*/  R2UR UR20, R209 ;  /* 0x00000000d11473c2 */ /* 0x000e6200000e0000 */
[----:B------:R-:W-:Y:S02]  /*1990*/  @!UP3 UMOV UR23, UR16 ;  /* 0x000000100017bc82 */ /* 0x000fe40008000000 */
[----:B------:R-:W-:Y:S02]  /*19a0*/  UIADD3 UR11, UR21, UR11, URZ ;  /* 0x0000000b150b7290 */ /* 0x000fe4000fffe03f */
[----:B------:R-:W-:Y:S01]  /*19b0*/  UIMAD.WIDE.U32 UR16, UR56, UR6, URZ ;  /* 0x00000006381072a5 */ /* 0x000fe2000f8e003f */
[----:B--2---:R-:W-:Y:S01]  /*19c0*/  IADD3 R8, R8, 0xffffffe, RZ ;  /* 0x0ffffffe08087810 */ /* 0x004fe20007ffe0ff */
[----:B---3--:R-:W-:Y:S01]  /*19d0*/  UIMAD UR11, UR56, UR11, UR13 ;  /* 0x0000000b380b72a4 */ /* 0x008fe2000f8e020d */
[----:B------:R-:W2:Y:S01]  /*19e0*/  S2UR UR13, SR_CTAID.X ;  /* 0x00000000000d79c3 */ /* 0x000ea20000002500 */
[----:B------:R-:W-:Y:S01]  /*19f0*/  USEL UR22, UR60, UR16, !UP3 ;  /* 0x000000103c167287 */ /* 0x000fe2000d800000 */
[----:B------:R-:W3:Y:S01]  /*1a00*/  F2I.FTZ.U32.TRUNC.NTZ R9, R8 ;  /* 0x0000000800097305 */ /* 0x000ee2000021f000 */
[----:B------:R-:W-:-:S02]  /*1a10*/  UIADD3 UR15, UR61, UR11, URZ ;  /* 0x0000000b3d0f7290 */ /* 0x000fc4000fffe03f */
[----:B------:R-:W-:-:S04]  /*1a20*/  UIMAD UR11, UR57, UR6, URZ ;  /* 0x00000006390b72a4 */ /* 0x000fc8000f8e023f */
[----:B------:R-:W-:Y:S02]  /*1a30*/  @UP3 UIADD3 UR15, UR17, UR11, URZ ;  /* 0x0000000b110f3290 */ /* 0x000fe4000fffe03f */
[----:B------:R-:W-:-:S04]  /*1a40*/  USHF.L.U64.HI UR11, UR53, 0x7, UR51 ;  /* 0x00000007350b7899 */ /* 0x000fc80008010233 */
[----:B------:R-:W-:Y:S01]  /*1a50*/  USEL UR11, UR11, URZ, UP1 ;  /* 0x0000003f0b0b7287 */ /* 0x000fe20008800000 */
[--C-:B---3--:R-:W-:Y:S02]  /*1a60*/  IMAD.MOV R4, RZ, RZ, -R9.reuse ;  /* 0x000000ffff047224 */ /* 0x108fe400078e0a09 */
[----:B------:R-:W-:Y:S02]  /*1a70*/  IMAD.MOV.U32 R8, RZ, RZ, RZ ;  /* 0x000000ffff087224 */ /* 0x000fe400078e00ff */
[----:B------:R-:W-:Y:S01]  /*1a80*/  IMAD R5, R4, R6, RZ ;  /* 0x0000000604057224 */ /* 0x000fe200078e02ff */
[----:B------:R-:W-:Y:S01]  /*1a90*/  IABS R4, UR54 ;  /* 0x0000003600047c13 */ /* 0x000fe20008000000 */
[----:B--2---:R-:W-:Y:S02]  /*1aa0*/  UIMAD.WIDE.U32 UR16, UR13, UR18, URZ ;  /* 0x000000120d1072a5 */ /* 0x004fe4000f8e003f */
[----:B------:R-:W-:Y:S02]  /*1ab0*/  IMAD.HI.U32 R5, R9, R5, R8 ;  /* 0x0000000509057227 */ /* 0x000fe400078e0008 */
[----:B------:R-:W-:-:S02]  /*1ac0*/  UIMAD UR19, UR13, UR19, UR17 ;  /* 0x000000130d1372a4 */ /* 0x000fc4000f8e0211 */
[----:B------:R-:W-:Y:S02]  /*1ad0*/  USHF.L.U32 UR13, UR53, 0x7, URZ ;  /* 0x00000007350d7899 */ /* 0x000fe4000800063f */
[----:B------:R-:W-:Y:S01]  /*1ae0*/  IMAD.HI.U32 R10, R5, R4, RZ ;  /* 0x00000004050a7227 */ /* 0x000fe200078e00ff */
[----:B------:R-:W-:Y:S02]  /*1af0*/  USEL UR21, UR16, URZ, UP6 ;  /* 0x0000003f10157287 */ /* 0x000fe4000b000000 */
[----:B------:R-:W-:Y:S01]  /*1b00*/  USEL UR16, UR13, URZ, UP1 ;  /* 0x0000003f0d107287 */ /* 0x000fe20008800000 */
[----:B------:R-:W-:Y:S01]  /*1b10*/  IMAD.MOV R5, RZ, RZ, -R10 ;  /* 0x000000ffff057224 */ /* 0x000fe200078e0a0a */
[----:B------:R-:W2:Y:S01]  /*1b20*/  R2UR UR17, R215 ;  /* 0x00000000d71173c2 */ /* 0x000ea200000e0000 */
[----:B------:R-:W-:Y:S02]  /*1b30*/  USEL UR19, UR19, URZ, UP6 ;  /* 0x0000003f13137287 */ /* 0x000fe4000b000000 */
[----:B------:R-:W-:Y:S01]  /*1b40*/  IMAD R5, R6, R5, R4 ;  /* 0x0000000506057224 */ /* 0x000fe200078e0204 */
[----:B------:R-:W-:-:S04]  /*1b50*/  UIADD3 UR16, UP1, UR10, UR16, URZ ;  /* 0x000000100a107290 */ /* 0x000fc8000ff3e03f */
[----:B------:R-:W-:Y:S01]  /*1b60*/  ISETP.GT.U32.AND P1, PT, R6, R5, PT ;  /* 0x000000050600720c */ /* 0x000fe20003f24070 */
[----:B------:R-:W-:Y:S02]  /*1b70*/  UIADD3.X UR13, UR25, UR11, URZ, UP1, !UPT ;  /* 0x0000000b190d7290 */ /* 0x000fe40008ffe43f */
[----:B------:R-:W-:-:S04]  /*1b80*/  UIMAD UR11, UR57, UR16, URZ ;  /* 0x00000010390b72a4 */ /* 0x000fc8000f8e023f */
[----:B------:R-:W-:Y:S02]  /*1b90*/  UIMAD UR18, UR56, UR13, UR11 ;  /* 0x0000000d381272a4 */ /* 0x000fe4000f8e020b */
[----:B----4-:R-:W-:-:S04]  /*1ba0*/  @UP5 USEL UR11, UR32, UR6, !UP3 ;  /* 0x00000006200b5287 */ /* 0x010fc8000d800000 */
[----:B------:R-:W-:Y:S01]  /*1bb0*/  @!P1 IMAD.IADD R5, R5, 0x1, -R6 ;  /* 0x0000000105059824 */ /* 0x000fe200078e0a06 */
[----:B------:R-:W-:Y:S02]  /*1bc0*/  @!P1 IADD3 R10, R10, 0x1, RZ ;  /* 0x000000010a0a9810 */ /* 0x000fe40007ffe0ff */
[----:B-1----:R-:W-:Y:S01]  /*1bd0*/  ISETP.LE.AND P1, PT, RZ, UR20, PT ;  /* 0x00000014ff007c0c */ /* 0x002fe2000bf23270 */
[----:B------:R-:W-:Y:S01]  /*1be0*/  ULDC UR20, c[0x0][0x234] ;  /* 0x00008d0000147ab9 */ /* 0x000fe20000000800 */
[----:B------:R-:W-:Y:S01]  /*1bf0*/  ISETP.GE.U32.AND P3, PT, R5, R6, PT ;  /* 0x000000060500720c */ /* 0x000fe20003f66070 */
[----:B------:R-:W-:Y:S02]  /*1c00*/  @UP5 UIMAD UR13, UR54, UR20, UR11 ;  /* 0x00000014360d52a4 */ /* 0x000fe4000f8e020b */
[----:B------:R-:W-:-:S05]  /*1c10*/  USHF.R.S32.HI UR20, URZ, 0x1f, UR7 ;  /* 0x0000001f3f147899 */ /* 0x000fca0008011407 */
[----:B--2---:R-:W-:Y:S02]  /*1c20*/  @!UP5 UMOV UR13, UR17 ;  /* 0x00000011000ddc82 */ /* 0x004fe40008000000 */
[----:B------:R-:W-:-:S03]  /*1c30*/  UIMAD.WIDE.U32 UR16, UR56, UR16, URZ ;  /* 0x00000010381072a5 */ /* 0x000fc6000f8e003f */
[----:B------:R-:W-:Y:S01]  /*1c40*/  @P3 IADD3 R10, R10, 0x1, RZ ;  /* 0x000000010a0a3810 */ /* 0x000fe20007ffe0ff */
[----:B------:R-:W-:-:S04]  /*1c50*/  UIADD3 UR11, UR17, UR18, URZ ;  /* 0x00000012110b7290 */ /* 0x000fc8000fffe03f */
        /* <DEDUP_REMOVED lines=11> */
.L_x_1162:
[----:B------:R1:W2:Y:S01]  /*1d10*/  R2UR UR6, R205 ;  /* 0x00000000cd0673c2 */ /* 0x0002a200000e0000 */
[----:B------:R-:W-:-:S07]  /*1d20*/  DEPBAR.LE SB1, 0x0, {2} ;  /* 0x000090040000791a */ /* 0x000fce0000000000 */
.L_x_1163:
[----:B------:R-:W1:Y:S01]  /*1d30*/  S2R R11, SR_TID.X ;  /* 0x00000000000b7919 */ /* 0x000e620000002100 */
[----:B------:R-:W-:Y:S01]  /*1d40*/  IMAD.U32 R7, RZ, RZ, UR8 ;  /* 0x00000008ff077e24 */ /* 0x000fe2000f8e00ff */
[----:B------:R-:W2:Y:S01]  /*1d50*/  R2UR UR8, R208 ;  /* 0x00000000d00873c2 */ /* 0x000ea200000e0000 */
[----:B------:R-:W-:Y:S01]  /*1d60*/  IMAD.U32 R16, RZ, RZ, UR9 ;  /* 0x00000009ff107e24 */ /* 0x000fe2000f8e00ff */
[----:B------:R-:W-:Y:S01]  /*1d70*/  USHF.L.U32 UR32, UR59, 0x7, URZ ;  /* 0x000000073b207899 */ /* 0x000fe2000800063f */
[----:B------:R-:W-:Y:S01]  /*1d80*/  BSSY B1, `(.L_x_1159) ;  /* 0x0000854000017945 */ /* 0x000fe20003800000 */
[----:B------:R-:W-:-:S04]  /*1d90*/  UIADD3 UR13, UR10, UR13, URZ ;  /* 0x0000000d0a0d7290 */ /* 0x000fc8000fffe03f */
[----:B------:R-:W3:Y:S08]  /*1da0*/  R2UR UR18, R214 ;  /* 0x00000000d61273c2 */ /* 0x000ef000000e0000 */
[----:B------:R-:W3:Y:S01]  /*1db0*/  R2UR UR9, R201 ;  /* 0x00000000c90973c2 */ /* 0x000ee200000e0000 */
[----:B-1----:R-:W-:Y:S01]  /*1dc0*/  SHF.R.S32.HI R12, RZ, 0x1f, R11 ;  /* 0x0000001fff0c7819 */ /* 0x002fe2000001140b */
[----:B--2---:R-:W-:-:S03]  /*1dd0*/  UIADD3 UR16, UP4, UP3, UR16, UR32, UR8 ;  /* 0x0000002010107290 */ /* 0x004fc6000fb9e008 */
[----:B------:R-:W-:Y:S01]  /*1de0*/  LEA.HI R8, R12, R11, RZ, 0x2 ;  /* 0x0000000b0c087211 */ /* 0x000fe200078f10ff */
[----:B------:R-:W-:Y:S02]  /*1df0*/  USHF.R.S32.HI UR32, URZ, 0x1f, UR54 ;  /* 0x0000001f3f207899 */ /* 0x000fe40008011436 */
[----:B------:R-:W-:Y:S01]  /*1e00*/  UIADD3 UR21, UP2, UP1, UR21, UR16, UR22 ;  /* 0x0000001015157290 */ /* 0x000fe2000f95e016 */
[----:B------:R-:W-:Y:S02]  /*1e10*/  SHF.R.S32.HI R5, RZ, 0x2, R8 ;  /* 0x00000002ff057819 */ /* 0x000fe40000011408 */
[----:B------:R-:W-:Y:S01]  /*1e20*/  LOP3.LUT R8, R8, 0xfffffffc, RZ, 0xc0, !PT ;  /* 0xfffffffc08087812 */ /* 0x000fe200078ec0ff */
[----:B------:R-:W-:Y:S01]  /*1e30*/  ULDC.64 UR16, c[0x0][0x1a8] ;  /* 0x00006a0000107ab9 */ /* 0x000fe20000000a00 */
[----:B------:R-:W-:Y:S01]  /*1e40*/  SHF.R.S32.HI R4, RZ, 0x1f, R5 ;  /* 0x0000001fff047819 */ /* 0x000fe20000011405 */
[----:B------:R-:W-:Y:S01]  /*1e50*/  UMOV UR22, 0x4 ;  /* 0x0000000400167882 */ /* 0x000fe20000000000 */
[----:B------:R-:W-:Y:S01]  /*1e60*/  IADD3 R15, P1, R5, UR10, RZ ;  /* 0x0000000a050f7c10 */ /* 0x000fe2000ff3e0ff */
[----:B------:R-:W-:Y:S01]  /*1e70*/  IMAD.IADD R8, R11, 0x1, -R8 ;  /* 0x000000010b087824 */ /* 0x000fe200078e0a08 */
[----:B---3--:R-:W-:-:S03]  /*1e80*/  UIADD3.X UR11, UR11, UR18, UR9, UP4, UP3 ;  /* 0x000000120b0b7290 */ /* 0x008fc6000a7e6409 */
[----:B------:R-:W-:Y:S01]  /*1e90*/  IMAD.SHL.U32 R8, R8, 0x8, RZ ;  /* 0x0000000808087824 */ /* 0x000fe200078e00ff */
[----:B------:R-:W-:Y:S01]  /*1ea0*/  IADD3.X R6, R4, UR25, RZ, P1, !PT ;  /* 0x0000001904067c10 */ /* 0x000fe20008ffe4ff */
[----:B------:R-:W-:Y:S02]  /*1eb0*/  ULDC.64 UR8, c[0x0][0x3c8] ;  /* 0x0000f20000087ab9 */ /* 0x000fe40000000a00 */
[----:B------:R-:W-:Y:S01]  /*1ec0*/  UIADD3.X UR19, UR19, UR11, UR15, UP2, UP1 ;  /* 0x0000000b13137290 */ /* 0x000fe200097e240f */
[----:B------:R-:W-:Y:S01]  /*1ed0*/  SHF.R.S32.HI R9, RZ, 0x1f, R8 ;  /* 0x0000001fff097819 */ /* 0x000fe20000011408 */
[----:B------:R-:W-:Y:S01]  /*1ee0*/  UIMAD UR11, UR32, UR16, URZ ;  /* 0x00000010200b72a4 */ /* 0x000fe2000f8e023f */
[----:B------:R-:W-:-:S03]  /*1ef0*/  IMAD R6, R6, c[0x0][0x190], RZ ;  /* 0x0000640006067a24 */ /* 0x000fc600078e02ff */
[----:B------:R-:W-:Y:S01]  /*1f00*/  UIMAD UR18, UR54, UR17, UR11 ;  /* 0x00000011361272a4 */ /* 0x000fe2000f8e020b */
[C---:B------:R-:W-:Y:S02]  /*1f10*/  IMAD.WIDE.U32 R18, R15.reuse, c[0x0][0x190], R8 ;  /* 0x000064000f127a25 */ /* 0x040fe400078e0008 */
[----:B------:R-:W-:Y:S02]  /*1f20*/  ULDC.64 UR16, c[0x0][0x378] ;  /* 0x0000de0000107ab9 */ /* 0x000fe40000000a00 */
[----:B------:R-:W-:Y:S01]  /*1f30*/  UIMAD UR11, UR32, UR16, URZ ;  /* 0x00000010200b72a4 */ /* 0x000fe2000f8e023f */
[----:B------:R-:W-:Y:S01]  /*1f40*/  IMAD R6, R15, c[0x0][0x194], R6 ;  /* 0x000065000f067a24 */ /* 0x000fe200078e0206 */
[----:B------:R-:W-:Y:S01]  /*1f50*/  IADD3 R14, P1, R18, UR28, RZ ;  /* 0x0000001c120e7c10 */ /* 0x000fe2000ff3e0ff */
[----:B------:R-:W-:Y:S01]  /*1f60*/  ULDC UR32, c[0x0][0x2e8] ;  /* 0x0000ba0000207ab9 */ /* 0x000fe20000000800 */
[----:B------:R-:W-:Y:S01]  /*1f70*/  IMAD.U32 R18, RZ, RZ, UR54 ;  /* 0x00000036ff127e24 */ /* 0x000fe2000f8e00ff */
[----:B------:R-:W-:Y:S01]  /*1f80*/  UIMAD UR15, UR54, UR17, UR11 ;  /* 0x00000011360f72a4 */ /* 0x000fe2000f8e020b */
[----:B------:R-:W-:Y:S01]  /*1f90*/  IADD3.X R15, R19, UR27, R6, P1, !PT ;  /* 0x0000001b130f7c10 */ /* 0x000fe20008ffe406 */
[----:B------:R-:W-:Y:S01]  /*1fa0*/  IMAD.U32 R6, RZ, RZ, UR10 ;  /* 0x0000000aff067e24 */ /* 0x000fe2000f8e00ff */
[----:B------:R-:W-:-:S02]  /*1fb0*/  ULDC.64 UR16, c[0x0][0x370] ;  /* 0x0000dc0000107ab9 */ /* 0x000fc40000000a00 */
[----:B------:R-:W-:-:S04]  /*1fc0*/  UIMAD UR11, UR25, UR16, URZ ;  /* 0x00000010190b72a4 */ /* 0x000fc8000f8e023f */
[----:B------:R-:W-:Y:S02]  /*1fd0*/  UIMAD UR17, UR10, UR17, UR11 ;  /* 0x000000110a1172a4 */ /* 0x000fe4000f8e020b */
[----:B------:R-:W-:Y:S02]  /*1fe0*/  UIADD3 UR11, UR10, UR6, URZ ;  /* 0x000000060a0b7290 */ /* 0x000fe4000fffe03f */
[----:B------:R-:W-:Y:S02]  /*1ff0*/  UIADD3 UR6, -UR5, UR12, UR7 ;  /* 0x0000000c05067290 */ /* 0x000fe4000fffe107 */
[----:B------:R-:W-:Y:S01]  /*2000*/  UIMAD.WIDE UR10, UR11, UR22, UR8 ;  /* 0x000000160b0a72a5 */ /* 0x000fe2000f8e0208 */
[----:B------:R1:W2:Y:S01]  /*2010*/  R2UR UR8, R7 ;  /* 0x00000000070873c2 */ /* 0x0002a200000e0000 */
[----:B------:R-:W-:-:S04]  /*2020*/  UIADD3 UR6, UR6, -UR32, URZ ;  /* 0x8000002006067290 */ /* 0x000fc8000fffe03f */
[----:B------:R-:W-:Y:S02]  /*2030*/  USHF.R.S32.HI UR32, URZ, 0x1f, UR6 ;  /* 0x0000001f3f207899 */ /* 0x000fe40008011406 */
[----:B------:R-:W-:Y:S01]  /*2040*/  UMOV UR28, UR10 ;  /* 0x0000000a001c7c82 */ /* 0x000fe20008000000 */
[----:B------:R3:W4:Y:S01]  /*2050*/  R2UR UR9, R16 ;  /* 0x00000000100973c2 */ /* 0x00072200000e0000 */
[----:B------:R-:W-:Y:S02]  /*2060*/  ULEA.HI UR32, UR32, UR6, URZ, 0x7 ;  /* 0x0000000620207291 */ /* 0x000fe4000f8f383f */
[----:B------:R-:W-:Y:S02]  /*2070*/  UMOV UR27, UR11 ;  /* 0x0000000b001b7c82 */ /* 0x000fe40008000000 */
[----:B------:R-:W-:Y:S02]  /*2080*/  USHF.R.S32.HI UR32, URZ, 0x7, UR32 ;  /* 0x000000073f207899 */ /* 0x000fe40008011420 */
[----:B------:R-:W-:-:S02]  /*2090*/  ULDC.64 UR10, c[0x0][0x200] ;  /* 0x00008000000a7ab9 */ /* 0x000fc40000000a00 */
[----:B------:R-:W-:Y:S02]  /*20a0*/  UISETP.LT.AND UP1, UPT, URZ, UR32, UPT ;  /* 0x000000203f00728c */ /* 0x000fe4000bf21270 */
[----:B------:R-:W-:Y:S02]  /*20b0*/  UIADD3 UR6, UR26, -0x1, URZ ;  /* 0xffffffff1a067890 */ /* 0x000fe4000fffe03f */
[----:B------:R-:W-:Y:S01]  /*20c0*/  USEL UR32, URZ, UR32, !UP1 ;  /* 0x000000203f207287 */ /* 0x000fe2000c800000 */
[----:B-1----:R-:W-:Y:S01]  /*20d0*/  LEA.HI R7, R12, R11, RZ, 0x5 ;  /* 0x0000000b0c077211 */ /* 0x002fe200078f28ff */
[----:B------:R-:W-:Y:S02]  /*20e0*/  UIMAD.WIDE UR10, UR13, UR22, UR10 ;  /* 0x000000160d0a72a5 */ /* 0x000fe4000f8e020a */
[----:B------:R-:W-:Y:S01]  /*20f0*/  UISETP.GT.AND UP1, UPT, UR26, UR32, UPT ;  /* 0x000000201a00728c */ /* 0x000fe2000bf24270 */
[----:B------:R-:W-:Y:S02]  /*2100*/  LOP3.LUT R226, R7, 0xffffffe0, RZ, 0xc0, !PT ;  /* 0xffffffe007e27812 */ /* 0x000fe400078ec0ff */
[----:B------:R-:W-:-:S02]  /*2110*/  SHF.R.S32.HI R239, RZ, 0x5, R7 ;  /* 0x00000005ffef7819 */ /* 0x000fc40000011407 */
[----:B---3--:R-:W-:Y:S01]  /*2120*/  IADD3 R16, P2, R8, UR23, RZ ;  /* 0x0000001708107c10 */ /* 0x008fe2000ff5e0ff */
[----:B------:R-:W-:-:S03]  /*2130*/  IMAD.IADD R226, R11, 0x1, -R226 ;  /* 0x000000010be27824 */ /* 0x000fc600078e0ae2 */
[----:B------:R-:W-:Y:S01]  /*2140*/  IADD3.X R17, R9, UR24, RZ, P2, !PT ;  /* 0x0000001809117c10 */ /* 0x000fe200097fe4ff */
[----:B------:R-:W-:-:S04]  /*2150*/  IMAD R239, R239, UR59, R226 ;  /* 0x0000003befef7c24 */ /* 0x000fc8000f8e02e2 */
[----:B------:R-:W-:Y:S01]  /*2160*/  IMAD.WIDE.U32 R6, R6, c[0x0][0x370], R16 ;  /* 0x0000dc0006067a25 */ /* 0x000fe200078e0010 */
[----:B------:R-:W-:-:S03]  /*2170*/  IADD3 R12, P1, R239, UR21, RZ ;  /* 0x00000015ef0c7c10 */ /* 0x000fc6000ff3e0ff */
[----:B------:R-:W-:Y:S01]  /*2180*/  IMAD.U32 R16, RZ, RZ, UR54 ;  /* 0x00000036ff107e24 */ /* 0x000fe2000f8e00ff */
[----:B------:R-:W-:Y:S02]  /*2190*/  IADD3 R7, R7, UR17, RZ ;  /* 0x0000001107077c10 */ /* 0x000fe4000fffe0ff */
[----:B------:R-:W-:Y:S01]  /*21a0*/  LEA.HI.X.SX32 R239, R239, UR19, 0x1, P1 ;  /* 0x00000013efef7c11 */ /* 0x000fe200088f0eff */
[----:B------:R-:W-:Y:S01]  /*21b0*/  IMAD.WIDE.U32 R16, R16, c[0x0][0x1a8], R14 ;  /* 0x00006a0010107a25 */ /* 0x000fe200078e000e */
[----:B------:R-:W-:-:S03]  /*21c0*/  LEA R238, P1, R12, c[0x0][0x350], 0x2 ;  /* 0x0000d4000cee7a11 */ /* 0x000fc600078210ff */
[----:B------:R-:W-:Y:S01]  /*21d0*/  IMAD.WIDE.U32 R18, R18, c[0x0][0x378], R6 ;  /* 0x0000de0012127a25 */ /* 0x000fe200078e0006 */
[----:B------:R-:W-:Y:S02]  /*21e0*/  LEA.HI.X R239, R12, c[0x0][0x354], R239, 0x2, P1 ;  /* 0x0000d5000cef7a11 */ /* 0x000fe400008f14ef */
[----:B------:R-:W-:Y:S01]  /*21f0*/  PLOP3.LUT P1, PT, PT, PT, UP1, 0x80, 0x0 ;  /* 0x000000000000781c */ /* 0x000fe20003f2f018 */
[----:B------:R-:W-:Y:S01]  /*2200*/  IMAD R14, R4, c[0x0][0x370], RZ ;  /* 0x0000dc00040e7a24 */ /* 0x000fe200078e02ff */
[----:B------:R-:W-:Y:S02]  /*2210*/  IADD3 R19, R19, UR15, RZ ;  /* 0x0000000f13137c10 */ /* 0x000fe4000fffe0ff */
[----:B------:R-:W-:Y:S01]  /*2220*/  IADD3 R6, R17, UR18, RZ ;  /* 0x0000001211067c10 */ /* 0x000fe2000fffe0ff */
[C---:B------:R-:W-:Y:S01]  /*2230*/  IMAD R7, R5.reuse, c[0x0][0x374], R14 ;  /* 0x0000dd0005077a24 */ /* 0x040fe200078e020e */
[----:B------:R-:W-:Y:S01]  /*2240*/  LEA R236, P3, R16, c[0x0][0x160], 0x1 ;  /* 0x0000580010ec7a11 */ /* 0x000fe200078608ff */
[----:B------:R-:W-:-:S03]  /*2250*/  IMAD.WIDE.U32 R14, R5, c[0x0][0x370], R18 ;  /* 0x0000dc00050e7a25 */ /* 0x000fc600078e0012 */
[----:B------:R-:W-:Y:S01]  /*2260*/  LEA.HI.X R237, R16, c[0x0][0x164], R6, 0x1, P3 ;  /* 0x0000590010ed7a11 */ /* 0x000fe200018f0c06 */
[----:B------:R-:W-:Y:S01]  /*2270*/  IMAD.IADD R7, R15, 0x1, R7 ;  /* 0x000000010f077824 */ /* 0x000fe200078e0207 */
[----:B------:R-:W-:-:S04]  /*2280*/  LEA R234, P2, R14, c[0x0][0x330], 0x1 ;  /* 0x0000cc000eea7a11 */ /* 0x000fc800078408ff */
[----:B------:R-:W-:Y:S01]  /*2290*/  LEA.HI.X R235, R14, c[0x0][0x334], R7, 0x1, P2 ;  /* 0x0000cd000eeb7a11 */ /* 0x000fe200010f0c07 */
[----:B--2-4-:R-:W-:Y:S05]  /*22a0*/  @P1 BRA `(.L_x_1164) ;  /* 0x0000073000001947 */ /* 0x014fea0003800000 */
        /* <DEDUP_REMOVED lines=18> */
.L_x_1165:
        /* <DEDUP_REMOVED lines=16> */
.L_x_1166:
[----:B------:R-:W-:Y:S01]  /*24d0*/  ULDC.64 UR12, c[0x0][0x3a0] ;  /* 0x0000e800000c7ab9 */ /* 0x000fe20000000a00 */
[----:B------:R-:W-:Y:S01]  /*24e0*/  IMAD.U32 R7, RZ, RZ, UR7 ;  /* 0x00000007ff077e24 */ /* 0x000fe2000f8e00ff */
[----:B------:R-:W-:Y:S01]  /*24f0*/  UIMAD UR11, UR20, UR12, URZ ;  /* 0x0000000c140b72a4 */ /* 0x000fe2000f8e023f */
[----:B------:R-:W-:Y:S01]  /*2500*/  IMAD.U32 R12, RZ, RZ, UR54 ;  /* 0x00000036ff0c7e24 */ /* 0x000fe2000f8e00ff */
[----:B------:R-:W-:Y:S01]  /*2510*/  UIMAD UR5, UR14, -0x80, UR5 ;  /* 0xffffff800e0578a4 */ /* 0x000fe2000f8e0205 */
[----:B------:R-:W-:Y:S01]  /*2520*/  IMAD.WIDE.U32 R10, R7, c[0x0][0x3a0], R8 ;  /* 0x0000e800070a7a25 */ /* 0x000fe200078e0008 */
[----:B------:R-:W-:Y:S01]  /*2530*/  UIMAD UR11, UR7, UR13, UR11 ;  /* 0x0000000d070b72a4 */ /* 0x000fe2000f8e020b */
[----:B------:R-:W-:Y:S01]  /*2540*/  BSSY B0, `(.L_x_1167) ;  /* 0x0000014000007945 */ /* 0x000fe20003800000 */
[----:B------:R-:W-:Y:S02]  /*2550*/  USHF.R.S32.HI UR15, URZ, 0x1f, UR54 ;  /* 0x0000001f3f0f7899 */ /* 0x000fe40008011436 */
[----:B------:R-:W-:Y:S01]  /*2560*/  IADD3 R10, P0, R10, UR16, RZ ;  /* 0x000000100a0a7c10 */ /* 0x000fe2000ff1e0ff */
[----:B------:R-:W-:Y:S01]  /*2570*/  ULDC.64 UR12, c[0x0][0x3b8] ;  /* 0x0000ee00000c7ab9 */ /* 0x000fe20000000a00 */
[----:B------:R-:W-:Y:S01]  /*2580*/  MOV R6, UR11 ;  /* 0x0000000b00067c02 */ /* 0x000fe20008000f00 */
[----:B------:R-:W-:Y:S01]  /*2590*/  UIMAD UR11, UR15, UR12, URZ ;  /* 0x0000000c0f0b72a4 */ /* 0x000fe2000f8e023f */
[----:B------:R-:W-:-:S02]  /*25a0*/  ISETP.GE.AND P1, PT, R5, UR5, PT ;  /* 0x0000000505007c0c */ /* 0x000fc4000bf26270 */
[----:B------:R-:W-:Y:S01]  /*25b0*/  IADD3.X R11, R11, UR17, R6, P0, !PT ;  /* 0x000000110b0b7c10 */ /* 0x000fe200087fe406 */
[----:B------:R-:W-:-:S04]  /*25c0*/  UIMAD UR11, UR54, UR13, UR11 ;  /* 0x0000000d360b72a4 */ /* 0x000fc8000f8e020b */
[----:B------:R-:W-:-:S05]  /*25d0*/  IMAD.WIDE.U32 R12, R12, c[0x0][0x3b8], R10 ;  /* 0x0000ee000c0c7a25 */ /* 0x000fca00078e000a */
[----:B------:R-:W-:Y:S01]  /*25e0*/  IADD3 R11, R13, UR11, RZ ;  /* 0x0000000b0d0b7c10 */ /* 0x000fe2000fffe0ff */
[----:B------:R-:W-:Y:S05]  /*25f0*/  @P1 BRA `(.L_x_1168) ;  /* 0x0000008000001947 */ /* 0x000fea0003800000 */
[----:B------:R-:W-:Y:S01]  /*2600*/  MOV R10, R12 ;  /* 0x0000000c000a7202 */ /* 0x000fe20000000f00 */
[----:B------:R-:W-:-:S04]  /*2610*/  IMAD R6, R4, c[0x0][0x3a0], RZ ;  /* 0x0000e80004067a24 */ /* 0x000fc800078e02ff */
[----:B------:R-:W-:-:S04]  /*2620*/  IMAD.WIDE.U32 R14, R5, c[0x0][0x3a0], R10 ;  /* 0x0000e800050e7a25 */ /* 0x000fc800078e000a */
[----:B------:R-:W-:Y:S01]  /*2630*/  IMAD R6, R5, c[0x0][0x3a4], R6 ;  /* 0x0000e90005067a24 */ /* 0x000fe200078e0206 */
[----:B------:R-:W-:-:S04]  /*2640*/  LEA R16, P0, R14, c[0x0][0x340], 0x1 ;  /* 0x0000d0000e107a11 */ /* 0x000fc800078008ff */
[----:B------:R-:W-:-:S04]  /*2650*/  IADD3 R6, R15, R6, RZ ;  /* 0x000000060f067210 */ /* 0x000fc80007ffe0ff */
[----:B------:R-:W-:-:S05]  /*2660*/  LEA.HI.X R17, R14, c[0x0][0x344], R6, 0x1, P0 ;  /* 0x0000d1000e117a11 */ /* 0x000fca00000f0c06 */
[----:B------:R1:W-:Y:S02]  /*2670*/  STG.E.128 [R16.64], RZ ;  /* 0x000000ff10007986 */ /* 0x0003e4000c101d08 */
.L_x_1168:
[----:B------:R-:W-:Y:S05]  /*2680*/  BSYNC B0 ;  /* 0x0000000000007941 */ /* 0x000fea0003800000 */
.L_x_1167:
[----:B------:R-:W-:Y:S01]  /*2690*/  IADD3 R6, R5, 0x40, RZ ;  /* 0x0000004005067810 */ /* 0x000fe20007ffe0ff */
[----:B------:R-:W-:Y:S03]  /*26a0*/  BSSY B0, `(.L_x_1169) ;  /* 0x000000d000007945 */ /* 0x000fe60003800000 */
[----:B------:R-:W-:-:S13]  /*26b0*/  ISETP.GE.AND P0, PT, R6, UR5, PT ;  /* 0x0000000506007c0c */ /* 0x000fda000bf06270 */
        /* <DEDUP_REMOVED lines=11> */
.L_x_1170:
[----:B------:R-:W-:Y:S05]  /*2770*/  BSYNC B0 ;  /* 0x0000000000007941 */ /* 0x000fea0003800000 */
.L_x_1169:
        /* <DEDUP_REMOVED lines=25> */
.L_x_1172:
[----:B------:R-:W-:Y:S05]  /*2910*/  BSYNC B0 ;  /* 0x0000000000007941 */ /* 0x000fea0003800000 */
.L_x_1171:
        /* <DEDUP_REMOVED lines=12> */
.L_x_1164:
[----:B------:R-:W-:Y:S01]  /*29e0*/  ULDC.64 UR16, c[0x0][0x1a0] ;  /* 0x0000680000107ab9 */ /* 0x000fe20000000a00 */
[----:B------:R-:W-:Y:S01]  /*29f0*/  IMAD.U32 R6, RZ, RZ, UR7 ;  /* 0x00000007ff067e24 */ /* 0x000fe2000f8e00ff */
[----:B------:R-:W-:Y:S01]  /*2a00*/  UIMAD UR13, UR20, UR16, URZ ;  /* 0x00000010140d72a4 */ /* 0x000fe2000f8e023f */
[----:B------:R-:W-:Y:S01]  /*2a10*/  IADD3 R232, R195, 0x1000, RZ ;  /* 0x00001000c3e87810 */ /* 0x000fe20007ffe0ff */
[----:B------:R-:W-:Y:S01]  /*2a20*/  ULDC.64 UR18, c[0x0][0x198] ;  /* 0x0000660000127ab9 */ /* 0x000fe20000000a00 */
[C-C-:B------:R-:W-:Y:S01]  /*2a30*/  IMAD.WIDE.U32 R14, R6.reuse, c[0x0][0x198], R8.reuse ;  /* 0x00006600060e7a25 */ /* 0x140fe200078e0008 */
[----:B------:R-:W-:Y:S01]  /*2a40*/  UIMAD UR13, UR7, UR17, UR13 ;  /* 0x00000011070d72a4 */ /* 0x000fe2000f8e020d */
[----:B------:R-:W1:Y:S01]  /*2a50*/  R2UR UR21, R203 ;  /* 0x00000000cb1573c2 */ /* 0x000e6200000e0000 */
[----:B------:R-:W-:Y:S01]  /*2a60*/  UIMAD UR18, UR20, UR18, URZ ;  /* 0x00000012141272a4 */ /* 0x000fe2000f8e023f */
[----:B------:R-:W-:Y:S01]  /*2a70*/  IMAD.WIDE.U32 R8, R6, c[0x0][0x1a0], R8 ;  /* 0x0000680006087a25 */ /* 0x000fe200078e0008 */
[----:B------:R-:W-:-:S02]  /*2a80*/  IADD3 R14, P1, R14, UR31, RZ ;  /* 0x0000001f0e0e7c10 */ /* 0x000fc4000ff3e0ff */
[----:B------:R-:W-:Y:S01]  /*2a90*/  UIMAD UR19, UR7, UR19, UR18 ;  /* 0x00000013071372a4 */ /* 0x000fe2000f8e0212 */
[----:B------:R-:W-:Y:S01]  /*2aa0*/  IMAD.U32 R6, RZ, RZ, UR13 ;  /* 0x0000000dff067e24 */ /* 0x000fe2000f8e00ff */
[----:B------:R-:W-:Y:S01]  /*2ab0*/  ULEA.HI UR13, UR6, UR6, URZ, 0x1 ;  /* 0x00000006060d7291 */ /* 0x000fe2000f8f083f */
[----:B------:R-:W-:Y:S01]  /*2ac0*/  IADD3 R16, P0, R8, UR29, RZ ;  /* 0x0000001d08107c10 */ /* 0x000fe2000ff1e0ff */
[----:B------:R-:W2:Y:S02]  /*2ad0*/  R2UR UR15, R213 ;  /* 0x00000000d50f73c2 */ /* 0x000ea400000e0000 */
[----:B------:R-:W-:Y:S01]  /*2ae0*/  ULOP3.LUT UR13, UR13, 0xfffffffe, URZ, 0xc0, !UPT ;  /* 0xfffffffe0d0d7892 */ /* 0x000fe2000f8ec03f */
[----:B------:R-:W-:Y:S01]  /*2af0*/  IMAD.U32 R7, RZ, RZ, UR19 ;  /* 0x00000013ff077e24 */ /* 0x000fe2000f8e00ff */
[----:B------:R-:W-:Y:S02]  /*2b00*/  IADD3.X R17, R9, UR30, R6, P0, !PT ;  /* 0x0000001e09117c10 */ /* 0x000fe400087fe406 */
[----:B------:R-:W-:Y:S01]  /*2b10*/  UIADD3 UR13, UR6, -UR13, URZ ;  /* 0x8000000d060d7290 */ /* 0x000fe2000fffe03f */
[----:B------:R-:W-:-:S02]  /*2b20*/  IADD3 R6, R5, 0x40, RZ ;  /* 0x0000004005067810 */ /* 0x000fc40007ffe0ff */
[----:B------:R-:W-:Y:S01]  /*2b30*/  IADD3.X R15, R15, UR50, R7, P1, !PT ;  /* 0x000000320f0f7c10 */ /* 0x000fe20008ffe407 */
[----:B------:R-:W-:Y:S01]  /*2b40*/  UISETP.NE.AND UP0, UPT, UR13, 0x1, UPT ;  /* 0x000000010d00788c */ /* 0x000fe2000bf05270 */
[----:B------:R-:W-:Y:S01]  /*2b50*/  PLOP3.LUT P0, PT, PT, PT, UP6, 0x80, 0x0 ;  /* 0x000000000000781c */ /* 0x000fe20003f0f068 */
[----:B------:R-:W-:Y:S01]  /*2b60*/  UIMAD UR13, UR14, -0x80, UR5 ;  /* 0xffffff800e0d78a4 */ /* 0x000fe2000f8e0205 */
[----:B------:R-:W-:Y:S01]  /*2b70*/  MOV R9, 0x80 ;  /* 0x0000008000097802 */ /* 0x000fe20000000f00 */
[----:B------:R-:W-:-:S04]  /*2b80*/  IMAD.WIDE.U32 R14, R10, c[0x0][0x1b0], R14 ;  /* 0x00006c000a0e7a25 */ /* 0x000fc800078e000e */
[----:B------:R-:W-:Y:S01]  /*2b90*/  ISETP.GE.AND P2, PT, R5, UR13, PT ;  /* 0x0000000d05007c0c */ /* 0x000fe2000bf46270 */
[C---:B------:R-:W-:Y:S01]  /*2ba0*/  IMAD.WIDE.U32 R20, R9.reuse, c[0x0][0x370], RZ ;  /* 0x0000dc0009147a25 */ /* 0x040fe200078e00ff */
[C---:B------:R-:W-:Y:S01]  /*2bb0*/  ISETP.GE.AND P1, PT, R6.reuse, UR13, PT ;  /* 0x0000000d06007c0c */ /* 0x040fe2000bf26270 */
[----:B------:R-:W-:Y:S02]  /*2bc0*/  UIMAD UR13, UR6, -0x80, UR12 ;  /* 0xffffff80060d78a4 */ /* 0x000fe4000f8e020c */
[C---:B------:R-:W-:Y:S02]  /*2bd0*/  IMAD R7, R9.reuse, c[0x0][0x374], RZ ;  /* 0x0000dd0009077a24 */ /* 0x040fe400078e02ff */
[C---:B------:R-:W-:Y:S02]  /*2be0*/  IMAD.WIDE.U32 R18, R9.reuse, c[0x0][0x190], RZ ;  /* 0x0000640009127a25 */ /* 0x040fe400078e00ff */
[----:B------:R-:W-:Y:S02]  /*2bf0*/  ISETP.GE.AND P3, PT, R6, UR13, PT ;  /* 0x0000000d06007c0c */ /* 0x000fe4000bf66270 */
[----:B------:R-:W-:Y:S01]  /*2c00*/  IMAD R9, R9, c[0x0][0x194], RZ ;  /* 0x0000650009097a24 */ /* 0x000fe200078e02ff */
[----:B------:R-:W-:Y:S01]  /*2c10*/  ISETP.GE.AND P4, PT, R5, UR13, PT ;  /* 0x0000000d05007c0c */ /* 0x000fe2000bf86270 */
[----:B------:R-:W-:Y:S01]  /*2c20*/  @!P2 IMAD R8, R4, c[0x0][0x1a0], RZ ;  /* 0x000068000408aa24 */ /* 0x000fe200078e02ff */
[----:B------:R-:W-:-:S02]  /*2c30*/  IADD3 R6, R192, 0x8, RZ ;  /* 0x00000008c0067810 */ /* 0x000fc40007ffe0ff */
[----:B------:R-:W-:Y:S01]  /*2c40*/  ISETP.GE.AND P6, PT, R192, UR13, PT ;  /* 0x0000000dc0007c0c */ /* 0x000fe2000bfc6270 */
[----:B------:R-:W-:-:S05]  /*2c50*/  @!P2 IMAD R8, R5, c[0x0][0x1a4], R8 ;  /* 0x000069000508aa24 */ /* 0x000fca00078e0208 */
[----:B------:R-:W-:-:S04]  /*2c60*/  @!P3 IADD3 R24, P5, R234, R20, RZ ;  /* 0x00000014ea18b210 */ /* 0x000fc80007fbe0ff */
[----:B------:R-:W-:Y:S01]  /*2c70*/  @!P3 IADD3.X R25, R235, R21, R7, P5, !PT ;  /* 0x00000015eb19b210 */ /* 0x000fe20002ffe407 */
[----:B------:R-:W-:Y:S01]  /*2c80*/  IMAD.SHL.U32 R7, R195, 0x2, RZ ;  /* 0x00000002c3077824 */ /* 0x000fe200078e00ff */
[----:B------:R-:W-:Y:S01]  /*2c90*/  @P0 BAR.SYNC.DEFER_BLOCKING 0x0 ;  /* 0x0000000000000b1d */ /* 0x000fe20000010000 */
[----:B------:R-:W-:Y:S02]  /*2ca0*/  @!P3 IADD3 R22, P5, R236, R18, RZ ;  /* 0x00000012ec16b210 */ /* 0x000fe40007fbe0ff */
[----:B------:R-:W-:Y:S02]  /*2cb0*/  @!P1 IADD3 R18, P0, R5, 0x40, RZ ;  /* 0x0000004005129810 */ /* 0x000fe40007f1e0ff */
[----:B------:R-:W-:Y:S01]  /*2cc0*/  @!P3 IADD3.X R23, R237, R19, R9, P5, !PT ;  /* 0x00000013ed17b210 */ /* 0x000fe20002ffe409 */
[C---:B------:R-:W-:Y:S01]  /*2cd0*/  IMAD R9, R13.reuse, c[0x0][0x1b0], RZ ;  /* 0x00006c000d097a24 */ /* 0x040fe200078e02ff */
[----:B------:R-:W-:Y:S01]  /*2ce0*/  ISETP.GE.AND P5, PT, R6, UR13, PT ;  /* 0x0000000d06007c0c */ /* 0x000fe2000bfa6270 */
[----:B------:R-:W-:-:S02]  /*2cf0*/  IMAD R13, R13, c[0x0][0x1b8], RZ ;  /* 0x00006e000d0d7a24 */ /* 0x000fc400078e02ff */
[----:B------:R-:W-:Y:S02]  /*2d00*/  IMAD R20, R10, c[0x0][0x1b4], R9 ;  /* 0x00006d000a147a24 */ /* 0x000fe400078e0209 */
[----:B------:R-:W-:Y:S01]  /*2d10*/  @!P1 IMAD.X R9, RZ, RZ, R4, P0 ;  /* 0x000000ffff099224 */ /* 0x000fe200000e0604 */
[----:B------:R-:W-:Y:S01]  /*2d20*/  PLOP3.LUT P0, PT, PT, PT, UP0, 0x80, 0x0 ;  /* 0x000000000000781c */ /* 0x000fe20003f0f008 */
[----:B------:R-:W-:Y:S01]  /*2d30*/  IMAD.IADD R21, R15, 0x1, R20 ;  /* 0x000000010f157824 */ /* 0x000fe200078e0214 */
[----:B------:R-:W-:Y:S01]  /*2d40*/  @!P2 MOV R20, R14 ;  /* 0x0000000e0014a202 */ /* 0x000fe20000000f00 */
[----:B------:R-:W-:Y:S01]  /*2d50*/  @!P2 IMAD R6, R4, c[0x0][0x198], RZ ;  /* 0x000066000406aa24 */ /* 0x000fe200078e02ff */
[----:B------:R-:W-:Y:S01]  /*2d60*/  SEL R232, R232, R195, !P0 ;  /* 0x000000c3e8e87207 */ /* 0x000fe20004000000 */
[----:B------:R-:W-:Y:S02]  /*2d70*/  @!P1 IMAD.MOV.U32 R15, RZ, RZ, R21 ;  /* 0x000000ffff0f9224 */ /* 0x000fe400078e0015 */
[----:B------:R-:W-:-:S02]  /*2d80*/  IMAD R13, R10, c[0x0][0x1bc], R13 ;  /* 0x00006f000a0d7a24 */ /* 0x000fc400078e020d */
[----:B------:R-:W-:Y:S01]  /*2d90*/  IMAD.SHL.U32 R232, R232, 0x2, RZ ;  /* 0x00000002e8e87824 */ /* 0x000fe200078e00ff */
[----:B------:R-:W-:Y:S01]  /*2da0*/  @P4 STS [R7+0x4000], RZ ;  /* 0x004000ff07004388 */ /* 0x000fe20000000800 */
[C---:B------:R-:W-:Y:S02]  /*2db0*/  @!P2 IMAD R6, R5.reuse, c[0x0][0x19c], R6 ;  /* 0x000067000506aa24 */ /* 0x040fe400078e0206 */
[----:B------:R-:W-:Y:S01]  /*2dc0*/  @!P2 IMAD.WIDE.U32 R20, R5, c[0x0][0x198], R20 ;  /* 0x000066000514aa25 */ /* 0x000fe200078e0014 */
[----:B------:R-:W-:Y:S03]  /*2dd0*/  @P4 STS [R7+0x4004], RZ ;  /* 0x004004ff07004388 */ /* 0x000fe60000000800 */
[----:B------:R-:W-:Y:S01]  /*2de0*/  IMAD.WIDE.U32 R10, R10, c[0x0][0x1b8], R16 ;  /* 0x00006e000a0a7a25 */ /* 0x000fe200078e0010 */
[----:B------:R-:W-:Y:S01]  /*2df0*/  @P4 STS.64 [R7+0x4008], RZ ;  /* 0x004008ff07004388 */ /* 0x000fe20000000a00 */
[----:B------:R-:W-:-:S02]  /*2e00*/  @!P2 IADD3 R6, R21, R6, RZ ;  /* 0x000000061506a210 */ /* 0x000fc40007ffe0ff */
[----:B------:R-:W-:Y:S01]  /*2e10*/  @!P1 IMAD R9, R9, c[0x0][0x198], RZ ;  /* 0x0000660009099a24 */ /* 0x000fe200078e02ff */
[----:B------:R-:W-:Y:S01]  /*2e20*/  @!PT LDS RZ, [RZ] ;  /* 0x00000000fffff984 */ /* 0x000fe20000000800 */
[----:B------:R-:W-:Y:S01]  /*2e30*/  @!PT LDS RZ, [RZ] ;  /* 0x00000000fffff984 */ /* 0x000fe20000000800 */
[----:B------:R-:W-:Y:S01]  /*2e40*/  @!PT LDS RZ, [RZ] ;  /* 0x00000000fffff984 */ /* 0x000fe20000000800 */
[----:B------:R3:W-:Y:S01]  /*2e50*/  @!P4 LDGSTS.E.BYPASS.LTC128B.128 [R7+0x4000], [R234.64] ;  /* 0x04000000ea07cfae */ /* 0x0007e2000b901d48 */
[----:B------:R-:W-:Y:S02]  /*2e60*/  IMAD.IADD R11, R11, 0x1, R13 ;  /* 0x000000010b0b7824 */ /* 0x000fe400078e020d */
[C---:B------:R-:W-:Y:S01]  /*2e70*/  @!P1 IMAD R9, R18.reuse, c[0x0][0x19c], R9 ;  /* 0x0000670012099a24 */ /* 0x040fe200078e0209 */
[----:B------:R-:W-:Y:S01]  /*2e80*/  @P3 STS.128 [R7+0x5000], RZ ;  /* 0x005000ff07003388 */ /* 0x000fe20000000c00 */
[----:B------:R-:W-:-:S03]  /*2e90*/  @!P1 IMAD.WIDE.U32 R18, R18, c[0x0][0x198], R14 ;  /* 0x0000660012129a25 */ /* 0x000fc600078e000e */
[----:B------:R-:W-:Y:S01]  /*2ea0*/  @!PT LDS RZ, [RZ] ;  /* 0x00000000fffff984 */ /* 0x000fe20000000800 */
[----:B------:R-:W-:Y:S01]  /*2eb0*/  @!PT LDS RZ, [RZ] ;  /* 0x00000000fffff984 */ /* 0x000fe20000000800 */
[----:B------:R-:W-:Y:S01]  /*2ec0*/  @!PT LDS RZ, [RZ] ;  /* 0x00000000fffff984 */ /* 0x000fe20000000800 */
[----:B------:R3:W-:Y:S01]  /*2ed0*/  @!P3 LDGSTS.E.BYPASS.LTC128B.128 [R7+0x5000], [R24.64] ;  /* 0x050000001807bfae */ /* 0x0007e2000b901d48 */
[----:B------:R-:W-:-:S03]  /*2ee0*/  @!P2 IMAD.WIDE.U32 R12, R5, c[0x0][0x1a0], R10 ;  /* 0x00006800050caa25 */ /* 0x000fc600078e000a */
[----:B------:R-:W-:Y:S01]  /*2ef0*/  @P4 STS [R232], RZ ;  /* 0x000000ffe8004388 */ /* 0x000fe20000000800 */
[----:B------:R-:W-:Y:S02]  /*2f00*/  @!P1 IMAD.IADD R9, R19, 0x1, R9 ;  /* 0x0000000113099824 */ /* 0x000fe400078e0209 */
[----:B------:R-:W-:Y:S01]  /*2f10*/  @!P2 IMAD.IADD R8, R13, 0x1, R8 ;  /* 0x000000010d08a824 */ /* 0x000fe200078e0208 */
[----:B------:R-:W-:Y:S04]  /*2f20*/  @P4 STS [R232+0x4], RZ ;  /* 0x000004ffe8004388 */ /* 0x000fe80000000800 */
[----:B------:R-:W-:Y:S04]  /*2f30*/  @P4 STS [R232+0x8], RZ ;  /* 0x000008ffe8004388 */ /* 0x000fe80000000800 */
[----:B------:R-:W-:Y:S04]  /*2f40*/  @P4 STS [R232+0xc], RZ ;  /* 0x00000cffe8004388 */ /* 0x000fe80000000800 */
[----:B------:R-:W-:Y:S01]  /*2f50*/  @!PT LDS RZ, [RZ] ;  /* 0x00000000fffff984 */ /* 0x000fe20000000800 */
[----:B------:R-:W-:Y:S01]  /*2f60*/  @!PT LDS RZ, [RZ] ;  /* 0x00000000fffff984 */ /* 0x000fe20000000800 */
[----:B------:R-:W-:Y:S01]  /*2f70*/  @!PT LDS RZ, [RZ] ;  /* 0x00000000fffff984 */ /* 0x000fe20000000800 */
[----:B------:R4:W-:Y:S01]  /*2f80*/  @!P4 LDGSTS.E.BYPASS.LTC128B.128 [R232], [R236.64] ;  /* 0x00000000ece8cfae */ /* 0x0009e2000b901d48 */
[----:B------:R-:W-:-:S03]  /*2f90*/  @!P2 LEA R16, P4, R20, c[0x0][0x168], 0x1 ;  /* 0x00005a001410aa11 */ /* 0x000fc600078808ff */
[----:B------:R-:W-:Y:S01]  /*2fa0*/  @P3 STS [R232+0x1000], RZ ;  /* 0x001000ffe8003388 */ /* 0x000fe20000000800 */
[----:B------:R-:W-:Y:S02]  /*2fb0*/  @!P2 LEA.HI.X R17, R20, c[0x0][0x16c], R6, 0x1, P4 ;  /* 0x00005b001411aa11 */ /* 0x000fe400020f0c06 */
[----:B------:R-:W-:Y:S01]  /*2fc0*/  @!P1 IADD3 R5, P4, R5, 0x40, RZ ;  /* 0x0000004005059810 */ /* 0x000fe20007f9e0ff */
[----:B------:R-:W-:Y:S01]  /*2fd0*/  @P3 STS [R232+0x1004], RZ ;  /* 0x001004ffe8003388 */ /* 0x000fe20000000800 */
[----:B------:R-:W-:-:S03]  /*2fe0*/  IADD3 R6, R192, 0x48, RZ ;  /* 0x00000048c0067810 */ /* 0x000fc60007ffe0ff */
[----:B------:R-:W-:Y:S01]  /*2ff0*/  @P3 STS [R232+0x1008], RZ ;  /* 0x001008ffe8003388 */ /* 0x000fe20000000800 */
[----:B------:R-:W-:Y:S02]  /*3000*/  @!P1 IMAD.X R4, RZ, RZ, R4, P4 ;  /* 0x000000ffff049224 */ /* 0x000fe400020e0604 */
[C---:B------:R-:W-:Y:S01]  /*3010*/  @!P1 IMAD.WIDE.U32 R10, R5.reuse, c[0x0][0x1a0], R10 ;  /* 0x00006800050a9a25 */ /* 0x040fe200078e000a */
[----:B------:R-:W-:Y:S03]  /*3020*/  @P3 STS [R232+0x100c], RZ ;  /* 0x00100cffe8003388 */ /* 0x000fe60000000800 */
[----:B------:R-:W-:Y:S01]  /*3030*/  @!P1 IMAD R4, R4, c[0x0][0x1a0], RZ ;  /* 0x0000680004049a24 */ /* 0x000fe200078e02ff */
[----:B------:R-:W-:Y:S01]  /*3040*/  @!PT LDS RZ, [RZ] ;  /* 0x00000000fffff984 */ /* 0x000fe20000000800 */
[----:B------:R-:W-:Y:S01]  /*3050*/  @!PT LDS RZ, [RZ] ;  /* 0x00000000fffff984 */ /* 0x000fe20000000800 */
[----:B------:R-:W-:Y:S01]  /*3060*/  @!PT LDS RZ, [RZ] ;  /* 0x00000000fffff984 */ /* 0x000fe20000000800 */
[----:B------:R1:W-:Y:S01]  /*3070*/  @!P3 LDGSTS.E.BYPASS.LTC128B.128 [R232+0x1000], [R22.64] ;  /* 0x0100000016e8bfae */ /* 0x0003e2000b901d48 */
[C---:B------:R-:W-:Y:S02]  /*3080*/  @!P1 LEA R14, P3, R18.reuse, c[0x0][0x168], 0x1 ;  /* 0x00005a00120e9a11 */ /* 0x040fe400078608ff */
[----:B------:R-:W-:Y:S01]  /*3090*/  @!P1 IMAD R4, R5, c[0x0][0x1a4], R4 ;  /* 0x0000690005049a24 */ /* 0x000fe200078e0204 */
[----:B------:R-:W-:Y:S01]  /*30a0*/  @P2 STS [R7+0x6000], RZ ;  /* 0x006000ff07002388 */ /* 0x000fe20000000800 */
[----:B------:R-:W-:-:S02]  /*30b0*/  @!P1 LEA.HI.X R15, R18, c[0x0][0x16c], R9, 0x1, P3 ;  /* 0x00005b00120f9a11 */ /* 0x000fc400018f0c09 */
[C---:B------:R-:W-:Y:S01]  /*30c0*/  @!P2 LEA R18, P3, R12.reuse, c[0x0][0x170], 0x1 ;  /* 0x00005c000c12aa11 */ /* 0x040fe200078608ff */
[----:B------:R-:W-:Y:S01]  /*30d0*/  @P2 STS [R7+0x6004], RZ ;  /* 0x006004ff07002388 */ /* 0x000fe20000000800 */
[----:B------:R-:W-:Y:S02]  /*30e0*/  @!P1 IADD3 R5, R11, R4, RZ ;  /* 0x000000040b059210 */ /* 0x000fe40007ffe0ff */
[----:B------:R-:W-:Y:S01]  /*30f0*/  @!P2 LEA.HI.X R19, R12, c[0x0][0x174], R8, 0x1, P3 ;  /* 0x00005d000c13aa11 */ /* 0x000fe200018f0c08 */
[----:B------:R-:W-:Y:S01]  /*3100*/  @P2 STS.64 [R7+0x6008], RZ ;  /* 0x006008ff07002388 */ /* 0x000fe20000000a00 */
[----:B------:R-:W-:Y:S02]  /*3110*/  ISETP.GE.AND P3, PT, R6, UR13, PT ;  /* 0x0000000d06007c0c */ /* 0x000fe4000bf66270 */
[----:B------:R-:W-:Y:S01]  /*3120*/  IADD3 R9, R192, 0x40, RZ ;  /* 0x00000040c0097810 */ /* 0x000fe20007ffe0ff */
[----:B------:R-:W-:Y:S01]  /*3130*/  @!PT LDS RZ, [RZ] ;  /* 0x00000000fffff984 */ /* 0x000fe20000000800 */
[----:B------:R-:W-:Y:S01]  /*3140*/  @!PT LDS RZ, [RZ] ;  /* 0x00000000fffff984 */ /* 0x000fe20000000800 */
[----:B------:R-:W-:Y:S01]  /*3150*/  @!PT LDS RZ, [RZ] ;  /* 0x00000000fffff984 */ /* 0x000fe20000000800 */
[----:B------:R3:W-:Y:S03]  /*3160*/  @!P2 LDGSTS.E.BYPASS.LTC128B.128 [R7+0x6000], [R16.64] ;  /* 0x060000001007afae */ /* 0x0007e6000b901d48 */
[----:B------:R-:W-:Y:S01]  /*3170*/  ISETP.GE.AND P4, PT, R9, UR13, PT ;  /* 0x0000000d09007c0c */ /* 0x000fe2000bf86270 */
[----:B------:R-:W-:Y:S04]  /*3180*/  @P1 STS.128 [R7+0x7000], RZ ;  /* 0x007000ff07001388 */ /* 0x000fe80000000c00 */
[----:B------:R-:W-:Y:S01]  /*3190*/  @!PT LDS RZ, [RZ] ;  /* 0x00000000fffff984 */ /* 0x000fe20000000800 */
[----:B------:R-:W-:Y:S01]  /*31a0*/  @!PT LDS RZ, [RZ] ;  /* 0x00000000fffff984 */ /* 0x000fe20000000800 */
[----:B------:R-:W-:Y:S01]  /*31b0*/  @!PT LDS RZ, [RZ] ;  /* 0x00000000fffff984 */ /* 0x000fe20000000800 */
[----:B------:R3:W-:Y:S01]  /*31c0*/  @!P1 LDGSTS.E.BYPASS.LTC128B.128 [R7+0x7000], [R14.64] ;  /* 0x070000000e079fae */ /* 0x0007e2000b901d48 */
[----:B-1----:R-:W-:-:S03]  /*31d0*/  IMAD.MOV.U32 R22, RZ, RZ, c[0x0][0x308] ;  /* 0x0000c200ff167624 */ /* 0x002fc600078e00ff */
[----:B------:R-:W-:Y:S01]  /*31e0*/  @P2 STS [R7+0x8000], RZ ;  /* 0x008000ff07002388 */ /* 0x000fe20000000800 */
[----:B------:R-:W-:-:S03]  /*31f0*/  IMAD.MOV.U32 R23, RZ, RZ, c[0x0][0x30c] ;  /* 0x0000c300ff177624 */ /* 0x000fc600078e00ff */
        /* <DEDUP_REMOVED lines=8> */
[----:B------:R-:W-:-:S03]  /*3280*/  @!P1 LEA.HI.X R21, R10, c[0x0][0x174], R5, 0x1, P2 ;  /* 0x00005d000a159a11 */ /* 0x000fc600010f0c05 */
[----:B------:R-:W2:Y:S04]  /*3290*/  LDG.E.64 R4, [R22.64] ;  /* 0x0000000816047981 */ /* 0x000ea8000c1e1b00 */
[----:B------:R-:W-:Y:S01]  /*32a0*/  @!PT LDS RZ, [RZ] ;  /* 0x00000000fffff984 */ /* 0x000fe20000000800 */
[----:B------:R-:W-:Y:S01]  /*32b0*/  @!PT LDS RZ, [RZ] ;  /* 0x00000000fffff984 */ /* 0x000fe20000000800 */
[----:B------:R-:W-:Y:S01]  /*32c0*/  @!PT LDS RZ, [RZ] ;  /* 0x00000000fffff984 */ /* 0x000fe20000000800 */
[----:B------:R3:W-:Y:S04]  /*32d0*/  @!P1 LDGSTS.E.BYPASS.LTC128B.128 [R7+0x9000], [R20.64] ;  /* 0x0900000014079fae */ /* 0x0007e8000b901d48 */
[----:B------:R-:W0:Y:S01]  /*32e0*/  LDGDEPBAR ;  /* 0x00000000000079af */ /* 0x000e220000000000 */
[----:B------:R-:W-:Y:S02]  /*32f0*/  IMAD.MOV.U32 R11, RZ, RZ, 0x4 ;  /* 0x00000004ff0b7424 */ /* 0x000fe400078e00ff */
[----:B------:R-:W-:Y:S01]  /*3300*/  IMAD.MOV.U32 R9, RZ, RZ, 0x4 ;  /* 0x00000004ff097424 */ /* 0x000fe200078e00ff */
[----:B------:R-:W4:Y:S01]  /*3310*/  LDG.E.64 R12, [R22.64+0x8] ;  /* 0x00000808160c7981 */ /* 0x000f22000c1e1b00 */
[----:B------:R-:W-:Y:S01]  /*3320*/  MOV R230, 0x7f800000 ;  /* 0x7f80000000e67802 */ /* 0x000fe20000000f00 */
[----:B------:R-:W-:Y:S01]  /*3330*/  IMAD.MOV.U32 R231, RZ, RZ, 0x7f800000 ;  /* 0x7f800000ffe77424 */ /* 0x000fe200078e00ff */
[----:B------:R-:W-:Y:S01]  /*3340*/  MOV R228, 0x7f800000 ;  /* 0x7f80000000e47802 */ /* 0x000fe20000000f00 */
[----:B------:R-:W-:-:S02]  /*3350*/  IMAD.MOV.U32 R229, RZ, RZ, 0x7f800000 ;  /* 0x7f800000ffe57424 */ /* 0x000fc400078e00ff */
[----:B------:R-:W-:-:S04]  /*3360*/  IMAD.WIDE R10, R192, R11, UR10 ;  /* 0x0000000ac00a7e25 */ /* 0x000fc8000f8e020b */
[----:B------:R-:W-:Y:S01]  /*3370*/  @!P3 IMAD.WIDE R8, R6, R9, UR10 ;  /* 0x0000000a0608be25 */ /* 0x000fe2000f8e0209 */
[----:B------:R1:W5:Y:S04]  /*3380*/  @!P6 LDG.E R230, [R10.64] ;  /* 0x000000080ae6e981 */ /* 0x000368000c1e1900 */
[----:B------:R1:W5:Y:S04]  /*3390*/  @!P5 LDG.E R231, [R10.64+0x20] ;  /* 0x000020080ae7d981 */ /* 0x000368000c1e1900 */
[----:B------:R1:W5:Y:S04]  /*33a0*/  @!P4 LDG.E R228, [R10.64+0x100] ;  /* 0x000100080ae4c981 */ /* 0x000368000c1e1900 */
[----:B------:R1:W5:Y:S01]  /*33b0*/  @!P3 LDG.E R229, [R8.64] ;  /* 0x0000000808e5b981 */ /* 0x000362000c1e1900 */
[----:B------:R-:W-:-:S02]  /*33c0*/  IADD3 R6, R191, 0x1000, RZ ;  /* 0x00001000bf067810 */ /* 0x000fc40007ffe0ff */
[----:B---3--:R-:W-:Y:S02]  /*33d0*/  IADD3 R7, R190, 0x1000, RZ ;  /* 0x00001000be077810 */ /* 0x008fe40007ffe0ff */
[----:B------:R-:W-:Y:S01]  /*33e0*/  SHF.R.S32.HI R227, RZ, 0x1f, R226 ;  /* 0x0000001fffe37819 */ /* 0x000fe200000114e2 */
[----:B------:R-:W-:Y:S01]  /*33f0*/  UIADD3 UR7, UR7, UR12, URZ ;  /* 0x0000000c07077290 */ /* 0x000fe2000fffe03f */
[----:B------:R-:W-:Y:S02]  /*3400*/  SEL R183, R6, R191, !P0 ;  /* 0x000000bf06b77207 */ /* 0x000fe40004000000 */
[----:B------:R-:W-:Y:S01]  /*3410*/  SEL R182, R7, R190, !P0 ;  /* 0x000000be07b67207 */ /* 0x000fe20004000000 */
[----:B------:R-:W-:Y:S01]  /*3420*/  UIADD3 UR7, -UR5, 0x80, UR7 ;  /* 0x0000008005077890 */ /* 0x000fe2000fffe107 */
        /* <DEDUP_REMOVED lines=17> */
[----:B------:R-:W-:Y:S01]  /*3540*/  SHF.L.U32 R182, R182, 0x1, RZ ;  /* 0x00000001b6b67819 */ /* 0x000fe200000006ff */
[----:B------:R-:W-:Y:S01]  /*3550*/  IMAD.MOV.U32 R225, RZ, RZ, 0x4 ;  /* 0x00000004ffe17424 */ /* 0x000fe200078e00ff */
[----:B------:R-:W-:-:S02]  /*3560*/  ULDC UR13, c[0x0][0x2e8] ;  /* 0x0000ba00000d7ab9 */ /* 0x000fc40000000800 */
[----:B------:R-:W-:Y:S02]  /*3570*/  UIADD3 UR50, UR7, -UR13, URZ ;  /* 0x8000000d07327290 */ /* 0x000fe4000fffe03f */
[----:B------:R-:W-:Y:S01]  /*3580*/  ULDC UR26, c[0x0][0x2e4] ;  /* 0x0000b900001a7ab9 */ /* 0x000fe20000000800 */
[----:B--2---:R-:W2:Y:S08]  /*3590*/  R2UR UR16, R4 ;  /* 0x00000000041073c2 */ /* 0x004eb000000e0000 */
[----:B------:R-:W3:Y:S01]  /*35a0*/  R2UR UR31, R5 ;  /* 0x00000000051f73c2 */ /* 0x000ee200000e0000 */
[----:B----4-:R-:W-:-:S04]  /*35b0*/  IADD3 R226, P2, P1, R12, UR21, R226 ;  /* 0x000000150ce27c10 */ /* 0x010fc8000f95e0e2 */
[----:B------:R-:W-:-:S04]  /*35c0*/  IADD3.X R227, R13, UR15, R227, P2, P1 ;  /* 0x0000000f0de37c10 */ /* 0x000fc800097e24e3 */
[----:B--2---:R-:W-:Y:S01]  /*35d0*/  LOP3.LUT R227, R227, UR16, RZ, 0x3c, !PT ;  /* 0x00000010e3e37c12 */ /* 0x004fe2000f8e3cff */
[----:B------:R-:W-:Y:S02]  /*35e0*/  UIADD3 UR25, UR16, -0x61c88647, URZ ;  /* 0x9e3779b910197890 */ /* 0x000fe4000fffe03f */
[----:B------:R-:W-:Y:S02]  /*35f0*/  UIADD3 UR24, UR16, 0x3c6ef372, URZ ;  /* 0x3c6ef37210187890 */ /* 0x000fe4000fffe03f */
[----:B------:R-:W-:Y:S02]  /*3600*/  UIADD3 UR22, UR16, -0x255992d5, URZ ;  /* 0xdaa66d2b10167890 */ /* 0x000fe4000fffe03f */
[----:B------:R-:W-:Y:S02]  /*3610*/  UIADD3 UR20, UR16, 0x78dde6e4, URZ ;  /* 0x78dde6e410147890 */ /* 0x000fe4000fffe03f */
[----:B------:R-:W-:Y:S02]  /*3620*/  UIADD3 UR18, UR16, 0x1715609d, URZ ;  /* 0x1715609d10127890 */ /* 0x000fe4000fffe03f */
[----:B------:R-:W-:-:S02]  /*3630*/  UIADD3 UR16, UR16, -0x4ab325aa, URZ ;  /* 0xb54cda5610107890 */ /* 0x000fc4000fffe03f */
[----:B---3--:R-:W-:Y:S02]  /*3640*/  UIADD3 UR51, UR31, -0x4498517b, URZ ;  /* 0xbb67ae851f337890 */ /* 0x008fe4000fffe03f */
[----:B------:R-:W-:Y:S02]  /*3650*/  UIADD3 UR23, UR31, 0x76cf5d0a, URZ ;  /* 0x76cf5d0a1f177890 */ /* 0x000fe4000fffe03f */
[----:B------:R-:W-:Y:S02]  /*3660*/  UIADD3 UR21, UR31, 0x32370b8f, URZ ;  /* 0x32370b8f1f157890 */ /* 0x000fe4000fffe03f */
[----:B------:R-:W-:Y:S02]  /*3670*/  UIADD3 UR19, UR31, -0x126145ec, URZ ;  /* 0xed9eba141f137890 */ /* 0x000fe4000fffe03f */
[----:B------:R-:W-:Y:S02]  /*3680*/  UIADD3 UR17, UR31, -0x56f99767, URZ ;  /* 0xa90668991f117890 */ /* 0x000fe4000fffe03f */
[----:B-1----:R-:W-:-:S02]  /*3690*/  UIADD3 UR15, UR31, 0x646e171e, URZ ;  /* 0x646e171e1f0f7890 */ /* 0x002fc4000fffe03f */
.L_x_1178:
[----:B------:R-:W0:Y:S01]  /*36a0*/  LDGDEPBAR ;  /* 0x00000000000079af */ /* 0x000e220000000000 */
[----:B------:R-:W-:Y:S01]  /*36b0*/  IMAD.U32 R120, RZ, RZ, UR28 ;  /* 0x0000001cff787e24 */ /* 0x000fe2000f8e00ff */
[----:B------:R-:W-:Y:S01]  /*36c0*/  USHF.L.U32 UR7, UR6, 0x7, URZ ;  /* 0x0000000706077899 */ /* 0x000fe2000800063f */
[----:B------:R-:W-:Y:S01]  /*36d0*/  IMAD.U32 R121, RZ, RZ, UR27 ;  /* 0x0000001bff797e24 */ /* 0x000fe2000f8e00ff */
[----:B------:R-:W-:Y:S01]  /*36e0*/  ULDC UR13, c[0x0][0x2e4] ;  /* 0x0000b900000d7ab9 */ /* 0x000fe20000000800 */
[----:B------:R-:W-:Y:S01]  /*36f0*/  IMAD.IADD R116, R188, 0x1, R183 ;  /* 0x00000001bc747824 */ /* 0x000fe200078e02b7 */
[C---:B------:R-:W-:Y:S01]  /*3700*/  LEA R118, P0, R192.reuse, R120, 0x2 ;  /* 0x00000078c0767211 */ /* 0x040fe200078010ff */
[----:B------:R-:W-:Y:S03]  /*3710*/  UISETP.GE.AND UP0, UPT, UR7, UR50, UPT ;  /* 0x000000320700728c */ /* 0x000fe6000bf06270 */
[----:B------:R-:W-:Y:S03]  /*3720*/  LEA.HI.X.SX32 R119, R192, R121, 0x2, P0 ;  /* 0x00000079c0777211 */ /* 0x000fe600000f16ff */
        /* <DEDUP_REMOVED lines=10> */
[----:B------:R-:W4:Y:S01]  /*37d0*/  LDSM.16.M88.4 R80, [R189+0x6400] ;  /* 0x00640000bd50783b */ /* 0x000f220000000200 */
[-C--:B-1----:R-:W-:Y:S05]  /*37e0*/  HMMA.16816.F32.BF16 R4, R68, R72.reuse, RZ ;  /* 0x000000484404723c */ /* 0x082fea00000418ff */
[----:B------:R-:W1:Y:S03]  /*37f0*/  LDSM.16.M88.4 R84, [R189+0x6800] ;  /* 0x00680000bd54783b */ /* 0x000e660000000200 */
[C---:B--2---:R-:W-:Y:S03]  /*3800*/  HMMA.16816.F32.BF16 R8, R76.reuse, R72, RZ ;  /* 0x000000484c08723c */ /* 0x044fe600000418ff */
[----:B------:R-:W2:Y:S06]  /*3810*/  LDSM.16.M88.4 R88, [R189+0x6c00] ;  /* 0x006c0000bd58783b */ /* 0x000eac0000000200 */
[----:B------:R-:W-:Y:S01]  /*3820*/  LDSM.16.M88.4 R92, [R116] ;  /* 0x00000000745c783b */ /* 0x000fe20000000200 */
[-C--:B------:R-:W-:Y:S05]  /*3830*/  HMMA.16816.F32.BF16 R12, R76, R74.reuse, RZ ;  /* 0x0000004a4c0c723c */ /* 0x080fea00000418ff */
[----:B------:R-:W1:Y:S03]  /*3840*/  LDSM.16.M88.4 R96, [R181+0x6000] ;  /* 0x00600000b560783b */ /* 0x000e660000000200 */
[C---:B------:R-:W-:Y:S03]  /*3850*/  HMMA.16816.F32.BF16 R16, R68.reuse, R74, RZ ;  /* 0x0000004a4410723c */ /* 0x040fe600000418ff */
[----:B------:R-:W1:Y:S06]  /*3860*/  LDSM.16.M88.4 R100, [R116+0x1000] ;  /* 0x001000007464783b */ /* 0x000e6c0000000200 */
[----:B------:R-:W2:Y:S01]  /*3870*/  LDSM.16.M88.4 R104, [R181+0x6400] ;  /* 0x00640000b568783b */ /* 0x000ea20000000200 */
[-C--:B----4-:R-:W-:Y:S05]  /*3880*/  HMMA.16816.F32.BF16 R20, R68, R80.reuse, RZ ;  /* 0x000000504414723c */ /* 0x090fea00000418ff */
[----:B------:R-:W4:Y:S03]  /*3890*/  LDSM.16.M88.4 R108, [R181+0x6800] ;  /* 0x00680000b56c783b */ /* 0x000f260000000200 */
[C---:B------:R-:W-:Y:S03]  /*38a0*/  HMMA.16816.F32.BF16 R24, R76.reuse, R80, RZ ;  /* 0x000000504c18723c */ /* 0x040fe600000418ff */
[----:B------:R-:W2:Y:S05]  /*38b0*/  LDSM.16.M88.4 R112, [R181+0x6c00] ;  /* 0x006c0000b570783b */ /* 0x000eaa0000000200 */
[-C--:B------:R-:W-:Y:S08]  /*38c0*/  HMMA.16816.F32.BF16 R28, R76, R82.reuse, RZ ;  /* 0x000000524c1c723c */ /* 0x080ff000000418ff */
[C---:B------:R-:W-:Y:S08]  /*38d0*/  HMMA.16816.F32.BF16 R32, R68.reuse, R82, RZ ;  /* 0x000000524420723c */ /* 0x040ff000000418ff */
[-C--:B-1----:R-:W-:Y:S08]  /*38e0*/  HMMA.16816.F32.BF16 R36, R68, R84.reuse, RZ ;  /* 0x000000544424723c */ /* 0x082ff000000418ff */
[C---:B------:R-:W-:Y:S08]  /*38f0*/  HMMA.16816.F32.BF16 R40, R76.reuse, R84, RZ ;  /* 0x000000544c28723c */ /* 0x040ff000000418ff */
[-C--:B------:R-:W-:Y:S08]  /*3900*/  HMMA.16816.F32.BF16 R44, R76, R86.reuse, RZ ;  /* 0x000000564c2c723c */ /* 0x080ff000000418ff */
[C---:B------:R-:W-:Y:S08]  /*3910*/  HMMA.16816.F32.BF16 R48, R68.reuse, R86, RZ ;  /* 0x000000564430723c */ /* 0x040ff000000418ff */
[-C--:B--2---:R-:W-:Y:S08]  /*3920*/  HMMA.16816.F32.BF16 R52, R68, R88.reuse, RZ ;  /* 0x000000584434723c */ /* 0x084ff000000418ff */
        /* <DEDUP_REMOVED lines=11> */
[-C--:B----4-:R-:W-:Y:S08]  /*39e0*/  HMMA.16816.F32.BF16 R36, R92, R108.reuse, R36 ;  /* 0x0000006c5c24723c */ /* 0x090ff00000041824 */
        /* <DEDUP_REMOVED lines=8> */
[----:B---3--:R-:W-:Y:S04]  /*3a70*/  USHF.L.U32 UR13, UR14, 0x7, URZ ;  /* 0x000000070e0d7899 */ /* 0x008fe8000800063f */
        /* <DEDUP_REMOVED lines=11> */
.L_x_1174:
[----:B---3--:R-:W-:Y:S01]  /*3b30*/  IADD3 R89, R192, UR7, RZ ;  /* 0x00000007c0597c10 */ /* 0x008fe2000fffe0ff */
        /* <DEDUP_REMOVED lines=236> */
.L_x_1175:
        /* <DEDUP_REMOVED lines=12> */
[----:B------:R-:W-:Y:S02]  /*4ac0*/  FFMA.FTZ R92, R17, c[0x0][0x23c], -R69 ;  /* 0x00008f00115c7a23 */ /* 0x000fe40000010845 */
[----:B------:R-:W-:Y:S01]  /*4ad0*/  FSEL R70, R70, RZ, P0 ;  /* 0x000000ff46467208 */ /* 0x000fe20000000000 */
[--C-:B------:R-:W-:Y:S01]  /*4ae0*/  FFMA.FTZ R247, R35, c[0x0][0x23c], -R71.reuse ;  /* 0x00008f0023f77a23 */ /* 0x100fe20000010847 */
[----:B------:R-:W-:Y:S01]  /*4af0*/  FSETP.NEU.FTZ.AND P0, PT, R229, -INF , PT ;  /* 0xff800000e500780b */ /* 0x000fe20003f1d000 */
[--C-:B------:R-:W-:Y:S02]  /*4b00*/  FFMA.FTZ R78, R67, c[0x0][0x23c], -R71.reuse ;  /* 0x00008f00434e7a23 */ /* 0x100fe40000010847 */
[----:B------:R-:W-:Y:S02]  /*4b10*/  FFMA.FTZ R74, R18, c[0x0][0x23c], -R71 ;  /* 0x00008f00124a7a23 */ /* 0x000fe40000010847 */
[----:B------:R2:W-:Y:S01]  /*4b20*/  MUFU.EX2 R35, R77 ;  /* 0x0000004d00237308 */ /* 0x0005e20000000800 */
[----:B------:R-:W-:Y:S02]  /*4b30*/  FFMA.FTZ R76, R4, c[0x0][0x23c], -R69 ;  /* 0x00008f00044c7a23 */ /* 0x000fe40000010845 */
[--C-:B------:R-:W-:Y:S02]  /*4b40*/  FFMA.FTZ R91, R6, c[0x0][0x23c], -R71.reuse ;  /* 0x00008f00065b7a23 */ /* 0x100fe40000010847 */
[--C-:B------:R-:W-:Y:S02]  /*4b50*/  FFMA.FTZ R73, R12, c[0x0][0x23c], -R70.reuse ;  /* 0x00008f000c497a23 */ /* 0x100fe40000010846 */
[--C-:B------:R-:W-:Y:S02]  /*4b60*/  FFMA.FTZ R72, R19, c[0x0][0x23c], -R71.reuse ;  /* 0x00008f0013487a23 */ /* 0x100fe40000010847 */
[----:B------:R-:W-:Y:S01]  /*4b70*/  FFMA.FTZ R75, R7, c[0x0][0x23c], -R71 ;  /* 0x00008f00074b7a23 */ /* 0x000fe20000010847 */
[----:B------:R3:W-:Y:S01]  /*4b80*/  MUFU.EX2 R4, R74 ;  /* 0x0000004a00047308 */ /* 0x0007e20000000800 */
[--C-:B------:R-:W-:Y:S02]  /*4b90*/  FFMA.FTZ R83, R45, c[0x0][0x23c], -R70.reuse ;  /* 0x00008f002d537a23 */ /* 0x100fe40000010846 */
[--C-:B------:R-:W-:Y:S02]  /*4ba0*/  FFMA.FTZ R82, R9, c[0x0][0x23c], -R70.reuse ;  /* 0x00008f0009527a23 */ /* 0x100fe40000010846 */
[----:B-1----:R-:W-:Y:S02]  /*4bb0*/  FMUL.FTZ R68, R229, 1.4426950216293334961 ;  /* 0x3fb8aa3be5447820 */ /* 0x002fe40000410000 */
[--C-:B------:R-:W-:Y:S02]  /*4bc0*/  FFMA.FTZ R81, R41, c[0x0][0x23c], -R70.reuse ;  /* 0x00008f0029517a23 */ /* 0x100fe40000010846 */
[--C-:B------:R-:W-:Y:S01]  /*4bd0*/  FFMA.FTZ R80, R56, c[0x0][0x23c], -R70.reuse ;  /* 0x00008f0038507a23 */ /* 0x100fe20000010846 */
[----:B------:R-:W-:Y:S01]  /*4be0*/  FSEL R68, R68, RZ, P0 ;  /* 0x000000ff44447208 */ /* 0x000fe20000000000 */
[----:B------:R1:W-:Y:S01]  /*4bf0*/  MUFU.EX2 R6, R78 ;  /* 0x0000004e00067308 */ /* 0x0003e20000000800 */
[--C-:B------:R-:W-:Y:S02]  /*4c00*/  FFMA.FTZ R246, R32, c[0x0][0x23c], -R69.reuse ;  /* 0x00008f0020f67a23 */ /* 0x100fe40000010845 */
[----:B------:R-:W-:Y:S02]  /*4c10*/  FFMA.FTZ R90, R40, c[0x0][0x23c], -R70 ;  /* 0x00008f00285a7a23 */ /* 0x000fe40000010846 */
[--C-:B------:R-:W-:Y:S02]  /*4c20*/  FFMA.FTZ R95, R46, c[0x0][0x23c], -R68.reuse ;  /* 0x00008f002e5f7a23 */ /* 0x100fe40000010844 */
[--C-:B------:R-:W-:Y:S02]  /*4c30*/  FFMA.FTZ R46, R11, c[0x0][0x23c], -R68.reuse ;  /* 0x00008f000b2e7a23 */ /* 0x100fe40000010844 */
[----:B------:R-:W-:Y:S01]  /*4c40*/  IMAD.U32 R11, RZ, RZ, UR6 ;  /* 0x00000006ff0b7e24 */ /* 0x000fe2000f8e00ff */
[----:B------:R4:W-:Y:S01]  /*4c50*/  MUFU.EX2 R12, R73 ;  /* 0x00000049000c7308 */ /* 0x0009e20000000800 */
[----:B------:R-:W-:Y:S02]  /*4c60*/  FFMA.FTZ R98, R14, c[0x0][0x23c], -R68 ;  /* 0x00008f000e627a23 */ /* 0x000fe40000010844 */
[----:B------:R-:W-:Y:S02]  /*4c70*/  IMAD.U32 R14, RZ, RZ, UR14 ;  /* 0x0000000eff0e7e24 */ /* 0x000fe4000f8e00ff */
[--C-:B------:R-:W-:Y:S02]  /*4c80*/  FFMA.FTZ R86, R25, c[0x0][0x23c], -R70.reuse ;  /* 0x00008f0019567a23 */ /* 0x100fe40000010846 */
[--C-:B--2---:R-:W-:Y:S02]  /*4c90*/  FFMA.FTZ R77, R36, c[0x0][0x23c], -R69.reuse ;  /* 0x00008f00244d7a23 */ /* 0x104fe40000010845 */
[--C-:B------:R-:W-:Y:S01]  /*4ca0*/  FFMA.FTZ R250, R28, c[0x0][0x23c], -R70.reuse ;  /* 0x00008f001cfa7a23 */ /* 0x100fe20000010846 */
[----:B------:R2:W2:Y:S01]  /*4cb0*/  MUFU.EX2 R19, R72 ;  /* 0x0000004800137308 */ /* 0x0004a20000000800 */
[--C-:B---3--:R-:W-:Y:S02]  /*4cc0*/  FFMA.FTZ R74, R24, c[0x0][0x23c], -R70.reuse ;  /* 0x00008f00184a7a23 */ /* 0x108fe40000010846 */
[--C-:B------:R-:W-:Y:S02]  /*4cd0*/  FFMA.FTZ R248, R44, c[0x0][0x23c], -R70.reuse ;  /* 0x00008f002cf87a23 */ /* 0x100fe40000010846 */
[--C-:B------:R-:W-:Y:S02]  /*4ce0*/  FFMA.FTZ R96, R29, c[0x0][0x23c], -R70.reuse ;  /* 0x00008f001d607a23 */ /* 0x100fe40000010846 */
[--C-:B------:R-:W-:Y:S02]  /*4cf0*/  FFMA.FTZ R99, R60, c[0x0][0x23c], -R70.reuse ;  /* 0x00008f003c637a23 */ /* 0x100fe40000010846 */
[--C-:B------:R-:W-:Y:S01]  /*4d00*/  FFMA.FTZ R93, R8, c[0x0][0x23c], -R70.reuse ;  /* 0x00008f00085d7a23 */ /* 0x100fe20000010846 */
[----:B------:R-:W-:Y:S01]  /*4d10*/  MUFU.EX2 R17, R83 ;  /* 0x0000005300117308 */ /* 0x000fe20000000800 */
[--C-:B------:R-:W-:Y:S02]  /*4d20*/  FFMA.FTZ R87, R13, c[0x0][0x23c], -R70.reuse ;  /* 0x00008f000d577a23 */ /* 0x100fe40000010846 */
[--C-:B-1----:R-:W-:Y:S02]  /*4d30*/  FFMA.FTZ R78, R57, c[0x0][0x23c], -R70.reuse ;  /* 0x00008f00394e7a23 */ /* 0x102fe40000010846 */
[----:B------:R-:W-:Y:S02]  /*4d40*/  FFMA.FTZ R70, R61, c[0x0][0x23c], -R70 ;  /* 0x00008f003d467a23 */ /* 0x000fe40000010846 */
[--C-:B------:R-:W-:Y:S02]  /*4d50*/  FFMA.FTZ R94, R10, c[0x0][0x23c], -R68.reuse ;  /* 0x00008f000a5e7a23 */ /* 0x100fe40000010844 */
[--C-:B------:R-:W-:Y:S01]  /*4d60*/  FFMA.FTZ R10, R43, c[0x0][0x23c], -R68.reuse ;  /* 0x00008f002b0a7a23 */ /* 0x100fe20000010844 */
[----:B------:R-:W-:Y:S01]  /*4d70*/  MUFU.EX2 R67, R82 ;  /* 0x0000005200437308 */ /* 0x000fe20000000800 */
[--C-:B------:R-:W-:Y:S02]  /*4d80*/  FFMA.FTZ R61, R42, c[0x0][0x23c], -R68.reuse ;  /* 0x00008f002a3d7a23 */ /* 0x100fe40000010844 */
[--C-:B------:R-:W-:Y:S02]  /*4d90*/  FFMA.FTZ R252, R31, c[0x0][0x23c], -R68.reuse ;  /* 0x00008f001ffc7a23 */ /* 0x100fe40000010844 */
[--C-:B----4-:R-:W-:Y:S02]  /*4da0*/  FFMA.FTZ R73, R27, c[0x0][0x23c], -R68.reuse ;  /* 0x00008f001b497a23 */ /* 0x110fe40000010844 */
[--C-:B--2---:R-:W-:Y:S02]  /*4db0*/  FFMA.FTZ R72, R15, c[0x0][0x23c], -R68.reuse ;  /* 0x00008f000f487a23 */ /* 0x104fe40000010844 */
[--C-:B------:R-:W-:Y:S01]  /*4dc0*/  FFMA.FTZ R249, R47, c[0x0][0x23c], -R68.reuse ;  /* 0x00008f002ff97a23 */ /* 0x100fe20000010844 */
[----:B------:R-:W-:Y:S01]  /*4dd0*/  MUFU.EX2 R25, R81 ;  /* 0x0000005100197308 */ /* 0x000fe20000000800 */
[--C-:B------:R-:W-:Y:S02]  /*4de0*/  FFMA.FTZ R243, R48, c[0x0][0x23c], -R69.reuse ;  /* 0x00008f0030f37a23 */ /* 0x100fe40000010845 */
[--C-:B------:R-:W-:Y:S02]  /*4df0*/  FFMA.FTZ R97, R26, c[0x0][0x23c], -R68.reuse ;  /* 0x00008f001a617a23 */ /* 0x100fe40000010844 */
[----:B------:R-:W-:Y:S02]  /*4e00*/  FFMA.FTZ R89, R33, c[0x0][0x23c], -R69 ;  /* 0x00008f0021597a23 */ /* 0x000fe40000010845 */
[--C-:B------:R-:W-:Y:S02]  /*4e10*/  FFMA.FTZ R26, R59, c[0x0][0x23c], -R68.reuse ;  /* 0x00008f003b1a7a23 */ /* 0x100fe40000010844 */
[--C-:B------:R-:W-:Y:S01]  /*4e20*/  FFMA.FTZ R59, R58, c[0x0][0x23c], -R68.reuse ;  /* 0x00008f003a3b7a23 */ /* 0x100fe20000010844 */
[----:B------:R1:W-:Y:S01]  /*4e30*/  MUFU.EX2 R32, R75 ;  /* 0x0000004b00207308 */ /* 0x0003e20000000800 */
[--C-:B------:R-:W-:Y:S02]  /*4e40*/  FFMA.FTZ R79, R38, c[0x0][0x23c], -R71.reuse ;  /* 0x00008f00264f7a23 */ /* 0x100fe40000010847 */
[--C-:B------:R-:W-:Y:S02]  /*4e50*/  FFMA.FTZ R245, R50, c[0x0][0x23c], -R71.reuse ;  /* 0x00008f0032f57a23 */ /* 0x100fe40000010847 */
[----:B------:R-:W-:Y:S02]  /*4e60*/  FFMA.FTZ R88, R22, c[0x0][0x23c], -R71 ;  /* 0x00008f0016587a23 */ /* 0x000fe40000010847 */
[--C-:B------:R-:W-:Y:S02]  /*4e70*/  FFMA.FTZ R85, R52, c[0x0][0x23c], -R69.reuse ;  /* 0x00008f0034557a23 */ /* 0x100fe40000010845 */
[--C-:B------:R-:W-:Y:S01]  /*4e80*/  FFMA.FTZ R251, R64, c[0x0][0x23c], -R69.reuse ;  /* 0x00008f0040fb7a23 */ /* 0x100fe20000010845 */
[----:B------:R-:W-:Y:S01]  /*4e90*/  MUFU.EX2 R50, R90 ;  /* 0x0000005a00327308 */ /* 0x000fe20000000800 */
[----:B------:R-:W-:Y:S02]  /*4ea0*/  FFMA.FTZ R84, R49, c[0x0][0x23c], -R69 ;  /* 0x00008f0031547a23 */ /* 0x000fe40000010845 */
[----:B------:R-:W-:Y:S02]  /*4eb0*/  IMAD R14, R14, 0x2, R193 ;  /* 0x000000020e0e7824 */ /* 0x000fe400078e02c1 */
[----:B------:R-:W-:Y:S04]  /*4ec0*/  IMAD.WIDE.U32 R42, R226, -0x2daee0ad, RZ ;  /* 0xd2511f53e22a7825 */ /* 0x000fe800078e00ff */
[----:B------:R-:W-:Y:S01]  /*4ed0*/  IMAD.SHL.U32 R104, R14, 0x2, RZ ;  /* 0x000000020e687824 */ /* 0x000fe200078e00ff */
[----:B------:R2:W-:Y:S01]  /*4ee0*/  MUFU.EX2 R7, R77 ;  /* 0x0000004d00077308 */ /* 0x0005e20000000800 */
[----:B------:R-:W-:Y:S02]  /*4ef0*/  FFMA.FTZ R14, R63, c[0x0][0x23c], -R68 ;  /* 0x00008f003f0e7a23 */ /* 0x000fe40000010844 */
[--C-:B------:R-:W-:Y:S01]  /*4f00*/  FFMA.FTZ R244, R51, c[0x0][0x23c], -R71.reuse ;  /* 0x00008f0033f47a23 */ /* 0x100fe20000010847 */
[----:B------:R-:W-:Y:S01]  /*4f10*/  IADD3 R102, R104, 0x1, RZ ;  /* 0x0000000168667810 */ /* 0x000fe20007ffe0ff */
[----:B------:R-:W-:Y:S01]  /*4f20*/  IMAD R114, R11, 0x8, R194 ;  /* 0x000000080b727824 */ /* 0x000fe200078e02c2 */
[----:B------:R-:W-:Y:S01]  /*4f30*/  LOP3.LUT R104, R43, UR31, R104, 0x96, !PT ;  /* 0x0000001f2b687c12 */ /* 0x000fe2000f8e9668 */
[----:B-1----:R-:W-:Y:S01]  /*4f40*/  FFMA.FTZ R75, R23, c[0x0][0x23c], -R71 ;  /* 0x00008f00174b7a23 */ /* 0x002fe20000010847 */
[----:B------:R-:W-:Y:S02]  /*4f50*/  LOP3.LUT R102, R43, UR31, R102, 0x96, !PT ;  /* 0x0000001f2b667c12 */ /* 0x000fe4000f8e9666 */
[C---:B------:R-:W-:Y:S01]  /*4f60*/  IADD3 R112, R114.reuse, 0x4, RZ ;  /* 0x0000000472707810 */ /* 0x040fe20007ffe0ff */
[----:B------:R-:W-:Y:S01]  /*4f70*/  IMAD.WIDE.U32 R114, R114, -0x326172a9, RZ ;  /* 0xcd9e8d5772727825 */ /* 0x000fe200078e00ff */
[----:B------:R-:W-:Y:S01]  /*4f80*/  LOP3.LUT R11, R42, UR51, RZ, 0x3c, !PT ;  /* 0x000000332a0b7c12 */ /* 0x000fe2000f8e3cff */
[----:B------:R1:W-:Y:S02]  /*4f90*/  MUFU.EX2 R45, R92 ;  /* 0x0000005c002d7308 */ /* 0x0003e40000000800 */
[----:B------:R-:W-:Y:S01]  /*4fa0*/  IMAD.WIDE.U32 R112, R112, -0x326172a9, RZ ;  /* 0xcd9e8d5770707825 */ /* 0x000fe200078e00ff */
[-C--:B------:R-:W-:Y:S03]  /*4fb0*/  LOP3.LUT R110, R115, R227.reuse, RZ, 0x3c, !PT ;  /* 0x000000e3736e7212 */ /* 0x080fe600078e3cff */
[----:B------:R-:W-:Y:S01]  /*4fc0*/  IMAD.WIDE.U32 R104, R104, -0x326172a9, RZ ;  /* 0xcd9e8d5768687825 */ /* 0x000fe200078e00ff */
[----:B------:R-:W-:Y:S03]  /*4fd0*/  LOP3.LUT R42, R113, R227, RZ, 0x3c, !PT ;  /* 0x000000e3712a7212 */ /* 0x000fe600078e3cff */
[----:B------:R3:W-:Y:S01]  /*4fe0*/  MUFU.EX2 R31, R74 ;  /* 0x0000004a001f7308 */ /* 0x0007e20000000800 */
[----:B------:R-:W-:Y:S01]  /*4ff0*/  LOP3.LUT R106, R105, UR25, R114, 0x96, !PT ;  /* 0x00000019696a7c12 */ /* 0x000fe2000f8e9672 */
[----:B--2---:R-:W-:Y:S02]  /*5000*/  FFMA.FTZ R77, R5, c[0x0][0x23c], -R69 ;  /* 0x00008f00054d7a23 */ /* 0x004fe40000010845 */
[----:B------:R-:W-:Y:S04]  /*5010*/  IMAD.WIDE.U32 R42, R42, -0x2daee0ad, RZ ;  /* 0xd2511f532a2a7825 */ /* 0x000fe800078e00ff */
[----:B------:R-:W-:Y:S01]  /*5020*/  IMAD.WIDE.U32 R110, R110, -0x2daee0ad, RZ ;  /* 0xd2511f536e6e7825 */ /* 0x000fe200078e00ff */
[C---:B------:R-:W-:Y:S01]  /*5030*/  LOP3.LUT R116, R11.reuse, R43, RZ, 0x3c, !PT ;  /* 0x0000002b0b747212 */ /* 0x040fe200078e3cff */
[----:B------:R-:W-:Y:S02]  /*5040*/  MUFU.EX2 R8, R77 ;  /* 0x0000004d00087308 */ /* 0x000fe40000000800 */
[----:B------:R-:W-:Y:S01]  /*5050*/  IMAD.WIDE.U32 R102, R102, -0x326172a9, RZ ;  /* 0xcd9e8d5766667825 */ /* 0x000fe200078e00ff */
[----:B------:R-:W-:Y:S02]  /*5060*/  LOP3.LUT R120, R11, R111, RZ, 0x3c, !PT ;  /* 0x0000006f0b787212 */ /* 0x000fe400078e3cff */
[----:B------:R-:W-:Y:S01]  /*5070*/  LOP3.LUT R11, R105, UR25, R112, 0x96, !PT ;  /* 0x00000019690b7c12 */ /* 0x000fe2000f8e9670 */
[----:B------:R-:W-:Y:S01]  /*5080*/  IMAD.WIDE.U32 R116, R116, -0x326172a9, RZ ;  /* 0xcd9e8d5774747825 */ /* 0x000fe200078e00ff */
[C---:B------:R-:W-:Y:S02]  /*5090*/  LOP3.LUT R114, R103.reuse, UR25, R114, 0x96, !PT ;  /* 0x0000001967727c12 */ /* 0x040fe4000f8e9672 */
[----:B------:R-:W-:Y:S01]  /*50a0*/  LOP3.LUT R112, R103, UR25, R112, 0x96, !PT ;  /* 0x0000001967707c12 */ /* 0x000fe2000f8e9670 */
[----:B------:R-:W-:Y:S01]  /*50b0*/  MUFU.EX2 R27, R73 ;  /* 0x00000049001b7308 */ /* 0x000fe20000000800 */
[----:B------:R-:W-:Y:S04]  /*50c0*/  IMAD.WIDE.U32 R120, R120, -0x326172a9, RZ ;  /* 0xcd9e8d5778787825 */ /* 0x000fe800078e00ff */
[----:B------:R-:W-:Y:S01]  /*50d0*/  IMAD.WIDE.U32 R114, R114, -0x2daee0ad, RZ ;  /* 0xd2511f5372727825 */ /* 0x000fe200078e00ff */
[--C-:B------:R-:W-:Y:S02]  /*50e0*/  LOP3.LUT R118, R121, UR24, R104.reuse, 0x96, !PT ;  /* 0x0000001879767c12 */ /* 0x100fe4000f8e9668 */
[----:B------:R-:W-:Y:S01]  /*50f0*/  LOP3.LUT R104, R117, UR24, R104, 0x96, !PT ;  /* 0x0000001875687c12 */ /* 0x000fe2000f8e9668 */
[----:B------:R-:W-:Y:S01]  /*5100*/  IMAD.WIDE.U32 R112, R112, -0x2daee0ad, RZ ;  /* 0xd2511f5370707825 */ /* 0x000fe200078e00ff */
[----:B-1----:R-:W-:Y:S01]  /*5110*/  LOP3.LUT R92, R115, UR23, R110, 0x96, !PT ;  /* 0x00000017735c7c12 */ /* 0x002fe2000f8e966e */
[----:B------:R-:W-:Y:S01]  /*5120*/  MUFU.EX2 R47, R98 ;  /* 0x00000062002f7308 */ /* 0x000fe20000000800 */
[--C-:B------:R-:W-:Y:S01]  /*5130*/  LOP3.LUT R100, R121, UR24, R102.reuse, 0x96, !PT ;  /* 0x0000001879647c12 */ /* 0x100fe2000f8e9666 */
        /* <DEDUP_REMOVED lines=9> */
[----:B------:R2:W-:Y:S01]  /*51d0*/  MUFU.EX2 R48, R76 ;  /* 0x0000004c00307308 */ /* 0x0005e20000000800 */
[----:B------:R-:W-:Y:S01]  /*51e0*/  LOP3.LUT R106, R119, UR21, R106, 0x96, !PT ;  /* 0x00000015776a7c12 */ /* 0x000fe2000f8e966a */
[--C-:B---3--:R-:W-:Y:S02]  /*51f0*/  FFMA.FTZ R74, R55, c[0x0][0x23c], -R71.reuse ;  /* 0x00008f00374a7a23 */ /* 0x108fe40000010847 */
[----:B------:R-:W-:Y:S04]  /*5200*/  IMAD.WIDE.U32 R122, R122, -0x326172a9, RZ ;  /* 0xcd9e8d577a7a7825 */ /* 0x000fe800078e00ff */
[----:B------:R-:W-:Y:S02]  /*5210*/  IMAD.WIDE.U32 R114, R114, -0x326172a9, RZ ;  /* 0xcd9e8d5772727825 */ /* 0x000fe400078e00ff */
[----:B------:R3:W-:Y:S02]  /*5220*/  MUFU.EX2 R51, R75 ;  /* 0x0000004b00337308 */ /* 0x0007e40000000800 */
[----:B------:R-:W-:Y:S04]  /*5230*/  IMAD.WIDE.U32 R106, R106, -0x326172a9, RZ ;  /* 0xcd9e8d576a6a7825 */ /* 0x000fe800078e00ff */
[--C-:B-1----:R-:W-:Y:S02]  /*5240*/  FFMA.FTZ R72, R30, c[0x0][0x23c], -R68.reuse ;  /* 0x00008f001e487a23 */ /* 0x102fe40000010844 */
[----:B------:R-:W-:Y:S01]  /*5250*/  FFMA.FTZ R68, R62, c[0x0][0x23c], -R68 ;  /* 0x00008f003e447a23 */ /* 0x000fe20000010844 */
[----:B------:R-:W-:Y:S01]  /*5260*/  LOP3.LUT R62, R113, UR23, R42, 0x96, !PT ;  /* 0x00000017713e7c12 */ /* 0x000fe2000f8e962a */
[----:B------:R1:W-:Y:S01]  /*5270*/  MUFU.EX2 R5, R99 ;  /* 0x0000006300057308 */ /* 0x0003e20000000800 */
[----:B------:R-:W-:Y:S01]  /*5280*/  LOP3.LUT R42, R123, UR22, R116, 0x96, !PT ;  /* 0x000000167b2a7c12 */ /* 0x000fe2000f8e9674 */
[--C-:B------:R-:W-:Y:S02]  /*5290*/  FFMA.FTZ R73, R66, c[0x0][0x23c], -R71.reuse ;  /* 0x00008f0042497a23 */ /* 0x100fe40000010847 */
[----:B------:R-:W-:Y:S04]  /*52a0*/  IMAD.WIDE.U32 R108, R108, -0x326172a9, RZ ;  /* 0xcd9e8d576c6c7825 */ /* 0x000fe800078e00ff */
[--C-:B--2---:R-:W-:Y:S01]  /*52b0*/  FFMA.FTZ R76, R34, c[0x0][0x23c], -R71.reuse ;  /* 0x00008f00224c7a23 */ /* 0x104fe20000010847 */
[----:B------:R-:W-:Y:S01]  /*52c0*/  LOP3.LUT R98, R109, UR22, R120, 0x96, !PT ;  /* 0x000000166d627c12 */ /* 0x000fe2000f8e9678 */
[----:B------:R2:W-:Y:S01]  /*52d0*/  MUFU.EX2 R55, R93 ;  /* 0x0000005d00377308 */ /* 0x0005e20000000800 */
[----:B------:R-:W-:Y:S01]  /*52e0*/  LOP3.LUT R108, R107, UR20, R108, 0x96, !PT ;  /* 0x000000146b6c7c12 */ /* 0x000fe2000f8e966c */
[----:B------:R-:W-:Y:S04]  /*52f0*/  IMAD.WIDE.U32 R104, R104, -0x2daee0ad, RZ ;  /* 0xd2511f5368687825 */ /* 0x000fe800078e00ff */
[--C-:B---3--:R-:W-:Y:S01]  /*5300*/  FFMA.FTZ R75, R39, c[0x0][0x23c], -R71.reuse ;  /* 0x00008f00274b7a23 */ /* 0x108fe20000010847 */
[----:B------:R-:W-:Y:S01]  /*5310*/  LOP3.LUT R110, R105, UR21, R110, 0x96, !PT ;  /* 0x00000015696e7c12 */ /* 0x000fe2000f8e966e */
[----:B------:R-:W-:Y:S02]  /*5320*/  FFMA.FTZ R71, R54, c[0x0][0x23c], -R71 ;  /* 0x00008f0036477a23 */ /* 0x000fe40000010847 */
[----:B------:R3:W-:Y:S01]  /*5330*/  MUFU.EX2 R66, R97 ;  /* 0x0000006100427308 */ /* 0x0007e20000000800 */
[----:B------:R-:W-:Y:S04]  /*5340*/  IMAD.WIDE.U32 R42, R42, -0x2daee0ad, RZ ;  /* 0xd2511f532a2a7825 */ /* 0x000fe800078e00ff */
[----:B------:R-:W-:Y:S01]  /*5350*/  IMAD.WIDE.U32 R108, R108, -0x2daee0ad, RZ ;  /* 0xd2511f536c6c7825 */ /* 0x000fe200078e00ff */
[----:B------:R-:W-:Y:S03]  /*5360*/  LOP3.LUT R104, R43, UR19, R104, 0x96, !PT ;  /* 0x000000132b687c12 */ /* 0x000fe6000f8e9668 */
[----:B-1----:R-:W-:Y:S01]  /*5370*/  IMAD.WIDE.U32 R98, R98, -0x2daee0ad, RZ ;  /* 0xd2511f5362627825 */ /* 0x002fe200078e00ff */
[----:B------:R-:W-:Y:S03]  /*5380*/  MUFU.EX2 R33, R96 ;  /* 0x0000006000217308 */ /* 0x000fe60000000800 */
[----:B------:R-:W-:Y:S01]  /*5390*/  IMAD.WIDE.U32 R104, R104, -0x326172a9, RZ ;  /* 0xcd9e8d5768687825 */ /* 0x000fe200078e00ff */
[----:B------:R-:W-:Y:S02]  /*53a0*/  LOP3.LUT R118, R99, UR19, R118, 0x96, !PT ;  /* 0x0000001363767c12 */ /* 0x000fe4000f8e9676 */
[----:B------:R-:W-:Y:S01]  /*53b0*/  LOP3.LUT R98, R109, UR17, R98, 0x96, !PT ;  /* 0x000000116d627c12 */ /* 0x000fe2000f8e9662 */
[----:B------:R-:W-:Y:S03]  /*53c0*/  IMAD.WIDE.U32 R102, R102, -0x2daee0ad, RZ ;  /* 0xd2511f5366667825 */ /* 0x000fe600078e00ff */
[----:B------:R1:W-:Y:S01]  /*53d0*/  MUFU.EX2 R54, R79 ;  /* 0x0000004f00367308 */ /* 0x0003e20000000800 */
[----:B------:R-:W-:Y:S01]  /*53e0*/  IMAD.WIDE.U32 R118, R118, -0x326172a9, RZ ;  /* 0xcd9e8d5776767825 */ /* 0x000fe200078e00ff */
[----:B------:R-:W-:Y:S03]  /*53f0*/  LOP3.LUT R112, R103, UR21, R112, 0x96, !PT ;  /* 0x0000001567707c12 */ /* 0x000fe6000f8e9670 */
[----:B--2---:R-:W-:Y:S01]  /*5400*/  IMAD.WIDE.U32 R92, R92, -0x326172a9, RZ ;  /* 0xcd9e8d575c5c7825 */ /* 0x004fe200078e00ff */
[----:B------:R-:W-:Y:S03]  /*5410*/  LOP3.LUT R106, R119, UR18, R106, 0x96, !PT ;  /* 0x00000012776a7c12 */ /* 0x000fe6000f8e966a */
[----:B------:R-:W-:Y:S01]  /*5420*/  IMAD.WIDE.U32 R112, R112, -0x326172a9, RZ ;  /* 0xcd9e8d5770707825 */ /* 0x000fe200078e00ff */
[----:B------:R-:W-:Y:S01]  /*5430*/  LOP3.LUT R120, R93, UR22, R120, 0x96, !PT ;  /* 0x000000165d787c12 */ /* 0x000fe2000f8e9678 */
[----:B------:R2:W-:Y:S01]  /*5440*/  MUFU.EX2 R39, R88 ;  /* 0x0000005800277308 */ /* 0x0005e20000000800 */
[----:B------:R-:W-:Y:S01]  /*5450*/  LOP3.LUT R92, R115, UR20, R92, 0x96, !PT ;  /* 0x00000014735c7c12 */ /* 0x000fe2000f8e965c */
[----:B------:R-:W-:Y:S04]  /*5460*/  IMAD.WIDE.U32 R110, R110, -0x326172a9, RZ ;  /* 0xcd9e8d576e6e7825 */ /* 0x000fe800078e00ff */
[----:B------:R-:W-:Y:S01]  /*5470*/  IMAD.WIDE.U32 R98, R98, -0x326172a9, RZ ;  /* 0xcd9e8d5762627825 */ /* 0x000fe200078e00ff */
[----:B---3--:R-:W-:Y:S03]  /*5480*/  LOP3.LUT R97, R105, UR18, R110, 0x96, !PT ;  /* 0x0000001269617c12 */ /* 0x008fe6000f8e966e */
[----:B------:R3:W-:Y:S01]  /*5490*/  MUFU.EX2 R18, R76 ;  /* 0x0000004c00127308 */ /* 0x0007e20000000800 */
[----:B------:R-:W-:Y:S01]  /*54a0*/  SHF.R.U32.HI R43, RZ, 0x18, R98 ;  /* 0x00000018ff2b7819 */ /* 0x000fe20000011662 */
[----:B------:R-:W-:Y:S01]  /*54b0*/  IMAD.WIDE.U32 R106, R106, -0x2daee0ad, RZ ;  /* 0xd2511f536a6a7825 */ /* 0x000fe200078e00ff */
[----:B------:R-:W-:Y:S02]  /*54c0*/  LOP3.LUT R11, R98, 0xff, RZ, 0xc0, !PT ;  /* 0x000000ff620b7812 */ /* 0x000fe400078ec0ff */
[----:B------:R-:W-:Y:S01]  /*54d0*/  ISETP.LE.U32.AND P4, PT, R43, UR4, PT ;  /* 0x000000042b007c0c */ /* 0x000fe2000bf83070 */
[----:B------:R-:W-:Y:S01]  /*54e0*/  IMAD.WIDE.U32 R62, R62, -0x326172a9, RZ ;  /* 0xcd9e8d573e3e7825 */ /* 0x000fe200078e00ff */
[----:B-1----:R-:W-:Y:S02]  /*54f0*/  SHF.R.U32.HI R79, RZ, 0x18, R106 ;  /* 0x00000018ff4f7819 */ /* 0x002fe4000001166a */
[----:B------:R-:W-:Y:S01]  /*5500*/  ISETP.LE.U32.AND P3, PT, R11, UR4, PT ;  /* 0x000000040b007c0c */ /* 0x000fe2000bf63070 */
[----:B------:R1:W-:Y:S01]  /*5510*/  MUFU.EX2 R23, R72 ;  /* 0x0000004800177308 */ /* 0x0003e20000000800 */
[----:B------:R-:W-:Y:S01]  /*5520*/  LOP3.LUT R116, R63, UR22, R116, 0x96, !PT ;  /* 0x000000163f747c12 */ /* 0x000fe2000f8e9674 */
[----:B------:R-:W-:Y:S01]  /*5530*/  IMAD.WIDE.U32 R120, R120, -0x2daee0ad, RZ ;  /* 0xd2511f5378787825 */ /* 0x000fe200078e00ff */
[----:B------:R-:W-:Y:S02]  /*5540*/  LOP3.LUT R62, R113, UR20, R62, 0x96, !PT ;  /* 0x00000014713e7c12 */ /* 0x000fe4000f8e963e */
[----:B--2---:R-:W-:Y:S01]  /*5550*/  LOP3.LUT R88, R111, UR20, R122, 0x96, !PT ;  /* 0x000000146f587c12 */ /* 0x004fe2000f8e967a */
[----:B------:R-:W-:Y:S01]  /*5560*/  IMAD.WIDE.U32 R92, R92, -0x2daee0ad, RZ ;  /* 0xd2511f535c5c7825 */ /* 0x000fe200078e00ff */
[----:B------:R-:W-:Y:S02]  /*5570*/  LOP3.LUT R100, R121, UR19, R100, 0x96, !PT ;  /* 0x0000001379647c12 */ /* 0x000fe4000f8e9664 */
[----:B------:R-:W-:Y:S01]  /*5580*/  ISETP.LE.U32.AND P1, PT, R79, UR4, PT ;  /* 0x000000044f007c0c */ /* 0x000fe2000bf23070 */
[----:B------:R2:W-:Y:S01]  /*5590*/  MUFU.EX2 R15, R75 ;  /* 0x0000004b000f7308 */ /* 0x0005e20000000800 */
[----:B------:R-:W-:Y:S01]  /*55a0*/  LOP3.LUT R110, R93, UR17, R120, 0x96, !PT ;  /* 0x000000115d6e7c12 */ /* 0x000fe2000f8e9678 */
[----:B------:R-:W-:Y:S01]  /*55b0*/  IMAD.WIDE.U32 R96, R97, -0x2daee0ad, RZ ;  /* 0xd2511f5361607825 */ /* 0x000fe200078e00ff */
[----:B------:R-:W-:Y:S02]  /*55c0*/  LOP3.LUT R93, R99, UR16, R118, 0x96, !PT ;  /* 0x00000010635d7c12 */ /* 0x000fe4000f8e9676 */
[----:B------:R-:W-:Y:S01]  /*55d0*/  SHF.R.U32.HI R109, RZ, 0x10, R106 ;  /* 0x00000010ff6d7819 */ /* 0x000fe2000001166a */
[----:B------:R-:W-:Y:S01]  /*55e0*/  IMAD.WIDE.U32 R62, R62, -0x2daee0ad, RZ ;  /* 0xd2511f533e3e7825 */ /* 0x000fe200078e00ff */
[----:B------:R-:W-:Y:S02]  /*55f0*/  LOP3.LUT R58, R96, 0xff, RZ, 0xc0, !PT ;  /* 0x000000ff603a7812 */ /* 0x000fe400078ec0ff */
[----:B------:R-:W-:Y:S01]  /*5600*/  LOP3.LUT R109, R109, 0xff, RZ, 0xc0, !PT ;  /* 0x000000ff6d6d7812 */ /* 0x000fe200078ec0ff */
[----:B------:R4:W-:Y:S01]  /*5610*/  MUFU.EX2 R29, R89 ;  /* 0x00000059001d7308 */ /* 0x0009e20000000800 */
[----:B------:R-:W-:Y:S01]  /*5620*/  ISETP.LE.U32.AND P6, PT, R58, UR4, PT ;  /* 0x000000043a007c0c */ /* 0x000fe2000bfc3070 */
[----:B------:R-:W-:Y:S01]  /*5630*/  IMAD.WIDE.U32 R116, R116, -0x2daee0ad, RZ ;  /* 0xd2511f5374747825 */ /* 0x000fe200078e00ff */
[----:B------:R-:W-:Y:S02]  /*5640*/  SHF.R.U32.HI R58, RZ, 0x18, R93 ;  /* 0x00000018ff3a7819 */ /* 0x000fe4000001165d */
[----:B------:R-:W-:Y:S01]  /*5650*/  LOP3.LUT R99, R98, 0xffff, RZ, 0xc0, !PT ;  /* 0x0000ffff62637812 */ /* 0x000fe200078ec0ff */
[--C-:B---3--:R-:W-:Y:S01]  /*5660*/  FFMA.FTZ R76, R21, c[0x0][0x23c], -R69.reuse ;  /* 0x00008f00154c7a23 */ /* 0x108fe20000010845 */
[----:B------:R-:W-:Y:S01]  /*5670*/  LOP3.LUT R116, R63, UR17, R116, 0x96, !PT ;  /* 0x000000113f747c12 */ /* 0x000fe2000f8e9674 */
[--C-:B-1----:R-:W-:Y:S01]  /*5680*/  FFMA.FTZ R72, R65, c[0x0][0x23c], -R69.reuse ;  /* 0x00008f0041487a23 */ /* 0x102fe20000010845 */
[----:B------:R-:W-:Y:S01]  /*5690*/  SHF.R.U32.HI R63, RZ, 0x10, R98 ;  /* 0x00000010ff3f7819 */ /* 0x000fe20000011662 */
[----:B------:R-:W1:Y:S01]  /*56a0*/  MUFU.EX2 R247, R247 ;  /* 0x000000f700f77308 */ /* 0x000e620000000800 */
[----:B------:R-:W-:Y:S01]  /*56b0*/  LOP3.LUT R98, R106, 0xffff, RZ, 0xc0, !PT ;  /* 0x0000ffff6a627812 */ /* 0x000fe200078ec0ff */
[----:B------:R-:W-:Y:S01]  /*56c0*/  IMAD.WIDE.U32 R100, R100, -0x326172a9, RZ ;  /* 0xcd9e8d5764647825 */ /* 0x000fe200078e00ff */
[----:B------:R-:W-:Y:S02]  /*56d0*/  LOP3.LUT R63, R63, 0xff, RZ, 0xc0, !PT ;  /* 0x000000ff3f3f7812 */ /* 0x000fe400078ec0ff */
[----:B------:R-:W-:Y:S01]  /*56e0*/  LOP3.LUT R102, R117, UR19, R102, 0x96, !PT ;  /* 0x0000001375667c12 */ /* 0x000fe2000f8e9666 */
[--C-:B--2---:R-:W-:Y:S01]  /*56f0*/  FFMA.FTZ R75, R37, c[0x0][0x23c], -R69.reuse ;  /* 0x00008f00254b7a23 */ /* 0x104fe20000010845 */
[----:B------:R-:W-:Y:S01]  /*5700*/  LOP3.LUT R114, R101, UR18, R114, 0x96, !PT ;  /* 0x0000001265727c12 */ /* 0x000fe2000f8e9672 */
[----:B------:R-:W-:Y:S01]  /*5710*/  FFMA.FTZ R69, R53, c[0x0][0x23c], -R69 ;  /* 0x00008f0035457a23 */ /* 0x000fe20000010845 */
[----:B------:R-:W-:Y:S01]  /*5720*/  SHF.R.U32.HI R99, RZ, 0x8, R99 ;  /* 0x00000008ff637819 */ /* 0x000fe20000011663 */
[----:B------:R2:W-:Y:S01]  /*5730*/  MUFU.EX2 R22, R85 ;  /* 0x0000005500167308 */ /* 0x0005e20000000800 */
[----:B------:R-:W-:Y:S01]  /*5740*/  SHF.R.U32.HI R98, RZ, 0x8, R98 ;  /* 0x00000008ff627819 */ /* 0x000fe20000011662 */
[----:B------:R-:W-:Y:S01]  /*5750*/  IMAD.WIDE.U32 R110, R110, -0x326172a9, RZ ;  /* 0xcd9e8d576e6e7825 */ /* 0x000fe200078e00ff */
[----:B------:R-:W-:Y:S02]  /*5760*/  LOP3.LUT R99, R99, 0xffff, RZ, 0xc0, !PT ;  /* 0x0000ffff63637812 */ /* 0x000fe400078ec0ff */
[----:B------:R-:W-:Y:S01]  /*5770*/  LOP3.LUT R98, R98, 0xffff, RZ, 0xc0, !PT ;  /* 0x0000ffff62627812 */ /* 0x000fe200078ec0ff */
[----:B----4-:R-:W-:Y:S01]  /*5780*/  IMAD.WIDE.U32 R88, R88, -0x2daee0ad, RZ ;  /* 0xd2511f5358587825 */ /* 0x010fe200078e00ff */
[----:B------:R-:W-:Y:S03]  /*5790*/  SHF.R.U32.HI R11, RZ, 0x18, R110 ;  /* 0x00000018ff0b7819 */ /* 0x000fe6000001166e */
[----:B------:R3:W-:Y:S01]  /*57a0*/  MUFU.EX2 R57, R46 ;  /* 0x0000002e00397308 */ /* 0x0007e20000000800 */
[----:B------:R-:W-:Y:S01]  /*57b0*/  LOP3.LUT R42, R89, UR17, R42, 0x96, !PT ;  /* 0x00000011592a7c12 */ /* 0x000fe2000f8e962a */
[----:B------:R-:W-:Y:S01]  /*57c0*/  IMAD.WIDE.U32 R114, R114, -0x2daee0ad, RZ ;  /* 0xd2511f5372727825 */ /* 0x000fe200078e00ff */
[----:B------:R-:W-:Y:S02]  /*57d0*/  LOP3.LUT R89, R111, UR16, R100, 0x96, !PT ;  /* 0x000000106f597c12 */ /* 0x000fe4000f8e9664 */
[----:B------:R-:W-:Y:S01]  /*57e0*/  LOP3.LUT R100, R106, 0xff, RZ, 0xc0, !PT ;  /* 0x000000ff6a647812 */ /* 0x000fe200078ec0ff */
[----:B------:R-:W-:Y:S01]  /*57f0*/  IMAD.WIDE.U32 R118, R42, -0x326172a9, RZ ;  /* 0xcd9e8d572a767825 */ /* 0x000fe200078e00ff */
[----:B------:R-:W-:Y:S02]  /*5800*/  LOP3.LUT R88, R97, UR15, R88, 0x96, !PT ;  /* 0x0000000f61587c12 */ /* 0x000fe4000f8e9658 */
[----:B------:R-:W-:Y:S01]  /*5810*/  ISETP.LE.U32.AND P2, PT, R100, UR4, PT ;  /* 0x0000000464007c0c */ /* 0x000fe2000bf43070 */
[----:B------:R-:W4:Y:S01]  /*5820*/  MUFU.EX2 R246, R246 ;  /* 0x000000f600f67308 */ /* 0x000f220000000800 */
[----:B------:R-:W-:Y:S01]  /*5830*/  LOP3.LUT R106, R114, 0xff, RZ, 0xc0, !PT ;  /* 0x000000ff726a7812 */ /* 0x000fe200078ec0ff */
[----:B------:R-:W-:Y:S01]  /*5840*/  IMAD.WIDE.U32 R116, R116, -0x326172a9, RZ ;  /* 0xcd9e8d5774747825 */ /* 0x000fe200078e00ff */
[----:B------:R-:W-:Y:S02]  /*5850*/  LOP3.LUT R42, R115, UR15, R92, 0x96, !PT ;  /* 0x0000000f732a7c12 */ /* 0x000fe4000f8e965c */
[----:B--2---:R-:W-:Y:S01]  /*5860*/  LOP3.LUT R85, R93, 0xff, RZ, 0xc0, !PT ;  /* 0x000000ff5d557812 */ /* 0x004fe200078ec0ff */
[----:B------:R-:W-:Y:S01]  /*5870*/  IMAD.WIDE.U32 R102, R102, -0x326172a9, RZ ;  /* 0xcd9e8d5766667825 */ /* 0x000fe200078e00ff */
[----:B------:R-:W-:Y:S02]  /*5880*/  SHF.R.U32.HI R105, RZ, 0x18, R114 ;  /* 0x00000018ff697819 */ /* 0x000fe40000011672 */
[----:B------:R-:W-:Y:S01]  /*5890*/  SHF.R.U32.HI R100, RZ, 0x10, R118 ;  /* 0x00000010ff647819 */ /* 0x000fe20000011676 */
[----:B------:R2:W-:Y:S01]  /*58a0*/  MUFU.EX2 R53, R91 ;  /* 0x0000005b00357308 */ /* 0x0005e20000000800 */
[----:B------:R-:W-:Y:S02]  /*58b0*/  LOP3.LUT R43, R117, UR16, R102, 0x96, !PT ;  /* 0x00000010752b7c12 */ /* 0x000fe4000f8e9666 */
[----:B------:R-:W-:Y:S02]  /*58c0*/  SHF.R.U32.HI R102, RZ, 0x18, R116 ;  /* 0x00000018ff667819 */ /* 0x000fe40000011674 */
[----:B---3--:R-:W-:Y:S02]  /*58d0*/  SHF.R.U32.HI R46, RZ, 0x18, R96 ;  /* 0x00000018ff2e7819 */ /* 0x008fe40000011660 */
[----:B------:R-:W-:Y:S02]  /*58e0*/  LOP3.LUT R112, R103, UR18, R112, 0x96, !PT ;  /* 0x0000001267707c12 */ /* 0x000fe4000f8e9670 */
[----:B------:R-:W-:Y:S01]  /*58f0*/  ISETP.LE.U32.AND P5, PT, R46, UR4, PT ;  /* 0x000000042e007c0c */ /* 0x000fe2000bfa3070 */
[----:B------:R-:W-:Y:S01]  /*5900*/  MUFU.EX2 R244, R244 ;  /* 0x000000f400f47308 */ /* 0x000fe20000000800 */
[----:B------:R-:W-:Y:S01]  /*5910*/  LOP3.LUT R46, R119, UR16, R104, 0x96, !PT ;  /* 0x00000010772e7c12 */ /* 0x000fe2000f8e9668 */
[----:B------:R-:W-:Y:S01]  /*5920*/  IMAD.WIDE.U32 R112, R112, -0x2daee0ad, RZ ;  /* 0xd2511f5370707825 */ /* 0x000fe200078e00ff */
[----:B------:R-:W-:Y:S02]  /*5930*/  LOP3.LUT R104, R116, 0xff, RZ, 0xc0, !PT ;  /* 0x000000ff74687812 */ /* 0x000fe400078ec0ff */
[----:B------:R-:W-:Y:S02]  /*5940*/  LOP3.LUT R100, R100, 0xff, RZ, 0xc0, !PT ;  /* 0x000000ff64647812 */ /* 0x000fe400078ec0ff */
[----:B------:R-:W-:Y:S02]  /*5950*/  LOP3.LUT R103, R112, 0xff, RZ, 0xc0, !PT ;  /* 0x000000ff70677812 */ /* 0x000fe400078ec0ff */
[----:B------:R-:W-:Y:S01]  /*5960*/  LOP3.LUT R79, R116, 0xffff, RZ, 0xc0, !PT ;  /* 0x0000ffff744f7812 */ /* 0x000fe200078ec0ff */
[----:B------:R3:W-:Y:S01]  /*5970*/  MUFU.EX2 R30, R84 ;  /* 0x00000054001e7308 */ /* 0x0007e20000000800 */
[----:B------:R-:W-:Y:S02]  /*5980*/  LOP3.LUT R92, R118, 0xffff, RZ, 0xc0, !PT ;  /* 0x0000ffff765c7812 */ /* 0x000fe400078ec0ff */
[----:B------:R-:W-:Y:S02]  /*5990*/  SHF.R.U32.HI R79, RZ, 0x8, R79 ;  /* 0x00000008ff4f7819 */ /* 0x000fe4000001164f */
[----:B--2---:R-:W-:Y:S02]  /*59a0*/  LOP3.LUT R91, R107, UR15, R108, 0x96, !PT ;  /* 0x0000000f6b5b7c12 */ /* 0x004fe4000f8e966c */
[----:B------:R-:W-:Y:S02]  /*59b0*/  SHF.R.U32.HI R108, RZ, 0x10, R96 ;  /* 0x00000010ff6c7819 */ /* 0x000fe40000011660 */
[----:B------:R-:W-:Y:S01]  /*59c0*/  LOP3.LUT R96, R96, 0xffff, RZ, 0xc0, !PT ;  /* 0x0000ffff60607812 */ /* 0x000fe200078ec0ff */
[----:B------:R-:W2:Y:S01]  /*59d0*/  MUFU.EX2 R252, R252 ;  /* 0x000000fc00fc7308 */ /* 0x000ea20000000800 */
[----:B------:R-:W-:Y:S02]  /*59e0*/  SHF.R.U32.HI R107, RZ, 0x10, R110 ;  /* 0x00000010ff6b7819 */ /* 0x000fe4000001166e */
[----:B------:R-:W-:Y:S02]  /*59f0*/  LOP3.LUT R97, R110, 0xffff, RZ, 0xc0, !PT ;  /* 0x0000ffff6e617812 */ /* 0x000fe400078ec0ff */
[----:B------:R-:W-:Y:S02]  /*5a00*/  LOP3.LUT R107, R107, 0xff, RZ, 0xc0, !PT ;  /* 0x000000ff6b6b7812 */ /* 0x000fe400078ec0ff */
[----:B------:R-:W-:Y:S02]  /*5a10*/  SHF.R.U32.HI R96, RZ, 0x8, R96 ;  /* 0x00000008ff607819 */ /* 0x000fe40000011660 */
[----:B------:R-:W-:Y:S01]  /*5a20*/  LOP3.LUT R111, R118, 0xff, RZ, 0xc0, !PT ;  /* 0x000000ff766f7812 */ /* 0x000fe200078ec0ff */
[----:B------:R1:W-:Y:S01]  /*5a30*/  MUFU.EX2 R21, R10 ;  /* 0x0000000a00157308 */ /* 0x0003e20000000800 */
[----:B------:R-:W-:Y:S02]  /*5a40*/  LOP3.LUT R96, R96, 0xffff, RZ, 0xc0, !PT ;  /* 0x0000ffff60607812 */ /* 0x000fe400078ec0ff */
[----:B------:R-:W-:Y:S02]  /*5a50*/  LOP3.LUT R108, R108, 0xff, RZ, 0xc0, !PT ;  /* 0x000000ff6c6c7812 */ /* 0x000fe400078ec0ff */
[----:B---3--:R-:W-:Y:S02]  /*5a60*/  LOP3.LUT R84, R110, 0xff, RZ, 0xc0, !PT ;  /* 0x000000ff6e547812 */ /* 0x008fe400078ec0ff */
[----:B------:R-:W-:Y:S02]  /*5a70*/  SHF.R.U32.HI R110, RZ, 0x18, R118 ;  /* 0x00000018ff6e7819 */ /* 0x000fe40000011676 */
[----:B------:R-:W-:Y:S01]  /*5a80*/  ISETP.LE.U32.AND P0, PT, R84, UR4, PT ;  /* 0x0000000454007c0c */ /* 0x000fe2000bf03070 */
[----:B------:R-:W3:Y:S01]  /*5a90*/  MUFU.EX2 R243, R243 ;  /* 0x000000f300f37308 */ /* 0x000ee20000000800 */
[----:B------:R-:W-:Y:S02]  /*5aa0*/  SHF.R.U32.HI R97, RZ, 0x8, R97 ;  /* 0x00000008ff617819 */ /* 0x000fe40000011661 */
[----:B------:R-:W-:Y:S02]  /*5ab0*/  LOP3.LUT R79, R79, 0xffff, RZ, 0xc0, !PT ;  /* 0x0000ffff4f4f7812 */ /* 0x000fe400078ec0ff */
[----:B------:R-:W-:Y:S02]  /*5ac0*/  LOP3.LUT R97, R97, 0xffff, RZ, 0xc0, !PT ;  /* 0x0000ffff61617812 */ /* 0x000fe400078ec0ff */
[----:B------:R-:W-:Y:S02]  /*5ad0*/  SHF.R.U32.HI R92, RZ, 0x8, R92 ;  /* 0x00000008ff5c7819 */ /* 0x000fe4000001165c */
[----:B------:R-:W-:Y:S01]  /*5ae0*/  LOP3.LUT R84, R114, 0xffff, RZ, 0xc0, !PT ;  /* 0x0000ffff72547812 */ /* 0x000fe200078ec0ff */
[----:B------:R-:W-:Y:S01]  /*5af0*/  MUFU.EX2 R245, R245 ;  /* 0x000000f500f57308 */ /* 0x000fe20000000800 */
[----:B------:R-:W-:Y:S02]  /*5b00*/  LOP3.LUT R92, R92, 0xffff, RZ, 0xc0, !PT ;  /* 0x0000ffff5c5c7812 */ /* 0x000fe400078ec0ff */
[----:B------:R-:W-:Y:S02]  /*5b10*/  SHF.R.U32.HI R84, RZ, 0x8, R84 ;  /* 0x00000008ff547819 */ /* 0x000fe40000011654 */
[----:B-1----:R-:W-:Y:S02]  /*5b20*/  LOP3.LUT R10, R113, UR15, R62, 0x96, !PT ;  /* 0x0000000f710a7c12 */ /* 0x002fe4000f8e963e */
[----:B------:R-:W-:Y:S02]  /*5b30*/  SHF.R.U32.HI R62, RZ, 0x10, R116 ;  /* 0x00000010ff3e7819 */ /* 0x000fe40000011674 */
[----:B------:R-:W-:Y:S01]  /*5b40*/  LOP3.LUT R84, R84, 0xffff, RZ, 0xc0, !PT ;  /* 0x0000ffff54547812 */ /* 0x000fe200078ec0ff */
[----:B------:R-:W-:Y:S01]  /*5b50*/  MUFU.EX2 R248, R248 ;  /* 0x000000f800f87308 */ /* 0x000fe20000000800 */
[----:B------:R-:W-:Y:S02]  /*5b60*/  LOP3.LUT R62, R62, 0xff, RZ, 0xc0, !PT ;  /* 0x000000ff3e3e7812 */ /* 0x000fe400078ec0ff */
[--C-:B------:R-:W-:Y:S02]  /*5b70*/  SHF.R.U32.HI R90, RZ, 0x10, R112.reuse ;  /* 0x00000010ff5a7819 */ /* 0x100fe40000011670 */
[----:B------:R-:W-:Y:S02]  /*5b80*/  SHF.R.U32.HI R101, RZ, 0x18, R112 ;  /* 0x00000018ff657819 */ /* 0x000fe40000011670 */
[----:B------:R-:W-:Y:S03]  /*5b90*/  LOP3.LUT R90, R90, 0xff, RZ, 0xc0, !PT ;  /* 0x000000ff5a5a7812 */ /* 0x000fe600078ec0ff */
[----:B------:R-:W-:Y:S10]  /*5ba0*/  MUFU.EX2 R249, R249 ;  /* 0x000000f900f97308 */ /* 0x000ff40000000800 */
[----:B------:R-:W-:Y:S10]  /*5bb0*/  MUFU.EX2 R251, R251 ;  /* 0x000000fb00fb7308 */ /* 0x000ff40000000800 */
[----:B------:R-:W1:Y:S10]  /*5bc0*/  MUFU.EX2 R250, R250 ;  /* 0x000000fa00fa7308 */ /* 0x000e740000000800 */
[----:B------:R1:W-:Y:S10]  /*5bd0*/  MUFU.EX2 R38, R61 ;  /* 0x0000003d00267308 */ /* 0x0003f40000000800 */
[----:B------:R2:W2:Y:S10]  /*5be0*/  MUFU.EX2 R34, R95 ;  /* 0x0000005f00227308 */ /* 0x0004b40000000800 */
[----:B------:R-:W-:Y:S01]  /*5bf0*/  MUFU.EX2 R60, R75 ;  /* 0x0000004b003c7308 */ /* 0x000fe20000000800 */
[----:B-1----:R-:W-:Y:S09]  /*5c00*/  SHF.R.U32.HI R61, RZ, 0x18, R42 ;  /* 0x00000018ff3d7819 */ /* 0x002ff2000001162a */
[----:B------:R-:W-:Y:S01]  /*5c10*/  MUFU.EX2 R65, R94 ;  /* 0x0000005e00417308 */ /* 0x000fe20000000800 */
[----:B--2---:R-:W-:Y:S04]  /*5c20*/  SHF.R.U32.HI R95, RZ, 0x10, R114 ;  /* 0x00000010ff5f7819 */ /* 0x004fe80000011672 */
[----:B------:R-:W-:Y:S05]  /*5c30*/  LOP3.LUT R95, R95, 0xff, RZ, 0xc0, !PT ;  /* 0x000000ff5f5f7812 */ /* 0x000fea00078ec0ff */
[----:B------:R-:W-:Y:S10]  /*5c40*/  MUFU.EX2 R37, R86 ;  /* 0x0000005600257308 */ /* 0x000ff40000000800 */
[----:B------:R1:W-:Y:S10]  /*5c50*/  MUFU.EX2 R13, R69 ;  /* 0x00000045000d7308 */ /* 0x0003f40000000800 */
[----:B------:R-:W-:Y:S10]  /*5c60*/  MUFU.EX2 R41, R76 ;  /* 0x0000004c00297308 */ /* 0x000ff40000000800 */
[----:B------:R-:W-:Y:S10]  /*5c70*/  MUFU.EX2 R9, R72 ;  /* 0x0000004800097308 */ /* 0x000ff40000000800 */
[----:B------:R-:W-:Y:S10]  /*5c80*/  MUFU.EX2 R49, R87 ;  /* 0x0000005700317308 */ /* 0x000ff40000000800 */
[----:B------:R-:W-:Y:S10]  /*5c90*/  MUFU.EX2 R26, R26 ;  /* 0x0000001a001a7308 */ /* 0x000ff40000000800 */
[----:B------:R-:W-:Y:S10]  /*5ca0*/  MUFU.EX2 R59, R59 ;  /* 0x0000003b003b7308 */ /* 0x000ff40000000800 */
[----:B------:R-:W-:Y:S01]  /*5cb0*/  MUFU.EX2 R14, R14 ;  /* 0x0000000e000e7308 */ /* 0x000fe20000000800 */
[----:B------:R-:W-:Y:S01]  /*5cc0*/  @!P4 FADD.FTZ R19, -R19, -RZ ;  /* 0x800000ff1313c221 */ /* 0x000fe20000010100 */
[----:B------:R-:W-:Y:S01]  /*5cd0*/  ISETP.LE.U32.AND P4, PT, R58, UR4, PT ;  /* 0x000000043a007c0c */ /* 0x000fe2000bf83070 */
[----:B------:R-:W-:Y:S01]  /*5ce0*/  @!P1 FADD.FTZ R247, -R247, -RZ ;  /* 0x800000fff7f79221 */ /* 0x000fe20000010100 */
[----:B------:R-:W-:Y:S01]  /*5cf0*/  ISETP.LE.U32.AND P1, PT, R63, UR4, PT ;  /* 0x000000043f007c0c */ /* 0x000fe2000bf23070 */
[----:B------:R-:W-:Y:S01]  /*5d00*/  @!P3 FADD.FTZ R16, -R16, -RZ ;  /* 0x800000ff1010b221 */ /* 0x000fe20000010100 */
[----:B------:R-:W-:Y:S01]  /*5d10*/  ISETP.LE.U32.AND P3, PT, R11, UR4, PT ;  /* 0x000000040b007c0c */ /* 0x000fe2000bf63070 */
[----:B----4-:R-:W-:Y:S01]  /*5d20*/  @!P2 FADD.FTZ R246, -R246, -RZ ;  /* 0x800000fff6f6a221 */ /* 0x010fe20000010100 */
[----:B------:R-:W-:Y:S01]  /*5d30*/  ISETP.LE.U32.AND P2, PT, R85, UR4, PT ;  /* 0x0000000455007c0c */ /* 0x000fe2000bf43070 */
[----:B------:R-:W-:Y:S01]  /*5d40*/  @!P5 FADD.FTZ R252, -R252, -RZ ;  /* 0x800000fffcfcd221 */ /* 0x000fe20000010100 */
[----:B------:R-:W-:Y:S01]  /*5d50*/  ISETP.LE.U32.AND P5, PT, R110, UR4, PT ;  /* 0x000000046e007c0c */ /* 0x000fe2000bfa3070 */
[----:B------:R2:W4:Y:S01]  /*5d60*/  MUFU.EX2 R58, R74 ;  /* 0x0000004a003a7308 */ /* 0x0005220000000800 */
[----:B------:R-:W-:Y:S01]  /*5d70*/  LOP3.LUT R85, R91, 0xff, RZ, 0xc0, !PT ;  /* 0x000000ff5b557812 */ /* 0x000fe200078ec0ff */
[----:B---3--:R-:W-:Y:S01]  /*5d80*/  @!P0 FADD.FTZ R243, -R243, -RZ ;  /* 0x800000fff3f38221 */ /* 0x008fe20000010100 */
[----:B------:R-:W-:Y:S01]  /*5d90*/  LOP3.LUT R11, R112, 0xffff, RZ, 0xc0, !PT ;  /* 0x0000ffff700b7812 */ /* 0x000fe200078ec0ff */
[----:B------:R-:W-:Y:S01]  /*5da0*/  @!P4 FADD.FTZ R32, -R32, -RZ ;  /* 0x800000ff2020c221 */ /* 0x000fe20000010100 */
[----:B------:R-:W-:Y:S01]  /*5db0*/  ISETP.LE.U32.AND P4, PT, R109, UR4, PT ;  /* 0x000000046d007c0c */ /* 0x000fe2000bf83070 */
[----:B------:R-:W-:Y:S01]  /*5dc0*/  @!P1 FADD.FTZ R4, -R4, -RZ ;  /* 0x800000ff04049221 */ /* 0x000fe20000010100 */
[----:B------:R-:W-:Y:S01]  /*5dd0*/  ISETP.LE.U32.AND P0, PT, R85, UR4, PT ;  /* 0x0000000455007c0c */ /* 0x000fe2000bf03070 */
[----:B------:R-:W-:Y:S01]  /*5de0*/  @!P3 FADD.FTZ R244, -R244, -RZ ;  /* 0x800000fff4f4b221 */ /* 0x000fe20000010100 */
[----:B------:R-:W-:Y:S01]  /*5df0*/  SHF.R.U32.HI R11, RZ, 0x8, R11 ;  /* 0x00000008ff0b7819 */ /* 0x000fe2000001160b */
[----:B------:R3:W-:Y:S01]  /*5e00*/  MUFU.EX2 R63, R73 ;  /* 0x00000049003f7308 */ /* 0x0007e20000000800 */
[----:B-1----:R-:W-:Y:S01]  /*5e10*/  F2FP.RELU.BF16.PACK_AB R69, R19, R4 ;  /* 0x000000041345723e */ /* 0x002fe200000018ff */
[----:B------:R-:W-:Y:S01]  /*5e20*/  @!P2 FADD.FTZ R48, -R48, -RZ ;  /* 0x800000ff3030a221 */ /* 0x000fe20000010100 */
[----:B------:R-:W-:Y:S01]  /*5e30*/  LOP3.LUT R11, R11, 0xffff, RZ, 0xc0, !PT ;  /* 0x0000ffff0b0b7812 */ /* 0x000fe200078ec0ff */
[----:B------:R-:W-:Y:S02]  /*5e40*/  @!P5 FADD.FTZ R28, -R28, -RZ ;  /* 0x800000ff1c1cd221 */ /* 0x000fe40000010100 */
[----:B------:R-:W-:Y:S01]  /*5e50*/  @!P6 FADD.FTZ R250, -R250, -RZ ;  /* 0x800000fffafae221 */ /* 0x000fe20000010100 */
[----:B------:R-:W-:Y:S01]  /*5e60*/  ISETP.LE.U32.AND P6, PT, R111, UR4, PT ;  /* 0x000000046f007c0c */ /* 0x000fe2000bfc3070 */
[----:B------:R-:W-:Y:S01]  /*5e70*/  @!P4 FADD.FTZ R18, -R18, -RZ ;  /* 0x800000ff1212c221 */ /* 0x000fe20000010100 */
[----:B------:R-:W-:Y:S01]  /*5e80*/  ISETP.LE.U32.AND P4, PT, R104, UR4, PT ;  /* 0x0000000468007c0c */ /* 0x000fe2000bf83070 */
[----:B------:R-:W-:Y:S01]  /*5e90*/  @!P0 FADD.FTZ R35, -R35, -RZ ;  /* 0x800000ff23238221 */ /* 0x000fe20000010100 */
[----:B--2---:R-:W-:Y:S04]  /*5ea0*/  SHF.R.U32.HI R74, RZ, 0x18, R91 ;  /* 0x00000018ff4a7819 */ /* 0x004fe8000001165b */
[----:B------:R-:W-:Y:S02]  /*5eb0*/  ISETP.LE.U32.AND P3, PT, R74, UR4, PT ;  /* 0x000000044a007c0c */ /* 0x000fe4000bf63070 */
[----:B------:R-:W-:Y:S03]  /*5ec0*/  LOP3.LUT R74, R88, 0xff, RZ, 0xc0, !PT ;  /* 0x000000ff584a7812 */ /* 0x000fe600078ec0ff */
[----:B------:R-:W-:Y:S01]  /*5ed0*/  @!P6 FADD.FTZ R12, -R12, -RZ ;  /* 0x800000ff0c0ce221 */ /* 0x000fe20000010100 */
[----:B------:R-:W-:Y:S01]  /*5ee0*/  ISETP.LE.U32.AND P6, PT, R108, UR4, PT ;  /* 0x000000046c007c0c */ /* 0x000fe2000bfc3070 */
[----:B------:R-:W-:Y:S01]  /*5ef0*/  @!P4 FADD.FTZ R248, -R248, -RZ ;  /* 0x800000fff8f8c221 */ /* 0x000fe20000010100 */
[----:B---3--:R-:W-:Y:S02]  /*5f00*/  SHF.R.U32.HI R73, RZ, 0x18, R88 ;  /* 0x00000018ff497819 */ /* 0x008fe40000011658 */
[----:B------:R-:W-:Y:S02]  /*5f10*/  ISETP.LE.U32.AND P2, PT, R74, UR4, PT ;  /* 0x000000044a007c0c */ /* 0x000fe4000bf43070 */
[----:B------:R-:W-:Y:S02]  /*5f20*/  ISETP.LE.U32.AND P1, PT, R73, UR4, PT ;  /* 0x0000000449007c0c */ /* 0x000fe4000bf23070 */
        /* <DEDUP_REMOVED lines=10> */
[----:B------:R-:W-:Y:S02]  /*5fd0*/  ISETP.LE.U32.AND P1, PT, R106, UR4, PT ;  /* 0x000000046a007c0c */ /* 0x000fe4000bf23070 */
[----:B------:R-:W-:Y:S01]  /*5fe0*/  LOP3.LUT R73, R73, 0xff, RZ, 0xc0, !PT ;  /* 0x000000ff49497812 */ /* 0x000fe200078ec0ff */
        /* <DEDUP_REMOVED lines=8> */
[----:B------:R-:W-:Y:S01]  /*6070*/  ISETP.LE.U32.AND P2, PT, R73, UR4, PT ;  /* 0x0000000449007c0c */ /* 0x000fe2000bf43070 */
[----:B------:R-:W-:Y:S01]  /*6080*/  @!P1 FADD.FTZ R251, -R251, -RZ ;  /* 0x800000fffbfb9221 */ /* 0x000fe20000010100 */
[----:B------:R-:W-:Y:S02]  /*6090*/  SHF.R.U32.HI R73, RZ, 0x18, R46 ;  /* 0x00000018ff497819 */ /* 0x000fe4000001162e */
[----:B------:R-:W-:Y:S02]  /*60a0*/  ISETP.LE.U32.AND P0, PT, R74, UR4, PT ;  /* 0x000000044a007c0c */ /* 0x000fe4000bf03070 */
[----:B------:R-:W-:Y:S01]  /*60b0*/  ISETP.LE.U32.AND P1, PT, R73, UR4, PT ;  /* 0x0000000449007c0c */ /* 0x000fe2000bf23070 */
[----:B------:R-:W-:Y:S01]  /*60c0*/  @!P3 FADD.FTZ R53, -R53, -RZ ;  /* 0x800000ff3535b221 */ /* 0x000fe20000010100 */
[----:B------:R-:W-:Y:S02]  /*60d0*/  SHF.R.U32.HI R73, RZ, 0x10, R88 ;  /* 0x00000010ff497819 */ /* 0x000fe40000011658 */
[----:B------:R-:W-:Y:S01]  /*60e0*/  SHF.R.U32.HI R74, RZ, 0x10, R91 ;  /* 0x00000010ff4a7819 */ /* 0x000fe2000001165b */
[----:B------:R-:W-:Y:S01]  /*60f0*/  @!P5 FADD.FTZ R5, -R5, -RZ ;  /* 0x800000ff0505d221 */ /* 0x000fe20000010100 */
[----:B------:R-:W-:Y:S01]  /*6100*/  LOP3.LUT R73, R73, 0xff, RZ, 0xc0, !PT ;  /* 0x000000ff49497812 */ /* 0x000fe200078ec0ff */
[----:B------:R-:W-:Y:S01]  /*6110*/  @!P2 FADD.FTZ R55, -R55, -RZ ;  /* 0x800000ff3737a221 */ /* 0x000fe20000010100 */
[----:B------:R-:W-:Y:S02]  /*6120*/  LOP3.LUT R74, R74, 0xff, RZ, 0xc0, !PT ;  /* 0x000000ff4a4a7812 */ /* 0x000fe400078ec0ff */
[----:B------:R-:W-:Y:S01]  /*6130*/  ISETP.LE.U32.AND P4, PT, R73, UR4, PT ;  /* 0x0000000449007c0c */ /* 0x000fe2000bf83070 */
[----:B------:R-:W-:Y:S01]  /*6140*/  @!P0 FADD.FTZ R15, -R15, -RZ ;  /* 0x800000ff0f0f8221 */ /* 0x000fe20000010100 */
[----:B------:R-:W-:Y:S01]  /*6150*/  SHF.R.U32.HI R73, RZ, 0x10, R89 ;  /* 0x00000010ff497819 */ /* 0x000fe20000011659 */
[----:B------:R-:W-:Y:S01]  /*6160*/  @!P1 FADD.FTZ R57, -R57, -RZ ;  /* 0x800000ff39399221 */ /* 0x000fe20000010100 */
[----:B------:R-:W-:Y:S02]  /*6170*/  ISETP.LE.U32.AND P5, PT, R74, UR4, PT ;  /* 0x000000044a007c0c */ /* 0x000fe4000bfa3070 */
[----:B------:R-:W-:Y:S02]  /*6180*/  LOP3.LUT R73, R73, 0xff, RZ, 0xc0, !PT ;  /* 0x000000ff49497812 */ /* 0x000fe400078ec0ff */
[----:B------:R-:W-:Y:S02]  /*6190*/  ISETP.LE.U32.AND P3, PT, R98, UR4, PT ;  /* 0x0000000462007c0c */ /* 0x000fe4000bf63070 */
[----:B------:R-:W-:Y:S02]  /*61a0*/  ISETP.LE.U32.AND P1, PT, R73, UR4, PT ;  /* 0x0000000449007c0c */ /* 0x000fe4000bf23070 */
[----:B------:R-:W-:Y:S01]  /*61b0*/  ISETP.LE.U32.AND P2, PT, R96, UR4, PT ;  /* 0x0000000460007c0c */ /* 0x000fe2000bf43070 */
[----:B------:R-:W-:Y:S01]  /*61c0*/  @!P4 FADD.FTZ R66, -R66, -RZ ;  /* 0x800000ff4242c221 */ /* 0x000fe20000010100 */
[----:B------:R-:W-:Y:S02]  /*61d0*/  LOP3.LUT R73, R43, 0xff, RZ, 0xc0, !PT ;  /* 0x000000ff2b497812 */ /* 0x000fe400078ec0ff */
[----:B------:R-:W-:Y:S01]  /*61e0*/  ISETP.LE.U32.AND P4, PT, R62, UR4, PT ;  /* 0x000000043e007c0c */ /* 0x000fe2000bf83070 */
[----:B------:R-:W-:Y:S01]  /*61f0*/  @!P5 FADD.FTZ R39, -R39, -RZ ;  /* 0x800000ff2727d221 */ /* 0x000fe20000010100 */
[----:B------:R-:W-:Y:S01]  /*6200*/  ISETP.LE.U32.AND P5, PT, R73, UR4, PT ;  /* 0x0000000449007c0c */ /* 0x000fe2000bfa3070 */
[----:B------:R1:W2:Y:S01]  /*6210*/  MUFU.EX2 R62, R71 ;  /* 0x00000047003e7308 */ /* 0x0002a20000000800 */
[----:B------:R-:W-:Y:S01]  /*6220*/  SHF.R.U32.HI R73, RZ, 0x18, R43 ;  /* 0x00000018ff497819 */ /* 0x000fe2000001162b */
[----:B------:R-:W-:Y:S01]  /*6230*/  @!P3 FADD.FTZ R29, -R29, -RZ ;  /* 0x800000ff1d1db221 */ /* 0x000fe20000010100 */
[----:B------:R-:W-:Y:S01]  /*6240*/  LOP3.LUT R88, R88, 0xffff, RZ, 0xc0, !PT ;  /* 0x0000ffff58587812 */ /* 0x000fe200078ec0ff */
[----:B------:R-:W-:Y:S01]  /*6250*/  @!P1 FADD.FTZ R54, -R54, -RZ ;  /* 0x800000ff36369221 */ /* 0x000fe20000010100 */
[----:B------:R-:W-:Y:S01]  /*6260*/  ISETP.LE.U32.AND P3, PT, R73, UR4, PT ;  /* 0x0000000449007c0c */ /* 0x000fe2000bf63070 */
[----:B------:R-:W-:Y:S01]  /*6270*/  @!P2 FADD.FTZ R33, -R33, -RZ ;  /* 0x800000ff2121a221 */ /* 0x000fe20000010100 */
[----:B------:R-:W-:Y:S02]  /*6280*/  LOP3.LUT R73, R42, 0xff, RZ, 0xc0, !PT ;  /* 0x000000ff2a497812 */ /* 0x000fe400078ec0ff */
[----:B------:R-:W-:Y:S01]  /*6290*/  ISETP.LE.U32.AND P1, PT, R61, UR4, PT ;  /* 0x000000043d007c0c */ /* 0x000fe2000bf23070 */
[----:B------:R-:W-:Y:S01]  /*62a0*/  @!P4 FADD.FTZ R34, -R34, -RZ ;  /* 0x800000ff2222c221 */ /* 0x000fe20000010100 */
[----:B------:R-:W-:Y:S01]  /*62b0*/  LOP3.LUT R61, R93, 0xffff, RZ, 0xc0, !PT ;  /* 0x0000ffff5d3d7812 */ /* 0x000fe200078ec0ff */
[----:B------:R-:W-:Y:S01]  /*62c0*/  @!P5 FADD.FTZ R50, -R50, -RZ ;  /* 0x800000ff3232d221 */ /* 0x000fe20000010100 */
[----:B------:R-:W-:Y:S02]  /*62d0*/  ISETP.LE.U32.AND P2, PT, R73, UR4, PT ;  /* 0x0000000449007c0c */ /* 0x000fe4000bf43070 */
[----:B------:R-:W-:Y:S02]  /*62e0*/  SHF.R.U32.HI R61, RZ, 0x8, R61 ;  /* 0x00000008ff3d7819 */ /* 0x000fe4000001163d */
[----:B------:R-:W-:Y:S01]  /*62f0*/  LOP3.LUT R73, R10, 0xff, RZ, 0xc0, !PT ;  /* 0x000000ff0a497812 */ /* 0x000fe200078ec0ff */
[----:B------:R-:W-:Y:S01]  /*6300*/  @!P3 FADD.FTZ R21, -R21, -RZ ;  /* 0x800000ff1515b221 */ /* 0x000fe20000010100 */
[----:B------:R-:W-:Y:S02]  /*6310*/  LOP3.LUT R61, R61, 0xffff, RZ, 0xc0, !PT ;  /* 0x0000ffff3d3d7812 */ /* 0x000fe400078ec0ff */
[----:B------:R-:W-:Y:S01]  /*6320*/  ISETP.LE.U32.AND P5, PT, R73, UR4, PT ;  /* 0x0000000449007c0c */ /* 0x000fe2000bfa3070 */
[----:B----4-:R-:W-:Y:S01]  /*6330*/  @!P1 FADD.FTZ R58, -R58, -RZ ;  /* 0x800000ff3a3a9221 */ /* 0x010fe20000010100 */
[----:B------:R-:W-:Y:S02]  /*6340*/  SHF.R.U32.HI R73, RZ, 0x10, R46 ;  /* 0x00000010ff497819 */ /* 0x000fe4000001162e */
[----:B------:R-:W-:Y:S01]  /*6350*/  ISETP.LE.U32.AND P4, PT, R61, UR4, PT ;  /* 0x000000043d007c0c */ /* 0x000fe2000bf83070 */
[----:B------:R-:W-:Y:S01]  /*6360*/  @!P2 FADD.FTZ R22, -R22, -RZ ;  /* 0x800000ff1616a221 */ /* 0x000fe20000010100 */
[----:B------:R-:W-:Y:S02]  /*6370*/  LOP3.LUT R73, R73, 0xff, RZ, 0xc0, !PT ;  /* 0x000000ff49497812 */ /* 0x000fe400078ec0ff */
[----:B------:R-:W-:Y:S02]  /*6380*/  ISETP.LE.U32.AND P6, PT, R105, UR4, PT ;  /* 0x0000000469007c0c */ /* 0x000fe4000bfc3070 */
[----:B------:R-:W-:Y:S02]  /*6390*/  ISETP.LE.U32.AND P2, PT, R73, UR4, PT ;  /* 0x0000000449007c0c */ /* 0x000fe4000bf43070 */
[----:B------:R-:W-:Y:S02]  /*63a0*/  SHF.R.U32.HI R88, RZ, 0x8, R88 ;  /* 0x00000008ff587819 */ /* 0x000fe40000011658 */
[----:B------:R-:W-:Y:S02]  /*63b0*/  LOP3.LUT R89, R89, 0xffff, RZ, 0xc0, !PT ;  /* 0x0000ffff59597812 */ /* 0x000fe400078ec0ff */
[----:B------:R-:W-:Y:S01]  /*63c0*/  LOP3.LUT R88, R88, 0xffff, RZ, 0xc0, !PT ;  /* 0x0000ffff58587812 */ /* 0x000fe200078ec0ff */
[----:B------:R-:W-:Y:S01]  /*63d0*/  @!P4 FADD.FTZ R8, -R8, -RZ ;  /* 0x800000ff0808c221 */ /* 0x000fe20000010100 */
[----:B------:R-:W-:Y:S02]  /*63e0*/  SHF.R.U32.HI R89, RZ, 0x8, R89 ;  /* 0x00000008ff597819 */ /* 0x000fe40000011659 */
[----:B------:R-:W-:Y:S01]  /*63f0*/  ISETP.LE.U32.AND P4, PT, R88, UR4, PT ;  /* 0x0000000458007c0c */ /* 0x000fe2000bf83070 */
[----:B------:R-:W-:Y:S01]  /*6400*/  @!P6 FADD.FTZ R6, -R6, -RZ ;  /* 0x800000ff0606e221 */ /* 0x000fe20000010100 */
[----:B------:R-:W-:Y:S01]  /*6410*/  LOP3.LUT R89, R89, 0xffff, RZ, 0xc0, !PT ;  /* 0x0000ffff59597812 */ /* 0x000fe200078ec0ff */
[----:B------:R-:W-:Y:S01]  /*6420*/  @!P2 FADD.FTZ R65, -R65, -RZ ;  /* 0x800000ff4141a221 */ /* 0x000fe20000010100 */
[----:B------:R-:W-:Y:S02]  /*6430*/  ISETP.LE.U32.AND P6, PT, R100, UR4, PT ;  /* 0x0000000464007c0c */ /* 0x000fe4000bfc3070 */
[----:B------:R-:W-:Y:S02]  /*6440*/  ISETP.LE.U32.AND P2, PT, R89, UR4, PT ;  /* 0x0000000459007c0c */ /* 0x000fe4000bf43070 */
[----:B-1----:R-:W-:Y:S02]  /*6450*/  SHF.R.U32.HI R71, RZ, 0x18, R10 ;  /* 0x00000018ff477819 */ /* 0x002fe4000001160a */
[----:B------:R-:W-:Y:S02]  /*6460*/  LOP3.LUT R46, R46, 0xffff, RZ, 0xc0, !PT ;  /* 0x0000ffff2e2e7812 */ /* 0x000fe400078ec0ff */
        /* <DEDUP_REMOVED lines=9> */
[----:B------:R-:W-:Y:S01]  /*6500*/  SHF.R.U32.HI R46, RZ, 0x8, R46 ;  /* 0x00000008ff2e7819 */ /* 0x000fe2000001162e */
[----:B------:R-:W-:Y:S01]  /*6510*/  @!P3 FADD.FTZ R26, -R26, -RZ ;  /* 0x800000ff1a1ab221 */ /* 0x000fe20000010100 */
[----:B------:R-:W-:Y:S02]  /*6520*/  SHF.R.U32.HI R61, RZ, 0x10, R43 ;  /* 0x00000010ff3d7819 */ /* 0x000fe4000001162b */
[----:B------:R-:W-:Y:S01]  /*6530*/  LOP3.LUT R43, R43, 0xffff, RZ, 0xc0, !PT ;  /* 0x0000ffff2b2b7812 */ /* 0x000fe200078ec0ff */
[----:B------:R-:W-:Y:S01]  /*6540*/  @!P4 FADD.FTZ R17, -R17, -RZ ;  /* 0x800000ff1111c221 */ /* 0x000fe20000010100 */
[----:B------:R-:W-:Y:S02]  /*6550*/  LOP3.LUT R46, R46, 0xffff, RZ, 0xc0, !PT ;  /* 0x0000ffff2e2e7812 */ /* 0x000fe400078ec0ff */
[----:B------:R-:W-:Y:S01]  /*6560*/  SHF.R.U32.HI R43, RZ, 0x8, R43 ;  /* 0x00000008ff2b7819 */ /* 0x000fe2000001162b */
[----:B------:R-:W-:Y:S01]  /*6570*/  @!P6 FADD.FTZ R30, -R30, -RZ ;  /* 0x800000ff1e1ee221 */ /* 0x000fe20000010100 */
[----:B------:R-:W-:Y:S01]  /*6580*/  ISETP.LE.U32.AND P4, PT, R46, UR4, PT ;  /* 0x000000042e007c0c */ /* 0x000fe2000bf83070 */
[----:B--2---:R-:W-:Y:S01]  /*6590*/  @!P2 FADD.FTZ R62, -R62, -RZ ;  /* 0x800000ff3e3ea221 */ /* 0x004fe20000010100 */
        /* <DEDUP_REMOVED lines=8> */
[----:B------:R-:W-:Y:S02]  /*6620*/  LOP3.LUT R43, R43, 0xff, RZ, 0xc0, !PT ;  /* 0x000000ff2b2b7812 */ /* 0x000fe400078ec0ff */
[----:B------:R-:W-:Y:S01]  /*6630*/  LOP3.LUT R91, R91, 0xffff, RZ, 0xc0, !PT ;  /* 0x0000ffff5b5b7812 */ /* 0x000fe200078ec0ff */
[----:B------:R-:W-:Y:S01]  /*6640*/  @!P6 FADD.FTZ R63, -R63, -RZ ;  /* 0x800000ff3f3fe221 */ /* 0x000fe20000010100 */
[----:B------:R-:W-:Y:S02]  /*6650*/  ISETP.LE.U32.AND P4, PT, R43, UR4, PT ;  /* 0x000000042b007c0c */ /* 0x000fe4000bf83070 */
[----:B------:R-:W-:Y:S01]  /*6660*/  F2FP.RELU.BF16.PACK_AB R43, R32, R53 ;  /* 0x00000035202b723e */ /* 0x000fe200000018ff */
[----:B------:R-:W-:Y:S01]  /*6670*/  @!P2 FADD.FTZ R25, -R25, -RZ ;  /* 0x800000ff1919a221 */ /* 0x000fe20000010100 */
[----:B------:R-:W-:Y:S02]  /*6680*/  ISETP.LE.U32.AND P6, PT, R91, UR4, PT ;  /* 0x000000045b007c0c */ /* 0x000fe4000bfc3070 */
[----:B------:R-:W-:Y:S01]  /*6690*/  ISETP.LE.U32.AND P1, PT, R92, UR4, PT ;  /* 0x000000045c007c0c */ /* 0x000fe2000bf23070 */
[----:B------:R1:W-:Y:S01]  /*66a0*/  STS [R212+0x12400], R43 ;  /* 0x0124002bd4007388 */ /* 0x0003e20000000800 */
[----:B------:R-:W-:Y:S02]  /*66b0*/  F2FP.RELU.BF16.PACK_AB R71, R8, R48 ;  /* 0x000000300847723e */ /* 0x000fe400000018ff */
[----:B------:R-:W-:Y:S02]  /*66c0*/  LOP3.LUT R61, R61, 0xff, RZ, 0xc0, !PT ;  /* 0x000000ff3d3d7812 */ /* 0x000fe400078ec0ff */
[----:B------:R-:W-:Y:S01]  /*66d0*/  F2FP.RELU.BF16.PACK_AB R75, R45, R16 ;  /* 0x000000102d4b723e */ /* 0x000fe200000018ff */
[----:B------:R2:W-:Y:S01]  /*66e0*/  STS [R212+0x12000], R71 ;  /* 0x01200047d4007388 */ /* 0x0005e20000000800 */
[----:B------:R-:W-:Y:S01]  /*66f0*/  F2FP.RELU.BF16.PACK_AB R79, R67, R55 ;  /* 0x00000037434f723e */ /* 0x000fe200000018ff */
[----:B------:R-:W-:Y:S01]  /*6700*/  @!P4 FADD.FTZ R59, -R59, -RZ ;  /* 0x800000ff3b3bc221 */ /* 0x000fe20000010100 */
[----:B------:R-:W-:Y:S01]  /*6710*/  F2FP.RELU.BF16.PACK_AB R77, R57, R65 ;  /* 0x00000041394d723e */ /* 0x000fe200000018ff */
[----:B------:R-:W-:Y:S01]  /*6720*/  @!P6 FADD.FTZ R41, -R41, -RZ ;  /* 0x800000ff2929e221 */ /* 0x000fe20000010100 */
[----:B------:R-:W-:Y:S01]  /*6730*/  ISETP.LE.U32.AND P6, PT, R61, UR4, PT ;  /* 0x000000043d007c0c */ /* 0x000fe2000bfc3070 */
[----:B------:R-:W-:Y:S01]  /*6740*/  @!P1 FADD.FTZ R49, -R49, -RZ ;  /* 0x800000ff31319221 */ /* 0x000fe20000010100 */
[----:B------:R-:W-:Y:S01]  /*6750*/  ISETP.LE.U32.AND P2, PT, R11, UR4, PT ;  /* 0x000000040b007c0c */ /* 0x000fe2000bf43070 */
[----:B------:R-:W-:Y:S01]  /*6760*/  STS [R218+0x12000], R75 ;  /* 0x0120004bda007388 */ /* 0x000fe20000000800 */
[----:B------:R-:W-:Y:S01]  /*6770*/  F2FP.RELU.BF16.PACK_AB R73, R28, R47 ;  /* 0x0000002f1c49723e */ /* 0x000fe200000018ff */
[----:B------:R-:W3:Y:S01]  /*6780*/  MUFU.EX2 R61, R80 ;  /* 0x00000050003d7308 */ /* 0x000ee20000000800 */
[----:B------:R-:W-:Y:S01]  /*6790*/  F2FP.RELU.BF16.PACK_AB R11, R49, R12 ;  /* 0x0000000c310b723e */ /* 0x000fe200000018ff */
[----:B------:R4:W-:Y:S01]  /*67a0*/  STS [R218+0x12400], R69 ;  /* 0x01240045da007388 */ /* 0x0009e20000000800 */
[----:B------:R-:W-:Y:S02]  /*67b0*/  F2FP.RELU.BF16.PACK_AB R74, R41, R35 ;  /* 0x00000023294a723e */ /* 0x000fe400000018ff */
[----:B------:R-:W-:Y:S01]  /*67c0*/  F2FP.RELU.BF16.PACK_AB R72, R51, R39 ;  /* 0x000000273348723e */ /* 0x000fe200000018ff */
[----:B------:R-:W-:Y:S01]  /*67d0*/  STS [R212+0x14000], R79 ;  /* 0x0140004fd4007388 */ /* 0x000fe20000000800 */
[----:B------:R-:W-:Y:S01]  /*67e0*/  LOP3.LUT R42, R42, 0xffff, RZ, 0xc0, !PT ;  /* 0x0000ffff2a2a7812 */ /* 0x000fe200078ec0ff */
[----:B------:R-:W-:Y:S01]  /*67f0*/  @!P6 FADD.FTZ R38, -R38, -RZ ;  /* 0x800000ff2626e221 */ /* 0x000fe20000010100 */
[----:B------:R-:W-:Y:S01]  /*6800*/  ISETP.LE.U32.AND P6, PT, R84, UR4, PT ;  /* 0x0000000454007c0c */ /* 0x000fe2000bfc3070 */
[----:B------:R3:W-:Y:S01]  /*6810*/  STS [R212+0x14400], R77 ;  /* 0x0144004dd4007388 */ /* 0x0007e20000000800 */
[----:B-1----:R-:W-:Y:S02]  /*6820*/  F2FP.RELU.BF16.PACK_AB R43, R247, R18 ;  /* 0x00000012f72b723e */ /* 0x002fe400000018ff */
[----:B------:R-:W-:Y:S01]  /*6830*/  SHF.R.U32.HI R42, RZ, 0x8, R42 ;  /* 0x00000008ff2a7819 */ /* 0x000fe2000001162a */
[----:B------:R1:W-:Y:S01]  /*6840*/  STS [R218+0x14000], R11 ;  /* 0x0140000bda007388 */ /* 0x0003e20000000800 */
[----:B------:R-:W-:Y:S02]  /*6850*/  LOP3.LUT R10, R10, 0xffff, RZ, 0xc0, !PT ;  /* 0x0000ffff0a0a7812 */ /* 0x000fe400078ec0ff */
[----:B------:R-:W-:Y:S01]  /*6860*/  LOP3.LUT R42, R42, 0xffff, RZ, 0xc0, !PT ;  /* 0x0000ffff2a2a7812 */ /* 0x000fe200078ec0ff */
[----:B------:R1:W-:Y:S01]  /*6870*/  STS [R218+0x14400], R73 ;  /* 0x01440049da007388 */ /* 0x0003e20000000800 */
[----:B------:R-:W-:Y:S02]  /*6880*/  SHF.R.U32.HI R10, RZ, 0x8, R10 ;  /* 0x00000008ff0a7819 */ /* 0x000fe4000001160a */
[----:B--2---:R-:W-:Y:S01]  /*6890*/  F2FP.RELU.BF16.PACK_AB R71, R29, R246 ;  /* 0x000000f61d47723e */ /* 0x004fe200000018ff */
[----:B------:R2:W-:Y:S01]  /*68a0*/  STS [R217+0x12000], R74 ;  /* 0x0120004ad9007388 */ /* 0x0005e20000000800 */
[----:B------:R-:W-:Y:S01]  /*68b0*/  LOP3.LUT R10, R10, 0xffff, RZ, 0xc0, !PT ;  /* 0x0000ffff0a0a7812 */ /* 0x000fe200078ec0ff */
[----:B------:R-:W-:Y:S01]  /*68c0*/  @!P6 FADD.FTZ R9, -R9, -RZ ;  /* 0x800000ff0909e221 */ /* 0x000fe20000010100 */
[----:B------:R-:W-:Y:S01]  /*68d0*/  ISETP.LE.U32.AND P6, PT, R42, UR4, PT ;  /* 0x000000042a007c0c */ /* 0x000fe2000bfc3070 */
[----:B------:R2:W-:Y:S01]  /*68e0*/  STS [R217+0x12400], R72 ;  /* 0x01240048d9007388 */ /* 0x0005e20000000800 */
[----:B------:R-:W-:Y:S01]  /*68f0*/  F2FP.RELU.BF16.PACK_AB R76, R37, R31 ;  /* 0x0000001f254c723e */ /* 0x000fe200000018ff */
[----:B------:R2:W2:Y:S01]  /*6900*/  MUFU.EX2 R42, R70 ;  /* 0x00000046002a7308 */ /* 0x0004a20000000800 */
[----:B----4-:R-:W-:Y:S01]  /*6910*/  F2FP.RELU.BF16.PACK_AB R69, R252, R23 ;  /* 0x00000017fc45723e */ /* 0x010fe200000018ff */
[----:B------:R4:W-:Y:S01]  /*6920*/  STS [R224+0x12400], R43 ;  /* 0x0124002be0007388 */ /* 0x0009e20000000800 */
[----:B------:R-:W-:Y:S01]  /*6930*/  F2FP.RELU.BF16.PACK_AB R75, R15, R54 ;  /* 0x000000360f4b723e */ /* 0x000fe200000018ff */
[----:B---3--:R-:W-:Y:S01]  /*6940*/  @!P5 FADD.FTZ R61, -R61, -RZ ;  /* 0x800000ff3d3dd221 */ /* 0x008fe20000010100 */
[----:B------:R-:W-:Y:S01]  /*6950*/  ISETP.LE.U32.AND P0, PT, R101, UR4, PT ;  /* 0x0000000465007c0c */ /* 0x000fe2000bf03070 */
[----:B------:R3:W-:Y:S01]  /*6960*/  STS [R224+0x12000], R71 ;  /* 0x01200047e0007388 */ /* 0x0007e20000000800 */
[----:B------:R-:W-:Y:S02]  /*6970*/  F2FP.RELU.BF16.PACK_AB R77, R33, R250 ;  /* 0x000000fa214d723e */ /* 0x000fe400000018ff */
[----:B------:R-:W-:Y:S01]  /*6980*/  ISETP.LE.U32.AND P1, PT, R90, UR4, PT ;  /* 0x000000045a007c0c */ /* 0x000fe2000bf23070 */
[----:B------:R-:W-:Y:S01]  /*6990*/  @!P6 FADD.FTZ R13, -R13, -RZ ;  /* 0x800000ff0d0de221 */ /* 0x000fe20000010100 */
[----:B------:R-:W-:Y:S01]  /*69a0*/  ISETP.LE.U32.AND P6, PT, R10, UR4, PT ;  /* 0x000000040a007c0c */ /* 0x000fe2000bfc3070 */
[----:B------:R-:W-:Y:S01]  /*69b0*/  STS [R217+0x14000], R76 ;  /* 0x0140004cd9007388 */ /* 0x000fe20000000800 */
[----:B------:R-:W-:Y:S02]  /*69c0*/  F2FP.RELU.BF16.PACK_AB R10, R27, R66 ;  /* 0x000000421b0a723e */ /* 0x000fe400000018ff */
[----:B-1----:R-:W-:Y:S02]  /*69d0*/  F2FP.RELU.BF16.PACK_AB R11, R60, R7 ;  /* 0x000000073c0b723e */ /* 0x002fe400000018ff */
[----:B------:R-:W-:Y:S01]  /*69e0*/  F2FP.RELU.BF16.PACK_AB R73, R25, R50 ;  /* 0x000000321949723e */ /* 0x000fe200000018ff */
[----:B------:R1:W-:Y:S01]  /*69f0*/  STS [R217+0x14400], R10 ;  /* 0x0144000ad9007388 */ /* 0x0003e20000000800 */
[----:B--2---:R-:W-:Y:S01]  /*6a00*/  F2FP.RELU.BF16.PACK_AB R74, R30, R243 ;  /* 0x000000f31e4a723e */ /* 0x004fe200000018ff */
[----:B------:R-:W-:Y:S01]  /*6a10*/  @!P0 FADD.FTZ R14, -R14, -RZ ;  /* 0x800000ff0e0e8221 */ /* 0x000fe20000010100 */
[----:B------:R-:W-:Y:S01]  /*6a20*/  FSETP.GE.FTZ.AND P3, PT, R48, RZ, PT ;  /* 0x000000ff3000720b */ /* 0x000fe20003f76000 */
[----:B------:R2:W-:Y:S01]  /*6a30*/  STS [R224+0x14400], R69 ;  /* 0x01440045e0007388 */ /* 0x0005e20000000800 */
[----:B------:R-:W-:Y:S01]  /*6a40*/  F2FP.RELU.BF16.PACK_AB R72, R244, R245 ;  /* 0x000000f5f448723e */ /* 0x000fe200000018ff */
[----:B------:R-:W-:Y:S01]  /*6a50*/  @!P6 FADD.FTZ R46, -R46, -RZ ;  /* 0x800000ff2e2ee221 */ /* 0x000fe20000010100 */
[----:B------:R-:W-:Y:S01]  /*6a60*/  F2FP.RELU.BF16.PACK_AB R70, R17, R248 ;  /* 0x000000f81146723e */ /* 0x000fe200000018ff */
[----:B------:R-:W-:Y:S01]  /*6a70*/  STS [R224+0x14000], R77 ;  /* 0x0140004de0007388 */ /* 0x000fe20000000800 */
[----:B------:R-:W-:Y:S01]  /*6a80*/  FSETP.GE.FTZ.AND P0, PT, R32, RZ, PT ;  /* 0x000000ff2000720b */ /* 0x000fe20003f16000 */
[----:B----4-:R-:W4:Y:S01]  /*6a90*/  MUFU.EX2 R43, R68 ;  /* 0x00000044002b7308 */ /* 0x010f220000000800 */
[----:B------:R-:W-:Y:S01]  /*6aa0*/  @!P2 FADD.FTZ R42, -R42, -RZ ;  /* 0x800000ff2a2aa221 */ /* 0x000fe20000010100 */
[----:B------:R-:W-:Y:S01]  /*6ab0*/  FSETP.GE.FTZ.AND P2, PT, R8, RZ, PT ;  /* 0x000000ff0800720b */ /* 0x000fe20003f56000 */
[----:B------:R4:W-:Y:S01]  /*6ac0*/  STS [R216+0x12000], R11 ;  /* 0x0120000bd8007388 */ /* 0x0009e20000000800 */
[----:B---3--:R-:W-:Y:S03]  /*6ad0*/  F2FP.RELU.BF16.PACK_AB R71, R21, R38 ;  /* 0x000000261547723e */ /* 0x008fe600000018ff */
[----:B------:R-:W-:Y:S04]  /*6ae0*/  STS [R216+0x12400], R75 ;  /* 0x0124004bd8007388 */ /* 0x000fe80000000800 */
[----:B------:R-:W-:Y:S01]  /*6af0*/  STS [R221+0x12000], R74 ;  /* 0x0120004add007388 */ /* 0x000fe20000000800 */
[----:B-1----:R-:W-:Y:S03]  /*6b00*/  F2FP.RELU.BF16.PACK_AB R10, R9, R251 ;  /* 0x000000fb090a723e */ /* 0x002fe600000018ff */
[----:B------:R1:W-:Y:S01]  /*6b10*/  STS [R221+0x12400], R72 ;  /* 0x01240048dd007388 */ /* 0x0003e20000000800 */
[----:B--2---:R-:W-:Y:S03]  /*6b20*/  F2FP.RELU.BF16.PACK_AB R69, R13, R22 ;  /* 0x000000160d45723e */ /* 0x004fe600000018ff */
[----:B------:R-:W-:Y:S01]  /*6b30*/  STS [R216+0x14000], R73 ;  /* 0x01400049d8007388 */ /* 0x000fe20000000800 */
[----:B----4-:R-:W-:Y:S01]  /*6b40*/  @!P1 FADD.FTZ R43, -R43, -RZ ;  /* 0x800000ff2b2b9221 */ /* 0x010fe20000010100 */
[----:B------:R-:W-:Y:S02]  /*6b50*/  F2FP.RELU.BF16.PACK_AB R68, R249, R34 ;  /* 0x00000022f944723e */ /* 0x000fe400000018ff */
[----:B------:R2:W-:Y:S01]  /*6b60*/  STS [R216+0x14400], R71 ;  /* 0x01440047d8007388 */ /* 0x0005e20000000800 */
[----:B------:R-:W-:Y:S02]  /*6b70*/  FSETP.GE.FTZ.AND P1, PT, R53, RZ, PT ;  /* 0x000000ff3500720b */ /* 0x000fe40003f36000 */
[----:B------:R-:W-:Y:S01]  /*6b80*/  F2FP.RELU.BF16.PACK_AB R11, R58, R62 ;  /* 0x0000003e3a0b723e */ /* 0x000fe200000018ff */
[----:B------:R3:W-:Y:S04]  /*6b90*/  STS [R221+0x14000], R70 ;  /* 0x01400046dd007388 */ /* 0x0007e80000000800 */
[----:B------:R4:W-:Y:S04]  /*6ba0*/  STS [R221+0x14400], R68 ;  /* 0x01440044dd007388 */ /* 0x0009e80000000800 */
[----:B------:R4:W-:Y:S01]  /*6bb0*/  STS [R220+0x12000], R69 ;  /* 0x01200045dc007388 */ /* 0x0009e20000000800 */
[----:B-1----:R-:W-:Y:S03]  /*6bc0*/  F2FP.RELU.BF16.PACK_AB R72, R6, R63 ;  /* 0x0000003f0648723e */ /* 0x002fe600000018ff */
[----:B------:R1:W-:Y:S04]  /*6bd0*/  STS [R220+0x12400], R11 ;  /* 0x0124000bdc007388 */ /* 0x0003e80000000800 */
[----:B------:R1:W-:Y:S04]  /*6be0*/  STS [R219+0x12000], R10 ;  /* 0x0120000adb007388 */ /* 0x0003e80000000800 */
[----:B------:R-:W-:Y:S01]  /*6bf0*/  STS [R219+0x12400], R72 ;  /* 0x01240048db007388 */ /* 0x000fe20000000800 */
[----:B--2---:R-:W-:Y:S02]  /*6c00*/  F2FP.RELU.BF16.PACK_AB R71, R46, R61 ;  /* 0x0000003d2e47723e */ /* 0x004fe400000018ff */
[----:B---3--:R-:W-:Y:S03]  /*6c10*/  F2FP.RELU.BF16.PACK_AB R70, R42, R5 ;  /* 0x000000052a46723e */ /* 0x008fe600000018ff */
[----:B------:R-:W-:Y:S01]  /*6c20*/  STS [R220+0x14000], R71 ;  /* 0x01400047dc007388 */ /* 0x000fe20000000800 */
[----:B----4-:R-:W-:Y:S02]  /*6c30*/  F2FP.RELU.BF16.PACK_AB R68, R14, R43 ;  /* 0x0000002b0e44723e */ /* 0x010fe400000018ff */
[----:B------:R-:W-:Y:S01]  /*6c40*/  F2FP.RELU.BF16.PACK_AB R69, R26, R59 ;  /* 0x0000003b1a45723e */ /* 0x000fe200000018ff */
[----:B-1----:R-:W-:Y:S04]  /*6c50*/  IMAD.SHL.U32 R11, R191, 0x2, RZ ;  /* 0x00000002bf0b7824 */ /* 0x002fe800078e00ff */
[----:B------:R-:W-:Y:S01]  /*6c60*/  STS [R220+0x14400], R69 ;  /* 0x01440045dc007388 */ /* 0x000fe20000000800 */
[----:B------:R-:W-:Y:S03]  /*6c70*/  IMAD.IADD R10, R11, 0x1, R188 ;  /* 0x000000010b0a7824 */ /* 0x000fe600078e02bc */
        /* <DEDUP_REMOVED lines=14> */
[C---:B------:R-:W-:Y:S08]  /*6d60*/  HMMA.16816.F32.BF16 R80, R128.reuse, R82, RZ ;  /* 0x000000528050723c */ /* 0x040ff000000418ff */
        /* <DEDUP_REMOVED lines=12> */
[----:B------:R-:W3:Y:S07]  /*6e30*/  LDSM.16.M88.4 R164, [R181+0x8400] ;  /* 0x00840000b5a4783b */ /* 0x000eee0000000200 */
[-C--:B-1----:R-:W-:Y:S08]  /*6e40*/  HMMA.16816.F32.BF16 R68, R168, R172.reuse, R68 ;  /* 0x000000aca844723c */ /* 0x082ff00000041844 */
[C---:B--2---:R-:W-:Y:S08]  /*6e50*/  HMMA.16816.F32.BF16 R72, R176.reuse, R172, R72 ;  /* 0x000000acb048723c */ /* 0x044ff00000041848 */
[-C--:B------:R-:W-:Y:S08]  /*6e60*/  HMMA.16816.F32.BF16 R76, R176, R174.reuse, R76 ;  /* 0x000000aeb04c723c */ /* 0x080ff0000004184c */
[C---:B-----5:R-:W-:Y:S01]  /*6e70*/  FADD.FTZ R173, -R242.reuse, R69 ;  /* 0x00000045f2ad7221 */ /* 0x060fe20000010100 */
[C---:B------:R-:W-:Y:S03]  /*6e80*/  HMMA.16816.F32.BF16 R80, R168.reuse, R174, R80 ;  /* 0x000000aea850723c */ /* 0x040fe60000041850 */
[C---:B------:R-:W-:Y:S02]  /*6e90*/  FADD.FTZ R70, -R241.reuse, R70 ;  /* 0x00000046f1467221 */ /* 0x040fe40000010100 */
[----:B------:R-:W-:Y:S02]  /*6ea0*/  FADD.FTZ R11, -R242, R68 ;  /* 0x00000044f20b7221 */ /* 0x000fe40000010100 */
[----:B------:R-:W-:Y:S01]  /*6eb0*/  FADD.FTZ R10, -R241, R71 ;  /* 0x00000047f10a7221 */ /* 0x000fe20000010100 */
[----:B------:R-:W-:Y:S01]  /*6ec0*/  FSEL R71, R173, R242, P2 ;  /* 0x000000f2ad477208 */ /* 0x000fe20001000000 */
[C---:B------:R-:W-:Y:S01]  /*6ed0*/  FADD.FTZ R69, -R240.reuse, R72 ;  /* 0x00000048f0457221 */ /* 0x040fe20000010100 */
[----:B------:R-:W-:Y:S01]  /*6ee0*/  FSETP.GE.FTZ.AND P2, PT, R67, RZ, PT ;  /* 0x000000ff4300720b */ /* 0x000fe20003f56000 */
[-C--:B---3--:R-:W-:Y:S01]  /*6ef0*/  HMMA.16816.F32.BF16 R84, R168, R164.reuse, R84 ;  /* 0x000000a4a854723c */ /* 0x088fe20000041854 */
[----:B------:R-:W-:Y:S01]  /*6f00*/  FADD.FTZ R73, -R240, R73 ;  /* 0x00000049f0497221 */ /* 0x000fe20000010100 */
[-C--:B------:R-:W-:Y:S01]  /*6f10*/  FSEL R70, R70, R241.reuse, P1 ;  /* 0x000000f146467208 */ /* 0x080fe20000800000 */
[C---:B------:R-:W-:Y:S01]  /*6f20*/  FADD.FTZ R68, -R233.reuse, R75 ;  /* 0x0000004be9447221 */ /* 0x040fe20000010100 */
[----:B------:R-:W-:Y:S01]  /*6f30*/  FSEL R173, R10, R241, P0 ;  /* 0x000000f10aad7208 */ /* 0x000fe20000000000 */
[----:B------:R-:W-:Y:S01]  /*6f40*/  FADD.FTZ R74, -R233, R74 ;  /* 0x0000004ae94a7221 */ /* 0x000fe20000010100 */
[----:B------:R-:W-:Y:S01]  /*6f50*/  FSETP.GE.FTZ.AND P0, PT, R57, RZ, PT ;  /* 0x000000ff3900720b */ /* 0x000fe20003f16000 */
[----:B------:R-:W-:Y:S01]  /*6f60*/  FMUL.FTZ R10, R8, R71 ;  /* 0x00000047080a7220 */ /* 0x000fe20000410000 */
[C---:B------:R-:W-:Y:S01]  /*6f70*/  HMMA.16816.F32.BF16 R88, R176.reuse, R164, R88 ;  /* 0x000000a4b058723c */ /* 0x040fe20000041858 */
[----:B------:R-:W-:Y:S01]  /*6f80*/  FMUL.FTZ R172, R53, R70 ;  /* 0x0000004635ac7220 */ /* 0x000fe20000410000 */
[----:B------:R-:W-:Y:S02]  /*6f90*/  FSETP.GE.FTZ.AND P1, PT, R65, RZ, PT ;  /* 0x000000ff4100720b */ /* 0x000fe40003f36000 */
[----:B------:R-:W-:Y:S01]  /*6fa0*/  FADD.FTZ R71, -R240, R77 ;  /* 0x0000004df0477221 */ /* 0x000fe20000010100 */
[----:B------:R-:W-:Y:S01]  /*6fb0*/  FSEL R70, R73, R240, P2 ;  /* 0x000000f049467208 */ /* 0x000fe20001000000 */
[C---:B------:R-:W-:Y:S01]  /*6fc0*/  FADD.FTZ R73, -R233.reuse, R79 ;  /* 0x0000004fe9497221 */ /* 0x040fe20000010100 */
[-C--:B------:R-:W-:Y:S01]  /*6fd0*/  FSEL R68, R68, R233.reuse, P0 ;  /* 0x000000e944447208 */ /* 0x080fe20000000000 */
[----:B------:R-:W-:Y:S01]  /*6fe0*/  FADD.FTZ R174, -R233, R78 ;  /* 0x0000004ee9ae7221 */ /* 0x000fe20000010100 */
[----:B------:R-:W-:Y:S01]  /*6ff0*/  FSETP.GE.FTZ.AND P2, PT, R49, RZ, PT ;  /* 0x000000ff3100720b */ /* 0x000fe20003f56000 */
[-C--:B------:R-:W-:Y:S01]  /*7000*/  HMMA.16816.F32.BF16 R92, R176, R166.reuse, R92 ;  /* 0x000000a6b05c723c */ /* 0x080fe2000004185c */
[----:B------:R-:W-:Y:S01]  /*7010*/  FSETP.GE.FTZ.AND P0, PT, R28, RZ, PT ;  /* 0x000000ff1c00720b */ /* 0x000fe20003f16000 */
[----:B------:R-:W-:Y:S01]  /*7020*/  FMUL.FTZ R79, R57, R68 ;  /* 0x00000044394f7220 */ /* 0x000fe20000410000 */
[----:B------:R-:W-:Y:S01]  /*7030*/  FSEL R68, R71, R240, P2 ;  /* 0x000000f047447208 */ /* 0x000fe20001000000 */
[----:B------:R-:W-:Y:S01]  /*7040*/  FMUL.FTZ R77, R67, R70 ;  /* 0x00000046434d7220 */ /* 0x000fe20000410000 */
[-C--:B------:R-:W-:Y:S01]  /*7050*/  FSEL R74, R74, R233.reuse, P1 ;  /* 0x000000e94a4a7208 */ /* 0x080fe20000800000 */
[C---:B------:R-:W-:Y:S01]  /*7060*/  FADD.FTZ R75, -R242.reuse, R81 ;  /* 0x00000051f24b7221 */ /* 0x040fe20000010100 */
[----:B------:R-:W-:Y:S01]  /*7070*/  FSETP.GE.FTZ.AND P2, PT, R45, RZ, PT ;  /* 0x000000ff2d00720b */ /* 0x000fe20003f56000 */
        /* <DEDUP_REMOVED lines=8> */
[----:B------:R-:W-:Y:S01]  /*7100*/  FSEL R174, R174, R233, P1 ;  /* 0x000000e9aeae7208 */ /* 0x000fe20000800000 */
[----:B------:R-:W-:Y:S01]  /*7110*/  FMUL.FTZ R11, R48, R11 ;  /* 0x0000000b300b7220 */ /* 0x000fe20000410000 */
[----:B------:R-:W-:Y:S02]  /*7120*/  FSETP.GE.FTZ.AND P1, PT, R4, RZ, PT ;  /* 0x000000ff0400720b */ /* 0x000fe40003f36000 */
[----:B------:R-:W-:Y:S01]  /*7130*/  FMUL.FTZ R173, R32, R173 ;  /* 0x000000ad20ad7220 */ /* 0x000fe20000410000 */
[----:B------:R-:W-:Y:S01]  /*7140*/  FSEL R72, R69, R240, P3 ;  /* 0x000000f045487208 */ /* 0x000fe20001800000 */
[----:B------:R-:W-:Y:S01]  /*7150*/  FADD.FTZ R69, -R240, R76 ;  /* 0x0000004cf0457221 */ /* 0x000fe20000010100 */
[----:B------:R-:W-:Y:S01]  /*7160*/  FSETP.GE.FTZ.AND P3, PT, R12, RZ, PT ;  /* 0x000000ff0c00720b */ /* 0x000fe20003f76000 */
[----:B------:R-:W-:Y:S02]  /*7170*/  FADD.FTZ R166, -R233, R95 ;  /* 0x0000005fe9a67221 */ /* 0x000fe40000010100 */
[----:B------:R-:W-:Y:S01]  /*7180*/  FMUL.FTZ R76, R55, R72 ;  /* 0x00000048374c7220 */ /* 0x000fe20000410000 */
[----:B------:R-:W-:Y:S01]  /*7190*/  FSEL R165, R69, R240, P3 ;  /* 0x000000f045a57208 */ /* 0x000fe20001800000 */
[----:B------:R-:W-:Y:S01]  /*71a0*/  FADD.FTZ R72, -R241, R82 ;  /* 0x00000052f1487221 */ /* 0x000fe20000010100 */
        /* <DEDUP_REMOVED lines=8> */
[----:B------:R-:W1:Y:S01]  /*7230*/  LDSM.16.M88.4 R68, [R181+0x8800] ;  /* 0x00880000b544783b */ /* 0x000e620000000200 */
[----:B------:R-:W-:Y:S01]  /*7240*/  FADD.FTZ R167, -R242, R97 ;  /* 0x00000061f2a77221 */ /* 0x000fe20000010100 */
[-C--:B------:R-:W-:Y:S01]  /*7250*/  FSEL R73, R72, R241.reuse, P1 ;  /* 0x000000f148497208 */ /* 0x080fe20000800000 */
[C---:B------:R-:W-:Y:S01]  /*7260*/  FADD.FTZ R72, -R241.reuse, R86 ;  /* 0x00000056f1487221 */ /* 0x040fe20000010100 */
        /* <DEDUP_REMOVED lines=24> */
[-C--:B------:R-:W-:Y:S01]  /*73f0*/  FSEL R75, R164, R233.reuse, P1 ;  /* 0x000000e9a44b7208 */ /* 0x080fe20000800000 */
[----:B------:R-:W-:Y:S01]  /*7400*/  FADD.FTZ R164, -R233, R94 ;  /* 0x0000005ee9a47221 */ /* 0x000fe20000010100 */
[----:B------:R-:W-:Y:S01]  /*7410*/  FSEL R174, R174, R233, P0 ;  /* 0x000000e9aeae7208 */ /* 0x000fe20000000000 */
[----:B------:R-:W-:Y:S01]  /*7420*/  FMUL.FTZ R92, R31, R74 ;  /* 0x0000004a1f5c7220 */ /* 0x000fe20000410000 */
[----:B------:R-:W-:Y:S01]  /*7430*/  FSETP.GE.FTZ.AND P0, PT, R252, RZ, PT ;  /* 0x000000fffc00720b */ /* 0x000fe20003f16000 */
[----:B------:R-:W-:Y:S01]  /*7440*/  FMUL.FTZ R94, R66, R75 ;  /* 0x0000004b425e7220 */ /* 0x000fe20000410000 */
[----:B------:R-:W-:Y:S01]  /*7450*/  FSETP.GE.FTZ.AND P3, PT, R250, RZ, PT ;  /* 0x000000fffa00720b */ /* 0x000fe20003f76000 */
[----:B------:R-:W-:Y:S01]  /*7460*/  FADD.FTZ R98, -R241, R98 ;  /* 0x00000062f1627221 */ /* 0x000fe20000010100 */
[----:B------:R-:W-:Y:S01]  /*7470*/  FSETP.GE.FTZ.AND P2, PT, R41, RZ, PT ;  /* 0x000000ff2900720b */ /* 0x000fe20003f56000 */
[----:B------:R-:W-:Y:S01]  /*7480*/  FMUL.FTZ R88, R35, R88 ;  /* 0x0000005823587220 */ /* 0x000fe20000410000 */
[----:B------:R-:W-:Y:S01]  /*7490*/  FSETP.GE.FTZ.AND P1, PT, R23, RZ, PT ;  /* 0x000000ff1700720b */ /* 0x000fe20003f36000 */
[----:B------:R-:W-:Y:S01]  /*74a0*/  FMUL.FTZ R95, R27, R174 ;  /* 0x000000ae1b5f7220 */ /* 0x000fe20000410000 */
[-C--:B-1----:R-:W-:Y:S01]  /*74b0*/  HMMA.16816.F32.BF16 R100, R168, R68.reuse, R100 ;  /* 0x00000044a864723c */ /* 0x082fe20000041864 */
[----:B------:R-:W-:Y:S02]  /*74c0*/  FSEL R90, R175, R242, P2 ;  /* 0x000000f2af5a7208 */ /* 0x000fe40001000000 */
[----:B------:R-:W-:Y:S03]  /*74d0*/  FSETP.GE.FTZ.AND P2, PT, R37, RZ, PT ;  /* 0x000000ff2500720b */ /* 0x000fe60003f56000 */
[----:B------:R-:W-:Y:S02]  /*74e0*/  FMUL.FTZ R89, R41, R90 ;  /* 0x0000005a29597220 */ /* 0x000fe40000410000 */
[----:B------:R-:W-:Y:S01]  /*74f0*/  FMUL.FTZ R90, R39, R72 ;  /* 0x00000048275a7220 */ /* 0x000fe20000410000 */
[----:B------:R-:W-:Y:S01]  /*7500*/  FSEL R72, R165, R240, P2 ;  /* 0x000000f0a5487208 */ /* 0x000fe20001000000 */
[C---:B------:R-:W-:Y:S01]  /*7510*/  HMMA.16816.F32.BF16 R104, R176.reuse, R68, R104 ;  /* 0x00000044b068723c */ /* 0x040fe20000041868 */
[----:B------:R-:W-:Y:S01]  /*7520*/  FSETP.GE.FTZ.AND P2, PT, R33, RZ, PT ;  /* 0x000000ff2100720b */ /* 0x000fe20003f56000 */
[----:B------:R-:W-:Y:S02]  /*7530*/  FADD.FTZ R165, -R240, R93 ;  /* 0x0000005df0a57221 */ /* 0x000fe40000010100 */
[----:B------:R-:W-:Y:S03]  /*7540*/  FMUL.FTZ R93, R37, R72 ;  /* 0x00000048255d7220 */ /* 0x000fe60000410000 */
[-C--:B------:R-:W-:Y:S01]  /*7550*/  FSEL R72, R165, R240.reuse, P2 ;  /* 0x000000f0a5487208 */ /* 0x080fe20001000000 */
[----:B------:R-:W-:Y:S01]  /*7560*/  FADD.FTZ R165, -R242, R96 ;  /* 0x00000060f2a57221 */ /* 0x000fe20000010100 */
[----:B------:R-:W-:Y:S01]  /*7570*/  FSEL R69, R73, R240, P3 ;  /* 0x000000f049457208 */ /* 0x000fe20001800000 */
[-C--:B------:R-:W-:Y:S01]  /*7580*/  HMMA.16816.F32.BF16 R108, R176, R70.reuse, R108 ;  /* 0x00000046b06c723c */ /* 0x080fe2000004186c */
        /* <DEDUP_REMOVED lines=8> */
[C---:B------:R-:W-:Y:S01]  /*7610*/  HMMA.16816.F32.BF16 R112, R168.reuse, R70, R112 ;  /* 0x00000046a870723c */ /* 0x040fe20000041870 */
[----:B------:R-:W1:Y:S01]  /*7620*/  LDSM.16.M88.4 R72, [R181+0x8c00] ;  /* 0x008c0000b548783b */ /* 0x000e620000000200 */
[----:B------:R-:W-:Y:S01]  /*7630*/  FSETP.GE.FTZ.AND P1, PT, R18, RZ, PT ;  /* 0x000000ff1200720b */ /* 0x000fe20003f36000 */
[C---:B------:R-:W-:Y:S01]  /*7640*/  FADD.FTZ R101, -R242.reuse, R101 ;  /* 0x00000065f2657221 */ /* 0x040fe20000010100 */
[----:B------:R-:W-:Y:S01]  /*7650*/  FSETP.GE.FTZ.AND P0, PT, R247, RZ, PT ;  /* 0x000000fff700720b */ /* 0x000fe20003f16000 */
[----:B------:R-:W-:Y:S01]  /*7660*/  FADD.FTZ R102, -R241, R102 ;  /* 0x00000066f1667221 */ /* 0x000fe20000010100 */
[-C--:B------:R-:W-:Y:S01]  /*7670*/  FSEL R99, R165, R242.reuse, P3 ;  /* 0x000000f2a5637208 */ /* 0x080fe20001800000 */
[----:B------:R-:W-:Y:S01]  /*7680*/  FADD.FTZ R165, -R242, R100 ;  /* 0x00000064f2a57221 */ /* 0x000fe20000010100 */
[-C--:B------:R-:W-:Y:S01]  /*7690*/  FSEL R166, R167, R242.reuse, P2 ;  /* 0x000000f2a7a67208 */ /* 0x080fe20001000000 */
[----:B------:R-:W-:Y:S01]  /*76a0*/  FADD.FTZ R100, -R233, R107 ;  /* 0x0000006be9647221 */ /* 0x000fe20000010100 */
[----:B------:R-:W-:Y:S02]  /*76b0*/  FSETP.GE.FTZ.AND P2, PT, R60, RZ, PT ;  /* 0x000000ff3c00720b */ /* 0x000fe40003f56000 */
[----:B------:R-:W-:Y:S01]  /*76c0*/  FADD.FTZ R105, -R240, R105 ;  /* 0x00000069f0697221 */ /* 0x000fe20000010100 */
        /* <DEDUP_REMOVED lines=26> */
[----:B------:R-:W-:Y:S01]  /*7870*/  FSEL R107, R103, R240, P3 ;  /* 0x000000f0676b7208 */ /* 0x000fe20001800000 */
[----:B------:R-:W-:Y:S01]  /*7880*/  FADD.FTZ R103, -R240, R108 ;  /* 0x0000006cf0677221 */ /* 0x000fe20000010100 */
[-C--:B-1----:R-:W-:Y:S01]  /*7890*/  HMMA.16816.F32.BF16 R116, R168, R72.reuse, R116 ;  /* 0x00000048a874723c */ /* 0x082fe20000041874 */
[----:B------:R-:W-:Y:S01]  /*78a0*/  FMUL.FTZ R99, R29, R166 ;  /* 0x000000a61d637220 */ /* 0x000fe20000410000 */
[----:B------:R-:W-:Y:S01]  /*78b0*/  FSEL R102, R105, R240, P2 ;  /* 0x000000f069667208 */ /* 0x000fe20001000000 */
[----:B------:R-:W-:Y:S01]  /*78c0*/  FMUL.FTZ R96, R18, R167 ;  /* 0x000000a712607220 */ /* 0x000fe20000410000 */
[----:B------:R-:W-:Y:S01]  /*78d0*/  FSETP.GE.FTZ.AND P3, PT, R248, RZ, PT ;  /* 0x000000fff800720b */ /* 0x000fe20003f76000 */
[----:B------:R-:W-:Y:S01]  /*78e0*/  FMUL.FTZ R247, R247, R164 ;  /* 0x000000a4f7f77220 */ /* 0x000fe20000410000 */
[----:B------:R-:W-:Y:S02]  /*78f0*/  FSETP.GE.FTZ.AND P2, PT, R17, RZ, PT ;  /* 0x000000ff1100720b */ /* 0x000fe40003f56000 */
[C---:B------:R-:W-:Y:S01]  /*7900*/  HMMA.16816.F32.BF16 R120, R176.reuse, R72, R120 ;  /* 0x00000048b078723c */ /* 0x040fe20000041878 */
[-C--:B------:R-:W-:Y:S02]  /*7910*/  FSEL R105, R106, R233.reuse, P1 ;  /* 0x000000e96a697208 */ /* 0x080fe40000800000 */
[----:B------:R-:W-:Y:S01]  /*7920*/  FSETP.GE.FTZ.AND P1, PT, R34, RZ, PT ;  /* 0x000000ff2200720b */ /* 0x000fe20003f36000 */
[----:B------:R-:W-:Y:S01]  /*7930*/  FADD.FTZ R106, -R233, R111 ;  /* 0x0000006fe96a7221 */ /* 0x000fe20000010100 */
[----:B------:R-:W-:Y:S01]  /*7940*/  FSEL R104, R100, R233, P0 ;  /* 0x000000e964687208 */ /* 0x000fe20000000000 */
[----:B------:R-:W-:Y:S01]  /*7950*/  FMUL.FTZ R100, R50, R107 ;  /* 0x0000006b32647220 */ /* 0x000fe20000410000 */
[----:B------:R-:W-:Y:S01]  /*7960*/  FSETP.GE.FTZ.AND P0, PT, R249, RZ, PT ;  /* 0x000000fff900720b */ /* 0x000fe20003f16000 */
[----:B------:R-:W-:Y:S01]  /*7970*/  FMUL.FTZ R107, R25, R102 ;  /* 0x00000066196b7220 */ /* 0x000fe20000410000 */
[-C--:B------:R-:W-:Y:S03]  /*7980*/  HMMA.16816.F32.BF16 R124, R176, R74.reuse, R124 ;  /* 0x0000004ab07c723c */ /* 0x080fe6000004187c */
[----:B------:R-:W-:Y:S01]  /*7990*/  FADD.FTZ R102, -R241, R115 ;  /* 0x00000073f1667221 */ /* 0x000fe20000010100 */
[-C--:B------:R-:W-:Y:S01]  /*79a0*/  FSEL R103, R103, R240.reuse, P3 ;  /* 0x000000f067677208 */ /* 0x080fe20001800000 */
[----:B------:R-:W-:Y:S01]  /*79b0*/  FMUL.FTZ R105, R38, R105 ;  /* 0x0000006926697220 */ /* 0x000fe20000410000 */
[----:B------:R-:W-:Y:S01]  /*79c0*/  FSEL R72, R109, R240, P2 ;  /* 0x000000f06d487208 */ /* 0x000fe20001000000 */
[C---:B------:R-:W-:Y:S01]  /*79d0*/  FADD.FTZ R109, -R242.reuse, R112 ;  /* 0x00000070f26d7221 */ /* 0x040fe20000010100 */
[----:B------:R-:W-:Y:S01]  /*79e0*/  HMMA.16816.F32.BF16 R128, R168, R74, R128 ;  /* 0x0000004aa880723c */ /* 0x000fe20000041880 */
[----:B------:R-:W-:Y:S01]  /*79f0*/  FADD.FTZ R117, -R242, R117 ;  /* 0x00000075f2757221 */ /* 0x000fe20000010100 */
[----:B------:R-:W-:Y:S02]  /*7a00*/  FSETP.GE.FTZ.AND P2, PT, R30, RZ, PT ;  /* 0x000000ff1e00720b */ /* 0x000fe40003f56000 */
[----:B------:R-:W-:Y:S01]  /*7a10*/  FADD.FTZ R118, -R241, R118 ;  /* 0x00000076f1767221 */ /* 0x000fe20000010100 */
[----:B------:R-:W-:Y:S01]  /*7a20*/  FSEL R73, R110, R233, P1 ;  /* 0x000000e96e497208 */ /* 0x000fe20000800000 */
[----:B------:R-:W-:Y:S01]  /*7a30*/  FMUL.FTZ R248, R248, R103 ;  /* 0x00000067f8f87220 */ /* 0x000fe20000410000 */
[----:B------:R-:W-:Y:S01]  /*7a40*/  FSETP.GE.FTZ.AND P1, PT, R245, RZ, PT ;  /* 0x000000fff500720b */ /* 0x000fe20003f36000 */
[----:B------:R-:W-:Y:S01]  /*7a50*/  FMUL.FTZ R103, R17, R72 ;  /* 0x0000004811677220 */ /* 0x000fe20000410000 */
[----:B------:R-:W-:Y:S02]  /*7a60*/  FSEL R106, R106, R233, P0 ;  /* 0x000000e96a6a7208 */ /* 0x000fe40000000000 */
[----:B------:R-:W-:Y:S01]  /*7a70*/  FSETP.GE.FTZ.AND P3, PT, R243, RZ, PT ;  /* 0x000000fff300720b */ /* 0x000fe20003f76000 */
[----:B------:R-:W-:Y:S01]  /*7a80*/  FADD.FTZ R72, -R241, R119 ;  /* 0x00000077f1487221 */ /* 0x000fe20000010100 */
[----:B------:R-:W-:Y:S01]  /*7a90*/  FSETP.GE.FTZ.AND P0, PT, R244, RZ, PT ;  /* 0x000000fff400720b */ /* 0x000fe20003f16000 */
        /* <DEDUP_REMOVED lines=9> */
[----:B------:R-:W-:Y:S01]  /*7b30*/  FSEL R108, R109, R242, P3 ;  /* 0x000000f26d6c7208 */ /* 0x000fe20001800000 */
[----:B------:R-:W-:Y:S01]  /*7b40*/  FADD.FTZ R130, -R241, R130 ;  /* 0x00000082f1827221 */ /* 0x000fe20000010100 */
[----:B------:R-:W-:Y:S01]  /*7b50*/  FSEL R109, R102, R241, P0 ;  /* 0x000000f1666d7208 */ /* 0x000fe20000000000 */
        /* <DEDUP_REMOVED lines=29> */
[-C--:B------:R-:W-:Y:S02]  /*7d30*/  FSEL R121, R121, R240.reuse, P3 ;  /* 0x000000f079797208 */ /* 0x080fe40001800000 */
[----:B------:R-:W-:Y:S01]  /*7d40*/  FSETP.GE.FTZ.AND P3, PT, R5, RZ, PT ;  /* 0x000000ff0500720b */ /* 0x000fe20003f76000 */
[----:B------:R-:W-:Y:S01]  /*7d50*/  FMUL.FTZ R61, R26, R61 ;  /* 0x0000003d1a3d7220 */ /* 0x000fe20000410000 */
[----:B------:R-:W-:Y:S01]  /*7d60*/  FSETP.GE.FTZ.AND P1, PT, R43, RZ, PT ;  /* 0x000000ff2b00720b */ /* 0x000fe20003f36000 */
[----:B------:R-:W-:Y:S01]  /*7d70*/  FMUL.FTZ R121, R46, R121 ;  /* 0x000000792e797220 */ /* 0x000fe20000410000 */
[----:B------:R-:W-:Y:S02]  /*7d80*/  FSETP.GE.FTZ.AND P0, PT, R14, RZ, PT ;  /* 0x000000ff0e00720b */ /* 0x000fe40003f16000 */
[----:B------:R-:W-:Y:S01]  /*7d90*/  FSEL R26, R59, R240, P3 ;  /* 0x000000f03b1a7208 */ /* 0x000fe20001800000 */
[----:B------:R-:W-:Y:S01]  /*7da0*/  FADD.FTZ R59, -R242, R128 ;  /* 0x00000080f23b7221 */ /* 0x000fe20000010100 */
        /* <DEDUP_REMOVED lines=8> */
[----:B------:R-:W-:Y:S01]  /*7e30*/  FSEL R46, R59, R242, P1 ;  /* 0x000000f23b2e7208 */ /* 0x000fe20000800000 */
[----:B------:R-:W-:Y:S01]  /*7e40*/  @P0 FADD.FTZ R233, -R233, R127 ;  /* 0x0000007fe9e90221 */ /* 0x000fe20000010100 */
[----:B------:R-:W-:Y:S02]  /*7e50*/  PLOP3.LUT P1, PT, PT, PT, UP2, 0x80, 0x0 ;  /* 0x000000000000781c */ /* 0x000fe40003f2f028 */
        /* <DEDUP_REMOVED lines=18> */
[----:B------:R-:W-:Y:S02]  /*7f80*/  IADD3 R232, R232, UR7, RZ ;  /* 0x00000007e8e87c10 */ /* 0x000fe4000fffe0ff */
[----:B------:R-:W-:Y:S02]  /*7f90*/  LEA R8, P0, R7, R236, 0x7 ;  /* 0x000000ec07087211 */ /* 0x000fe400078038ff */
[----:B------:R-:W-:Y:S01]  /*7fa0*/  IADD3 R183, R183, UR7, RZ ;  /* 0x00000007b7b77c10 */ /* 0x000fe2000fffe0ff */
[----:B------:R-:W-:Y:S01]  /*7fb0*/  @!PT LDS RZ, [RZ] ;  /* 0x00000000fffff984 */ /* 0x000fe20000000800 */
[----:B------:R-:W-:Y:S01]  /*7fc0*/  @!PT LDS RZ, [RZ] ;  /* 0x00000000fffff984 */ /* 0x000fe20000000800 */
[----:B------:R-:W-:Y:S01]  /*7fd0*/  @!PT LDS RZ, [RZ] ;  /* 0x00000000fffff984 */ /* 0x000fe20000000800 */
[----:B------:R1:W-:Y:S01]  /*7fe0*/  LDGSTS.E.BYPASS.LTC128B.128 [R232], [R236.64] ;  /* 0x00000000ece87fae */ /* 0x0003e2000b901d48 */
[----:B------:R-:W-:Y:S05]  /*7ff0*/  LEA.HI.X R9, R7, R237, R5, 0x7, P0 ;  /* 0x000000ed07097211 */ /* 0x000fea00000f3c05 */
[----:B------:R1:W-:Y:S04]  /*8000*/  LDGSTS.E.BYPASS.LTC128B.128 [R232+0x1000], [R8.64] ;  /* 0x0100000008e87fae */ /* 0x0003e8000b901d48 */
[----:B------:R-:W0:Y:S02]  /*8010*/  LDGDEPBAR ;  /* 0x00000000000079af */ /* 0x000e240000000000 */
.L_x_1176:
[----:B------:R-:W-:Y:S01]  /*8020*/  F2FP.BF16.PACK_AB R11, R10, R11 ;  /* 0x0000000b0a0b723e */ /* 0x000fe200000010ff */
[----:B------:R-:W-:Y:S01]  /*8030*/  IMAD.SHL.U32 R52, R190, 0x2, RZ ;  /* 0x00000002be347824 */ /* 0x000fe200078e00ff */
        /* <DEDUP_REMOVED lines=123> */
[----:B------:R-:W-:Y:S04]  /*87f0*/  IMAD.MOV.U32 R7, RZ, RZ, c[0x0][0x370] ;  /* 0x0000dc00ff077624 */ /* 0x000fe800078e00ff */
        /* <DEDUP_REMOVED lines=12> */
.L_x_1177:
        /* <DEDUP_REMOVED lines=9> */
[----:B------:R-:W-:Y:S02]  /*8950*/  @UP2 UIADD3.X UR7, UR11, -0x1, URZ, UP0, !UPT ;  /* 0xffffffff0b072890 */ /* 0x000fe400087fe43f */
[----:B------:R-:W-:Y:S01]  /*8960*/  IMAD.U32 R57, RZ, RZ, UR42 ;  /* 0x0000002aff397e24 */ /* 0x000fe2000f8e00ff */
[----:B------:R-:W-:Y:S01]  /*8970*/  LDSM.16.M88.4 R24, [R185] ;  /* 0x00000000b918783b */ /* 0x000fe20000000200 */
[----:B------:R-:W-:Y:S01]  /*8980*/  IMAD.U32 R79, RZ, RZ, UR48 ;  /* 0x00000030ff4f7e24 */ /* 0x000fe2000f8e00ff */
[----:B------:R-:W-:Y:S01]  /*8990*/  @UP2 UMOV UR10, UR13 ;  /* 0x0000000d000a2c82 */ /* 0x000fe20008000000 */
[----:B------:R-:W-:Y:S01]  /*89a0*/  IMAD.U32 R73, RZ, RZ, UR46 ;  /* 0x0000002eff497e24 */ /* 0x000fe2000f8e00ff */
[----:B------:R-:W4:Y:S01]  /*89b0*/  LDSM.16.MT88.4 R28, [R52+0x6400] ;  /* 0x00640000341c783b */ /* 0x000f220000004200 */
[----:B------:R-:W-:Y:S01]  /*89c0*/  IMAD.U32 R75, RZ, RZ, UR47 ;  /* 0x0000002fff4b7e24 */ /* 0x000fe2000f8e00ff */
[----:B------:R-:W-:Y:S01]  /*89d0*/  @UP2 UMOV UR11, UR7 ;  /* 0x00000007000b2c82 */ /* 0x000fe20008000000 */
[----:B------:R-:W-:Y:S01]  /*89e0*/  IMAD.U32 R69, RZ, RZ, UR45 ;  /* 0x0000002dff457e24 */ /* 0x000fe2000f8e00ff */
[----:B------:R-:W1:Y:S01]  /*89f0*/  LDSM.16.M88.4 R32, [R180] ;  /* 0x00000000b420783b */ /* 0x000e620000000200 */
[----:B------:R-:W-:Y:S01]  /*8a00*/  IMAD.U32 R71, RZ, RZ, UR46 ;  /* 0x0000002eff477e24 */ /* 0x000fe2000f8e00ff */
[----:B------:R-:W-:Y:S01]  /*8a10*/  ULOP3.LUT UR7, UR6, 0x1, URZ, 0xc0, !UPT ;  /* 0x0000000106077892 */ /* 0x000fe2000f8ec03f */
[----:B------:R-:W-:Y:S01]  /*8a20*/  IMAD.U32 R65, RZ, RZ, UR44 ;  /* 0x0000002cff417e24 */ /* 0x000fe2000f8e00ff */
[----:B------:R-:W-:Y:S01]  /*8a30*/  LDSM.16.M88.4 R36, [R184] ;  /* 0x00000000b824783b */ /* 0x000fe20000000200 */
[----:B------:R-:W-:Y:S01]  /*8a40*/  IMAD.U32 R67, RZ, RZ, UR45 ;  /* 0x0000002dff437e24 */ /* 0x000fe2000f8e00ff */
[----:B------:R-:W-:Y:S01]  /*8a50*/  UISETP.NE.U32.AND UP0, UPT, UR7, 0x1, UPT ;  /* 0x000000010700788c */ /* 0x000fe2000bf05070 */
[----:B------:R-:W-:Y:S01]  /*8a60*/  IMAD.U32 R61, RZ, RZ, UR43 ;  /* 0x0000002bff3d7e24 */ /* 0x000fe2000f8e00ff */
[----:B------:R-:W1:Y:S01]  /*8a70*/  LDSM.16.MT88.4 R40, [R52+0x6800] ;  /* 0x006800003428783b */ /* 0x000e620000004200 */
[----:B------:R-:W-:Y:S01]  /*8a80*/  IMAD.U32 R63, RZ, RZ, UR44 ;  /* 0x0000002cff3f7e24 */ /* 0x000fe2000f8e00ff */
[----:B------:R-:W-:Y:S01]  /*8a90*/  UIADD3 UR6, UR6, -0x1, URZ ;  /* 0xffffffff06067890 */ /* 0x000fe2000fffe03f */
[----:B------:R-:W-:Y:S01]  /*8aa0*/  IMAD.U32 R59, RZ, RZ, UR43 ;  /* 0x0000002bff3b7e24 */ /* 0x000fe2000f8e00ff */
[----:B------:R-:W1:Y:S04]  /*8ab0*/  LDSM.16.M88.4 R44, [R184+0x2000] ;  /* 0x00200000b82c783b */ /* 0x000e680000000200 */
[----:B------:R-:W-:Y:S04]  /*8ac0*/  LDSM.16.M88.4 R48, [R3+0x2000] ;  /* 0x002000000330783b */ /* 0x000fe80000000200 */
[----:B------:R1:W5:Y:S01]  /*8ad0*/  @P1 LDG.E R230, [R54.64] ;  /* 0x0000000836e61981 */ /* 0x000362000c1e1900 */
[-C--:B--2---:R-:W-:Y:S03]  /*8ae0*/  HMMA.16816.F32.BF16 R4, R16, R20.reuse, RZ ;  /* 0x000000141004723c */ /* 0x084fe600000418ff */
[----:B------:R1:W5:Y:S04]  /*8af0*/  @P1 LDG.E R231, [R54.64+0x20] ;  /* 0x0000200836e71981 */ /* 0x000368000c1e1900 */
[----:B------:R1:W5:Y:S02]  /*8b00*/  @P1 LDG.E R228, [R54.64+0x100] ;  /* 0x0001000836e41981 */ /* 0x000364000c1e1900 */
[C---:B-1-3--:R-:W-:Y:S02]  /*8b10*/  HMMA.16816.F32.BF16 R8, R12.reuse, R20, RZ ;  /* 0x000000140c08723c */ /* 0x04afe400000418ff */
[----:B------:R1:W5:Y:S06]  /*8b20*/  @P1 LDG.E R229, [R54.64+0x120] ;  /* 0x0001200836e51981 */ /* 0x00036c000c1e1900 */
[-C--:B------:R-:W-:Y:S08]  /*8b30*/  HMMA.16816.F32.BF16 R12, R12, R22.reuse, RZ ;  /* 0x000000160c0c723c */ /* 0x080ff000000418ff */
[----:B------:R-:W-:Y:S01]  /*8b40*/  HMMA.16816.F32.BF16 R16, R16, R22, RZ ;  /* 0x000000161010723c */ /* 0x000fe200000418ff */
[----:B------:R-:W-:Y:S07]  /*8b50*/  LDSM.16.M88.4 R20, [R3] ;  /* 0x000000000314783b */ /* 0x000fee0000000200 */
[-C--:B----4-:R-:W-:Y:S01]  /*8b60*/  HMMA.16816.F32.BF16 R4, R24, R28.reuse, R4 ;  /* 0x0000001c1804723c */ /* 0x090fe20000041804 */
[----:B-1----:R-:W-:Y:S07]  /*8b70*/  IMAD.U32 R55, RZ, RZ, UR42 ;  /* 0x0000002aff377e24 */ /* 0x002fee000f8e00ff */
[C---:B------:R-:W-:Y:S08]  /*8b80*/  HMMA.16816.F32.BF16 R8, R32.reuse, R28, R8 ;  /* 0x0000001c2008723c */ /* 0x040ff00000041808 */
        /* <DEDUP_REMOVED lines=24> */
[----:B------:R-:W-:Y:S04]  /*8d10*/  LDSM.16.MT88.4 R28, [R52+0x7c00] ;  /* 0x007c0000341c783b */ /* 0x000fe80000004200 */
[----:B------:R-:W3:Y:S03]  /*8d20*/  LDSM.16.M88.4 R24, [R3+0x4000] ;  /* 0x004000000318783b */ /* 0x000ee60000000200 */
[-C--:B----4-:R-:W-:Y:S08]  /*8d30*/  HMMA.16816.F32.BF16 R4, R36, R40.reuse, R4 ;  /* 0x000000282404723c */ /* 0x090ff00000041804 */
[C---:B-1----:R-:W-:Y:S07]  /*8d40*/  HMMA.16816.F32.BF16 R8, R48.reuse, R40, R8 ;  /* 0x000000283008723c */ /* 0x042fee0000041808 */
[----:B------:R-:W-:Y:S01]  /*8d50*/  IMAD.U32 R41, RZ, RZ, UR39 ;  /* 0x00000027ff297e24 */ /* 0x000fe2000f8e00ff */
[-C--:B------:R-:W-:Y:S01]  /*8d60*/  HMMA.16816.F32.BF16 R12, R48, R42.reuse, R12 ;  /* 0x0000002a300c723c */ /* 0x080fe2000004180c */
[----:B------:R-:W1:Y:S07]  /*8d70*/  LDSM.16.M88.4 R48, [R3+0x6000] ;  /* 0x006000000330783b */ /* 0x000e6e0000000200 */
[----:B------:R-:W-:Y:S07]  /*8d80*/  HMMA.16816.F32.BF16 R16, R36, R42, R16 ;  /* 0x0000002a2410723c */ /* 0x000fee0000041810 */
[----:B------:R-:W-:Y:S01]  /*8d90*/  IMAD.U32 R43, RZ, RZ, UR39 ;  /* 0x00000027ff2b7e24 */ /* 0x000fe2000f8e00ff */
[-C--:B------:R-:W-:Y:S01]  /*8da0*/  HMMA.16816.F32.BF16 R4, R20, R32.reuse, R4 ;  /* 0x000000201404723c */ /* 0x080fe20000041804 */
[----:B------:R-:W-:Y:S03]  /*8db0*/  IMAD.U32 R39, RZ, RZ, UR38 ;  /* 0x00000026ff277e24 */ /* 0x000fe6000f8e00ff */
[----:B------:R-:W-:Y:S04]  /*8dc0*/  IMAD.U32 R37, RZ, RZ, UR38 ;  /* 0x00000026ff257e24 */ /* 0x000fe8000f8e00ff */
[C---:B--2---:R-:W-:Y:S07]  /*8dd0*/  HMMA.16816.F32.BF16 R8, R44.reuse, R32, R8 ;  /* 0x000000202c08723c */ /* 0x044fee0000041808 */
[----:B------:R-:W-:Y:S01]  /*8de0*/  IMAD.U32 R33, RZ, RZ, UR37 ;  /* 0x00000025ff217e24 */ /* 0x000fe2000f8e00ff */
[-C--:B------:R-:W-:Y:S07]  /*8df0*/  HMMA.16816.F32.BF16 R12, R44, R34.reuse, R12 ;  /* 0x000000222c0c723c */ /* 0x080fee000004180c */
[----:B------:R-:W-:Y:S01]  /*8e00*/  IMAD.U32 R47, RZ, RZ, UR40 ;  /* 0x00000028ff2f7e24 */ /* 0x000fe2000f8e00ff */
[----:B------:R-:W-:Y:S01]  /*8e10*/  HMMA.16816.F32.BF16 R16, R20, R34, R16 ;  /* 0x000000221410723c */ /* 0x000fe20000041810 */
[----:B------:R-:W-:Y:S06]  /*8e20*/  IMAD.U32 R45, RZ, RZ, UR40 ;  /* 0x00000028ff2d7e24 */ /* 0x000fec000f8e00ff */
[----:B------:R-:W-:Y:S01]  /*8e30*/  IMAD.U32 R23, RZ, RZ, UR33 ;  /* 0x00000021ff177e24 */ /* 0x000fe2000f8e00ff */
[-C--:B---3--:R-:W-:Y:S01]  /*8e40*/  HMMA.16816.F32.BF16 R4, R24, R28.reuse, R4 ;  /* 0x0000001c1804723c */ /* 0x088fe20000041804 */
[----:B------:R-:W-:Y:S03]  /*8e50*/  IMAD.U32 R21, RZ, RZ, UR33 ;  /* 0x00000021ff157e24 */ /* 0x000fe6000f8e00ff */
[----:B------:R-:W-:Y:S01]  /*8e60*/  IMAD.U32 R35, RZ, RZ, UR37 ;  /* 0x00000025ff237e24 */ /* 0x000fe2000f8e00ff */
[----:B------:R-:W-:Y:S01]  /*8e70*/  LEA R238, P0, R23, R238, 0x2 ;  /* 0x000000ee17ee7211 */ /* 0x000fe200078010ff */
[----:B------:R-:W-:Y:S02]  /*8e80*/  IMAD.U32 R23, RZ, RZ, UR34 ;  /* 0x00000022ff177e24 */ /* 0x000fe4000f8e00ff */
[C---:B-1----:R-:W-:Y:S04]  /*8e90*/  HMMA.16816.F32.BF16 R8, R48.reuse, R28, R8 ;  /* 0x0000001c3008723c */ /* 0x042fe80000041808 */
[----:B------:R-:W-:Y:S01]  /*8ea0*/  LEA.HI.X.SX32 R239, R21, R239, 0x2, P0 ;  /* 0x000000ef15ef7211 */ /* 0x000fe200000f16ff */
[----:B------:R-:W-:Y:S01]  /*8eb0*/  IMAD.U32 R21, RZ, RZ, UR34 ;  /* 0x00000022ff157e24 */ /* 0x000fe2000f8e00ff */
[-C--:B------:R-:W-:Y:S01]  /*8ec0*/  LEA R56, P0, R81, R238.reuse, 0x2 ;  /* 0x000000ee51387211 */ /* 0x080fe200078010ff */
[----:B------:R-:W-:Y:S01]  /*8ed0*/  IMAD.U32 R29, RZ, RZ, UR36 ;  /* 0x00000024ff1d7e24 */ /* 0x000fe2000f8e00ff */
[-C--:B------:R-:W-:Y:S04]  /*8ee0*/  HMMA.16816.F32.BF16 R12, R48, R30.reuse, R12 ;  /* 0x0000001e300c723c */ /* 0x080fe8000004180c */
[-C--:B------:R-:W-:Y:S02]  /*8ef0*/  LEA R46, P5, R73, R238.reuse, 0x2 ;  /* 0x000000ee492e7211 */ /* 0x080fe400078a10ff */
[-C--:B------:R-:W-:Y:S01]  /*8f00*/  LEA R42, P4, R69, R238.reuse, 0x2 ;  /* 0x000000ee452a7211 */ /* 0x080fe200078810ff */
[----:B------:R-:W-:Y:S01]  /*8f10*/  RED.E.ADD.F32.FTZ.RN.STRONG.GPU [R238.64], R4 ;  /* 0x00000004ee00798e */ /* 0x000fe2000c10e788 */
[----:B------:R-:W-:Y:S01]  /*8f20*/  HMMA.16816.F32.BF16 R16, R24, R30, R16 ;  /* 0x0000001e1810723c */ /* 0x000fe20000041810 */
[----:B------:R-:W-:Y:S03]  /*8f30*/  IMAD.U32 R51, RZ, RZ, UR41 ;  /* 0x00000029ff337e24 */ /* 0x000fe6000f8e00ff */
[-C--:B------:R-:W-:Y:S01]  /*8f40*/  LEA R50, P6, R77, R238.reuse, 0x2 ;  /* 0x000000ee4d327211 */ /* 0x080fe200078c10ff */
[----:B------:R-:W-:Y:S01]  /*8f50*/  IMAD.U32 R49, RZ, RZ, UR41 ;  /* 0x00000029ff317e24 */ /* 0x000fe2000f8e00ff */
[-C--:B------:R-:W-:Y:S01]  /*8f60*/  LEA R38, P3, R65, R238.reuse, 0x2 ;  /* 0x000000ee41267211 */ /* 0x080fe200078610ff */
[----:B------:R-:W-:Y:S01]  /*8f70*/  IMAD.U32 R31, RZ, RZ, UR36 ;  /* 0x00000024ff1f7e24 */ /* 0x000fe2000f8e00ff */
[-C--:B------:R-:W-:Y:S01]  /*8f80*/  LEA R30, P1, R57, R238.reuse, 0x2 ;  /* 0x000000ee391e7211 */ /* 0x080fe200078210ff */
[----:B------:R-:W-:Y:S03]  /*8f90*/  IMAD.U32 R27, RZ, RZ, UR35 ;  /* 0x00000023ff1b7e24 */ /* 0x000fe6000f8e00ff */
[-C--:B------:R-:W-:Y:S01]  /*8fa0*/  LEA.HI.X.SX32 R57, R79, R239.reuse, 0x2, P0 ;  /* 0x000000ef4f397211 */ /* 0x080fe200000f16ff */
[----:B------:R-:W-:Y:S01]  /*8fb0*/  IMAD.U32 R25, RZ, RZ, UR35 ;  /* 0x00000023ff197e24 */ /* 0x000fe2000f8e00ff */
        /* <DEDUP_REMOVED lines=18> */
[-C--:B------:R-:W-:Y:S02]  /*90e0*/  LEA.HI.X.SX32 R31, R55, R239.reuse, 0x2, P1 ;  /* 0x000000ef371f7211 */ /* 0x080fe400008f16ff */
[-C--:B------:R-:W-:Y:S01]  /*90f0*/  LEA R58, P1, R27, R238.reuse, 0x2 ;  /* 0x000000ee1b3a7211 */ /* 0x080fe200078210ff */
[----:B------:R-:W-:Y:S01]  /*9100*/  RED.E.ADD.F32.FTZ.RN.STRONG.GPU [R34.64], R10 ;  /* 0x0000000a2200798e */ /* 0x000fe2000c10e788 */
[-C--:B------:R-:W-:Y:S02]  /*9110*/  LEA.HI.X.SX32 R27, R49, R239.reuse, 0x2, P0 ;  /* 0x000000ef311b7211 */ /* 0x080fe400000f16ff */
[-C--:B------:R-:W-:Y:S01]  /*9120*/  LEA.HI.X.SX32 R45, R45, R239.reuse, 0x2, P6 ;  /* 0x000000ef2d2d7211 */ /* 0x080fe200030f16ff */
[----:B------:R-:W-:Y:S01]  /*9130*/  RED.E.ADD.F32.FTZ.RN.STRONG.GPU [R30.64], R11 ;  /* 0x0000000b1e00798e */ /* 0x000fe2000c10e788 */
[-C--:B------:R-:W-:Y:S02]  /*9140*/  LEA.HI.X.SX32 R41, R41, R239.reuse, 0x2, P5 ;  /* 0x000000ef29297211 */ /* 0x080fe400028f16ff */
[-C--:B------:R-:W-:Y:S01]  /*9150*/  LEA.HI.X.SX32 R37, R37, R239.reuse, 0x2, P4 ;  /* 0x000000ef25257211 */ /* 0x080fe200020f16ff */
[----:B------:R-:W-:Y:S01]  /*9160*/  RED.E.ADD.F32.FTZ.RN.STRONG.GPU [R26.64], R16 ;  /* 0x000000101a00798e */ /* 0x000fe2000c10e788 */
[-C--:B------:R-:W-:Y:S02]  /*9170*/  LEA.HI.X.SX32 R49, R33, R239.reuse, 0x2, P3 ;  /* 0x000000ef21317211 */ /* 0x080fe400018f16ff */
[----:B------:R-:W-:Y:S01]  /*9180*/  LEA R60, P0, R23, R238, 0x2 ;  /* 0x000000ee173c7211 */ /* 0x000fe200078010ff */
[----:B------:R-:W-:Y:S01]  /*9190*/  RED.E.ADD.F32.FTZ.RN.STRONG.GPU [R44.64], R17 ;  /* 0x000000112c00798e */ /* 0x000fe2000c10e788 */
[-C--:B------:R-:W-:Y:S02]  /*91a0*/  LEA.HI.X.SX32 R55, R29, R239.reuse, 0x2, P2 ;  /* 0x000000ef1d377211 */ /* 0x080fe400010f16ff */
[-C--:B------:R-:W-:Y:S01]  /*91b0*/  LEA.HI.X.SX32 R61, R21, R239.reuse, 0x2, P0 ;  /* 0x000000ef153d7211 */ /* 0x080fe200000f16ff */
[----:B------:R-:W-:Y:S01]  /*91c0*/  RED.E.ADD.F32.FTZ.RN.STRONG.GPU [R40.64], R18 ;  /* 0x000000122800798e */ /* 0x000fe2000c10e788 */
[----:B------:R-:W-:Y:S02]  /*91d0*/  LEA.HI.X.SX32 R59, R25, R239, 0x2, P1 ;  /* 0x000000ef193b7211 */ /* 0x000fe400008f16ff */
[----:B------:R-:W-:Y:S01]  /*91e0*/  PLOP3.LUT P1, PT, PT, PT, UP0, 0x80, 0x0 ;  /* 0x000000000000781c */ /* 0x000fe20003f2f008 */
[----:B------:R-:W-:Y:S01]  /*91f0*/  RED.E.ADD.F32.FTZ.RN.STRONG.GPU [R36.64], R19 ;  /* 0x000000132400798e */ /* 0x000fe2000c10e788 */
[----:B------:R-:W-:Y:S01]  /*9200*/  PLOP3.LUT P0, PT, PT, PT, UP1, 0x80, 0x0 ;  /* 0x000000000000781c */ /* 0x000fe20003f0f018 */
[----:B------:R-:W-:Y:S02]  /*9210*/  @UP2 UIADD3 UR28, UP0, UR28, -0x200, URZ ;  /* 0xfffffe001c1c2890 */ /* 0x000fe4000ff1e03f */
[----:B------:R-:W-:Y:S02]  /*9220*/  RED.E.ADD.F32.FTZ.RN.STRONG.GPU [R48.64], R12 ;  /* 0x0000000c3000798e */ /* 0x000fe4000c10e788 */
[----:B------:R-:W-:Y:S02]  /*9230*/  @UP2 UIADD3.X UR27, UR27, -0x1, URZ, UP0, !UPT ;  /* 0xffffffff1b1b2890 */ /* 0x000fe400087fe43f */
[----:B------:R-:W1:Y:S04]  /*9240*/  LDSM.16.MT88.4 R20, [R182] ;  /* 0x00000000b614783b */ /* 0x000e680000004200 */
[----:B------:R-:W-:Y:S04]  /*9250*/  RED.E.ADD.F32.FTZ.RN.STRONG.GPU [R54.64], R13 ;  /* 0x0000000d3600798e */ /* 0x000fe8000c10e788 */
[----:B------:R-:W-:Y:S04]  /*9260*/  RED.E.ADD.F32.FTZ.RN.STRONG.GPU [R58.64], R14 ;  /* 0x0000000e3a00798e */ /* 0x000fe8000c10e788 */
[----:B------:R-:W2:Y:S04]  /*9270*/  LDSM.16.MT88.4 R8, [R187+0xe000] ;  /* 0x00e00000bb08783b */ /* 0x000ea80000004200 */
[----:B------:R-:W-:Y:S04]  /*9280*/  RED.E.ADD.F32.FTZ.RN.STRONG.GPU [R60.64], R15 ;  /* 0x0000000f3c00798e */ /* 0x000fe8000c10e788 */
[----:B------:R-:W-:Y:S04]  /*9290*/  LDSM.16.MT88.4 R24, [R187+0xa800] ;  /* 0x00a80000bb18783b */ /* 0x000fe80000004200 */
[----:B------:R-:W3:Y:S04]  /*92a0*/  LDSM.16.MT88.4 R28, [R182+0x400] ;  /* 0x00040000b61c783b */ /* 0x000ee80000004200 */
[----:B------:R-:W4:Y:S04]  /*92b0*/  LDSM.16.MT88.4 R32, [R187+0xe800] ;  /* 0x00e80000bb20783b */ /* 0x000f280000004200 */
[----:B------:R-:W-:Y:S04]  /*92c0*/  LDSM.16.MT88.4 R12, [R187+0xf000] ;  /* 0x00f00000bb0c783b */ /* 0x000fe80000004200 */
[----:B------:R-:W-:Y:S01]  /*92d0*/  LDSM.16.MT88.4 R16, [R187+0xb800] ;  /* 0x00b80000bb10783b */ /* 0x000fe20000004200 */
[-C--:B-1----:R-:W-:Y:S08]  /*92e0*/  HMMA.16816.F32.BF16 R148, R4, R20.reuse, R148 ;  /* 0x000000140494723c */ /* 0x082ff00000041894 */
[C---:B--2---:R-:W-:Y:S08]  /*92f0*/  HMMA.16816.F32.BF16 R152, R8.reuse, R20, R152 ;  /* 0x000000140898723c */ /* 0x044ff00000041898 */
[-C--:B------:R-:W-:Y:S01]  /*9300*/  HMMA.16816.F32.BF16 R156, R8, R22.reuse, R156 ;  /* 0x00000016089c723c */ /* 0x080fe2000004189c */
[----:B------:R-:W-:Y:S07]  /*9310*/  LDSM.16.MT88.4 R8, [R182+0x800] ;  /* 0x00080000b608783b */ /* 0x000fee0000004200 */
[----:B------:R-:W-:Y:S01]  /*9320*/  HMMA.16816.F32.BF16 R160, R4, R22, R160 ;  /* 0x0000001604a0723c */ /* 0x000fe200000418a0 */
[----:B------:R-:W1:Y:S04]  /*9330*/  LDSM.16.MT88.4 R4, [R187+0xb000] ;  /* 0x00b00000bb04783b */ /* 0x000e680000004200 */
[----:B------:R-:W2:Y:S03]  /*9340*/  LDSM.16.MT88.4 R20, [R182+0xc00] ;  /* 0x000c0000b614783b */ /* 0x000ea60000004200 */
[-C--:B---3--:R-:W-:Y:S08]  /*9350*/  HMMA.16816.F32.BF16 R148, R24, R28.reuse, R148 ;  /* 0x0000001c1894723c */ /* 0x088ff00000041894 */
[C---:B----4-:R-:W-:Y:S08]  /*9360*/  HMMA.16816.F32.BF16 R152, R32.reuse, R28, R152 ;  /* 0x0000001c2098723c */ /* 0x050ff00000041898 */
[-C--:B------:R-:W-:Y:S08]  /*9370*/  HMMA.16816.F32.BF16 R156, R32, R30.reuse, R156 ;  /* 0x0000001e209c723c */ /* 0x080ff0000004189c */
[----:B------:R-:W-:Y:S01]  /*9380*/  HMMA.16816.F32.BF16 R160, R24, R30, R160 ;  /* 0x0000001e18a0723c */ /* 0x000fe200000418a0 */
[----:B------:R-:W3:Y:S07]  /*9390*/  LDSM.16.MT88.4 R24, [R187+0xf800] ;  /* 0x00f80000bb18783b */ /* 0x000eee0000004200 */
        /* <DEDUP_REMOVED lines=127> */
.L_x_1179:
        /* <DEDUP_REMOVED lines=18> */
.L_x_1180:
[----:B------:R-:W2:Y:S01]  /*9cb0*/  S2R R6, SR_TID.X ;  /* 0x0000000000067919 */ /* 0x000ea20000002100 */
[----:B------:R-:W-:Y:S01]  /*9cc0*/  USHF.L.U32 UR6, UR14, 0x7, URZ ;  /* 0x000000070e067899 */ /* 0x000fe2000800063f */
[----:B------:R-:W-:Y:S01]  /*9cd0*/  IMAD.U32 R28, RZ, RZ, UR54 ;  /* 0x00000036ff1c7e24 */ /* 0x000fe2000f8e00ff */
[----:B------:R-:W-:Y:S01]  /*9ce0*/  ULDC.64 UR12, c[0x0][0x3a0] ;  /* 0x0000e800000c7ab9 */ /* 0x000fe20000000a00 */
[----:B------:R-:W-:Y:S01]  /*9cf0*/  BAR.SYNC.DEFER_BLOCKING 0x0 ;  /* 0x0000000000007b1d */ /* 0x000fe20000010000 */
[----:B------:R-:W-:Y:S02]  /*9d00*/  USHF.R.S32.HI UR7, URZ, 0x1f, UR6 ;  /* 0x0000001f3f077899 */ /* 0x000fe40008011406 */
[----:B------:R-:W-:Y:S01]  /*9d10*/  IMAD.U32 R20, RZ, RZ, UR6 ;  /* 0x00000006ff147e24 */ /* 0x000fe2000f8e00ff */
[----:B------:R-:W-:Y:S02]  /*9d20*/  UIMAD UR5, UR14, -0x80, UR5 ;  /* 0xffffff800e0578a4 */ /* 0x000fe4000f8e0205 */
[----:B------:R-:W-:Y:S01]  /*9d30*/  UIMAD UR12, UR7, UR12, URZ ;  /* 0x0000000c070c72a4 */ /* 0x000fe2000f8e023f */
[----:B------:R-:W-:Y:S01]  /*9d40*/  BSSY B0, `(.L_x_1181) ;  /* 0x0000023000007945 */ /* 0x000fe20003800000 */
[----:B------:R-:W-:-:S02]  /*9d50*/  USHF.R.S32.HI UR17, URZ, 0x1f, UR54 ;  /* 0x0000001f3f117899 */ /* 0x000fc40008011436 */
[----:B------:R-:W-:-:S06]  /*9d60*/  UIMAD UR12, UR6, UR13, UR12 ;  /* 0x0000000d060c72a4 */ /* 0x000fcc000f8e020c */
[----:B------:R-:W-:Y:S01]  /*9d70*/  IMAD.U32 R4, RZ, RZ, UR12 ;  /* 0x0000000cff047e24 */ /* 0x000fe2000f8e00ff */
[----:B------:R-:W-:Y:S02]  /*9d80*/  ULDC.64 UR12, c[0x0][0x3b8] ;  /* 0x0000ee00000c7ab9 */ /* 0x000fe40000000a00 */
[----:B------:R-:W-:Y:S01]  /*9d90*/  UIMAD UR12, UR17, UR12, URZ ;  /* 0x0000000c110c72a4 */ /* 0x000fe2000f8e023f */
[----:B--2---:R-:W-:-:S03]  /*9da0*/  SHF.R.S32.HI R5, RZ, 0x1f, R6 ;  /* 0x0000001fff057819 */ /* 0x004fc60000011406 */
[----:B------:R-:W-:Y:S01]  /*9db0*/  UIMAD UR12, UR54, UR13, UR12 ;  /* 0x0000000d360c72a4 */ /* 0x000fe2000f8e020c */
[----:B------:R-:W-:Y:S01]  /*9dc0*/  LEA.HI R22, R5, R6, RZ, 0x2 ;  /* 0x0000000605167211 */ /* 0x000fe200078f10ff */
[----:B------:R2:W3:Y:S03]  /*9dd0*/  LDS.128 R12, [R53+0x7000] ;  /* 0x00700000350c7984 */ /* 0x0004e60000000c00 */
[----:B------:R-:W-:Y:S01]  /*9de0*/  LOP3.LUT R5, R22, 0xfffffffc, RZ, 0xc0, !PT ;  /* 0xfffffffc16057812 */ /* 0x000fe200078ec0ff */
[----:B------:R2:W4:Y:S01]  /*9df0*/  LDS.128 R8, [R53+0x8000] ;  /* 0x0080000035087984 */ /* 0x0005220000000c00 */
[----:B------:R-:W-:-:S03]  /*9e00*/  SHF.R.S32.HI R22, RZ, 0x2, R22 ;  /* 0x00000002ff167819 */ /* 0x000fc60000011416 */
[----:B------:R-:W-:Y:S01]  /*9e10*/  IMAD.IADD R5, R6, 0x1, -R5 ;  /* 0x0000000106057824 */ /* 0x000fe200078e0a05 */
[----:B------:R-:W-:Y:S02]  /*9e20*/  ISETP.GE.AND P2, PT, R22, UR5, PT ;  /* 0x0000000516007c0c */ /* 0x000fe4000bf46270 */
[----:B------:R-:W-:Y:S01]  /*9e30*/  SHF.R.S32.HI R21, RZ, 0x1f, R22 ;  /* 0x0000001fff157819 */ /* 0x000fe20000011416 */
[----:B------:R-:W-:-:S05]  /*9e40*/  IMAD.SHL.U32 R26, R5, 0x8, RZ ;  /* 0x00000008051a7824 */ /* 0x000fca00078e00ff */
[----:B------:R-:W-:-:S05]  /*9e50*/  SHF.R.S32.HI R27, RZ, 0x1f, R26 ;  /* 0x0000001fff1b7819 */ /* 0x000fca000001141a */
[----:B------:R-:W-:-:S05]  /*9e60*/  IMAD.WIDE.U32 R6, R20, c[0x0][0x3a0], R26 ;  /* 0x0000e80014067a25 */ /* 0x000fca00078e001a */
[----:B------:R-:W-:-:S04]  /*9e70*/  IADD3 R6, P0, R6, UR15, RZ ;  /* 0x0000000f06067c10 */ /* 0x000fc8000ff1e0ff */
[----:B------:R-:W-:-:S05]  /*9e80*/  IADD3.X R7, R7, UR16, R4, P0, !PT ;  /* 0x0000001007077c10 */ /* 0x000fca00087fe404 */
[----:B------:R-:W-:Y:S02]  /*9e90*/  IMAD.WIDE.U32 R28, R28, c[0x0][0x3b8], R6 ;  /* 0x0000ee001c1c7a25 */ /* 0x000fe400078e0006 */
[----:B------:R2:W1:Y:S03]  /*9ea0*/  LDS.128 R4, [R53+0x9000] ;  /* 0x0090000035047984 */ /* 0x0004660000000c00 */
[----:B------:R-:W-:Y:S01]  /*9eb0*/  IADD3 R23, R29, UR12, RZ ;  /* 0x0000000c1d177c10 */ /* 0x000fe2000fffe0ff */
[----:B------:R-:W-:Y:S05]  /*9ec0*/  @P2 BRA `(.L_x_1182) ;  /* 0x000000a000002947 */ /* 0x000fea0003800000 */
[----:B---3--:R-:W3:Y:S01]  /*9ed0*/  LDS.128 R16, [R53+0x6000] ;  /* 0x0060000035107984 */ /* 0x008ee20000000c00 */
        /* <DEDUP_REMOVED lines=9> */
.L_x_1182:
[----:B---3--:R-:W-:Y:S05]  /*9f70*/  BSYNC B0 ;  /* 0x0000000000007941 */ /* 0x008fea0003800000 */
.L_x_1181:
[----:B------:R-:W-:Y:S01]  /*9f80*/  IADD3 R16, R22, 0x40, RZ ;  /* 0x0000004016107810 */ /* 0x000fe20007ffe0ff */
[----:B------:R-:W-:Y:S03]  /*9f90*/  BSSY B0, `(.L_x_1183) ;  /* 0x000000e000007945 */ /* 0x000fe60003800000 */
[----:B------:R-:W-:-:S13]  /*9fa0*/  ISETP.GE.AND P1, PT, R16, UR5, PT ;  /* 0x0000000510007c0c */ /* 0x000fda000bf26270 */
        /* <DEDUP_REMOVED lines=12> */
.L_x_1184:
[----:B------:R-:W-:Y:S05]  /*a070*/  BSYNC B0 ;  /* 0x0000000000007941 */ /* 0x000fea0003800000 */
.L_x_1183:
[----:B------:R-:W-:Y:S01]  /*a080*/  ULDC.64 UR12, c[0x0][0x3a8] ;  /* 0x0000ea00000c7ab9 */ /* 0x000fe20000000a00 */
[----:B---3--:R-:W-:Y:S01]  /*a090*/  IMAD.WIDE.U32 R12, R20, c[0x0][0x3a8], R26 ;  /* 0x0000ea00140c7a25 */ /* 0x008fe200078e001a */
        /* <DEDUP_REMOVED lines=21> */
[----:B----4-:R3:W-:Y:S02]  /*a1f0*/  STG.E.128 [R14.64], R8 ;  /* 0x000000080e007986 */ /* 0x0107e4000c101d08 */
.L_x_1186:
[----:B------:R-:W-:Y:S05]  /*a200*/  BSYNC B0 ;  /* 0x0000000000007941 */ /* 0x000fea0003800000 */
.L_x_1185:
[----:B------:R-:W-:Y:S05]  /*a210*/  @P1 BRA `(.L_x_1173) ;  /* 0x000000a000001947 */ /* 0x000fea0003800000 */
[----:B------:R-:W-:Y:S02]  /*a220*/  IADD3 R22, P0, R22, 0x40, RZ ;  /* 0x0000004016167810 */ /* 0x000fe40007f1e0ff */
[----:B------:R-:W-:Y:S02]  /*a230*/  MOV R12, R16 ;  /* 0x00000010000c7202 */ /* 0x000fe40000000f00 */
[----:B---34-:R-:W-:-:S03]  /*a240*/  IADD3.X R9, RZ, R21, RZ, P0, !PT ;  /* 0x00000015ff097210 */ /* 0x018fc600007fe4ff */
[----:B------:R-:W-:-:S04]  /*a250*/  IMAD.WIDE.U32 R10, R22, c[0x0][0x3a8], R12 ;  /* 0x0000ea00160a7a25 */ /* 0x000fc800078e000c */
[----:B------:R-:W-:Y:S01]  /*a260*/  IMAD R9, R9, c[0x0][0x3a8], RZ ;  /* 0x0000ea0009097a24 */ /* 0x000fe200078e02ff */
[----:B------:R-:W-:-:S03]  /*a270*/  LEA R8, P0, R10, c[0x0][0x348], 0x1 ;  /* 0x0000d2000a087a11 */ /* 0x000fc600078008ff */
[----:B------:R-:W-:-:S05]  /*a280*/  IMAD R9, R22, c[0x0][0x3ac], R9 ;  /* 0x0000eb0016097a24 */ /* 0x000fca00078e0209 */
[----:B------:R-:W-:-:S04]  /*a290*/  IADD3 R9, R9, R11, RZ ;  /* 0x0000000b09097210 */ /* 0x000fc80007ffe0ff */
[----:B------:R-:W-:-:S05]  /*a2a0*/  LEA.HI.X R9, R10, c[0x0][0x34c], R9, 0x1, P0 ;  /* 0x0000d3000a097a11 */ /* 0x000fca00000f0c09 */
[----:B-1----:R1:W-:Y:S02]  /*a2b0*/  STG.E.128 [R8.64], R4 ;  /* 0x0000000408007986 */ /* 0x0023e4000c101d08 */
.L_x_1173:
[----:B------:R-:W-:Y:S05]  /*a2c0*/  BSYNC B1 ;  /* 0x0000000000017941 */ /* 0x000fea0003800000 */
.L_x_1159:
        /* <DEDUP_REMOVED lines=11> */
.L_x_1187:
[----:B------:R-:W-:Y:S05]  /*a380*/  EXIT ;  /* 0x000000000000794d */ /* 0x000fea0003800000 */
.L_x_1189:
        /* <DEDUP_REMOVED lines=15> */
.L_x_1359:


//--------------------- .text._ZN5flash44flash_bwd_dq_dk_dv_loop_seqk_parallel_kernelI23Flash_bwd_kernel_traitsILi32ELi128ELi128ELi8ELi4ELi4ELi4ELb0ELb0EN7cutlass10bfloat16_tE19Flash_kernel_traitsILi32ELi128ELi128ELi8ES3_EELb0ELb0ELb1ELb0ELb0ELb1ELb1EEEvNS_16Flash_bwd_paramsE --------------------------
	.section	.text._ZN5flash44flash_bwd_dq_dk_dv_loop_seqk_parallel_kernelI23Flash_bwd_kernel_traitsILi32ELi128ELi128ELi8ELi4ELi4ELi4ELb0ELb0EN7cutlass10bfloat16_tE19Flash_kernel_traitsILi32ELi128ELi128ELi8ES3_EELb0ELb0ELb1ELb0ELb0ELb1ELb1EEEvNS_16Flash_bwd_paramsE,"ax",@progbits
	.sectioninfo	@"SHI_REGISTERS=255"
	.align	128
        .global         _ZN5flash44flash_bwd_dq_dk_dv_loop_seqk_parallel_kernelI23Flash_bwd_kernel_traitsILi32ELi128ELi128ELi8ELi4ELi4ELi4ELb0ELb0EN7cutlass10bfloat16_tE19Flash_kernel_traitsILi32ELi128ELi128ELi8ES3_EELb0ELb0ELb1ELb0ELb0ELb1ELb1EEEvNS_16Flash_bwd_paramsE
        .type           _ZN5flash44flash_bwd_dq_dk_dv_loop_seqk_parallel_kernelI23Flash_bwd_kernel_traitsILi32ELi128ELi128ELi8ELi4ELi4ELi4ELb0ELb0EN7cutlass10bfloat16_tE19Flash_kernel_traitsILi32ELi128ELi128ELi8ES3_EELb0ELb0ELb1ELb0ELb0ELb1ELb1EEEvNS_16Flash_bwd_paramsE,@function
        .size           _ZN5flash44flash_bwd_dq_dk_dv_loop_seqk_parallel_kernelI23Flash_bwd_kernel_traitsILi32ELi128ELi128ELi8ELi4ELi4ELi4ELb0ELb0EN7cutlass10bfloat16_tE19Flash_kernel_traitsILi32ELi128ELi128ELi8ES3_EELb0ELb0ELb1ELb0ELb0ELb1ELb1EEEvNS_16Flash_bwd_paramsE,(.L_x_1360 - _ZN5flash44flash_bwd_dq_dk_dv_loop_seqk_parallel_kernelI23Flash_bwd_kernel_traitsILi32ELi128ELi128ELi8ELi4ELi4ELi4ELb0ELb0EN7cutlass10bfloat16_tE19Flash_kernel_traitsILi32ELi128ELi128ELi8ES3_EELb0ELb0ELb1ELb0ELb0ELb1ELb1EEEvNS_16Flash_bwd_paramsE)
        .other          _ZN5flash44flash_bwd_dq_dk_dv_loop_seqk_parallel_kernelI23Flash_bwd_kernel_traitsILi32ELi128ELi128ELi8ELi4ELi4ELi4ELb0ELb0EN7cutlass10bfloat16_tE19Flash_kernel_traitsILi32ELi128ELi128ELi8ES3_EELb0ELb0ELb1ELb0ELb0ELb1ELb1EEEvNS_16Flash_bwd_paramsE,@"STO_CUDA_ENTRY STV_DEFAULT"
_ZN5flash44flash_bwd_dq_dk_dv_loop_seqk_parallel_kernelI23Flash_bwd_kernel_traitsILi32ELi128ELi128ELi8ELi4ELi4ELi4ELb0ELb0EN7cutlass10bfloat16_tE19Flash_kernel_traitsILi32ELi128ELi128ELi8ES3_EELb0ELb0ELb1ELb0ELb0ELb1ELb1EEEvNS_16Flash_bwd_paramsE:
.text._ZN5flash44flash_bwd_dq_dk_dv_loop_seqk_parallel_kernelI23Flash_bwd_kernel_traitsILi32ELi128ELi128ELi8ELi4ELi4ELi4ELb0ELb0EN7cutlass10bfloat16_tE19Flash_kernel_traitsILi32ELi128ELi128ELi8ES3_EELb0ELb0ELb1ELb0ELb0ELb1ELb1EEEvNS_16Flash_bwd_paramsE:
        /* <DEDUP_REMOVED lines=194> */
[C---:B------:R-:W-:Y:S02]  /*0c20*/  IMAD.IADD R211, R212.reuse, 0x1, R205 ;  /* 0x00000001d4d37824 */ /* 0x040fe400078e02cd */
        /* <DEDUP_REMOVED lines=78> */
.L_x_1220:
        /* <DEDUP_REMOVED lines=54> */
.L_x_1190:
        /* <DEDUP_REMOVED lines=67> */
.L_x_1192:
        /* <DEDUP_REMOVED lines=18> */
.L_x_1193:
        /* <DEDUP_REMOVED lines=87> */
.L_x_1194:
[----:B------:R-:W2:Y:S02]  /*1f30*/  LDL R0, [R1+0x58] ;  /* 0x0000580001007983 */ /* 0x000ea40000100800 */
[----:B--2---:R1:W2:Y:S01]  /*1f40*/  R2UR UR14, R0 ;  /* 0x00000000000e73c2 */ /* 0x0042a200000e0000 */
[----:B------:R-:W-:-:S07]  /*1f50*/  DEPBAR.LE SB1, 0x0, {2} ;  /* 0x000090040000791a */ /* 0x000fce0000000000 */
.L_x_1195:
        /* <DEDUP_REMOVED lines=109> */
.L_x_1197:
        /* <DEDUP_REMOVED lines=18> */
.L_x_1198:
        /* <DEDUP_REMOVED lines=28> */
.L_x_1200:
[----:B------:R-:W-:Y:S05]  /*2910*/  BSYNC B0 ;  /* 0x0000000000007941 */ /* 0x000fea0003800000 */
.L_x_1199:
        /* <DEDUP_REMOVED lines=14> */
.L_x_1202:
[----:B------:R-:W-:Y:S05]  /*2a00*/  BSYNC B0 ;  /* 0x0000000000007941 */ /* 0x000fea0003800000 */
.L_x_1201:
        /* <DEDUP_REMOVED lines=25> */
.L_x_1204:
[----:B------:R-:W-:Y:S05]  /*2ba0*/  BSYNC B0 ;  /* 0x0000000000007941 */ /* 0x000fea0003800000 */
.L_x_1203:
        /* <DEDUP_REMOVED lines=12> */
.L_x_1196:
[----:B------:R-:W2:Y:S01]  /*2c70*/  LDL R17, [R1+0x20] ;  /* 0x0000200001117983 */ /* 0x000ea20000100800 */
[----:B------:R-:W-:-:S03]  /*2c80*/  ULDC.64 UR40, c[0x0][0x1a0] ;  /* 0x0000680000287ab9 */ /* 0x000fc60000000a00 */
[----:B------:R-:W3:Y:S01]  /*2c90*/  LDL R21, [R1+0x10] ;  /* 0x0000100001157983 */ /* 0x000ee20000100800 */
[----:B------:R-:W-:Y:S01]  /*2ca0*/  UIMAD UR4, UR45, UR40, URZ ;  /* 0x000000282d0472a4 */ /* 0x000fe2000f8e023f */
[----:B------:R-:W-:Y:S01]  /*2cb0*/  IMAD.U32 R3, RZ, RZ, UR5 ;  /* 0x00000005ff037e24 */ /* 0x000fe2000f8e00ff */
[----:B------:R-:W-:Y:S01]  /*2cc0*/  ULDC.64 UR42, c[0x0][0x198] ;  /* 0x00006600002a7ab9 */ /* 0x000fe20000000a00 */
[----:B------:R-:W-:Y:S01]  /*2cd0*/  IMAD.MOV.U32 R25, RZ, RZ, 0x7f800000 ;  /* 0x7f800000ff197424 */ /* 0x000fe200078e00ff */
[----:B------:R-:W-:Y:S01]  /*2ce0*/  UIMAD UR4, UR5, UR41, UR4 ;  /* 0x00000029050472a4 */ /* 0x000fe2000f8e0204 */
[C-C-:B------:R-:W-:Y:S01]  /*2cf0*/  IMAD.WIDE.U32 R8, R3.reuse, c[0x0][0x198], R4.reuse ;  /* 0x0000660003087a25 */ /* 0x140fe200078e0004 */
[----:B------:R-:W-:Y:S01]  /*2d00*/  UIMAD UR42, UR45, UR42, URZ ;  /* 0x0000002a2d2a72a4 */ /* 0x000fe2000f8e023f */
[----:B------:R-:W-:Y:S02]  /*2d10*/  MOV R22, 0x7f800000 ;  /* 0x7f80000000167802 */ /* 0x000fe40000000f00 */
[----:B------:R-:W-:Y:S01]  /*2d20*/  IMAD.WIDE.U32 R4, R3, c[0x0][0x1a0], R4 ;  /* 0x0000680003047a25 */ /* 0x000fe200078e0004 */
[----:B------:R-:W-:Y:S01]  /*2d30*/  UIMAD UR43, UR5, UR43, UR42 ;  /* 0x0000002b052b72a4 */ /* 0x000fe2000f8e022a */
[----:B------:R-:W-:-:S02]  /*2d40*/  IADD3 R8, P1, R8, UR53, RZ ;  /* 0x0000003508087c10 */ /* 0x000fc4000ff3e0ff */
[----:B------:R-:W-:Y:S01]  /*2d50*/  IMAD.U32 R3, RZ, RZ, UR4 ;  /* 0x00000004ff037e24 */ /* 0x000fe2000f8e00ff */
[----:B------:R-:W-:Y:S01]  /*2d60*/  ULEA.HI UR4, UR8, UR8, URZ, 0x1 ;  /* 0x0000000808047291 */ /* 0x000fe2000f8f083f */
[----:B------:R-:W-:Y:S01]  /*2d70*/  IADD3 R12, P0, R4, UR50, RZ ;  /* 0x00000032040c7c10 */ /* 0x000fe2000ff1e0ff */
[----:B------:R-:W-:Y:S02]  /*2d80*/  IMAD.U32 R7, RZ, RZ, UR43 ;  /* 0x0000002bff077e24 */ /* 0x000fe4000f8e00ff */
[----:B------:R-:W-:Y:S01]  /*2d90*/  ULOP3.LUT UR4, UR4, 0xfffffffe, URZ, 0xc0, !UPT ;  /* 0xfffffffe04047892 */ /* 0x000fe2000f8ec03f */
[----:B------:R-:W-:Y:S01]  /*2da0*/  IADD3.X R13, R5, UR52, R3, P0, !PT ;  /* 0x00000034050d7c10 */ /* 0x000fe200087fe403 */
[----:B------:R-:W-:Y:S01]  /*2db0*/  IMAD.MOV.U32 R24, RZ, RZ, 0x7f800000 ;  /* 0x7f800000ff187424 */ /* 0x000fe200078e00ff */
[----:B------:R-:W-:Y:S01]  /*2dc0*/  PLOP3.LUT P0, PT, PT, PT, UP6, 0x80, 0x0 ;  /* 0x000000000000781c */ /* 0x000fe20003f0f068 */
[----:B------:R-:W-:Y:S01]  /*2dd0*/  UIADD3 UR4, UR8, -UR4, URZ ;  /* 0x8000000408047290 */ /* 0x000fe2000fffe03f */
[----:B------:R-:W-:Y:S01]  /*2de0*/  IADD3 R3, R0, 0x40, RZ ;  /* 0x0000004000037810 */ /* 0x000fe20007ffe0ff */
[----:B------:R-:W-:Y:S01]  /*2df0*/  IMAD.WIDE.U32 R12, R6, c[0x0][0x1b8], R12 ;  /* 0x00006e00060c7a25 */ /* 0x000fe200078e000c */
[----:B------:R-:W-:Y:S01]  /*2e00*/  IADD3.X R9, R9, UR54, R7, P1, !PT ;  /* 0x0000003609097c10 */ /* 0x000fe20008ffe407 */
[----:B------:R-:W-:-:S02]  /*2e10*/  UISETP.NE.AND UP0, UPT, UR4, 0x1, UPT ;  /* 0x000000010400788c */ /* 0x000fc4000bf05270 */
[----:B------:R-:W-:Y:S01]  /*2e20*/  UIMAD UR4, UR15, -0x80, UR7 ;  /* 0xffffff800f0478a4 */ /* 0x000fe2000f8e0207 */
[----:B------:R-:W-:-:S05]  /*2e30*/  IMAD.MOV.U32 R23, RZ, RZ, 0x7f800000 ;  /* 0x7f800000ff177424 */ /* 0x000fca00078e00ff */
[----:B------:R-:W-:Y:S02]  /*2e40*/  ISETP.GE.AND P2, PT, R0, UR4, PT ;  /* 0x0000000400007c0c */ /* 0x000fe4000bf46270 */
[----:B------:R-:W-:Y:S01]  /*2e50*/  ISETP.GE.AND P1, PT, R3, UR4, PT ;  /* 0x0000000403007c0c */ /* 0x000fe2000bf26270 */
[----:B------:R-:W-:-:S06]  /*2e60*/  UIMAD UR4, UR8, -0x80, UR11 ;  /* 0xffffff80080478a4 */ /* 0x000fcc000f8e020b */
[----:B------:R-:W-:Y:S01]  /*2e70*/  ISETP.GE.AND P3, PT, R3, UR4, PT ;  /* 0x0000000403007c0c */ /* 0x000fe2000bf66270 */
[----:B------:R-:W-:Y:S01]  /*2e80*/  IMAD.MOV.U32 R3, RZ, RZ, 0x80 ;  /* 0x00000080ff037424 */ /* 0x000fe200078e00ff */
[----:B------:R-:W-:-:S03]  /*2e90*/  ISETP.GE.AND P4, PT, R0, UR4, PT ;  /* 0x0000000400007c0c */ /* 0x000fc6000bf86270 */
[----:B------:R-:W-:-:S04]  /*2ea0*/  IMAD.WIDE.U32 R4, R3, c[0x0][0x370], RZ ;  /* 0x0000dc0003047a25 */ /* 0x000fc800078e00ff */
[C---:B------:R-:W-:Y:S02]  /*2eb0*/  IMAD R7, R3.reuse, c[0x0][0x374], RZ ;  /* 0x0000dd0003077a24 */ /* 0x040fe400078e02ff */
[C---:B------:R-:W-:Y:S02]  /*2ec0*/  IMAD.WIDE.U32 R10, R3.reuse, c[0x0][0x190], RZ ;  /* 0x00006400030a7a25 */ /* 0x040fe400078e00ff */
[----:B------:R-:W-:Y:S02]  /*2ed0*/  @!P3 IADD3 R4, P5, R220, R4, RZ ;  /* 0x00000004dc04b210 */ /* 0x000fe40007fbe0ff */
[----:B------:R-:W-:Y:S02]  /*2ee0*/  IMAD R15, R3, c[0x0][0x194], RZ ;  /* 0x00006500030f7a24 */ /* 0x000fe400078e02ff */
[----:B------:R-:W-:Y:S02]  /*2ef0*/  @!P3 IADD3.X R5, R221, R5, R7, P5, !PT ;  /* 0x00000005dd05b210 */ /* 0x000fe40002ffe407 */
[----:B------:R-:W-:Y:S01]  /*2f00*/  @!P3 IADD3 R14, P5, R222, R10, RZ ;  /* 0x0000000ade0eb210 */ /* 0x000fe20007fbe0ff */
[----:B------:R-:W-:Y:S01]  /*2f10*/  @P0 BAR.SYNC.DEFER_BLOCKING 0x0 ;  /* 0x0000000000000b1d */ /* 0x000fe20000010000 */
[----:B------:R-:W-:-:S02]  /*2f20*/  @!P1 IADD3 R10, P0, R0, 0x40, RZ ;  /* 0x00000040000a9810 */ /* 0x000fc40007f1e0ff */
[----:B------:R-:W-:Y:S01]  /*2f30*/  @!P3 IADD3.X R15, R223, R11, R15, P5, !PT ;  /* 0x0000000bdf0fb210 */ /* 0x000fe20002ffe40f */
[----:B------:R-:W-:-:S04]  /*2f40*/  IMAD R11, R16, c[0x0][0x1b8], RZ ;  /* 0x00006e00100b7a24 */ /* 0x000fc800078e02ff */
[----:B------:R-:W-:Y:S02]  /*2f50*/  IMAD R19, R6, c[0x0][0x1bc], R11 ;  /* 0x00006f0006137a24 */ /* 0x000fe400078e020b */
[----:B--2---:R-:W-:Y:S01]  /*2f60*/  IMAD.SHL.U32 R3, R17, 0x2, RZ ;  /* 0x0000000211037824 */ /* 0x004fe200078e00ff */
[----:B---3--:R-:W-:-:S04]  /*2f70*/  IADD3 R7, R21, 0x8, RZ ;  /* 0x0000000815077810 */ /* 0x008fc80007ffe0ff */
[----:B------:R-:W-:Y:S01]  /*2f80*/  @P4 STS [R3+0x4000], RZ ;  /* 0x004000ff03004388 */ /* 0x000fe20000000800 */
[----:B------:R-:W-:Y:S02]  /*2f90*/  ISETP.GE.AND P6, PT, R21, UR4, PT ;  /* 0x0000000415007c0c */ /* 0x000fe4000bfc6270 */
[----:B------:R-:W-:Y:S01]  /*2fa0*/  ISETP.GE.AND P5, PT, R7, UR4, PT ;  /* 0x0000000407007c0c */ /* 0x000fe2000bfa6270 */
[----:B------:R-:W-:Y:S01]  /*2fb0*/  IMAD R7, R16, c[0x0][0x1b0], RZ ;  /* 0x00006c0010077a24 */ /* 0x000fe200078e02ff */
[----:B------:R-:W-:Y:S01]  /*2fc0*/  @P4 STS [R3+0x4004], RZ ;  /* 0x004004ff03004388 */ /* 0x000fe20000000800 */
[----:B------:R-:W-:Y:S02]  /*2fd0*/  @!P2 IMAD R16, R20, c[0x0][0x198], RZ ;  /* 0x000066001410aa24 */ /* 0x000fe400078e02ff */
[C---:B------:R-:W-:Y:S01]  /*2fe0*/  IMAD R7, R6.reuse, c[0x0][0x1b4], R7 ;  /* 0x00006d0006077a24 */ /* 0x040fe200078e0207 */
        /* <DEDUP_REMOVED lines=13> */
[----:B------:R-:W-:Y:S01]  /*30c0*/  PLOP3.LUT P0, PT, PT, PT, UP0, 0x80, 0x0 ;  /* 0x000000000000781c */ /* 0x000fe20003f0f008 */
[----:B------:R-:W-:Y:S02]  /*30d0*/  IMAD.IADD R5, R5, 0x1, R7 ;  /* 0x0000000105057824 */ /* 0x000fe400078e0207 */
[----:B------:R-:W-:Y:S01]  /*30e0*/  @!P1 IMAD R8, R8, c[0x0][0x198], RZ ;  /* 0x0000660008089a24 */ /* 0x000fe200078e02ff */
[----:B------:R-:W-:Y:S01]  /*30f0*/  SEL R9, R9, R17, !P0 ;  /* 0x0000001109097207 */ /* 0x000fe20004000000 */
[----:B------:R-:W-:Y:S02]  /*3100*/  @!P1 IMAD.MOV.U32 R6, RZ, RZ, R4 ;  /* 0x000000ffff069224 */ /* 0x000fe400078e0004 */
[----:B------:R-:W-:Y:S01]  /*3110*/  @!P1 IMAD.MOV.U32 R7, RZ, RZ, R5 ;  /* 0x000000ffff079224 */ /* 0x000fe200078e0005 */
[----:B------:R-:W-:Y:S01]  /*3120*/  SHF.L.U32 R239, R9, 0x1, RZ ;  /* 0x0000000109ef7819 */ /* 0x000fe200000006ff */
[----:B------:R-:W-:-:S02]  /*3130*/  @!P1 IMAD R17, R10, c[0x0][0x19c], R8 ;  /* 0x000067000a119a24 */ /* 0x000fc400078e0208 */
[----:B------:R-:W-:Y:S02]  /*3140*/  @!P1 IMAD.WIDE.U32 R10, R10, c[0x0][0x198], R6 ;  /* 0x000066000a0a9a25 */ /* 0x000fe400078e0006 */
[----:B------:R-:W-:Y:S02]  /*3150*/  @P4 STS [R239], RZ ;  /* 0x000000ffef004388 */ /* 0x000fe40000000800 */
[C---:B------:R-:W-:Y:S02]  /*3160*/  @!P2 IMAD R9, R0.reuse, c[0x0][0x19c], R16 ;  /* 0x000067000009aa24 */ /* 0x040fe400078e0210 */
[----:B------:R-:W-:Y:S01]  /*3170*/  @!P2 IMAD.WIDE.U32 R6, R0, c[0x0][0x198], R4 ;  /* 0x000066000006aa25 */ /* 0x000fe200078e0004 */
[----:B------:R-:W-:Y:S03]  /*3180*/  @P4 STS [R239+0x4], RZ ;  /* 0x000004ffef004388 */ /* 0x000fe60000000800 */
[----:B------:R-:W-:Y:S01]  /*3190*/  @!P2 IMAD R8, R20, c[0x0][0x1a0], RZ ;  /* 0x000068001408aa24 */ /* 0x000fe200078e02ff */
[----:B------:R-:W-:Y:S01]  /*31a0*/  @P4 STS [R239+0x8], RZ ;  /* 0x000008ffef004388 */ /* 0x000fe20000000800 */
[----:B------:R-:W-:-:S02]  /*31b0*/  @!P2 IMAD.IADD R7, R7, 0x1, R9 ;  /* 0x000000010707a824 */ /* 0x000fc400078e0209 */
[----:B------:R-:W-:Y:S01]  /*31c0*/  IMAD.IADD R5, R13, 0x1, R19 ;  /* 0x000000010d057824 */ /* 0x000fe200078e0213 */
[----:B------:R-:W-:Y:S01]  /*31d0*/  @P4 STS [R239+0xc], RZ ;  /* 0x00000cffef004388 */ /* 0x000fe20000000800 */
[----:B------:R-:W-:Y:S02]  /*31e0*/  @!P2 IMAD.MOV.U32 R4, RZ, RZ, R12 ;  /* 0x000000ffff04a224 */ /* 0x000fe400078e000c */
[----:B------:R-:W-:Y:S01]  /*31f0*/  @!P2 IMAD R18, R0, c[0x0][0x1a4], R8 ;  /* 0x000069000012aa24 */ /* 0x000fe200078e0208 */
[----:B------:R-:W-:Y:S01]  /*3200*/  @!PT LDS RZ, [RZ] ;  /* 0x00000000fffff984 */ /* 0x000fe20000000800 */
[----:B------:R-:W-:Y:S01]  /*3210*/  @!PT LDS RZ, [RZ] ;  /* 0x00000000fffff984 */ /* 0x000fe20000000800 */
[----:B------:R-:W-:Y:S01]  /*3220*/  @!PT LDS RZ, [RZ] ;  /* 0x00000000fffff984 */ /* 0x000fe20000000800 */
[----:B------:R2:W-:Y:S01]  /*3230*/  @!P4 LDGSTS.E.BYPASS.LTC128B.128 [R239], [R222.64] ;  /* 0x00000000deefcfae */ /* 0x0005e2000b901d66 */
[----:B------:R-:W-:Y:S01]  /*3240*/  @!P2 LEA R16, P4, R6, c[0x0][0x168], 0x1 ;  /* 0x00005a000610aa11 */ /* 0x000fe200078808ff */
[----:B------:R-:W-:Y:S01]  /*3250*/  @!P1 IMAD.IADD R11, R11, 0x1, R17 ;  /* 0x000000010b0b9824 */ /* 0x000fe200078e0211 */
[----:B------:R-:W-:Y:S01]  /*3260*/  @!P1 MOV R13, R5 ;  /* 0x00000005000d9202 */ /* 0x000fe20000000f00 */
[----:B------:R-:W-:Y:S01]  /*3270*/  @P3 STS [R239+0x1000], RZ ;  /* 0x001000ffef003388 */ /* 0x000fe20000000800 */
[----:B------:R-:W-:Y:S01]  /*3280*/  @!P2 IMAD.WIDE.U32 R8, R0, c[0x0][0x1a0], R4 ;  /* 0x000068000008aa25 */ /* 0x000fe200078e0004 */
[----:B------:R-:W-:-:S02]  /*3290*/  @!P2 LEA.HI.X R17, R6, c[0x0][0x16c], R7, 0x1, P4 ;  /* 0x00005b000611aa11 */ /* 0x000fc400020f0c07 */
[----:B------:R-:W-:Y:S01]  /*32a0*/  @P3 STS [R239+0x1004], RZ ;  /* 0x001004ffef003388 */ /* 0x000fe20000000800 */
[----:B------:R-:W-:Y:S01]  /*32b0*/  @!P1 IADD3 R4, P4, R0, 0x40, RZ ;  /* 0x0000004000049810 */ /* 0x000fe20007f9e0ff */
[----:B------:R-:W-:Y:S01]  /*32c0*/  @!P2 IMAD.IADD R7, R9, 0x1, R18 ;  /* 0x000000010907a824 */ /* 0x000fe200078e0212 */
[----:B------:R-:W-:Y:S01]  /*32d0*/  IADD3 R0, R21, 0x48, RZ ;  /* 0x0000004815007810 */ /* 0x000fe20007ffe0ff */
[----:B------:R-:W-:Y:S02]  /*32e0*/  @P3 STS [R239+0x1008], RZ ;  /* 0x001008ffef003388 */ /* 0x000fe40000000800 */
[----:B------:R-:W-:Y:S02]  /*32f0*/  @!P1 IMAD.X R9, RZ, RZ, R20, P4 ;  /* 0x000000ffff099224 */ /* 0x000fe400020e0614 */
        /* <DEDUP_REMOVED lines=13> */
[----:B---3--:R-:W-:-:S04]  /*33d0*/  @!P1 LEA R14, P3, R10, c[0x0][0x168], 0x1 ;  /* 0x00005a000a0e9a11 */ /* 0x008fc800078608ff */
[----:B------:R-:W-:Y:S02]  /*33e0*/  @!P1 LEA.HI.X R15, R10, c[0x0][0x16c], R11, 0x1, P3 ;  /* 0x00005b000a0f9a11 */ /* 0x000fe400018f0c0b */
        /* <DEDUP_REMOVED lines=8> */
[----:B------:R-:W-:Y:S01]  /*3470*/  ISETP.GE.AND P3, PT, R0, UR4, PT ;  /* 0x0000000400007c0c */ /* 0x000fe2000bf66270 */
[----:B------:R-:W-:Y:S01]  /*3480*/  @P2 STS [R3+0x8000], RZ ;  /* 0x008000ff03002388 */ /* 0x000fe20000000800 */
[----:B------:R-:W-:Y:S01]  /*3490*/  ISETP.GE.AND P4, PT, R10, UR4, PT ;  /* 0x000000040a007c0c */ /* 0x000fe2000bf86270 */
[----:B------:R-:W-:-:S02]  /*34a0*/  @!P1 IMAD R8, R4, c[0x0][0x1a4], R8 ;  /* 0x0000690004089a24 */ /* 0x000fc400078e0208 */
[----:B------:R-:W-:Y:S01]  /*34b0*/  @!P1 IMAD.WIDE.U32 R4, R4, c[0x0][0x1a0], R12 ;  /* 0x0000680004049a25 */ /* 0x000fe200078e000c */
[----:B------:R-:W-:Y:S03]  /*34c0*/  @P2 STS [R3+0x8004], RZ ;  /* 0x008004ff03002388 */ /* 0x000fe60000000800 */
[----:B------:R-:W-:Y:S01]  /*34d0*/  @!P1 IMAD.IADD R5, R5, 0x1, R8 ;  /* 0x0000000105059824 */ /* 0x000fe200078e0208 */
[----:B------:R-:W-:Y:S01]  /*34e0*/  @P2 STS.64 [R3+0x8008], RZ ;  /* 0x008008ff03002388 */ /* 0x000fe20000000a00 */
[----:B------:R-:W-:-:S03]  /*34f0*/  SHF.R.S32.HI R8, RZ, 0x1f, R21 ;  /* 0x0000001fff087819 */ /* 0x000fc60000011415 */
[----:B------:R-:W-:Y:S01]  /*3500*/  @!PT LDS RZ, [RZ] ;  /* 0x00000000fffff984 */ /* 0x000fe20000000800 */
[----:B------:R-:W-:Y:S01]  /*3510*/  @!PT LDS RZ, [RZ] ;  /* 0x00000000fffff984 */ /* 0x000fe20000000800 */
[----:B------:R-:W-:Y:S01]  /*3520*/  @!PT LDS RZ, [RZ] ;  /* 0x00000000fffff984 */ /* 0x000fe20000000800 */
[----:B------:R3:W-:Y:S04]  /*3530*/  @!P2 LDGSTS.E.BYPASS.LTC128B.128 [R3+0x8000], [R6.64] ;  /* 0x080000000603afae */ /* 0x0007e8000b901d66 */
[----:B------:R1:W-:Y:S01]  /*3540*/  @P1 STS.128 [R3+0x9000], RZ ;  /* 0x009000ff03001388 */ /* 0x0003e20000000c00 */
[----:B---3--:R-:W-:-:S04]  /*3550*/  @!P1 LEA R6, P2, R4, c[0x0][0x170], 0x1 ;  /* 0x00005c0004069a11 */ /* 0x008fc800078408ff */
        /* <DEDUP_REMOVED lines=10> */
[----:B------:R3:W4:Y:S04]  /*3600*/  @!P6 LDG.E R25, [R4.64] ;  /* 0x000000260419e981 */ /* 0x000728000c1e1900 */
[----:B------:R3:W5:Y:S04]  /*3610*/  @!P5 LDG.E R24, [R4.64+0x20] ;  /* 0x000020260418d981 */ /* 0x000768000c1e1900 */
[----:B------:R3:W2:Y:S01]  /*3620*/  @!P4 LDG.E R23, [R4.64+0x100] ;  /* 0x000100260417c981 */ /* 0x0006a2000c1e1900 */
[----:B-1----:R-:W-:Y:S02]  /*3630*/  SHF.R.S32.HI R3, RZ, 0x1f, R0 ;  /* 0x0000001fff037819 */ /* 0x002fe40000011400 */
[----:B------:R-:W-:-:S04]  /*3640*/  @!P3 LEA R6, P1, R0, UR17, 0x2 ;  /* 0x000000110006bc11 */ /* 0x000fc8000f8210ff */
[----:B------:R-:W-:-:S05]  /*3650*/  @!P3 LEA.HI.X R7, R0, UR16, R3, 0x2, P1 ;  /* 0x000000100007bc11 */ /* 0x000fca00088f1403 */
[----:B------:R-:W2:Y:S01]  /*3660*/  @!P3 LDG.E R22, [R6.64] ;  /* 0x000000260616b981 */ /* 0x000ea2000c1e1900 */
[----:B------:R-:W-:-:S04]  /*3670*/  IADD3 R0, R130, 0x1000, RZ ;  /* 0x0000100082007810 */ /* 0x000fc80007ffe0ff */
[----:B------:R-:W-:-:S05]  /*3680*/  SEL R0, R0, R130, !P0 ;  /* 0x0000008200007207 */ /* 0x000fca0004000000 */
[----:B------:R-:W-:Y:S01]  /*3690*/  IMAD.SHL.U32 R118, R0, 0x2, RZ ;  /* 0x0000000200767824 */ /* 0x000fe200078e00ff */
[C---:B------:R-:W-:Y:S02]  /*36a0*/  IADD3 R0, R21.reuse, -0x80, RZ ;  /* 0xffffff8015007810 */ /* 0x040fe40007ffe0ff */
[C---:B---3--:R-:W-:Y:S01]  /*36b0*/  SHF.L.U64.HI R5, R21.reuse, 0x2, R8 ;  /* 0x0000000215057819 */ /* 0x048fe20000010208 */
[----:B------:R-:W-:Y:S02]  /*36c0*/  IMAD.SHL.U32 R4, R21, 0x4, RZ ;  /* 0x0000000415047824 */ /* 0x000fe400078e00ff */
        /* <DEDUP_REMOVED lines=23> */
[----:B--2---:R1:W-:Y:S04]  /*3840*/  STL [R1], R23 ;  /* 0x0000001701007387 */ /* 0x0043e80000100800 */
[----:B------:R1:W-:Y:S04]  /*3850*/  STL [R1+0x4], R22 ;  /* 0x0000041601007387 */ /* 0x0003e80000100800 */
[----:B------:R1:W-:Y:S04]  /*3860*/  STL [R1+0x1c], R5 ;  /* 0x00001c0501007387 */ /* 0x0003e80000100800 */
[----:B------:R1:W-:Y:S04]  /*3870*/  STL [R1+0x14], R0 ;  /* 0x0000140001007387 */ /* 0x0003e80000100800 */
[----:B------:R1:W-:Y:S02]  /*3880*/  STL [R1+0x18], R4 ;  /* 0x0000180401007387 */ /* 0x0003e40000100800 */
.L_x_1210:
[----:B------:R-:W2:Y:S01]  /*3890*/  LDL R131, [R1+0x18] ;  /* 0x0000180001837983 */ /* 0x000ea20000100800 */
[----:B------:R-:W-:Y:S01]  /*38a0*/  IADD3 R112, R126, R118, RZ ;  /* 0x000000767e707210 */ /* 0x000fe20007ffe0ff */
[----:B------:R-:W-:Y:S01]  /*38b0*/  USHF.L.U32 UR10, UR15, 0x7, URZ ;  /* 0x000000070f0a7899 */ /* 0x000fe2000800063f */
[----:B------:R-:W-:Y:S01]  /*38c0*/  MOV R157, R144 ;  /* 0x00000090009d7202 */ /* 0x000fe20000000f00 */
[----:B-1----:R-:W3:Y:S01]  /*38d0*/  LDL R0, [R1+0x1c] ;  /* 0x00001c0001007983 */ /* 0x002ee20000100800 */
        /* <DEDUP_REMOVED lines=264> */
.L_x_1206:
[----:B--234-:R-:W2:Y:S01]  /*4960*/  LDL R0, [R1+0x10] ;  /* 0x0000100001007983 */ /* 0x01cea20000100800 */
[----:B------:R-:W-:Y:S02]  /*4970*/  UIADD3 UR4, -UR5, UR7, -UR11 ;  /* 0x0000000705047290 */ /* 0x000fe4000fffe90b */
[----:B------:R-:W-:Y:S01]  /*4980*/  ULDC UR9, c[0x0][0x2e8] ;  /* 0x0000ba0000097ab9 */ /* 0x000fe20000000800 */
[----:B------:R-:W3:Y:S01]  /*4990*/  LDL R8, [R1+0x24] ;  /* 0x0000240001087983 */ /* 0x000ee20000100800 */
[----:B------:R-:W-:Y:S01]  /*49a0*/  UMOV UR14, UR5 ;  /* 0x00000005000e7c82 */ /* 0x000fe20008000000 */
[----:B--2---:R-:W-:Y:S04]  /*49b0*/  IADD3 R0, R0, UR6, RZ ;  /* 0x0000000600007c10 */ /* 0x004fe8000fffe0ff */
[C---:B------:R-:W-:Y:S02]  /*49c0*/  IADD3 R6, R0.reuse, 0x8, RZ ;  /* 0x0000000800067810 */ /* 0x040fe40007ffe0ff */
[C---:B------:R-:W-:Y:S02]  /*49d0*/  IADD3 R5, R0.reuse, 0x40, RZ ;  /* 0x0000004000057810 */ /* 0x040fe40007ffe0ff */
[C---:B------:R-:W-:Y:S02]  /*49e0*/  IADD3 R4, R0.reuse, 0x48, RZ ;  /* 0x0000004800047810 */ /* 0x040fe40007ffe0ff */
[----:B------:R-:W-:Y:S02]  /*49f0*/  IADD3 R7, R0, UR4, RZ ;  /* 0x0000000400077c10 */ /* 0x000fe4000fffe0ff */
[----:B-1----:R-:W-:Y:S02]  /*4a00*/  IADD3 R24, R6, UR4, RZ ;  /* 0x0000000406187c10 */ /* 0x002fe4000fffe0ff */
        /* <DEDUP_REMOVED lines=225> */
.L_x_1207:
[----:B------:R-:W2:Y:S01]  /*5820*/  LDL R0, [R1+0x8] ;  /* 0x0000080001007983 */ /* 0x000ea20000100800 */
[----:B------:R-:W-:Y:S03]  /*5830*/  UISETP.GT.AND UP3, UPT, UR8, UR20, UPT ;  /* 0x000000140800728c */ /* 0x000fe6000bf64270 */
[----:B------:R-:W3:Y:S03]  /*5840*/  LDL R4, [R1+0xc] ;  /* 0x00000c0001047983 */ /* 0x000ee60000100800 */
[----:B------:R-:W-:Y:S01]  /*5850*/  PLOP3.LUT P1, PT, PT, PT, UP3, 0x80, 0x0 ;  /* 0x000000000000781c */ /* 0x000fe20003f2f038 */
[----:B------:R-:W4:Y:S04]  /*5860*/  LDL R7, [R1] ;  /* 0x0000000001077983 */ /* 0x000f280000100800 */
[----:B------:R-:W4:Y:S04]  /*5870*/  LDL R8, [R1+0x4] ;  /* 0x0000040001087983 */ /* 0x000f280000100800 */
        /* <DEDUP_REMOVED lines=263> */
[C---:B------:R-:W-:Y:S02]  /*68f0*/  FADD.FTZ R9, -R132.reuse, R9 ;  /* 0x0000000984097221 */ /* 0x040fe40000010100 */
[----:B------:R-:W-:Y:S02]  /*6900*/  FADD.FTZ R11, -R131, R11 ;  /* 0x0000000b830b7221 */ /* 0x000fe40000010100 */
[----:B------:R-:W-:Y:S01]  /*6910*/  FMUL.FTZ R10, R113, R10 ;  /* 0x0000000a710a7220 */ /* 0x000fe20000410000 */
[----:B------:R-:W-:Y:S01]  /*6920*/  MOV R113, R216 ;  /* 0x000000d800717202 */ /* 0x000fe20000000f00 */
[----:B------:R-:W-:Y:S02]  /*6930*/  FMUL.FTZ R216, R7, R0 ;  /* 0x0000000007d87220 */ /* 0x000fe40000410000 */
[----:B------:R-:W-:Y:S02]  /*6940*/  FFMA.FTZ R0, -R139, R139, 1 ;  /* 0x3f8000008b007423 */ /* 0x000fe4000001018b */
[----:B------:R-:W-:Y:S02]  /*6950*/  FADD.FTZ R8, -R132, R8 ;  /* 0x0000000884087221 */ /* 0x000fe40000010100 */
[----:B------:R-:W-:Y:S02]  /*6960*/  FMUL.FTZ R9, R114, R9 ;  /* 0x0000000972097220 */ /* 0x000fe40000410000 */
[----:B------:R-:W-:Y:S02]  /*6970*/  FMUL.FTZ R11, R112, R11 ;  /* 0x0000000b700b7220 */ /* 0x000fe40000410000 */
        /* <DEDUP_REMOVED lines=26> */
[----:B------:R-:W-:Y:S01]  /*6b20*/  FMUL.FTZ R218, R101, R5 ;  /* 0x0000000565da7220 */ /* 0x000fe20000410000 */
[----:B------:R-:W-:Y:S01]  /*6b30*/  MOV R101, R217 ;  /* 0x000000d900657202 */ /* 0x000fe20000000f00 */
        /* <DEDUP_REMOVED lines=37> */
[C---:B------:R-:W-:Y:S02]  /*6d90*/  FADD.FTZ R22, -R133.reuse, R22 ;  /* 0x0000001685167221 */ /* 0x040fe40000010100 */
        /* <DEDUP_REMOVED lines=83> */
[----:B------:R-:W-:Y:S02]  /*72d0*/  FFMA.FTZ R0, -R167, R167, 1 ;  /* 0x3f800000a7007423 */ /* 0x000fe400000101a7 */
[----:B------:R-:W-:Y:S02]  /*72e0*/  FMUL.FTZ R20, R33, R5 ;  /* 0x0000000521147220 */ /* 0x000fe40000410000 */
[----:B------:R-:W-:Y:S01]  /*72f0*/  FFMA.FTZ R5, -R172, R172, 1 ;  /* 0x3f800000ac057423 */ /* 0x000fe200000101ac */
[C---:B------:R-:W-:Y:S04]  /*7300*/  HMMA.16816.F32.BF16 R56, R108.reuse, R8, R56 ;  /* 0x000000086c38723c */ /* 0x040fe80000041838 */
[----:B------:R-:W-:Y:S02]  /*7310*/  FADD.FTZ R47, -R131, R47 ;  /* 0x0000002f832f7221 */ /* 0x000fe40000010100 */
[----:B------:R-:W-:Y:S02]  /*7320*/  FMUL.FTZ R35, R246, R35 ;  /* 0x00000023f6237220 */ /* 0x000fe40000410000 */
[----:B------:R-:W-:Y:S01]  /*7330*/  FMUL.FTZ R37, R244, R37 ;  /* 0x00000025f4257220 */ /* 0x000fe20000410000 */
[-C--:B------:R-:W-:Y:S03]  /*7340*/  HMMA.16816.F32.BF16 R60, R108, R10.reuse, R60 ;  /* 0x0000000a6c3c723c */ /* 0x080fe6000004183c */
[----:B------:R-:W-:Y:S02]  /*7350*/  FMUL.FTZ R0, R0, c[0x0][0x2ec] ;  /* 0x0000bb0000007a20 */ /* 0x000fe40000410000 */
[----:B------:R-:W-:Y:S02]  /*7360*/  FMUL.FTZ R5, R5, c[0x0][0x2ec] ;  /* 0x0000bb0005057a20 */ /* 0x000fe40000410000 */
[----:B------:R-:W-:Y:S01]  /*7370*/  FMUL.FTZ R47, R86, R47 ;  /* 0x0000002f562f7220 */ /* 0x000fe20000410000 */
[----:B------:R-:W-:Y:S01]  /*7380*/  HMMA.16816.F32.BF16 R64, R104, R10, R64 ;  /* 0x0000000a6840723c */ /* 0x000fe20000041840 */
[----:B------:R1:W5:Y:S03]  /*7390*/  LDL.LU R86, [R1+0xc0] ;  /* 0x0000c00001567983 */ /* 0x0003660000300800 */
[----:B------:R-:W-:Y:S02]  /*73a0*/  FADD.FTZ R48, -R134, R48 ;  /* 0x0000003086307221 */ /* 0x000fe40000010100 */
[----:B------:R-:W-:Y:S02]  /*73b0*/  FADD.FTZ R39, -R133, R39 ;  /* 0x0000002785277221 */ /* 0x000fe40000010100 */
[----:B------:R-:W-:Y:S04]  /*73c0*/  FMUL.FTZ R19, R35, R0 ;  /* 0x0000000023137220 */ /* 0x000fe80000410000 */
        /* <DEDUP_REMOVED lines=31> */
[----:B------:R-:W-:Y:S02]  /*75c0*/  FADD.FTZ R46, -R131, R46 ;  /* 0x0000002e832e7221 */ /* 0x000fe40000010100 */
        /* <DEDUP_REMOVED lines=149> */
[----:B------:R-:W-:Y:S01]  /*7f20*/  IMAD.U32 R0, R5, -0x80, RZ ;  /* 0xffffff8005007824 */ /* 0x000fe200078e00ff */
        /* <DEDUP_REMOVED lines=16> */
.L_x_1208:
        /* <DEDUP_REMOVED lines=141> */
.L_x_1209:
        /* <DEDUP_REMOVED lines=9> */
[----:B------:R4:W4:Y:S01]  /*8990*/  LDL R53, [R1] ;  /* 0x0000000001357983 */ /* 0x0009220000100800 */
        /* <DEDUP_REMOVED lines=288> */
.L_x_1211:
        /* <DEDUP_REMOVED lines=19> */
.L_x_1212:
        /* <DEDUP_REMOVED lines=44> */
.L_x_1214:
[----:B-12---:R-:W-:Y:S05]  /*9f90*/  BSYNC B0 ;  /* 0x0000000000007941 */ /* 0x006fea0003800000 */
.L_x_1213:
        /* <DEDUP_REMOVED lines=14> */
.L_x_1216:
[----:B------:R-:W-:Y:S05]  /*a080*/  BSYNC B0 ;  /* 0x0000000000007941 */ /* 0x000fea0003800000 */
.L_x_1215:
        /* <DEDUP_REMOVED lines=25> */
.L_x_1218:
[----:B------:R-:W-:Y:S05]  /*a220*/  BSYNC B0 ;  /* 0x0000000000007941 */ /* 0x000fea0003800000 */
.L_x_1217:
        /* <DEDUP_REMOVED lines=11> */
.L_x_1205:
[----:B------:R-:W-:Y:S05]  /*a2e0*/  BSYNC B1 ;  /* 0x0000000000017941 */ /* 0x000fea0003800000 */
.L_x_1191:
        /* <DEDUP_REMOVED lines=11> */
.L_x_1219:
[----:B------:R-:W-:Y:S05]  /*a3a0*/  EXIT ;  /* 0x000000000000794d */ /* 0x000fea0003800000 */
.L_x_1221:
        /* <DEDUP_REMOVED lines=13> */
.L_x_1360:


//--------------------- .text._ZN5flash44flash_bwd_dq_dk_dv_loop_seqk_parallel_kernelI23Flash_bwd_kernel_traitsILi32ELi128ELi128ELi8ELi4ELi4ELi4ELb0ELb0EN7cutlass10bfloat16_tE19Flash_kernel_traitsILi32ELi128ELi128ELi8ES3_EELb1ELb0ELb1ELb1ELb0ELb0ELb0EEEvNS_16Flash_bwd_paramsE --------------------------
	.section	.text._ZN5flash44flash_bwd_dq_dk_dv_loop_seqk_parallel_kernelI23Flash_bwd_kernel_traitsILi32ELi128ELi128ELi8ELi4ELi4ELi4ELb0ELb0EN7cutlass10bfloat16_tE19Flash_kernel_traitsILi32ELi128ELi128ELi8ES3_EELb1ELb0ELb1ELb1ELb0ELb0ELb0EEEvNS_16Flash_bwd_paramsE,"ax",@progbits
	.sectioninfo	@"SHI_REGISTERS=253"
	.align	128
        .global         _ZN5flash44flash_bwd_dq_dk_dv_loop_seqk_parallel_kernelI23Flash_bwd_kernel_traitsILi32ELi128ELi128ELi8ELi4ELi4ELi4ELb0ELb0EN7cutlass10bfloat16_tE19Flash_kernel_traitsILi32ELi128ELi128ELi8ES3_EELb1ELb0ELb1ELb1ELb0ELb0ELb0EEEvNS_16Flash_bwd_paramsE
        .type           _ZN5flash44flash_bwd_dq_dk_dv_loop_seqk_parallel_kernelI23Flash_bwd_kernel_traitsILi32ELi128ELi128ELi8ELi4ELi4ELi4ELb0ELb0EN7cutlass10bfloat16_tE19Flash_kernel_traitsILi32ELi128ELi128ELi8ES3_EELb1ELb0ELb1ELb1ELb0ELb0ELb0EEEvNS_16Flash_bwd_paramsE,@function
        .size           _ZN5flash44flash_bwd_dq_dk_dv_loop_seqk_parallel_kernelI23Flash_bwd_kernel_traitsILi32ELi128ELi128ELi8ELi4ELi4ELi4ELb0ELb0EN7cutlass10bfloat16_tE19Flash_kernel_traitsILi32ELi128ELi128ELi8ES3_EELb1ELb0ELb1ELb1ELb0ELb0ELb0EEEvNS_16Flash_bwd_paramsE,(.L_x_1361 - _ZN5flash44flash_bwd_dq_dk_dv_loop_seqk_parallel_kernelI23Flash_bwd_kernel_traitsILi32ELi128ELi128ELi8ELi4ELi4ELi4ELb0ELb0EN7cutlass10bfloat16_tE19Flash_kernel_traitsILi32ELi128ELi128ELi8ES3_EELb1ELb0ELb1ELb1ELb0ELb0ELb0EEEvNS_16Flash_bwd_paramsE)
        .other          _ZN5flash44flash_bwd_dq_dk_dv_loop_seqk_parallel_kernelI23Flash_bwd_kernel_traitsILi32ELi128ELi128ELi8ELi4ELi4ELi4ELb0ELb0EN7cutlass10bfloat16_tE19Flash_kernel_traitsILi32ELi128ELi128ELi8ES3_EELb1ELb0ELb1ELb1ELb0ELb0ELb0EEEvNS_16Flash_bwd_paramsE,@"STO_CUDA_ENTRY STV_DEFAULT"
_ZN5flash44flash_bwd_dq_dk_dv_loop_seqk_parallel_kernelI23Flash_bwd_kernel_traitsILi32ELi128ELi128ELi8ELi4ELi4ELi4ELb0ELb0EN7cutlass10bfloat16_tE19Flash_kernel_traitsILi32ELi128ELi128ELi8ES3_EELb1ELb0ELb1ELb1ELb0ELb0ELb0EEEvNS_16Flash_bwd_paramsE:
.text._ZN5flash44flash_bwd_dq_dk_dv_loop_seqk_parallel_kernelI23Flash_bwd_kernel_traitsILi32ELi128ELi128ELi8ELi4ELi4ELi4ELb0ELb0EN7cutlass10bfloat16_tE19Flash_kernel_traitsILi32ELi128ELi128ELi8ES3_EELb1ELb0ELb1ELb1ELb0ELb0ELb0EEEvNS_16Flash_bwd_paramsE:
        /* <DEDUP_REMOVED lines=16> */
[----:B------:R-:W-:Y:S02]  /*0100*/  ULDC UR5, c[0x0][0x234] ;  /* 0x00008d0000057ab9 */ /* 0x000fe40000000800 */
[----:B------:R-:W-:Y:S01]  /*0110*/  UIMAD UR5, UR8, UR7, UR5 ;  /* 0x00000007080572a4 */ /* 0x000fe2000f8e0205 */
[----:B------:R-:W3:Y:S01]  /*0120*/  S2UR UR55, SR_CTAID.Y ;  /* 0x00000000003779c3 */ /* 0x000ee20000002600 */
[----:B------:R-:W-:-:S02]  /*0130*/  ULDC UR4, c[0x0][0x22c] ;  /* 0x00008b0000047ab9 */ /* 0x000fc40000000800 */
[----:B------:R-:W-:Y:S02]  /*0140*/  ULDC UR58, c[0x0][0x1c0] ;  /* 0x00007000003a7ab9 */ /* 0x000fe40000000800 */
[----:B------:R-:W-:Y:S01]  /*0150*/  ULDC UR12, c[0x0][0x1c0] ;  /* 0x00007000000c7ab9 */ /* 0x000fe20000000800 */
[----:B------:R-:W-:Y:S01]  /*0160*/  IMAD.U32 R143, RZ, RZ, UR5 ;  /* 0x00000005ff8f7e24 */ /* 0x000fe2000f8e00ff */
[----:B------:R-:W-:Y:S02]  /*0170*/  ULDC UR9, c[0x0][0x1c0] ;  /* 0x0000700000097ab9 */ /* 0x000fe40000000800 */
[----:B------:R-:W-:Y:S02]  /*0180*/  ULDC UR13, c[0x0][0x1c8] ;  /* 0x00007200000d7ab9 */ /* 0x000fe40000000800 */
[----:B------:R-:W-:Y:S02]  /*0190*/  UIMAD.WIDE UR58, UR4, UR58, URZ ;  /* 0x0000003a043a72a5 */ /* 0x000fe4000f8e023f */
[----:B------:R-:W-:Y:S01]  /*01a0*/  UIMAD UR12, UR4, UR12, URZ ;  /* 0x0000000c040c72a4 */ /* 0x000fe2000f8e023f */
[----:B-1----:R-:W-:Y:S01]  /*01b0*/  SHF.R.S32.HI R127, RZ, 0x1f, R123 ;  /* 0x0000001fff7f7819 */ /* 0x002fe2000001147b */
[----:B--2---:R-:W-:-:S02]  /*01c0*/  UIMAD UR18, UR56, UR4, URZ ;  /* 0x00000004381272a4 */ /* 0x004fc4000f8e023f */
[----:B------:R-:W-:Y:S01]  /*01d0*/  ULOP3.LUT UR4, UR56, UR13, URZ, 0x3c, !UPT ;  /* 0x0000000d38047292 */ /* 0x000fe2000f8e3c3f */
[CC--:B------:R-:W-:Y:S01]  /*01e0*/  LEA.HI R0, R127.reuse, R123.reuse, RZ, 0x2 ;  /* 0x0000007b7f007211 */ /* 0x0c0fe200078f10ff */
[----:B------:R-:W-:Y:S01]  /*01f0*/  ULDC UR17, c[0x0][0x224] ;  /* 0x0000890000117ab9 */ /* 0x000fe20000000800 */
[----:B------:R-:W-:Y:S01]  /*0200*/  LEA.HI R130, R127, R123, RZ, 0x5 ;  /* 0x0000007b7f827211 */ /* 0x000fe200078f28ff */
[----:B------:R-:W-:Y:S01]  /*0210*/  ULDC UR19, c[0x0][0x224] ;  /* 0x0000890000137ab9 */ /* 0x000fe20000000800 */
[--C-:B------:R-:W-:Y:S01]  /*0220*/  SHF.R.S32.HI R3, RZ, 0x2, R0.reuse ;  /* 0x00000002ff037819 */ /* 0x100fe20000011400 */
[----:B---3--:R-:W-:Y:S01]  /*0230*/  UIMAD UR5, UR55, UR9, UR56 ;  /* 0x00000009370572a4 */ /* 0x008fe2000f8e0238 */
[----:B------:R-:W-:Y:S01]  /*0240*/  SHF.R.S32.HI R10, RZ, 0x1f, R0 ;  /* 0x0000001fff0a7819 */ /* 0x000fe20000011400 */
[----:B------:R-:W-:Y:S01]  /*0250*/  ULDC.U8 UR11, c[0x0][0x3d0] ;  /* 0x0000f400000b7ab9 */ /* 0x000fe20000000000 */
[----:B------:R-:W-:Y:S01]  /*0260*/  LOP3.LUT R2, R130, 0xffffffe0, RZ, 0xc0, !PT ;  /* 0xffffffe082027812 */ /* 0x000fe200078ec0ff */
[----:B------:R-:W-:Y:S01]  /*0270*/  UIMAD UR5, UR5, UR17, URZ ;  /* 0x00000011050572a4 */ /* 0x000fe2000f8e023f */
[C---:B------:R-:W-:Y:S01]  /*0280*/  LOP3.LUT R164, R0.reuse, 0xfffffffc, RZ, 0xc0, !PT ;  /* 0xfffffffc00a47812 */ /* 0x040fe200078ec0ff */
[----:B------:R-:W-:Y:S01]  /*0290*/  ULDC.U8 UR10, c[0x0][0x328] ;  /* 0x0000ca00000a7ab9 */ /* 0x000fe20000000000 */
[-C--:B------:R-:W-:Y:S01]  /*02a0*/  LEA.HI R0, R0, R3.reuse, RZ, 0x1 ;  /* 0x0000000300007211 */ /* 0x080fe200078f08ff */
[C---:B------:R-:W-:Y:S01]  /*02b0*/  IMAD.IADD R2, R123.reuse, 0x1, -R2 ;  /* 0x000000017b027824 */ /* 0x040fe200078e0a02 */
[----:B------:R-:W-:Y:S01]  /*02c0*/  LEA.HI R10, R10, R3, RZ, 0x3 ;  /* 0x000000030a0a7211 */ /* 0x000fe200078f18ff */
[----:B------:R-:W-:Y:S01]  /*02d0*/  IMAD.IADD R164, R123, 0x1, -R164 ;  /* 0x000000017ba47824 */ /* 0x000fe200078e0aa4 */
[----:B------:R-:W-:Y:S01]  /*02e0*/  LOP3.LUT R0, R0, 0x7fffffe, RZ, 0xc0, !PT ;  /* 0x07fffffe00007812 */ /* 0x000fe200078ec0ff */
[----:B------:R-:W-:Y:S01]  /*02f0*/  ULDC UR15, c[0x0][0x1c0] ;  /* 0x00007000000f7ab9 */ /* 0x000fe20000000800 */
[----:B------:R-:W-:Y:S01]  /*0300*/  LOP3.LUT R10, R10, 0xfffffff8, RZ, 0xc0, !PT ;  /* 0xfffffff80a0a7812 */ /* 0x000fe200078ec0ff */
[C---:B------:R-:W-:Y:S01]  /*0310*/  IMAD.SHL.U32 R148, R164.reuse, 0x8, RZ ;  /* 0x00000008a4947824 */ /* 0x040fe200078e00ff */
[-C--:B------:R-:W-:Y:S01]  /*0320*/  LEA.HI R129, R127, R123.reuse, RZ, 0x7 ;  /* 0x0000007b7f817211 */ /* 0x080fe200078f38ff */
[----:B------:R-:W-:Y:S01]  /*0330*/  IMAD.IADD R0, R3, 0x1, -R0 ;  /* 0x0000000103007824 */ /* 0x000fe200078e0a00 */
[-C--:B------:R-:W-:Y:S01]  /*0340*/  LEA.HI R9, R127, R123.reuse, RZ, 0x3 ;  /* 0x0000007b7f097211 */ /* 0x080fe200078f18ff */
[----:B------:R-:W-:Y:S01]  /*0350*/  IMAD.IADD R10, R3, 0x1, -R10 ;  /* 0x00000001030a7824 */ /* 0x000fe200078e0a0a */
[----:B------:R-:W-:Y:S01]  /*0360*/  LEA.HI R127, R127, R123, RZ, 0x4 ;  /* 0x0000007b7f7f7211 */ /* 0x000fe200078f20ff */
[----:B------:R-:W-:Y:S01]  /*0370*/  IMAD.SHL.U32 R164, R164, 0x2, RZ ;  /* 0x00000002a4a47824 */ /* 0x000fe200078e00ff */
[----:B------:R-:W-:Y:S01]  /*0380*/  SHF.R.S32.HI R128, RZ, 0x1f, R2 ;  /* 0x0000001fff807819 */ /* 0x000fe20000011402 */
[----:B------:R-:W-:Y:S01]  /*0390*/  USHF.R.S32.HI UR7, URZ, 0x1f, UR19 ;  /* 0x0000001f3f077899 */ /* 0x000fe20008011413 */
[----:B------:R-:W-:Y:S01]  /*03a0*/  SHF.R.S32.HI R3, RZ, 0x4, R127 ;  /* 0x00000004ff037819 */ /* 0x000fe2000001147f */
[----:B------:R-:W-:Y:S01]  /*03b0*/  USHF.R.S32.HI UR8, URZ, 0x1f, UR56 ;  /* 0x0000001f3f087899 */ /* 0x000fe20008011438 */
[--C-:B------:R-:W-:Y:S01]  /*03c0*/  SHF.R.S32.HI R131, RZ, 0x5, R130.reuse ;  /* 0x00000005ff837819 */ /* 0x100fe20000011482 */
[----:B------:R-:W-:Y:S01]  /*03d0*/  IMAD.U32 R146, RZ, RZ, UR4 ;  /* 0x00000004ff927e24 */ /* 0x000fe2000f8e00ff */
[----:B------:R-:W-:Y:S01]  /*03e0*/  SHF.R.S32.HI R130, RZ, 0x1f, R130 ;  /* 0x0000001fff827819 */ /* 0x000fe20000011482 */
[----:B------:R-:W-:Y:S01]  /*03f0*/  UISETP.NE.AND UP6, UPT, UR11, URZ, UPT ;  /* 0x0000003f0b00728c */ /* 0x000fe2000bfc5270 */
[----:B------:R-:W-:Y:S01]  /*0400*/  LEA.HI R128, R128, R2, RZ, 0x2 ;  /* 0x0000000280807211 */ /* 0x000fe200078f10ff */
[----:B------:R-:W-:Y:S01]  /*0410*/  UISETP.NE.AND UP5, UPT, UR10, URZ, UPT ;  /* 0x0000003f0a00728c */ /* 0x000fe2000bfa5270 */
[----:B------:R-:W-:Y:S01]  /*0420*/  LOP3.LUT R7, R127, 0xfffffff0, RZ, 0xc0, !PT ;  /* 0xfffffff07f077812 */ /* 0x000fe200078ec0ff */
[----:B------:R-:W-:Y:S01]  /*0430*/  UIMAD UR4, UR55, UR15, UR56 ;  /* 0x0000000f370472a4 */ /* 0x000fe2000f8e0238 */
        /* <DEDUP_REMOVED lines=30> */
[--C-:B------:R-:W-:Y:S01]  /*0620*/  SHF.R.S32.HI R4, RZ, 0x1, R5.reuse ;  /* 0x00000001ff047819 */ /* 0x100fe20000011405 */
        /* <DEDUP_REMOVED lines=91> */
[C---:B------:R-:W-:Y:S01]  /*0be0*/  IADD3 R157, R147.reuse, 0x40, RZ ;  /* 0x00000040939d7810 */ /* 0x040fe20007ffe0ff */
[----:B------:R-:W-:Y:S01]  /*0bf0*/  UIMAD.WIDE.U32 UR10, UR58, UR10, URZ ;  /* 0x0000000a3a0a72a5 */ /* 0x000fe2000f8e003f */
[----:B------:R-:W-:Y:S01]  /*0c00*/  LEA R122, R122, 0xa000, 0x1 ;  /* 0x0000a0007a7a7811 */ /* 0x000fe200078e08ff */
[----:B------:R-:W-:Y:S01]  /*0c10*/  @!UP5 UIMAD UR8, UR8, UR14, URZ ;  /* 0x0000000e0808d2a4 */ /* 0x000fe2000f8e023f */
[C---:B------:R-:W-:Y:S01]  /*0c20*/  @P4 IADD3 R157, R147.reuse, -0x40, RZ ;  /* 0xffffffc0939d4810 */ /* 0x040fe20007ffe0ff */
        /* <DEDUP_REMOVED lines=15> */
[----:B------:R-:W-:Y:S01]  /*0d20*/  IADD3 R163, R164, 0x20, RZ ;  /* 0x00000020a4a37810 */ /* 0x000fe20007ffe0ff */
        /* <DEDUP_REMOVED lines=24> */
[----:B------:R-:W-:Y:S01]  /*0eb0*/  IMAD.U32 R154, RZ, RZ, UR5 ;  /* 0x00000005ff9a7e24 */ /* 0x000fe2000f8e00ff */
[----:B------:R-:W-:Y:S01]  /*0ec0*/  UIMAD UR45, UR12, 0x28, URZ ;  /* 0x000000280c2d78a4 */ /* 0x000fe2000f8e023f */
[----:B------:R-:W-:Y:S01]  /*0ed0*/  IMAD.SHL.U32 R123, R123, 0x2, RZ ;  /* 0x000000027b7b7824 */ /* 0x000fe200078e00ff */
[----:B------:R-:W-:Y:S01]  /*0ee0*/  UIMAD UR44, UR12, 0x30, URZ ;  /* 0x000000300c2c78a4 */ /* 0x000fe2000f8e023f */
[----:B------:R-:W-:Y:S01]  /*0ef0*/  IMAD.IADD R117, R125, 0x1, R117 ;  /* 0x000000017d757824 */ /* 0x000fe200078e0275 */
[----:B------:R-:W-:Y:S01]  /*0f00*/  UIMAD UR43, UR12, 0x38, URZ ;  /* 0x000000380c2b78a4 */ /* 0x000fe2000f8e023f */
[----:B------:R-:W-:Y:S01]  /*0f10*/  IMAD.IADD R160, R160, 0x1, R162 ;  /* 0x00000001a0a07824 */ /* 0x000fe200078e02a2 */
[----:B------:R-:W-:Y:S01]  /*0f20*/  USHF.L.U32 UR42, UR12, 0x6, URZ ;  /* 0x000000060c2a7899 */ /* 0x000fe2000800063f */
[----:B------:R-:W-:Y:S01]  /*0f30*/  IMAD.IADD R3, R3, 0x1, R121 ;  /* 0x0000000103037824 */ /* 0x000fe200078e0279 */
        /* <DEDUP_REMOVED lines=9> */
[----:B------:R-:W-:Y:S02]  /*0fd0*/  ULDC.64 UR14, c[0x0][0x118] ;  /* 0x00004600000e7ab9 */ /* 0x000fe40000000a00 */
.L_x_1268:
[----:B------:R-:W-:Y:S02]  /*0fe0*/  ULDC.64 UR8, c[0x0][0x250] ;  /* 0x0000940000087ab9 */ /* 0x000fe40000000a00 */
[----:B------:R-:W-:Y:S02]  /*0ff0*/  UISETP.NE.U32.AND UP3, UPT, URZ, UR8, UPT ;  /* 0x000000083f00728c */ /* 0x000fe4000bf65070 */
[----:B------:R-:W-:Y:S02]  /*1000*/  USHF.L.U32 UR10, UR55, 0x2, URZ ;  /* 0x00000002370a7899 */ /* 0x000fe4000800063f */
[----:B------:R-:W-:-:S02]  /*1010*/  UISETP.NE.AND.EX UP3, UPT, URZ, UR9, UPT, UP3 ;  /* 0x000000093f00728c */ /* 0x000fc4000bf65330 */
[----:B------:R-:W-:Y:S02]  /*1020*/  USHF.R.S32.HI UR32, URZ, 0x1f, UR55 ;  /* 0x0000001f3f207899 */ /* 0x000fe40008011437 */
[----:B------:R-:W-:Y:S02]  /*1030*/  ULDC.U8 UR4, c[0x0][0x312] ;  /* 0x0000c48000047ab9 */ /* 0x000fe40000000000 */
        /* <DEDUP_REMOVED lines=48> */
.L_x_1222:
        /* <DEDUP_REMOVED lines=67> */
.L_x_1224:
        /* <DEDUP_REMOVED lines=18> */
.L_x_1225:
[----:B------:R-:W-:Y:S01]  /*1890*/  IABS R6, c[0x0][0x1c8] ;  /* 0x0000720000067a13 */ /* 0x000fe20000000000 */
[----:B------:R-:W-:Y:S01]  /*18a0*/  ULDC.64 UR16, c[0x0][0x370] ;  /* 0x0000dc0000107ab9 */ /* 0x000fe20000000a00 */
[----:B------:R-:W1:Y:S01]  /*18b0*/  R2UR UR22, R135 ;  /* 0x00000000871673c2 */ /* 0x000e6200000e0000 */
[----:B------:R-:W-:Y:S01]  /*18c0*/  @UP3 UIMAD.WIDE.U32 UR12, UR4, UR16, URZ ;  /* 0x00000010040c32a5 */ /* 0x000fe2000f8e003f */
[----:B------:R-:W2:Y:S01]  /*18d0*/  I2F.RP R8, R6 ;  /* 0x0000000600087306 */ /* 0x000ea20000209400 */
[----:B------:R-:W-:Y:S01]  /*18e0*/  ULDC UR18, c[0x0][0x224] ;  /* 0x0000890000127ab9 */ /* 0x000fe20000000800 */
[----:B------:R-:W-:Y:S01]  /*18f0*/  IABS R5, UR56 ;  /* 0x0000003800057c13 */ /* 0x000fe20008000000 */
[----:B------:R-:W-:Y:S01]  /*1900*/  @UP3 UIMAD UR27, UR4, UR17, UR13 ;  /* 0x00000011041b32a4 */ /* 0x000fe2000f8e020d */
[----:B------:R-:W-:Y:S02]  /*1910*/  ISETP.NE.AND P2, PT, RZ, c[0x0][0x1c8], PT ;  /* 0x00007200ff007a0c */ /* 0x000fe40003f45270 */
[----:B------:R-:W3:Y:S01]  /*1920*/  R2UR UR10, R134 ;  /* 0x00000000860a73c2 */ /* 0x000ee200000e0000 */
[----:B------:R-:W-:-:S02]  /*1930*/  @UP3 UMOV UR23, UR12 ;  /* 0x0000000c00173c82 */ /* 0x000fc40008000000 */
[----:B------:R-:W-:Y:S02]  /*1940*/  ULDC.64 UR12, c[0x0][0x368] ;  /* 0x0000da00000c7ab9 */ /* 0x000fe40000000a00 */
[----:B------:R-:W-:-:S03]  /*1950*/  @!UP3 UIMAD UR9, UR32, UR12, URZ ;  /* 0x0000000c2009b2a4 */ /* 0x000fc6000f8e023f */
[----:B------:R-:W4:Y:S01]  /*1960*/  R2UR UR17, R151 ;  /* 0x00000000971173c2 */ /* 0x000f2200000e0000 */
[----:B------:R-:W-:Y:S01]  /*1970*/  @!UP3 UIMAD UR9, UR55, UR13, UR9 ;  /* 0x0000000d3709b2a4 */ /* 0x000fe2000f8e0209 */
[----:B--2---:R-:W2:Y:S01]  /*1980*/  MUFU.RCP R8, R8 ;  /* 0x0000000800087308 */ /* 0x004ea20000001000 */
[----:B------:R-:W-:-:S04]  /*1990*/  @!UP3 UIMAD.WIDE.U32 UR12, UR55, UR12, URZ ;  /* 0x0000000c370cb2a5 */ /* 0x000fc8000f8e003f */
[----:B------:R-:W-:Y:S01]  /*19a0*/  @!UP3 UIADD3 UR27, UR13, UR9, URZ ;  /* 0x000000090d1bb290 */ /* 0x000fe2000fffe03f */
[----:B------:R-:W5:Y:S01]  /*19b0*/  R2UR UR16, R150 ;  /* 0x00000000961073c2 */ /* 0x000f6200000e0000 */
[----:B-1----:R-:W-:Y:S02]  /*19c0*/  UIMAD UR9, UR32, UR18, UR22 ;  /* 0x00000012200972a4 */ /* 0x002fe4000f8e0216 */
[----:B------:R-:W-:Y:S02]  /*19d0*/  @!UP3 UMOV UR23, UR12 ;  /* 0x0000000c0017bc82 */ /* 0x000fe40008000000 */
[----:B------:R-:W-:-:S03]  /*19e0*/  UIMAD.WIDE.U32 UR12, UR55, UR18, URZ ;  /* 0x00000012370c72a5 */ /* 0x000fc6000f8e003f */
[----:B------:R-:W1:Y:S01]  /*19f0*/  R2UR UR33, R144 ;  /* 0x00000000902173c2 */ /* 0x000e6200000e0000 */
[----:B------:R-:W-:Y:S01]  /*1a00*/  UIADD3 UR9, UR13, UR9, URZ ;  /* 0x000000090d097290 */ /* 0x000fe2000fffe03f */
[----:B--2---:R-:W-:Y:S01]  /*1a10*/  IADD3 R8, R8, 0xffffffe, RZ ;  /* 0x0ffffffe08087810 */ /* 0x004fe20007ffe0ff */
[----:B------:R-:W-:Y:S02]  /*1a20*/  UIMAD.WIDE.U32 UR12, UR58, UR4, URZ ;  /* 0x000000043a0c72a5 */ /* 0x000fe4000f8e003f */
[----:B---3--:R-:W-:Y:S01]  /*1a30*/  UIMAD UR9, UR58, UR9, UR10 ;  /* 0x000000093a0972a4 */ /* 0x008fe2000f8e020a */
[----:B------:R-:W2:Y:S02]  /*1a40*/  F2I.FTZ.U32.TRUNC.NTZ R9, R8 ;  /* 0x0000000800097305 */ /* 0x000ea4000021f000 */
[----:B------:R-:W3:Y:S01]  /*1a50*/  S2UR UR10, SR_CTAID.X ;  /* 0x00000000000a79c3 */ /* 0x000ee20000002500 */
[----:B----4-:R-:W-:Y:S02]  /*1a60*/  UIADD3 UR18, UR17, UR9, URZ ;  /* 0x0000000911127290 */ /* 0x010fe4000fffe03f */
[----:B------:R-:W-:-:S04]  /*1a70*/  UIMAD UR9, UR59, UR4, URZ ;  /* 0x000000043b0972a4 */ /* 0x000fc8000f8e023f */
[----:B------:R-:W-:Y:S02]  /*1a80*/  @UP3 UIADD3 UR18, UR13, UR9, URZ ;  /* 0x000000090d123290 */ /* 0x000fe4000fffe03f */
[----:B-----5:R-:W-:Y:S02]  /*1a90*/  USEL UR25, UR16, UR12, !UP3 ;  /* 0x0000000c10197287 */ /* 0x020fe4000d800000 */
[----:B------:R-:W-:Y:S02]  /*1aa0*/  USHF.L.U64.HI UR9, UR55, 0x7, UR32 ;  /* 0x0000000737097899 */ /* 0x000fe40008010220 */
[----:B------:R-:W-:Y:S01]  /*1ab0*/  ULDC.64 UR16, c[0x0][0x3d8] ;  /* 0x0000f60000107ab9 */ /* 0x000fe20000000a00 */
[----:B--2---:R-:W-:Y:S01]  /*1ac0*/  IMAD.MOV R4, RZ, RZ, -R9 ;  /* 0x000000ffff047224 */ /* 0x004fe200078e0a09 */
[----:B------:R-:W-:Y:S01]  /*1ad0*/  USEL UR9, UR9, URZ, UP1 ;  /* 0x0000003f09097287 */ /* 0x000fe20008800000 */
[----:B------:R-:W-:Y:S02]  /*1ae0*/  IMAD.MOV.U32 R8, RZ, RZ, RZ ;  /* 0x000000ffff087224 */ /* 0x000fe400078e00ff */
[----:B------:R-:W-:-:S04]  /*1af0*/  IMAD R12, R4, R6, RZ ;  /* 0x00000006040c7224 */ /* 0x000fc800078e02ff */
[----:B------:R-:W-:Y:S01]  /*1b00*/  IMAD.HI.U32 R12, R9, R12, R8 ;  /* 0x0000000c090c7227 */ /* 0x000fe200078e0008 */
[----:B---3--:R-:W-:Y:S01]  /*1b10*/  UIMAD.WIDE.U32 UR12, UR10, UR16, URZ ;  /* 0x000000100a0c72a5 */ /* 0x008fe2000f8e003f */
[----:B------:R-:W2:Y:S04]  /*1b20*/  R2UR UR16, R146 ;  /* 0x00000000921073c2 */ /* 0x000ea800000e0000 */
[----:B------:R-:W-:Y:S01]  /*1b30*/  IMAD.HI.U32 R12, R12, R5, RZ ;  /* 0x000000050c0c7227 */ /* 0x000fe200078e00ff */
[----:B------:R-:W-:Y:S02]  /*1b40*/  UIMAD UR17, UR10, UR17, UR13 ;  /* 0x000000110a1172a4 */ /* 0x000fe4000f8e020d */
[----:B------:R-:W-:Y:S01]  /*1b50*/  USHF.L.U32 UR10, UR55, 0x7, URZ ;  /* 0x00000007370a7899 */ /* 0x000fe2000800063f */
[----:B------:R-:W-:Y:S01]  /*1b60*/  IMAD.MOV R4, RZ, RZ, -R12 ;  /* 0x000000ffff047224 */ /* 0x000fe200078e0a0c */
[----:B------:R-:W-:-:S02]  /*1b70*/  USEL UR22, UR12, URZ, UP6 ;  /* 0x0000003f0c167287 */ /* 0x000fc4000b000000 */
[----:B------:R-:W-:Y:S01]  /*1b80*/  USEL UR12, UR10, URZ, UP1 ;  /* 0x0000003f0a0c7287 */ /* 0x000fe20008800000 */
[C---:B------:R-:W-:Y:S01]  /*1b90*/  IMAD R4, R6.reuse, R4, R5 ;  /* 0x0000000406047224 */ /* 0x040fe200078e0205 */
[----:B------:R-:W3:Y:S01]  /*1ba0*/  R2UR UR13, R156 ;  /* 0x000000009c0d73c2 */ /* 0x000ee200000e0000 */
[----:B------:R-:W-:Y:S02]  /*1bb0*/  USEL UR17, UR17, URZ, UP6 ;  /* 0x0000003f11117287 */ /* 0x000fe4000b000000 */
[----:B------:R-:W-:Y:S01]  /*1bc0*/  UIADD3 UR12, UP1, UR7, UR12, URZ ;  /* 0x0000000c070c7290 */ /* 0x000fe2000ff3e03f */
[----:B------:R-:W-:-:S03]  /*1bd0*/  ISETP.GT.U32.AND P1, PT, R6, R4, PT ;  /* 0x000000040600720c */ /* 0x000fc60003f24070 */
[----:B------:R-:W-:Y:S02]  /*1be0*/  UIADD3.X UR10, UR26, UR9, URZ, UP1, !UPT ;  /* 0x000000091a0a7290 */ /* 0x000fe40008ffe43f */
[----:B------:R-:W-:-:S04]  /*1bf0*/  UIMAD UR9, UR59, UR12, URZ ;  /* 0x0000000c3b0972a4 */ /* 0x000fc8000f8e023f */
[----:B------:R-:W-:Y:S02]  /*1c00*/  UIMAD UR9, UR58, UR10, UR9 ;  /* 0x0000000a3a0972a4 */ /* 0x000fe4000f8e0209 */
[----:B-1----:R-:W-:Y:S02]  /*1c10*/  @UP5 USEL UR10, UR33, UR4, !UP3 ;  /* 0x00000004210a5287 */ /* 0x002fe4000d800000 */
[----:B------:R-:W-:Y:S01]  /*1c20*/  @!P1 IMAD.IADD R4, R4, 0x1, -R6 ;  /* 0x0000000104049824 */ /* 0x000fe200078e0a06 */
[----:B------:R-:W-:Y:S02]  /*1c30*/  @!P1 IADD3 R12, R12, 0x1, RZ ;  /* 0x000000010c0c9810 */ /* 0x000fe40007ffe0ff */
[----:B--2---:R-:W-:Y:S01]  /*1c40*/  ISETP.LE.AND P1, PT, RZ, UR16, PT ;  /* 0x00000010ff007c0c */ /* 0x004fe2000bf23270 */
[----:B------:R-:W-:Y:S01]  /*1c50*/  ULDC UR16, c[0x0][0x234] ;  /* 0x00008d0000107ab9 */ /* 0x000fe20000000800 */
[----:B------:R-:W-:Y:S01]  /*1c60*/  ISETP.GE.U32.AND P3, PT, R4, R6, PT ;  /* 0x000000060400720c */ /* 0x000fe20003f66070 */
[----:B------:R-:W-:-:S07]  /*1c70*/  @UP5 UIMAD UR10, UR56, UR16, UR10 ;  /* 0x00000010380a52a4 */ /* 0x000fce000f8e020a */
[----:B---3--:R-:W-:Y:S02]  /*1c80*/  @!UP5 UMOV UR10, UR13 ;  /* 0x0000000d000adc82 */ /* 0x008fe40008000000 */
[----:B------:R-:W-:-:S03]  /*1c90*/  UIMAD.WIDE.U32 UR12, UR58, UR12, URZ ;  /* 0x0000000c3a0c72a5 */ /* 0x000fc6000f8e003f */
[----:B------:R-:W-:Y:S01]  /*1ca0*/  @P3 IADD3 R12, R12, 0x1, RZ ;  /* 0x000000010c0c3810 */ /* 0x000fe20007ffe0ff */
[----:B------:R-:W-:Y:S02]  /*1cb0*/  UIADD3 UR16, UR13, UR9, URZ ;  /* 0x000000090d107290 */ /* 0x000fe4000fffe03f */
[----:B------:R-:W-:Y:S02]  /*1cc0*/  USHF.R.S32.HI UR9, URZ, 0x1f, UR8 ;  /* 0x0000001f3f097899 */ /* 0x000fe40008011408 */
        /* <DEDUP_REMOVED lines=11> */
.L_x_1226:
[----:B------:R1:W2:Y:S01]  /*1d80*/  R2UR UR4, R142 ;  /* 0x000000008e0473c2 */ /* 0x0002a200000e0000 */
[----:B------:R-:W-:-:S07]  /*1d90*/  DEPBAR.LE SB1, 0x0, {2} ;  /* 0x000090040000791a */ /* 0x000fce0000000000 */
.L_x_1227:
[----:B------:R-:W-:Y:S01]  /*1da0*/  IMAD.U32 R8, RZ, RZ, UR14 ;  /* 0x0000000eff087e24 */ /* 0x000fe2000f8e00ff */
[----:B------:R-:W1:Y:S01]  /*1db0*/  R2UR UR33, R140 ;  /* 0x000000008c2173c2 */ /* 0x000e6200000e0000 */
[----:B------:R-:W-:Y:S01]  /*1dc0*/  IMAD.U32 R9, RZ, RZ, UR15 ;  /* 0x0000000fff097e24 */ /* 0x000fe2000f8e00ff */
[----:B------:R-:W2:Y:S01]  /*1dd0*/  S2R R169, SR_TID.X ;  /* 0x0000000000a97919 */ /* 0x000ea20000002100 */
[----:B------:R-:W-:Y:S01]  /*1de0*/  SHF.R.S32.HI R149, RZ, 0x1f, R148 ;  /* 0x0000001fff957819 */ /* 0x000fe20000011494 */
[----:B------:R-:W-:Y:S01]  /*1df0*/  UIADD3 UR10, UR7, UR10, URZ ;  /* 0x0000000a070a7290 */ /* 0x000fe2000fffe03f */
[----:B------:R-:W-:Y:S03]  /*1e00*/  BSSY B1, `(.L_x_1223) ;  /* 0x000098d000017945 */ /* 0x000fe60003800000 */
[----:B------:R-:W1:Y:S08]  /*1e10*/  R2UR UR14, R145 ;  /* 0x00000000910e73c2 */ /* 0x000e7000000e0000 */
[----:B------:R-:W3:Y:S08]  /*1e20*/  R2UR UR51, R155 ;  /* 0x000000009b3373c2 */ /* 0x000ef000000e0000 */
[----:B------:R-:W3:Y:S01]  /*1e30*/  R2UR UR15, R137 ;  /* 0x00000000890f73c2 */ /* 0x000ee200000e0000 */
[----:B--2---:R-:W-:-:S04]  /*1e40*/  SHF.R.S32.HI R5, RZ, 0x1f, R169 ;  /* 0x0000001fff057819 */ /* 0x004fc800000114a9 */
[CC--:B------:R-:W-:Y:S01]  /*1e50*/  LEA.HI R7, R5.reuse, R169.reuse, RZ, 0x2 ;  /* 0x000000a905077211 */ /* 0x0c0fe200078f10ff */
[----:B-1----:R-:W-:Y:S01]  /*1e60*/  UIADD3 UR12, UP4, UP3, UR12, UR33, UR14 ;  /* 0x000000210c0c7290 */ /* 0x002fe2000fb9e00e */
[----:B------:R-:W-:Y:S01]  /*1e70*/  LEA.HI R5, R5, R169, RZ, 0x5 ;  /* 0x000000a905057211 */ /* 0x000fe200078f28ff */
[----:B------:R-:W-:Y:S01]  /*1e80*/  USHF.R.S32.HI UR33, URZ, 0x1f, UR56 ;  /* 0x0000001f3f217899 */ /* 0x000fe20008011438 */
[----:B------:R-:W-:Y:S01]  /*1e90*/  SHF.R.S32.HI R7, RZ, 0x2, R7 ;  /* 0x00000002ff077819 */ /* 0x000fe20000011407 */
[----:B------:R-:W-:Y:S01]  /*1ea0*/  UIADD3 UR25, UP2, UP1, UR22, UR12, UR25 ;  /* 0x0000000c16197290 */ /* 0x000fe2000f95e019 */
[----:B------:R-:W-:Y:S02]  /*1eb0*/  SHF.R.S32.HI R183, RZ, 0x5, R5 ;  /* 0x00000005ffb77819 */ /* 0x000fe40000011405 */
[----:B------:R-:W-:Y:S02]  /*1ec0*/  SHF.R.S32.HI R6, RZ, 0x1f, R7 ;  /* 0x0000001fff067819 */ /* 0x000fe40000011407 */
[----:B------:R-:W-:-:S04]  /*1ed0*/  IADD3 R10, P1, R7, UR7, RZ ;  /* 0x00000007070a7c10 */ /* 0x000fc8000ff3e0ff */
[----:B------:R-:W-:Y:S01]  /*1ee0*/  IADD3.X R4, R6, UR26, RZ, P1, !PT ;  /* 0x0000001a06047c10 */ /* 0x000fe20008ffe4ff */
[----:B------:R-:W-:Y:S01]  /*1ef0*/  IMAD.WIDE.U32 R14, R10, c[0x0][0x190], R148 ;  /* 0x000064000a0e7a25 */ /* 0x000fe200078e0094 */
[----:B---3--:R-:W-:-:S03]  /*1f00*/  UIADD3.X UR12, UR16, UR51, UR15, UP4, UP3 ;  /* 0x00000033100c7290 */ /* 0x008fc6000a7e640f */
[----:B------:R-:W-:Y:S01]  /*1f10*/  IMAD R4, R4, c[0x0][0x190], RZ ;  /* 0x0000640004047a24 */ /* 0x000fe200078e02ff */
[----:B------:R-:W-:Y:S01]  /*1f20*/  ULDC.64 UR14, c[0x0][0x3c8] ;  /* 0x0000f200000e7ab9 */ /* 0x000fe20000000a00 */
[----:B------:R-:W-:Y:S01]  /*1f30*/  IADD3 R14, P1, R14, UR30, RZ ;  /* 0x0000001e0e0e7c10 */ /* 0x000fe2000ff3e0ff */
[----:B------:R-:W-:Y:S01]  /*1f40*/  UIADD3.X UR22, UR17, UR12, UR18, UP2, UP1 ;  /* 0x0000000c11167290 */ /* 0x000fe200097e2412 */
[----:B------:R-:W-:Y:S01]  /*1f50*/  IMAD R4, R10, c[0x0][0x194], R4 ;  /* 0x000065000a047a24 */ /* 0x000fe200078e0204 */
[----:B------:R-:W-:Y:S02]  /*1f60*/  UMOV UR51, 0x4 ;  /* 0x0000000400337882 */ /* 0x000fe40000000000 */
[----:B------:R-:W-:Y:S02]  /*1f70*/  ULDC.64 UR12, c[0x0][0x1a8] ;  /* 0x00006a00000c7ab9 */ /* 0x000fe40000000a00 */
[----:B------:R-:W-:Y:S01]  /*1f80*/  UIMAD UR12, UR33, UR12, URZ ;  /* 0x0000000c210c72a4 */ /* 0x000fe2000f8e023f */
[----:B------:R-:W-:Y:S01]  /*1f90*/  IADD3.X R15, R15, UR29, R4, P1, !PT ;  /* 0x0000001d0f0f7c10 */ /* 0x000fe20008ffe404 */
[----:B------:R-:W-:Y:S01]  /*1fa0*/  IMAD.U32 R4, RZ, RZ, UR7 ;  /* 0x00000007ff047e24 */ /* 0x000fe2000f8e00ff */
[----:B------:R-:W-:Y:S01]  /*1fb0*/  IADD3 R16, P1, R148, UR23, RZ ;  /* 0x0000001794107c10 */ /* 0x000fe2000ff3e0ff */
[----:B------:R-:W-:-:S03]  /*1fc0*/  UIMAD UR18, UR56, UR13, UR12 ;  /* 0x0000000d381272a4 */ /* 0x000fc6000f8e020c */
[----:B------:R-:W-:Y:S01]  /*1fd0*/  ULDC.64 UR12, c[0x0][0x378] ;  /* 0x0000de00000c7ab9 */ /* 0x000fe20000000a00 */
[----:B------:R-:W-:Y:S01]  /*1fe0*/  IADD3.X R17, R149, UR27, RZ, P1, !PT ;  /* 0x0000001b95117c10 */ /* 0x000fe20008ffe4ff */
[----:B------:R-:W-:-:S03]  /*1ff0*/  UIMAD UR12, UR33, UR12, URZ ;  /* 0x0000000c210c72a4 */ /* 0x000fc6000f8e023f */
[----:B------:R-:W-:Y:S01]  /*2000*/  ULDC UR33, c[0x0][0x2e8] ;  /* 0x0000ba0000217ab9 */ /* 0x000fe20000000800 */
[----:B------:R-:W-:Y:S01]  /*2010*/  IMAD.WIDE.U32 R16, R4, c[0x0][0x370], R16 ;  /* 0x0000dc0004107a25 */ /* 0x000fe200078e0010 */
[----:B------:R-:W-:-:S03]  /*2020*/  UIMAD UR17, UR56, UR13, UR12 ;  /* 0x0000000d381172a4 */ /* 0x000fc6000f8e020c */
[----:B------:R-:W-:Y:S01]  /*2030*/  ULDC.64 UR12, c[0x0][0x370] ;  /* 0x0000dc00000c7ab9 */ /* 0x000fe20000000a00 */
[----:B------:R-:W-:Y:S01]  /*2040*/  IMAD.U32 R4, RZ, RZ, UR56 ;  /* 0x00000038ff047e24 */ /* 0x000fe2000f8e00ff */
[----:B------:R-:W-:Y:S01]  /*2050*/  UIMAD UR12, UR26, UR12, URZ ;  /* 0x0000000c1a0c72a4 */ /* 0x000fe2000f8e023f */
[----:B------:R-:W1:Y:S01]  /*2060*/  R2UR UR26, R141 ;  /* 0x000000008d1a73c2 */ /* 0x000e6200000e0000 */
[----:B------:R-:W-:Y:S02]  /*2070*/  IMAD.MOV.U32 R18, RZ, RZ, R16 ;  /* 0x000000ffff127224 */ /* 0x000fe400078e0010 */
[----:B------:R-:W-:Y:S01]  /*2080*/  UIMAD UR16, UR7, UR13, UR12 ;  /* 0x0000000d071072a4 */ /* 0x000fe2000f8e020c */
[----:B------:R-:W-:Y:S01]  /*2090*/  IMAD.U32 R16, RZ, RZ, UR56 ;  /* 0x00000038ff107e24 */ /* 0x000fe2000f8e00ff */
[----:B------:R-:W-:Y:S02]  /*20a0*/  UIADD3 UR12, UR7, UR4, URZ ;  /* 0x00000004070c7290 */ /* 0x000fe4000fffe03f */
[----:B------:R-:W-:-:S02]  /*20b0*/  UIADD3 UR4, -UR5, UR11, UR8 ;  /* 0x0000000b05047290 */ /* 0x000fc4000fffe108 */
[----:B------:R-:W-:Y:S01]  /*20c0*/  UIMAD.WIDE UR12, UR12, UR51, UR14 ;  /* 0x000000330c0c72a5 */ /* 0x000fe2000f8e020e */
[----:B------:R2:W3:Y:S01]  /*20d0*/  R2UR UR14, R8 ;  /* 0x00000000080e73c2 */ /* 0x0004e200000e0000 */
[----:B------:R-:W-:Y:S01]  /*20e0*/  UIADD3 UR4, UR4, -UR33, URZ ;  /* 0x8000002104047290 */ /* 0x000fe2000fffe03f */
[----:B------:R-:W-:Y:S01]  /*20f0*/  IADD3 R19, R17, UR16, RZ ;  /* 0x0000001011137c10 */ /* 0x000fe2000fffe0ff */
[----:B------:R-:W-:Y:S01]  /*2100*/  IMAD.WIDE.U32 R16, R16, c[0x0][0x1a8], R14 ;  /* 0x00006a0010107a25 */ /* 0x000fe200078e000e */
[----:B------:R-:W-:Y:S02]  /*2110*/  UIADD3 UR7, UR28, -0x1, URZ ;  /* 0xffffffff1c077890 */ /* 0x000fe4000fffe03f */
[----:B------:R-:W-:Y:S01]  /*2120*/  USHF.R.S32.HI UR33, URZ, 0x1f, UR4 ;  /* 0x0000001f3f217899 */ /* 0x000fe20008011404 */
[----:B------:R-:W-:Y:S01]  /*2130*/  IMAD.WIDE.U32 R18, R4, c[0x0][0x378], R18 ;  /* 0x0000de0004127a25 */ /* 0x000fe200078e0012 */
[----:B------:R-:W-:Y:S01]  /*2140*/  UMOV UR30, UR12 ;  /* 0x0000000c001e7c82 */ /* 0x000fe20008000000 */
[----:B------:R-:W-:Y:S01]  /*2150*/  IADD3 R4, R17, UR18, RZ ;  /* 0x0000001211047c10 */ /* 0x000fe2000fffe0ff */
[----:B------:R-:W-:Y:S01]  /*2160*/  ULEA.HI UR33, UR33, UR4, URZ, 0x7 ;  /* 0x0000000421217291 */ /* 0x000fe2000f8f383f */
[C---:B------:R-:W-:Y:S01]  /*2170*/  LEA R180, P3, R16.reuse, c[0x0][0x160], 0x1 ;  /* 0x0000580010b47a11 */ /* 0x040fe200078608ff */
[----:B------:R-:W-:Y:S01]  /*2180*/  UMOV UR29, UR13 ;  /* 0x0000000d001d7c82 */ /* 0x000fe20008000000 */
[----:B------:R-:W-:Y:S01]  /*2190*/  IADD3 R19, R19, UR17, RZ ;  /* 0x0000001113137c10 */ /* 0x000fe2000fffe0ff */
[----:B------:R-:W-:Y:S01]  /*21a0*/  USHF.R.S32.HI UR33, URZ, 0x7, UR33 ;  /* 0x000000073f217899 */ /* 0x000fe20008011421 */
[----:B------:R4:W3:Y:S01]  /*21b0*/  R2UR UR15, R9 ;  /* 0x00000000090f73c2 */ /* 0x0008e200000e0000 */
[----:B------:R-:W-:Y:S01]  /*21c0*/  ULDC.64 UR12, c[0x0][0x200] ;  /* 0x00008000000c7ab9 */ /* 0x000fe20000000a00 */
[----:B------:R-:W-:Y:S01]  /*21d0*/  LEA.HI.X R181, R16, c[0x0][0x164], R4, 0x1, P3 ;  /* 0x0000590010b57a11 */ /* 0x000fe200018f0c04 */
[----:B------:R-:W-:Y:S01]  /*21e0*/  UISETP.LT.AND UP1, UPT, URZ, UR33, UPT ;  /* 0x000000213f00728c */ /* 0x000fe2000bf21270 */
[----:B------:R-:W-:Y:S01]  /*21f0*/  IMAD.WIDE.U32 R14, R7, c[0x0][0x370], R18 ;  /* 0x0000dc00070e7a25 */ /* 0x000fe200078e0012 */
[----:B------:R-:W-:-:S02]  /*2200*/  UIMAD.WIDE UR12, UR10, UR51, UR12 ;  /* 0x000000330a0c72a5 */ /* 0x000fc4000f8e020c */
[----:B------:R-:W-:Y:S01]  /*2210*/  USEL UR33, URZ, UR33, !UP1 ;  /* 0x000000213f217287 */ /* 0x000fe2000c800000 */
[----:B--2---:R-:W-:Y:S01]  /*2220*/  LOP3.LUT R8, R5, 0xffffffe0, RZ, 0xc0, !PT ;  /* 0xffffffe005087812 */ /* 0x004fe200078ec0ff */
[----:B------:R-:W-:Y:S01]  /*2230*/  IMAD R5, R6, c[0x0][0x370], RZ ;  /* 0x0000dc0006057a24 */ /* 0x000fe200078e02ff */
[----:B------:R-:W-:Y:S01]  /*2240*/  LEA R178, P2, R14, c[0x0][0x330], 0x1 ;  /* 0x0000cc000eb27a11 */ /* 0x000fe200078408ff */
[----:B------:R-:W-:Y:S02]  /*2250*/  UISETP.GT.AND UP1, UPT, UR28, UR33, UPT ;  /* 0x000000211c00728c */ /* 0x000fe4000bf24270 */
[----:B------:R-:W-:Y:S02]  /*2260*/  IMAD.IADD R169, R169, 0x1, -R8 ;  /* 0x00000001a9a97824 */ /* 0x000fe400078e0a08 */
[----:B------:R-:W-:Y:S02]  /*2270*/  IMAD R5, R7, c[0x0][0x374], R5 ;  /* 0x0000dd0007057a24 */ /* 0x000fe400078e0205 */
[----:B-1----:R-:W-:-:S02]  /*2280*/  IMAD R183, R183, UR26, R169 ;  /* 0x0000001ab7b77c24 */ /* 0x002fc4000f8e02a9 */
[----:B------:R-:W-:-:S03]  /*2290*/  IMAD.IADD R5, R15, 0x1, R5 ;  /* 0x000000010f057824 */ /* 0x000fc600078e0205 */
[C---:B------:R-:W-:Y:S02]  /*22a0*/  IADD3 R8, P1, R183.reuse, UR25, RZ ;  /* 0x00000019b7087c10 */ /* 0x040fe4000ff3e0ff */
[----:B------:R-:W-:Y:S02]  /*22b0*/  LEA.HI.X R179, R14, c[0x0][0x334], R5, 0x1, P2 ;  /* 0x0000cd000eb37a11 */ /* 0x000fe400010f0c05 */
[----:B------:R-:W-:Y:S02]  /*22c0*/  LEA.HI.X.SX32 R183, R183, UR22, 0x1, P1 ;  /* 0x00000016b7b77c11 */ /* 0x000fe400088f0eff */
[----:B------:R-:W-:-:S04]  /*22d0*/  LEA R182, P1, R8, c[0x0][0x350], 0x2 ;  /* 0x0000d40008b67a11 */ /* 0x000fc800078210ff */
[----:B------:R-:W-:Y:S02]  /*22e0*/  LEA.HI.X R183, R8, c[0x0][0x354], R183, 0x2, P1 ;  /* 0x0000d50008b77a11 */ /* 0x000fe400008f14b7 */
[----:B------:R-:W-:-:S13]  /*22f0*/  PLOP3.LUT P1, PT, PT, PT, UP1, 0x80, 0x0 ;  /* 0x000000000000781c */ /* 0x000fda0003f2f018 */
[----:B---34-:R-:W-:Y:S05]  /*2300*/  @P1 BRA `(.L_x_1228) ;  /* 0x0000078000001947 */ /* 0x018fea0003800000 */
        /* <DEDUP_REMOVED lines=18> */
.L_x_1229:
        /* <DEDUP_REMOVED lines=18> */
.L_x_1230:
        /* <DEDUP_REMOVED lines=10> */
[----:B------:R-:W-:-:S02]  /*25f0*/  IADD3 R8, P0, R8, UR16, RZ ;  /* 0x0000001008087c10 */ /* 0x000fc4000ff1e0ff */
[----:B------:R-:W-:Y:S01]  /*2600*/  IMAD.U32 R5, RZ, RZ, UR10 ;  /* 0x0000000aff057e24 */ /* 0x000fe2000f8e00ff */
[----:B------:R-:W-:Y:S01]  /*2610*/  ULDC.64 UR10, c[0x0][0x3b8] ;  /* 0x0000ee00000a7ab9 */ /* 0x000fe20000000a00 */
[----:B------:R-:W-:Y:S01]  /*2620*/  ISETP.GE.OR P1, PT, R7, UR5, P2 ;  /* 0x0000000507007c0c */ /* 0x000fe20009726670 */
[----:B------:R-:W-:Y:S02]  /*2630*/  UIMAD UR10, UR12, UR10, URZ ;  /* 0x0000000a0c0a72a4 */ /* 0x000fe4000f8e023f */
[----:B------:R-:W-:Y:S02]  /*2640*/  IADD3.X R9, R9, UR17, R5, P0, !PT ;  /* 0x0000001109097c10 */ /* 0x000fe400087fe405 */
        /* <DEDUP_REMOVED lines=13> */
.L_x_1232:
[----:B------:R-:W-:Y:S05]  /*2720*/  BSYNC B0 ;  /* 0x0000000000007941 */ /* 0x000fea0003800000 */
.L_x_1231:
        /* <DEDUP_REMOVED lines=14> */
.L_x_1234:
[----:B------:R-:W-:Y:S05]  /*2810*/  BSYNC B0 ;  /* 0x0000000000007941 */ /* 0x000fea0003800000 */
.L_x_1233:
[----:B------:R-:W-:Y:S01]  /*2820*/  ULDC.64 UR10, c[0x0][0x3a8] ;  /* 0x0000ea00000a7ab9 */ /* 0x000fe20000000a00 */
[----:B------:R-:W-:Y:S01]  /*2830*/  IMAD.WIDE.U32 R4, R4, c[0x0][0x3a8], R148 ;  /* 0x0000ea0004047a25 */ /* 0x000fe200078e0094 */
[----:B------:R-:W-:Y:S01]  /*2840*/  UIMAD UR9, UR9, UR10, URZ ;  /* 0x0000000a090972a4 */ /* 0x000fe2000f8e023f */
[----:B------:R-:W-:Y:S01]  /*2850*/  MOV R8, UR56 ;  /* 0x0000003800087c02 */ /* 0x000fe20008000f00 */
[----:B------:R-:W-:Y:S01]  /*2860*/  USHF.R.S32.HI UR5, URZ, 0x1f, UR56 ;  /* 0x0000001f3f057899 */ /* 0x000fe20008011438 */
[----:B------:R-:W-:Y:S01]  /*2870*/  BSSY B0, `(.L_x_1235) ;  /* 0x0000014000007945 */ /* 0x000fe20003800000 */
[----:B------:R-:W-:Y:S01]  /*2880*/  UIMAD UR8, UR8, UR11, UR9 ;  /* 0x0000000b080872a4 */ /* 0x000fe2000f8e0209 */
[----:B------:R-:W-:-:S05]  /*2890*/  IADD3 R10, P2, R4, UR7, RZ ;  /* 0x00000007040a7c10 */ /* 0x000fca000ff5e0ff */
[----:B------:R-:W-:Y:S01]  /*28a0*/  IMAD.U32 R4, RZ, RZ, UR8 ;  /* 0x00000008ff047e24 */ /* 0x000fe2000f8e00ff */
[----:B------:R-:W-:Y:S02]  /*28b0*/  ULDC.64 UR8, c[0x0][0x3c0] ;  /* 0x0000f00000087ab9 */ /* 0x000fe40000000a00 */
        /* <DEDUP_REMOVED lines=15> */
.L_x_1236:
[----:B------:R-:W-:Y:S05]  /*29b0*/  BSYNC B0 ;  /* 0x0000000000007941 */ /* 0x000fea0003800000 */
.L_x_1235:
        /* <DEDUP_REMOVED lines=13> */
.L_x_1228:
        /* <DEDUP_REMOVED lines=23> */
.L_x_1239:
[----:B------:R-:W-:Y:S05]  /*2c00*/  BSYNC B0 ;  /* 0x0000000000007941 */ /* 0x000fea0003800000 */
.L_x_1238:
        /* <DEDUP_REMOVED lines=16> */
.L_x_1241:
[----:B------:R-:W-:Y:S05]  /*2d10*/  BSYNC B0 ;  /* 0x0000000000007941 */ /* 0x000fea0003800000 */
.L_x_1240:
        /* <DEDUP_REMOVED lines=20> */
.L_x_1243:
[----:B------:R-:W-:Y:S05]  /*2e60*/  BSYNC B0 ;  /* 0x0000000000007941 */ /* 0x000fea0003800000 */
.L_x_1242:
        /* <DEDUP_REMOVED lines=20> */
.L_x_1245:
[----:B------:R-:W-:Y:S05]  /*2fb0*/  BSYNC B0 ;  /* 0x0000000000007941 */ /* 0x000fea0003800000 */
.L_x_1244:
        /* <DEDUP_REMOVED lines=55> */
.L_x_1247:
[----:B------:R-:W-:Y:S05]  /*3330*/  BSYNC B0 ;  /* 0x0000000000007941 */ /* 0x000fea0003800000 */
.L_x_1246:
        /* <DEDUP_REMOVED lines=20> */
.L_x_1249:
[----:B------:R-:W-:Y:S05]  /*3480*/  BSYNC B0 ;  /* 0x0000000000007941 */ /* 0x000fea0003800000 */
.L_x_1248:
        /* <DEDUP_REMOVED lines=33> */
.L_x_1251:
[----:B------:R-:W-:Y:S05]  /*36a0*/  BSYNC B0 ;  /* 0x0000000000007941 */ /* 0x000fea0003800000 */
.L_x_1250:
        /* <DEDUP_REMOVED lines=20> */
.L_x_1253:
[----:B------:R-:W-:Y:S05]  /*37f0*/  BSYNC B0 ;  /* 0x0000000000007941 */ /* 0x000fea0003800000 */
.L_x_1252:
[----:B------:R-:W-:Y:S01]  /*3800*/  ULDC.64 UR18, c[0x0][0x318] ;  /* 0x0000c60000127ab9 */ /* 0x000fe20000000a00 */
[----:B------:R-:W1:Y:S01]  /*3810*/  S2R R167, SR_TID.X ;  /* 0x0000000000a77919 */ /* 0x000e620000002100 */
[----:B------:R-:W-:Y:S01]  /*3820*/  UISETP.NE.U32.AND UP1, UPT, URZ, UR18, UPT ;  /* 0x000000123f00728c */ /* 0x000fe2000bf25070 */
[----:B------:R-:W2:Y:S01]  /*3830*/  R2UR UR10, R139 ;  /* 0x000000008b0a73c2 */ /* 0x000ea200000e0000 */
[----:B------:R-:W-:Y:S01]  /*3840*/  USHF.R.S32.HI UR16, URZ, 0x1f, UR56 ;  /* 0x0000001f3f107899 */ /* 0x000fe20008011438 */
[----:B------:R-:W0:Y:S01]  /*3850*/  LDGDEPBAR ;  /* 0x00000000000079af */ /* 0x000e220000000000 */
[----:B------:R-:W-:Y:S02]  /*3860*/  UISETP.NE.AND.EX UP1, UPT, URZ, UR19, UPT, UP1 ;  /* 0x000000133f00728c */ /* 0x000fe4000bf25310 */
[----:B------:R-:W-:-:S03]  /*3870*/  ULDC.64 UR20, c[0x0][0x320] ;  /* 0x0000c80000147ab9 */ /* 0x000fc60000000a00 */
[----:B------:R-:W3:Y:S01]  /*3880*/  R2UR UR9, R154 ;  /* 0x000000009a0973c2 */ /* 0x000ee200000e0000 */
[----:B------:R-:W-:-:S05]  /*3890*/  PLOP3.LUT P1, PT, PT, PT, UP1, 0x80, 0x0 ;  /* 0x000000000000781c */ /* 0x000fca0003f2f018 */
[----:B------:R-:W-:Y:S02]  /*38a0*/  @UP1 UIMAD UR4, UR32, UR20, URZ ;  /* 0x00000014200412a4 */ /* 0x000fe4000f8e023f */
[----:B------:R-:W-:Y:S02]  /*38b0*/  @UP1 UMOV UR17, UR16 ;  /* 0x0000001000111c82 */ /* 0x000fe40008000000 */
[----:B------:R-:W-:Y:S02]  /*38c0*/  @UP1 UMOV UR16, UR56 ;  /* 0x0000003800101c82 */ /* 0x000fe40008000000 */
[----:B------:R-:W-:Y:S02]  /*38d0*/  @UP1 UIMAD.WIDE.U32 UR16, UR55, UR20, UR16 ;  /* 0x00000014371012a5 */ /* 0x000fe4000f8e0010 */
[----:B------:R-:W-:Y:S01]  /*38e0*/  @UP1 UIMAD UR21, UR55, UR21, UR4 ;  /* 0x00000015371512a4 */ /* 0x000fe2000f8e0204 */
[----:B-1----:R-:W-:Y:S01]  /*38f0*/  IMAD.SHL.U32 R6, R167, 0x2, RZ ;  /* 0x00000002a7067824 */ /* 0x002fe200078e00ff */
[----:B------:R-:W-:-:S02]  /*3900*/  @UP1 ULEA UR18, UP0, UR16, UR18, 0x2 ;  /* 0x0000001210121291 */ /* 0x000fc4000f80103f */
[----:B------:R-:W-:Y:S02]  /*3910*/  @UP1 UIADD3 UR21, UR17, UR21, URZ ;  /* 0x0000001511151290 */ /* 0x000fe4000fffe03f */
[----:B------:R-:W-:Y:S02]  /*3920*/  LOP3.LUT R6, R6, 0x6, RZ, 0xc0, !PT ;  /* 0x0000000606067812 */ /* 0x000fe400078ec0ff */
[----:B------:R-:W-:Y:S01]  /*3930*/  @UP1 ULEA.HI.X UR19, UR16, UR19, UR21, 0x2, UP0 ;  /* 0x0000001310131291 */ /* 0x000fe200080f1415 */
[----:B------:R-:W-:Y:S02]  /*3940*/  IMAD.U32 R4, RZ, RZ, UR18 ;  /* 0x00000012ff047e24 */ /* 0x000fe4000f8e00ff */
[----:B------:R-:W-:-:S03]  /*3950*/  IMAD R6, R129, 0x40, R6 ;  /* 0x0000004081067824 */ /* 0x000fc600078e0206 */
[----:B--234-:R-:W-:Y:S02]  /*3960*/  IMAD.U32 R5, RZ, RZ, UR19 ;  /* 0x00000013ff057e24 */ /* 0x01cfe4000f8e00ff */
[----:B------:R-:W-:-:S04]  /*3970*/  IADD3 R6, R128, -UR8, -R6 ;  /* 0x8000000880067c10 */ /* 0x000fc8000fffe806 */
[----:B------:R1:W2:Y:S01]  /*3980*/  @P1 LDG.E R5, [R4.64] ;  /* 0x0000003404051981 */ /* 0x0002a2000c1e1900 */
[----:B------:R-:W-:Y:S02]  /*3990*/  IADD3 R119, R126, 0x1000, RZ ;  /* 0x000010007e777810 */ /* 0x000fe40007ffe0ff */
[----:B------:R-:W-:Y:S02]  /*39a0*/  IADD3 R118, R127, 0x1000, RZ ;  /* 0x000010007f767810 */ /* 0x000fe40007ffe0ff */
[----:B------:R-:W-:Y:S01]  /*39b0*/  SHF.R.S32.HI R171, RZ, 0x1f, R169 ;  /* 0x0000001fffab7819 */ /* 0x000fe200000114a9 */
[----:B------:R-:W-:Y:S01]  /*39c0*/  IMAD.U32 R168, RZ, RZ, UR5 ;  /* 0x00000005ffa87e24 */ /* 0x000fe2000f8e00ff */
        /* <DEDUP_REMOVED lines=18> */
[----:B-1----:R-:W2:Y:S01]  /*3af0*/  @P1 MUFU.RCP R4, c[0x0][0x238] ;  /* 0x00008e0000041b08 */ /* 0x002ea20000001000 */
[----:B------:R-:W-:Y:S01]  /*3b00*/  UMOV UR4, URZ ;  /* 0x0000003f00047c82 */ /* 0x000fe20008000000 */
[----:B--2---:R-:W-:-:S02]  /*3b10*/  @P1 FMUL.FTZ R4, R5, R4 ;  /* 0x0000000405041220 */ /* 0x004fc40000410000 */
[----:B------:R-:W-:Y:S02]  /*3b20*/  IMAD.MOV.U32 R5, RZ, RZ, c[0x0][0x30c] ;  /* 0x0000c300ff057624 */ /* 0x000fe400078e00ff */
[----:B------:R1:W2:Y:S02]  /*3b30*/  @P1 R2UR UR8, R4 ;  /* 0x00000000040813c2 */ /* 0x0002a400000e0000 */
[----:B-1----:R-:W-:Y:S01]  /*3b40*/  IMAD.MOV.U32 R4, RZ, RZ, c[0x0][0x308] ;  /* 0x0000c200ff047624 */ /* 0x002fe200078e00ff */
[----:B------:R-:W-:Y:S01]  /*3b50*/  SEL R119, R119, R126, !P0 ;  /* 0x0000007e77777207 */ /* 0x000fe20004000000 */
[----:B--2---:R-:W-:-:S03]  /*3b60*/  @UP1 UMOV UR4, UR8 ;  /* 0x0000000800041c82 */ /* 0x004fc60008000000 */
[----:B------:R1:W2:Y:S04]  /*3b70*/  LDG.E.64 R8, [R4.64+0x8] ;  /* 0x0000083404087981 */ /* 0x0002a8000c1e1b00 */
[----:B-1----:R-:W3:Y:S01]  /*3b80*/  LDG.E.64 R4, [R4.64] ;  /* 0x0000003404047981 */ /* 0x002ee2000c1e1b00 */
[----:B------:R-:W-:Y:S01]  /*3b90*/  SEL R118, R118, R127, !P0 ;  /* 0x0000007f76767207 */ /* 0x000fe20004000000 */
[----:B------:R-:W-:Y:S01]  /*3ba0*/  IMAD.SHL.U32 R119, R119, 0x2, RZ ;  /* 0x0000000277777824 */ /* 0x000fe200078e00ff */
[----:B------:R-:W-:Y:S01]  /*3bb0*/  IADD3 R168, R168, -UR11, R6 ;  /* 0x8000000ba8a87c10 */ /* 0x000fe2000fffe006 */
[----:B------:R-:W-:Y:S02]  /*3bc0*/  ULDC UR28, c[0x0][0x2e4] ;  /* 0x0000b900001c7ab9 */ /* 0x000fe40000000800 */
[----:B------:R-:W-:Y:S01]  /*3bd0*/  IMAD.SHL.U32 R118, R118, 0x2, RZ ;  /* 0x0000000276767824 */ /* 0x000fe200078e00ff */
[----:B--2---:R-:W-:-:S04]  /*3be0*/  IADD3 R169, P2, P1, R8, UR10, R169 ;  /* 0x0000000a08a97c10 */ /* 0x004fc8000f95e0a9 */
[----:B------:R-:W-:Y:S01]  /*3bf0*/  IADD3.X R171, R9, UR9, R171, P2, P1 ;  /* 0x0000000909ab7c10 */ /* 0x000fe200097e24ab */
[----:B---3--:R-:W1:Y:S08]  /*3c00*/  R2UR UR17, R4 ;  /* 0x00000000041173c2 */ /* 0x008e7000000e0000 */
        /* <DEDUP_REMOVED lines=14> */
.L_x_1258:
[----:B------:R-:W-:Y:S01]  /*3cf0*/  USHF.L.U32 UR9, UR31, 0x7, URZ ;  /* 0x000000071f097899 */ /* 0x000fe2000800063f */
[----:B------:R-:W0:Y:S01]  /*3d00*/  LDGDEPBAR ;  /* 0x00000000000079af */ /* 0x000e220000000000 */
[----:B------:R-:W-:Y:S02]  /*3d10*/  IMAD.IADD R112, R124, 0x1, R118 ;  /* 0x000000017c707824 */ /* 0x000fe400078e0276 */
[----:B------:R-:W-:Y:S01]  /*3d20*/  UIADD3 UR27, UR9, UR11, URZ ;  /* 0x0000000b091b7290 */ /* 0x000fe2000fffe03f */
[----:B------:R-:W-:Y:S03]  /*3d30*/  IMAD.U32 R5, RZ, RZ, UR29 ;  /* 0x0000001dff057e24 */ /* 0x000fe6000f8e00ff */
        /* <DEDUP_REMOVED lines=9> */
[----:B------:R-:W-:Y:S01]  /*3dd0*/  BAR.SYNC.DEFER_BLOCKING 0x0 ;  /* 0x0000000000007b1d */ /* 0x000fe20000010000 */
[C---:B------:R-:W-:Y:S02]  /*3de0*/  IADD3 R192, R204.reuse, -0x1, RZ ;  /* 0xffffffffccc07810 */ /* 0x040fe40007ffe0ff */
[----:B------:R-:W-:Y:S02]  /*3df0*/  IADD3 R187, R204, 0x7, RZ ;  /* 0x00000007ccbb7810 */ /* 0x000fe40007ffe0ff */
[----:B------:R-:W-:Y:S02]  /*3e00*/  ISETP.GE.AND P0, PT, R192, RZ, PT ;  /* 0x000000ffc000720c */ /* 0x000fe40003f06270 */
[C---:B------:R-:W-:Y:S02]  /*3e10*/  IADD3 R188, R204.reuse, 0x8, RZ ;  /* 0x00000008ccbc7810 */ /* 0x040fe40007ffe0ff */
[----:B------:R-:W-:Y:S02]  /*3e20*/  IADD3 R200, R204, 0x47, RZ ;  /* 0x00000047ccc87810 */ /* 0x000fe40007ffe0ff */
[----:B------:R-:W-:Y:S02]  /*3e30*/  ISETP.GE.AND P1, PT, R188, RZ, PT ;  /* 0x000000ffbc00720c */ /* 0x000fe40003f26270 */
[C---:B------:R-:W-:Y:S02]  /*3e40*/  IADD3 R196, R204.reuse, 0x40, RZ ;  /* 0x00000040ccc47810 */ /* 0x040fe40007ffe0ff */
[C---:B------:R-:W-:Y:S02]  /*3e50*/  IADD3 R198, R204.reuse, 0x3f, RZ ;  /* 0x0000003fccc67810 */ /* 0x040fe40007ffe0ff */
[C---:B------:R-:W-:Y:S02]  /*3e60*/  IADD3 R190, R204.reuse, 0x38, RZ ;  /* 0x00000038ccbe7810 */ /* 0x040fe40007ffe0ff */
[C---:B------:R-:W-:Y:S02]  /*3e70*/  @!P0 IADD3 R192, -R204.reuse, 0x1, RZ ;  /* 0x00000001ccc08810 */ /* 0x040fe40007ffe1ff */
[----:B------:R-:W-:Y:S01]  /*3e80*/  ISETP.GE.AND P0, PT, R187, RZ, PT ;  /* 0x000000ffbb00720c */ /* 0x000fe20003f06270 */
[----:B-1----:R-:W-:Y:S01]  /*3e90*/  IMAD.U32 R4, RZ, RZ, UR30 ;  /* 0x0000001eff047e24 */ /* 0x002fe2000f8e00ff */
[----:B------:R-:W-:Y:S02]  /*3ea0*/  LDSM.16.M88.4 R64, [R118] ;  /* 0x000000007640783b */ /* 0x000fe40000000200 */
[----:B------:R-:W1:Y:S01]  /*3eb0*/  I2F R192, R192 ;  /* 0x000000c000c07306 */ /* 0x000e620000201400 */
[----:B------:R-:W-:Y:S02]  /*3ec0*/  @!P1 IADD3 R188, -R204, -0x8, RZ ;  /* 0xfffffff8ccbc9810 */ /* 0x000fe40007ffe1ff */
[----:B------:R-:W-:Y:S02]  /*3ed0*/  ISETP.GE.AND P1, PT, R200, RZ, PT ;  /* 0x000000ffc800720c */ /* 0x000fe40003f26270 */
[C---:B------:R-:W-:Y:S01]  /*3ee0*/  IADD3 R189, R204.reuse, 0x37, RZ ;  /* 0x00000037ccbd7810 */ /* 0x040fe20007ffe0ff */
[----:B------:R-:W2:Y:S01]  /*3ef0*/  LDSM.16.M88.4 R16, [R125+0x6000] ;  /* 0x006000007d10783b */ /* 0x000ea20000000200 */
[C---:B------:R-:W-:Y:S03]  /*3f00*/  IADD3 R199, R204.reuse, -0x8, RZ ;  /* 0xfffffff8ccc77810 */ /* 0x040fe60007ffe0ff */
[----:B------:R-:W3:Y:S01]  /*3f10*/  I2F R188, R188 ;  /* 0x000000bc00bc7306 */ /* 0x000ee20000201400 */
[----:B------:R-:W-:Y:S02]  /*3f20*/  @!P0 IADD3 R187, -R204, -0x7, RZ ;  /* 0xfffffff9ccbb8810 */ /* 0x000fe40007ffe1ff */
[----:B------:R-:W-:Y:S01]  /*3f30*/  LEA R4, P0, R128, R4, 0x2 ;  /* 0x0000000480047211 */ /* 0x000fe200078010ff */
[----:B------:R-:W4:Y:S02]  /*3f40*/  LDSM.16.M88.4 R60, [R118+0x1000] ;  /* 0x00100000763c783b */ /* 0x000f240000000200 */
[----:B------:R-:W-:Y:S02]  /*3f50*/  @!P1 IADD3 R200, -R204, -0x47, RZ ;  /* 0xffffffb9ccc89810 */ /* 0x000fe40007ffe1ff */
[----:B------:R-:W-:Y:S02]  /*3f60*/  LEA.HI.X.SX32 R5, R128, R5, 0x2, P0 ;  /* 0x0000000580057211 */ /* 0x000fe400000f16ff */
[----:B------:R-:W1:Y:S01]  /*3f70*/  I2F R187, R187 ;  /* 0x000000bb00bb7306 */ /* 0x000e620000201400 */
[----:B------:R-:W-:Y:S02]  /*3f80*/  ISETP.GE.AND P0, PT, R196, RZ, PT ;  /* 0x000000ffc400720c */ /* 0x000fe40003f06270 */
[----:B-----5:R2:W5:Y:S01]  /*3f90*/  LDG.E R186, [R4.64] ;  /* 0x0000003404ba7981 */ /* 0x020562000c1e1900 */
[----:B------:R-:W-:Y:S02]  /*3fa0*/  ISETP.GE.AND P1, PT, R198, RZ, PT ;  /* 0x000000ffc600720c */ /* 0x000fe40003f26270 */
[C---:B------:R-:W-:Y:S01]  /*3fb0*/  IADD3 R203, R204.reuse, -0x9, RZ ;  /* 0xfffffff7cccb7810 */ /* 0x040fe20007ffe0ff */
[----:B------:R2:W5:Y:S01]  /*3fc0*/  LDG.E R185, [R4.64+0x20] ;  /* 0x0000203404b97981 */ /* 0x000562000c1e1900 */
[C---:B------:R-:W-:Y:S02]  /*3fd0*/  IADD3 R191, R204.reuse, -0x10, RZ ;  /* 0xfffffff0ccbf7810 */ /* 0x040fe40007ffe0ff */
[----:B------:R-:W1:Y:S01]  /*3fe0*/  I2F R200, R200 ;  /* 0x000000c800c87306 */ /* 0x000e620000201400 */
[----:B------:R2:W5:Y:S01]  /*3ff0*/  LDG.E R184, [R4.64+0x100] ;  /* 0x0001003404b87981 */ /* 0x000562000c1e1900 */
[C---:B------:R-:W-:Y:S02]  /*4000*/  IADD3 R194, R204.reuse, -0x11, RZ ;  /* 0xffffffefccc27810 */ /* 0x040fe40007ffe0ff */
[----:B------:R-:W-:Y:S01]  /*4010*/  @!P0 IADD3 R196, -R204, -0x40, RZ ;  /* 0xffffffc0ccc48810 */ /* 0x000fe20007ffe1ff */
[----:B------:R2:W5:Y:S01]  /*4020*/  LDG.E R177, [R4.64+0x120] ;  /* 0x0001203404b17981 */ /* 0x000562000c1e1900 */
[----:B------:R-:W-:Y:S02]  /*4030*/  ISETP.GE.AND P0, PT, R190, RZ, PT ;  /* 0x000000ffbe00720c */ /* 0x000fe40003f06270 */
[C---:B------:R-:W-:Y:S01]  /*4040*/  @!P1 IADD3 R198, -R204.reuse, -0x3f, RZ ;  /* 0xffffffc1ccc69810 */ /* 0x040fe20007ffe1ff */
[----:B------:R-:W1:Y:S01]  /*4050*/  LDSM.16.M88.4 R32, [R125+0x6400] ;  /* 0x006400007d20783b */ /* 0x000e620000000200 */
[----:B------:R-:W1:Y:S01]  /*4060*/  I2F R196, R196 ;  /* 0x000000c400c47306 */ /* 0x000e620000201400 */
[----:B------:R-:W-:Y:S02]  /*4070*/  ISETP.GE.AND P1, PT, R189, RZ, PT ;  /* 0x000000ffbd00720c */ /* 0x000fe40003f26270 */
[C---:B------:R-:W-:Y:S02]  /*4080*/  IADD3 R202, R204.reuse, 0x30, RZ ;  /* 0x00000030ccca7810 */ /* 0x040fe40007ffe0ff */
[C---:B------:R-:W-:Y:S02]  /*4090*/  IADD3 R197, R204.reuse, 0x2f, RZ ;  /* 0x0000002fccc57810 */ /* 0x040fe40007ffe0ff */
[----:B------:R-:W1:Y:S01]  /*40a0*/  LDSM.16.M88.4 R48, [R125+0x6800] ;  /* 0x006800007d30783b */ /* 0x000e620000000200 */
[C---:B------:R-:W-:Y:S02]  /*40b0*/  IADD3 R195, R204.reuse, 0x28, RZ ;  /* 0x00000028ccc37810 */ /* 0x040fe40007ffe0ff */
[----:B------:R-:W1:Y:S01]  /*40c0*/  I2F R198, R198 ;  /* 0x000000c600c67306 */ /* 0x000e620000201400 */
[C---:B------:R-:W-:Y:S02]  /*40d0*/  @!P0 IADD3 R190, -R204.reuse, -0x38, RZ ;  /* 0xffffffc8ccbe8810 */ /* 0x040fe40007ffe1ff */
[----:B------:R-:W-:Y:S02]  /*40e0*/  ISETP.GE.AND P0, PT, R199, RZ, PT ;  /* 0x000000ffc700720c */ /* 0x000fe40003f06270 */
[----:B------:R-:W3:Y:S01]  /*40f0*/  LDSM.16.M88.4 R100, [R125+0x6c00] ;  /* 0x006c00007d64783b */ /* 0x000ee20000000200 */
[C---:B------:R-:W-:Y:S02]  /*4100*/  @!P1 IADD3 R189, -R204.reuse, -0x37, RZ ;  /* 0xffffffc9ccbd9810 */ /* 0x040fe40007ffe1ff */
[----:B------:R-:W-:Y:S02]  /*4110*/  ISETP.GE.AND P1, PT, R203, RZ, PT ;  /* 0x000000ffcb00720c */ /* 0x000fe40003f26270 */
[----:B------:R-:W1:Y:S01]  /*4120*/  I2F R190, R190 ;  /* 0x000000be00be7306 */ /* 0x000e620000201400 */
[-C--:B--2---:R-:W-:Y:S02]  /*4130*/  HMMA.16816.F32.BF16 R4, R64, R16.reuse, RZ ;  /* 0x000000104004723c */ /* 0x084fe400000418ff */
[----:B------:R-:W-:Y:S01]  /*4140*/  LDSM.16.M88.4 R104, [R112] ;  /* 0x000000007068783b */ /* 0x000fe20000000200 */
[C---:B------:R-:W-:Y:S02]  /*4150*/  IADD3 R205, R204.reuse, 0x27, RZ ;  /* 0x00000027cccd7810 */ /* 0x040fe40007ffe0ff */
[C---:B------:R-:W-:Y:S02]  /*4160*/  @!P0 IADD3 R199, -R204.reuse, 0x8, RZ ;  /* 0x00000008ccc78810 */ /* 0x040fe40007ffe1ff */
[----:B------:R-:W-:Y:S01]  /*4170*/  ISETP.GE.AND P0, PT, R191, RZ, PT ;  /* 0x000000ffbf00720c */ /* 0x000fe20003f06270 */
[C---:B----4-:R-:W-:Y:S01]  /*4180*/  HMMA.16816.F32.BF16 R8, R60.reuse, R16, RZ ;  /* 0x000000103c08723c */ /* 0x050fe200000418ff */
[----:B------:R-:W2:Y:S01]  /*4190*/  I2F R189, R189 ;  /* 0x000000bd00bd7306 */ /* 0x000ea20000201400 */
[----:B------:R-:W4:Y:S02]  /*41a0*/  LDSM.16.M88.4 R108, [R117+0x6000] ;  /* 0x00600000756c783b */ /* 0x000f240000000200 */
[----:B------:R-:W-:Y:S02]  /*41b0*/  @!P1 IADD3 R203, -R204, 0x9, RZ ;  /* 0x00000009cccb9810 */ /* 0x000fe40007ffe1ff */
[----:B------:R-:W-:Y:S02]  /*41c0*/  ISETP.GE.AND P1, PT, R194, RZ, PT ;  /* 0x000000ffc200720c */ /* 0x000fe40003f26270 */
[-C--:B------:R-:W-:Y:S01]  /*41d0*/  HMMA.16816.F32.BF16 R12, R60, R18.reuse, RZ ;  /* 0x000000123c0c723c */ /* 0x080fe200000418ff */
[C---:B------:R-:W-:Y:S01]  /*41e0*/  IADD3 R206, R204.reuse, -0x18, RZ ;  /* 0xffffffe8ccce7810 */ /* 0x040fe20007ffe0ff */
[----:B------:R-:W2:Y:S01]  /*41f0*/  LDSM.16.M88.4 R112, [R112+0x1000] ;  /* 0x001000007070783b */ /* 0x000ea20000000200 */
[----:B------:R-:W2:Y:S01]  /*4200*/  I2F R199, R199 ;  /* 0x000000c700c77306 */ /* 0x000ea20000201400 */
[----:B------:R-:W-:Y:S02]  /*4210*/  @!P0 IADD3 R191, -R204, 0x10, RZ ;  /* 0x00000010ccbf8810 */ /* 0x000fe40007ffe1ff */
[----:B------:R-:W-:Y:S02]  /*4220*/  ISETP.GE.AND P0, PT, R202, RZ, PT ;  /* 0x000000ffca00720c */ /* 0x000fe40003f06270 */
[C---:B------:R-:W-:Y:S04]  /*4230*/  HMMA.16816.F32.BF16 R16, R64.reuse, R18, RZ ;  /* 0x000000124010723c */ /* 0x040fe800000418ff */
[C---:B------:R-:W-:Y:S01]  /*4240*/  @!P1 IADD3 R194, -R204.reuse, 0x11, RZ ;  /* 0x00000011ccc29810 */ /* 0x040fe20007ffe1ff */
[----:B------:R-:W2:Y:S01]  /*4250*/  I2F R203, R203 ;  /* 0x000000cb00cb7306 */ /* 0x000ea20000201400 */
[----:B------:R-:W-:Y:S02]  /*4260*/  ISETP.GE.AND P1, PT, R197, RZ, PT ;  /* 0x000000ffc500720c */ /* 0x000fe40003f26270 */
[-C--:B-1----:R-:W-:Y:S01]  /*4270*/  HMMA.16816.F32.BF16 R20, R64, R32.reuse, RZ ;  /* 0x000000204014723c */ /* 0x082fe200000418ff */
[C---:B------:R-:W-:Y:S03]  /*4280*/  IADD3 R208, R204.reuse, -0x19, RZ ;  /* 0xffffffe7ccd07810 */ /* 0x040fe60007ffe0ff */
[C---:B------:R-:W-:Y:S02]  /*4290*/  @!P0 IADD3 R202, -R204.reuse, -0x30, RZ ;  /* 0xffffffd0ccca8810 */ /* 0x040fe40007ffe1ff */
[----:B------:R-:W-:Y:S01]  /*42a0*/  ISETP.GE.AND P0, PT, R195, RZ, PT ;  /* 0x000000ffc300720c */ /* 0x000fe20003f06270 */
[----:B------:R-:W-:Y:S01]  /*42b0*/  I2F R191, R191 ;  /* 0x000000bf00bf7306 */ /* 0x000fe20000201400 */
[C---:B------:R-:W-:Y:S04]  /*42c0*/  HMMA.16816.F32.BF16 R24, R60.reuse, R32, RZ ;  /* 0x000000203c18723c */ /* 0x040fe800000418ff */
[C---:B------:R-:W-:Y:S02]  /*42d0*/  @!P1 IADD3 R197, -R204.reuse, -0x2f, RZ ;  /* 0xffffffd1ccc59810 */ /* 0x040fe40007ffe1ff */
[----:B------:R-:W-:Y:S02]  /*42e0*/  ISETP.GE.AND P1, PT, R205, RZ, PT ;  /* 0x000000ffcd00720c */ /* 0x000fe40003f26270 */
[-C--:B------:R-:W-:Y:S01]  /*42f0*/  HMMA.16816.F32.BF16 R28, R60, R34.reuse, RZ ;  /* 0x000000223c1c723c */ /* 0x080fe200000418ff */
[----:B------:R-:W-:Y:S03]  /*4300*/  I2F R194, R194 ;  /* 0x000000c200c27306 */ /* 0x000fe60000201400 */
[----:B------:R-:W-:Y:S02]  /*4310*/  @!P0 IADD3 R195, -R204, -0x28, RZ ;  /* 0xffffffd8ccc38810 */ /* 0x000fe40007ffe1ff */
[----:B------:R-:W-:Y:S02]  /*4320*/  ISETP.GE.AND P0, PT, R206, RZ, PT ;  /* 0x000000ffce00720c */ /* 0x000fe40003f06270 */
[C---:B------:R-:W-:Y:S03]  /*4330*/  HMMA.16816.F32.BF16 R32, R64.reuse, R34, RZ ;  /* 0x000000224020723c */ /* 0x040fe600000418ff */
[----:B------:R-:W-:Y:S01]  /*4340*/  I2F R202, R202 ;  /* 0x000000ca00ca7306 */ /* 0x000fe20000201400 */
[C---:B------:R-:W-:Y:S02]  /*4350*/  IADD3 R207, R204.reuse, -0x20, RZ ;  /* 0xffffffe0cccf7810 */ /* 0x040fe40007ffe0ff */
[----:B------:R-:W-:Y:S02]  /*4360*/  @!P1 IADD3 R205, -R204, -0x27, RZ ;  /* 0xffffffd9cccd9810 */ /* 0x000fe40007ffe1ff */
[-C--:B------:R-:W-:Y:S01]  /*4370*/  HMMA.16816.F32.BF16 R36, R64, R48.reuse, RZ ;  /* 0x000000304024723c */ /* 0x080fe200000418ff */
[----:B------:R-:W-:Y:S03]  /*4380*/  ISETP.GE.AND P1, PT, R208, RZ, PT ;  /* 0x000000ffd000720c */ /* 0x000fe60003f26270 */
[C---:B------:R-:W-:Y:S01]  /*4390*/  @!P0 IADD3 R206, -R204.reuse, 0x18, RZ ;  /* 0x00000018ccce8810 */ /* 0x040fe20007ffe1ff */
[----:B------:R-:W-:Y:S01]  /*43a0*/  I2F R197, R197 ;  /* 0x000000c500c57306 */ /* 0x000fe20000201400 */
[----:B------:R-:W-:Y:S02]  /*43b0*/  ISETP.GE.AND P0, PT, R207, RZ, PT ;  /* 0x000000ffcf00720c */ /* 0x000fe40003f06270 */
[C---:B------:R-:W-:Y:S04]  /*43c0*/  HMMA.16816.F32.BF16 R40, R60.reuse, R48, RZ ;  /* 0x000000303c28723c */ /* 0x040fe800000418ff */
[C---:B------:R-:W-:Y:S02]  /*43d0*/  IADD3 R209, R204.reuse, -0x21, RZ ;  /* 0xffffffdfccd17810 */ /* 0x040fe40007ffe0ff */
[C---:B------:R-:W-:Y:S01]  /*43e0*/  IADD3 R210, R204.reuse, 0x20, RZ ;  /* 0x00000020ccd27810 */ /* 0x040fe20007ffe0ff */
[----:B------:R-:W-:Y:S01]  /*43f0*/  I2F R195, R195 ;  /* 0x000000c300c37306 */ /* 0x000fe20000201400 */
[-C--:B------:R-:W-:Y:S01]  /*4400*/  HMMA.16816.F32.BF16 R44, R60, R50.reuse, RZ ;  /* 0x000000323c2c723c */ /* 0x080fe200000418ff */
[C---:B------:R-:W-:Y:S02]  /*4410*/  @!P1 IADD3 R208, -R204.reuse, 0x19, RZ ;  /* 0x00000019ccd09810 */ /* 0x040fe40007ffe1ff */
[----:B------:R-:W-:Y:S02]  /*4420*/  ISETP.GE.AND P1, PT, R209, RZ, PT ;  /* 0x000000ffd100720c */ /* 0x000fe40003f26270 */
[----:B------:R-:W-:Y:S02]  /*4430*/  @!P0 IADD3 R207, -R204, 0x20, RZ ;  /* 0x00000020cccf8810 */ /* 0x000fe40007ffe1ff */
[----:B------:R-:W-:Y:S01]  /*4440*/  ISETP.GE.AND P0, PT, R210, RZ, PT ;  /* 0x000000ffd200720c */ /* 0x000fe20003f06270 */
[C---:B------:R-:W-:Y:S01]  /*4450*/  HMMA.16816.F32.BF16 R48, R64.reuse, R50, RZ ;  /* 0x000000324030723c */ /* 0x040fe200000418ff */
[----:B------:R-:W-:Y:S03]  /*4460*/  I2F R205, R205 ;  /* 0x000000cd00cd7306 */ /* 0x000fe60000201400 */
[C---:B------:R-:W-:Y:S02]  /*4470*/  IADD3 R211, R204.reuse, 0x1f, RZ ;  /* 0x0000001fccd37810 */ /* 0x040fe40007ffe0ff */
[C---:B------:R-:W-:Y:S02]  /*4480*/  IADD3 R212, R204.reuse, 0x18, RZ ;  /* 0x00000018ccd47810 */ /* 0x040fe40007ffe0ff */
[-C--:B---3--:R-:W-:Y:S01]  /*4490*/  HMMA.16816.F32.BF16 R52, R64, R100.reuse, RZ ;  /* 0x000000644034723c */ /* 0x088fe200000418ff */
[C---:B------:R-:W-:Y:S02]  /*44a0*/  @!P1 IADD3 R209, -R204.reuse, 0x21, RZ ;  /* 0x00000021ccd19810 */ /* 0x040fe40007ffe1ff */
[----:B------:R-:W-:Y:S01]  /*44b0*/  I2F R206, R206 ;  /* 0x000000ce00ce7306 */ /* 0x000fe20000201400 */
[----:B------:R-:W-:Y:S02]  /*44c0*/  ISETP.GE.AND P1, PT, R211, RZ, PT ;  /* 0x000000ffd300720c */ /* 0x000fe40003f26270 */
[----:B------:R-:W-:Y:S02]  /*44d0*/  @!P0 IADD3 R210, -R204, -0x20, RZ ;  /* 0xffffffe0ccd28810 */ /* 0x000fe40007ffe1ff */
[C---:B------:R-:W-:Y:S02]  /*44e0*/  HMMA.16816.F32.BF16 R56, R60.reuse, R100, RZ ;  /* 0x000000643c38723c */ /* 0x040fe400000418ff */
[----:B------:R-:W-:Y:S02]  /*44f0*/  ISETP.GE.AND P0, PT, R212, RZ, PT ;  /* 0x000000ffd400720c */ /* 0x000fe40003f06270 */
[C---:B------:R-:W-:Y:S01]  /*4500*/  IADD3 R201, R204.reuse, 0x48, RZ ;  /* 0x00000048ccc97810 */ /* 0x040fe20007ffe0ff */
[----:B------:R-:W-:Y:S01]  /*4510*/  I2F R208, R208 ;  /* 0x000000d000d07306 */ /* 0x000fe20000201400 */
[C---:B------:R-:W-:Y:S02]  /*4520*/  IADD3 R213, R204.reuse, 0x17, RZ ;  /* 0x00000017ccd57810 */ /* 0x040fe40007ffe0ff */
[-C--:B------:R-:W-:Y:S01]  /*4530*/  HMMA.16816.F32.BF16 R60, R60, R102.reuse, RZ ;  /* 0x000000663c3c723c */ /* 0x080fe200000418ff */
[C---:B------:R-:W-:Y:S02]  /*4540*/  IADD3 R216, R204.reuse, -0x28, RZ ;  /* 0xffffffd8ccd87810 */ /* 0x040fe40007ffe0ff */
[----:B------:R-:W-:Y:S02]  /*4550*/  ISETP.GE.AND P2, PT, R201, RZ, PT ;  /* 0x000000ffc900720c */ /* 0x000fe40003f46270 */
[C---:B------:R-:W-:Y:S02]  /*4560*/  @!P1 IADD3 R211, -R204.reuse, -0x1f, RZ ;  /* 0xffffffe1ccd39810 */ /* 0x040fe40007ffe1ff */
[----:B------:R-:W-:Y:S01]  /*4570*/  I2F R207, R207 ;  /* 0x000000cf00cf7306 */ /* 0x000fe20000201400 */
[----:B------:R-:W-:Y:S01]  /*4580*/  HMMA.16816.F32.BF16 R64, R64, R102, RZ ;  /* 0x000000664040723c */ /* 0x000fe200000418ff */
[----:B------:R-:W1:Y:S01]  /*4590*/  LDSM.16.M88.4 R100, [R117+0x6400] ;  /* 0x006400007564783b */ /* 0x000e620000000200 */
[----:B------:R-:W-:Y:S02]  /*45a0*/  ISETP.GE.AND P1, PT, R213, RZ, PT ;  /* 0x000000ffd500720c */ /* 0x000fe40003f26270 */
[----:B------:R-:W-:Y:S02]  /*45b0*/  @!P0 IADD3 R212, -R204, -0x18, RZ ;  /* 0xffffffe8ccd48810 */ /* 0x000fe40007ffe1ff */
[----:B------:R-:W-:Y:S02]  /*45c0*/  ISETP.GE.AND P0, PT, R216, RZ, PT ;  /* 0x000000ffd800720c */ /* 0x000fe40003f06270 */
[-C--:B----4-:R-:W-:Y:S01]  /*45d0*/  HMMA.16816.F32.BF16 R4, R104, R108.reuse, R4 ;  /* 0x0000006c6804723c */ /* 0x090fe20000041804 */
[----:B------:R-:W-:Y:S04]  /*45e0*/  I2F R209, R209 ;  /* 0x000000d100d17306 */ /* 0x000fe80000201400 */
[C---:B------:R-:W-:Y:S02]  /*45f0*/  IADD3 R215, R204.reuse, -0x29, RZ ;  /* 0xffffffd7ccd77810 */ /* 0x040fe40007ffe0ff */
[C---:B------:R-:W-:Y:S01]  /*4600*/  IADD3 R220, R204.reuse, -0x31, RZ ;  /* 0xffffffcfccdc7810 */ /* 0x040fe20007ffe0ff */
[C---:B--2---:R-:W-:Y:S03]  /*4610*/  HMMA.16816.F32.BF16 R8, R112.reuse, R108, R8 ;  /* 0x0000006c7008723c */ /* 0x044fe60000041808 */
[----:B------:R-:W-:Y:S01]  /*4620*/  I2F R210, R210 ;  /* 0x000000d200d27306 */ /* 0x000fe20000201400 */
[C---:B------:R-:W-:Y:S02]  /*4630*/  IADD3 R219, R204.reuse, 0x10, RZ ;  /* 0x00000010ccdb7810 */ /* 0x040fe40007ffe0ff */
[C---:B------:R-:W-:Y:S02]  /*4640*/  IADD3 R218, R204.reuse, 0xf, RZ ;  /* 0x0000000fccda7810 */ /* 0x040fe40007ffe0ff */
[-C--:B------:R-:W-:Y:S03]  /*4650*/  HMMA.16816.F32.BF16 R12, R112, R110.reuse, R12 ;  /* 0x0000006e700c723c */ /* 0x080fe6000004180c */
[----:B------:R-:W-:Y:S02]  /*4660*/  ISETP.GE.AND P6, PT, R215, RZ, PT ;  /* 0x000000ffd700720c */ /* 0x000fe40003fc6270 */
[C---:B------:R-:W-:Y:S01]  /*4670*/  IADD3 R217, R204.reuse, -0x38, RZ ;  /* 0xffffffc8ccd97810 */ /* 0x040fe20007ffe0ff */
[----:B------:R-:W-:Y:S01]  /*4680*/  I2F R211, R211 ;  /* 0x000000d300d37306 */ /* 0x000fe20000201400 */
[----:B------:R-:W-:Y:S01]  /*4690*/  IADD3 R214, R204, -0x39, RZ ;  /* 0xffffffc7ccd67810 */ /* 0x000fe20007ffe0ff */
[----:B------:R-:W-:Y:S01]  /*46a0*/  FFMA.FTZ R5, R192, -UR4, R5 ;  /* 0x80000004c0057c23 */ /* 0x000fe20008010005 */
[C---:B------:R-:W-:Y:S01]  /*46b0*/  HMMA.16816.F32.BF16 R16, R104.reuse, R110, R16 ;  /* 0x0000006e6810723c */ /* 0x040fe20000041810 */
[----:B------:R-:W2:Y:S03]  /*46c0*/  LDSM.16.M88.4 R108, [R117+0x6800] ;  /* 0x00680000756c783b */ /* 0x000ea60000000200 */
[----:B------:R-:W-:Y:S01]  /*46d0*/  FFMA.FTZ R6, R188, -UR4, R6 ;  /* 0x80000004bc067c23 */ /* 0x000fe20008010006 */
[C---:B------:R-:W-:Y:S01]  /*46e0*/  IADD3 R221, R204.reuse, -0x30, RZ ;  /* 0xffffffd0ccdd7810 */ /* 0x040fe20007ffe0ff */
[----:B------:R-:W-:Y:S01]  /*46f0*/  FFMA.FTZ R7, R187, -UR4, R7 ;  /* 0x80000004bb077c23 */ /* 0x000fe20008010007 */
[----:B------:R-:W-:Y:S01]  /*4700*/  @!P2 IADD3 R201, -R204, -0x48, RZ ;  /* 0xffffffb8ccc9a810 */ /* 0x000fe20007ffe1ff */
[----:B------:R-:W-:Y:S01]  /*4710*/  FFMA.FTZ R4, R193, -UR4, R4 ;  /* 0x80000004c1047c23 */ /* 0x000fe20008010004 */
[-C--:B-1----:R-:W-:Y:S01]  /*4720*/  HMMA.16816.F32.BF16 R20, R104, R100.reuse, R20 ;  /* 0x000000646814723c */ /* 0x082fe20000041814 */
[----:B------:R-:W-:Y:S02]  /*4730*/  I2F R212, R212 ;  /* 0x000000d400d47306 */ /* 0x000fe40000201400 */
[----:B------:R-:W-:Y:S01]  /*4740*/  FFMA.FTZ R11, R200, -UR4, R11 ;  /* 0x80000004c80b7c23 */ /* 0x000fe2000801000b */
[----:B------:R-:W-:Y:S01]  /*4750*/  @!P1 IADD3 R213, -R204, -0x17, RZ ;  /* 0xffffffe9ccd59810 */ /* 0x000fe20007ffe1ff */
[----:B------:R-:W-:Y:S01]  /*4760*/  FFMA.FTZ R8, R196, -UR4, R8 ;  /* 0x80000004c4087c23 */ /* 0x000fe20008010008 */
[----:B------:R-:W-:Y:S01]  /*4770*/  @!P0 IADD3 R216, -R204, 0x28, RZ ;  /* 0x00000028ccd88810 */ /* 0x000fe20007ffe1ff */
[----:B------:R-:W-:Y:S01]  /*4780*/  FFMA.FTZ R9, R198, -UR4, R9 ;  /* 0x80000004c6097c23 */ /* 0x000fe20008010009 */
[C---:B------:R-:W-:Y:S03]  /*4790*/  HMMA.16816.F32.BF16 R24, R112.reuse, R100, R24 ;  /* 0x000000647018723c */ /* 0x040fe60000041818 */
[----:B------:R-:W1:Y:S01]  /*47a0*/  I2F R201, R201 ;  /* 0x000000c900c97306 */ /* 0x000e620000201400 */
[----:B------:R-:W-:Y:S01]  /*47b0*/  FFMA.FTZ R14, R196, -UR4, R14 ;  /* 0x80000004c40e7c23 */ /* 0x000fe2000801000e */
[----:B------:R-:W-:Y:S01]  /*47c0*/  ISETP.GE.AND P4, PT, R220, RZ, PT ;  /* 0x000000ffdc00720c */ /* 0x000fe20003f86270 */
[----:B------:R-:W-:Y:S01]  /*47d0*/  FFMA.FTZ R15, R198, -UR4, R15 ;  /* 0x80000004c60f7c23 */ /* 0x000fe2000801000f */
[----:B------:R-:W-:Y:S01]  /*47e0*/  ISETP.GE.AND P1, PT, R219, RZ, PT ;  /* 0x000000ffdb00720c */ /* 0x000fe20003f26270 */
[----:B------:R-:W-:Y:S01]  /*47f0*/  FFMA.FTZ R12, R190, -UR4, R12 ;  /* 0x80000004be0c7c23 */ /* 0x000fe2000801000c */
[-C--:B------:R-:W-:Y:S03]  /*4800*/  HMMA.16816.F32.BF16 R28, R112, R102.reuse, R28 ;  /* 0x00000066701c723c */ /* 0x080fe6000004181c */
[----:B------:R-:W-:Y:S01]  /*4810*/  FFMA.FTZ R13, R189, -UR4, R13 ;  /* 0x80000004bd0d7c23 */ /* 0x000fe2000801000d */
[----:B------:R-:W-:Y:S01]  /*4820*/  ISETP.GE.AND P0, PT, R218, RZ, PT ;  /* 0x000000ffda00720c */ /* 0x000fe20003f06270 */
[----:B------:R-:W-:Y:S01]  /*4830*/  FFMA.FTZ R19, R192, -UR4, R19 ;  /* 0x80000004c0137c23 */ /* 0x000fe20008010013 */
[----:B------:R-:W-:Y:S01]  /*4840*/  ISETP.GE.AND P3, PT, R217, RZ, PT ;  /* 0x000000ffd900720c */ /* 0x000fe20003f66270 */
[----:B------:R-:W-:Y:S01]  /*4850*/  FFMA.FTZ R18, R193, -UR4, R18 ;  /* 0x80000004c1127c23 */ /* 0x000fe20008010012 */
[C---:B------:R-:W-:Y:S01]  /*4860*/  HMMA.16816.F32.BF16 R32, R104.reuse, R102, R32 ;  /* 0x000000666820723c */ /* 0x040fe20000041820 */
[----:B------:R-:W3:Y:S01]  /*4870*/  LDSM.16.M88.4 R100, [R117+0x6c00] ;  /* 0x006c00007564783b */ /* 0x000ee20000000200 */
[----:B------:R-:W4:Y:S02]  /*4880*/  I2F R213, R213 ;  /* 0x000000d500d57306 */ /* 0x000f240000201400 */
[----:B------:R-:W-:Y:S01]  /*4890*/  FFMA.FTZ R16, R199, -UR4, R16 ;  /* 0x80000004c7107c23 */ /* 0x000fe20008010010 */
[----:B------:R-:W-:Y:S01]  /*48a0*/  ISETP.GE.AND P2, PT, R214, RZ, PT ;  /* 0x000000ffd600720c */ /* 0x000fe20003f46270 */
[----:B------:R-:W-:Y:S01]  /*48b0*/  FFMA.FTZ R17, R203, -UR4, R17 ;  /* 0x80000004cb117c23 */ /* 0x000fe20008010011 */
[----:B------:R-:W-:Y:S01]  /*48c0*/  ISETP.GE.AND P5, PT, R221, RZ, PT ;  /* 0x000000ffdd00720c */ /* 0x000fe20003fa6270 */
[----:B------:R-:W-:Y:S01]  /*48d0*/  FFMA.FTZ R22, R199, -UR4, R22 ;  /* 0x80000004c7167c23 */ /* 0x000fe20008010016 */
[-C--:B--2---:R-:W-:Y:S03]  /*48e0*/  HMMA.16816.F32.BF16 R36, R104, R108.reuse, R36 ;  /* 0x0000006c6824723c */ /* 0x084fe60000041824 */
[----:B-1----:R-:W-:Y:S01]  /*48f0*/  FFMA.FTZ R10, R201, -UR4, R10 ;  /* 0x80000004c90a7c23 */ /* 0x002fe2000801000a */
[C---:B------:R-:W-:Y:S01]  /*4900*/  @!P6 IADD3 R215, -R204.reuse, 0x29, RZ ;  /* 0x00000029ccd7e810 */ /* 0x040fe20007ffe1ff */
[----:B------:R-:W-:Y:S01]  /*4910*/  FFMA.FTZ R23, R203, -UR4, R23 ;  /* 0x80000004cb177c23 */ /* 0x000fe20008010017 */
[----:B------:R-:W-:Y:S01]  /*4920*/  @!P4 IADD3 R220, -R204, 0x31, RZ ;  /* 0x00000031ccdcc810 */ /* 0x000fe20007ffe1ff */
[----:B------:R-:W-:Y:S01]  /*4930*/  FFMA.FTZ R20, R191, -UR4, R20 ;  /* 0x80000004bf147c23 */ /* 0x000fe20008010014 */
[C---:B------:R-:W-:Y:S01]  /*4940*/  HMMA.16816.F32.BF16 R40, R112.reuse, R108, R40 ;  /* 0x0000006c7028723c */ /* 0x040fe20000041828 */
[----:B------:R-:W1:Y:S03]  /*4950*/  I2F R216, R216 ;  /* 0x000000d800d87306 */ /* 0x000e660000201400 */
[----:B------:R-:W-:Y:S01]  /*4960*/  FFMA.FTZ R21, R194, -UR4, R21 ;  /* 0x80000004c2157c23 */ /* 0x000fe20008010015 */
[----:B------:R-:W-:Y:S01]  /*4970*/  @!P1 IADD3 R219, -R204, -0x10, RZ ;  /* 0xfffffff0ccdb9810 */ /* 0x000fe20007ffe1ff */
[----:B------:R-:W-:Y:S01]  /*4980*/  FFMA.FTZ R26, R190, -UR4, R26 ;  /* 0x80000004be1a7c23 */ /* 0x000fe2000801001a */
[----:B------:R-:W-:Y:S01]  /*4990*/  @!P0 IADD3 R218, -R204, -0xf, RZ ;  /* 0xfffffff1ccda8810 */ /* 0x000fe20007ffe1ff */
[----:B------:R-:W-:Y:S01]  /*49a0*/  FFMA.FTZ R27, R189, -UR4, R27 ;  /* 0x80000004bd1b7c23 */ /* 0x000fe2000801001b */
[-C--:B------:R-:W-:Y:S01]  /*49b0*/  HMMA.16816.F32.BF16 R44, R112, R110.reuse, R44 ;  /* 0x0000006e702c723c */ /* 0x080fe2000004182c */
[----:B------:R-:W-:Y:S01]  /*49c0*/  PLOP3.LUT P0, PT, PT, PT, UP0, 0x80, 0x0 ;  /* 0x000000000000781c */ /* 0x000fe20003f0f008 */
[----:B------:R-:W2:Y:S01]  /*49d0*/  I2F R215, R215 ;  /* 0x000000d700d77306 */ /* 0x000ea20000201400 */
[----:B------:R-:W-:Y:S01]  /*49e0*/  FFMA.FTZ R24, R202, -UR4, R24 ;  /* 0x80000004ca187c23 */ /* 0x000fe20008010018 */
[C---:B------:R-:W-:Y:S01]  /*49f0*/  @!P3 IADD3 R217, -R204.reuse, 0x38, RZ ;  /* 0x00000038ccd9b810 */ /* 0x040fe20007ffe1ff */
[C---:B------:R-:W-:Y:S01]  /*4a00*/  FFMA.FTZ R25, R197.reuse, -UR4, R25 ;  /* 0x80000004c5197c23 */ /* 0x040fe20008010019 */
[----:B------:R-:W-:Y:S01]  /*4a10*/  @!P2 IADD3 R214, -R204, 0x39, RZ ;  /* 0x00000039ccd6a810 */ /* 0x000fe20007ffe1ff */
[----:B------:R-:W-:Y:S01]  /*4a20*/  FFMA.FTZ R30, R202, -UR4, R30 ;  /* 0x80000004ca1e7c23 */ /* 0x000fe2000801001e */
[C---:B------:R-:W-:Y:S04]  /*4a30*/  HMMA.16816.F32.BF16 R48, R104.reuse, R110, R48 ;  /* 0x0000006e6830723c */ /* 0x040fe80000041830 */
[----:B------:R-:W-:Y:S01]  /*4a40*/  FFMA.FTZ R31, R197, -UR4, R31 ;  /* 0x80000004c51f7c23 */ /* 0x000fe2000801001f */
[----:B------:R-:W-:Y:S01]  /*4a50*/  @!P5 IADD3 R221, -R204, 0x30, RZ ;  /* 0x00000030ccddd810 */ /* 0x000fe20007ffe1ff */
[----:B------:R-:W-:Y:S01]  /*4a60*/  FFMA.FTZ R28, R195, -UR4, R28 ;  /* 0x80000004c31c7c23 */ /* 0x000fe2000801001c */
[----:B------:R-:W-:Y:S01]  /*4a70*/  I2F R220, R220 ;  /* 0x000000dc00dc7306 */ /* 0x000fe20000201400 */
[----:B------:R-:W-:Y:S01]  /*4a80*/  FFMA.FTZ R29, R205, -UR4, R29 ;  /* 0x80000004cd1d7c23 */ /* 0x000fe2000801001d */
[-C--:B---3--:R-:W-:Y:S03]  /*4a90*/  HMMA.16816.F32.BF16 R52, R104, R100.reuse, R52 ;  /* 0x000000646834723c */ /* 0x088fe60000041834 */
[----:B------:R-:W-:Y:S02]  /*4aa0*/  FFMA.FTZ R34, R191, -UR4, R34 ;  /* 0x80000004bf227c23 */ /* 0x000fe40008010022 */
[----:B------:R-:W-:Y:S02]  /*4ab0*/  FFMA.FTZ R35, R194, -UR4, R35 ;  /* 0x80000004c2237c23 */ /* 0x000fe40008010023 */
[----:B------:R-:W-:Y:S01]  /*4ac0*/  FFMA.FTZ R32, R206, -UR4, R32 ;  /* 0x80000004ce207c23 */ /* 0x000fe20008010020 */
[C---:B------:R-:W-:Y:S01]  /*4ad0*/  HMMA.16816.F32.BF16 R56, R112.reuse, R100, R56 ;  /* 0x000000647038723c */ /* 0x040fe20000041838 */
[----:B------:R-:W3:Y:S03]  /*4ae0*/  I2F R108, R221 ;  /* 0x000000dd006c7306 */ /* 0x000ee60000201400 */
[----:B------:R-:W-:Y:S02]  /*4af0*/  FFMA.FTZ R33, R208, -UR4, R33 ;  /* 0x80000004d0217c23 */ /* 0x000fe40008010021 */
[----:B------:R-:W-:Y:S02]  /*4b00*/  FFMA.FTZ R38, R206, -UR4, R38 ;  /* 0x80000004ce267c23 */ /* 0x000fe40008010026 */
[----:B------:R-:W-:Y:S01]  /*4b10*/  FFMA.FTZ R39, R208, -UR4, R39 ;  /* 0x80000004d0277c23 */ /* 0x000fe20008010027 */
[-C--:B------:R-:W-:Y:S02]  /*4b20*/  HMMA.16816.F32.BF16 R60, R112, R102.reuse, R60 ;  /* 0x00000066703c723c */ /* 0x080fe4000004183c */
[----:B------:R-:W1:Y:S01]  /*4b30*/  I2F R219, R219 ;  /* 0x000000db00db7306 */ /* 0x000e620000201400 */
[----:B------:R-:W-:Y:S02]  /*4b40*/  FFMA.FTZ R36, R207, -UR4, R36 ;  /* 0x80000004cf247c23 */ /* 0x000fe40008010024 */
[----:B------:R-:W-:Y:S02]  /*4b50*/  FFMA.FTZ R37, R209, -UR4, R37 ;  /* 0x80000004d1257c23 */ /* 0x000fe40008010025 */
[----:B------:R-:W-:Y:S01]  /*4b60*/  FFMA.FTZ R42, R195, -UR4, R42 ;  /* 0x80000004c32a7c23 */ /* 0x000fe2000801002a */
[----:B------:R-:W-:Y:S04]  /*4b70*/  HMMA.16816.F32.BF16 R64, R104, R102, R64 ;  /* 0x000000666840723c */ /* 0x000fe80000041840 */
[----:B------:R-:W-:Y:S01]  /*4b80*/  FFMA.FTZ R43, R205, -UR4, R43 ;  /* 0x80000004cd2b7c23 */ /* 0x000fe2000801002b */
[----:B------:R-:W3:Y:S01]  /*4b90*/  I2F R218, R218 ;  /* 0x000000da00da7306 */ /* 0x000ee20000201400 */
[C---:B------:R-:W-:Y:S02]  /*4ba0*/  FFMA.FTZ R40, R210.reuse, -UR4, R40 ;  /* 0x80000004d2287c23 */ /* 0x040fe40008010028 */
[C---:B------:R-:W-:Y:S04]  /*4bb0*/  FFMA.FTZ R41, R211.reuse, -UR4, R41 ;  /* 0x80000004d3297c23 */ /* 0x040fe80008010029 */
[----:B------:R-:W-:Y:S02]  /*4bc0*/  FFMA.FTZ R46, R210, -UR4, R46 ;  /* 0x80000004d22e7c23 */ /* 0x000fe4000801002e */
[----:B------:R-:W-:Y:S01]  /*4bd0*/  FFMA.FTZ R47, R211, -UR4, R47 ;  /* 0x80000004d32f7c23 */ /* 0x000fe2000801002f */
[----:B------:R-:W3:Y:S01]  /*4be0*/  I2F R217, R217 ;  /* 0x000000d900d97306 */ /* 0x000ee20000201400 */
[----:B------:R-:W-:Y:S02]  /*4bf0*/  FFMA.FTZ R44, R212, -UR4, R44 ;  /* 0x80000004d42c7c23 */ /* 0x000fe4000801002c */
[----:B----4-:R-:W-:Y:S02]  /*4c00*/  FFMA.FTZ R45, R213, -UR4, R45 ;  /* 0x80000004d52d7c23 */ /* 0x010fe4000801002d */
[----:B------:R-:W-:Y:S02]  /*4c10*/  FFMA.FTZ R50, R207, -UR4, R50 ;  /* 0x80000004cf327c23 */ /* 0x000fe40008010032 */
[----:B------:R-:W-:Y:S02]  /*4c20*/  FFMA.FTZ R51, R209, -UR4, R51 ;  /* 0x80000004d1337c23 */ /* 0x000fe40008010033 */
[C---:B-1----:R-:W-:Y:S01]  /*4c30*/  FFMA.FTZ R48, R216.reuse, -UR4, R48 ;  /* 0x80000004d8307c23 */ /* 0x042fe20008010030 */
[----:B------:R-:W1:Y:S01]  /*4c40*/  I2F R214, R214 ;  /* 0x000000d600d67306 */ /* 0x000e620000201400 */
[C---:B--2---:R-:W-:Y:S02]  /*4c50*/  FFMA.FTZ R49, R215.reuse, -UR4, R49 ;  /* 0x80000004d7317c23 */ /* 0x044fe40008010031 */
[----:B------:R-:W-:Y:S02]  /*4c60*/  FFMA.FTZ R54, R216, -UR4, R54 ;  /* 0x80000004d8367c23 */ /* 0x000fe40008010036 */
[----:B------:R-:W-:Y:S02]  /*4c70*/  FFMA.FTZ R55, R215, -UR4, R55 ;  /* 0x80000004d7377c23 */ /* 0x000fe40008010037 */
[----:B---3--:R-:W-:Y:S02]  /*4c80*/  FFMA.FTZ R52, R108, -UR4, R52 ;  /* 0x800000046c347c23 */ /* 0x008fe40008010034 */
        /* <DEDUP_REMOVED lines=12> */
[----:B-1----:R-:W-:Y:S01]  /*4d50*/  FFMA.FTZ R65, R214, -UR4, R65 ;  /* 0x80000004d6417c23 */ /* 0x002fe20008010041 */
        /* <DEDUP_REMOVED lines=11> */
.L_x_1254:
[----:B------:R-:W-:Y:S01]  /*4e10*/  IADD3 R192, R128, UR8, RZ ;  /* 0x0000000880c07c10 */ /* 0x000fe2000fffe0ff */
[----:B------:R-:W-:Y:S01]  /*4e20*/  UIADD3 UR8, -UR10, UR5, -UR11 ;  /* 0x000000050a087290 */ /* 0x000fe2000fffe90b */
[----:B------:R-:W-:Y:S01]  /*4e30*/  IMAD.SHL.U32 R106, R167, 0x2, RZ ;  /* 0x00000002a76a7824 */ /* 0x000fe200078e00ff */
[----:B------:R-:W-:Y:S01]  /*4e40*/  UMOV UR28, UR10 ;  /* 0x0000000a001c7c82 */ /* 0x000fe20008000000 */
[C---:B------:R-:W-:Y:S02]  /*4e50*/  IADD3 R104, R192.reuse, 0x8, RZ ;  /* 0x00000008c0687810 */ /* 0x040fe40007ffe0ff */
[C---:B------:R-:W-:Y:S02]  /*4e60*/  IADD3 R102, R192.reuse, 0x40, RZ ;  /* 0x00000040c0667810 */ /* 0x040fe40007ffe0ff */
[C---:B------:R-:W-:Y:S02]  /*4e70*/  IADD3 R100, R192.reuse, 0x48, RZ ;  /* 0x00000048c0647810 */ /* 0x040fe40007ffe0ff */
[----:B------:R-:W-:Y:S02]  /*4e80*/  IADD3 R193, R192, UR8, RZ ;  /* 0x00000008c0c17c10 */ /* 0x000fe4000fffe0ff */
[----:B------:R-:W-:Y:S02]  /*4e90*/  IADD3 R105, R104, UR8, RZ ;  /* 0x0000000868697c10 */ /* 0x000fe4000fffe0ff */
[----:B------:R-:W-:Y:S02]  /*4ea0*/  IADD3 R103, R102, UR8, RZ ;  /* 0x0000000866677c10 */ /* 0x000fe4000fffe0ff */
[----:B------:R-:W-:Y:S01]  /*4eb0*/  IADD3 R101, R100, UR8, RZ ;  /* 0x0000000864657c10 */ /* 0x000fe2000fffe0ff */
[----:B------:R-:W-:Y:S01]  /*4ec0*/  UIADD3 UR8, UR5, 0x1, -UR11 ;  /* 0x0000000105087890 */ /* 0x000fe2000fffe80b */
[----:B------:R-:W-:Y:S02]  /*4ed0*/  LOP3.LUT R106, R106, 0x6, RZ, 0xc0, !PT ;  /* 0x000000066a6a7812 */ /* 0x000fe400078ec0ff */
[----:B------:R-:W-:Y:S01]  /*4ee0*/  IMNMX R193, RZ, R193, !PT ;  /* 0x000000c1ffc17217 */ /* 0x000fe20007800200 */
[----:B------:R-:W-:Y:S01]  /*4ef0*/  UIADD3 UR8, UR8, UR60, URZ ;  /* 0x0000003c08087290 */ /* 0x000fe2000fffe03f */
[----:B------:R-:W-:Y:S01]  /*4f00*/  IMNMX R105, RZ, R105, !PT ;  /* 0x00000069ff697217 */ /* 0x000fe20007800200 */
[----:B------:R-:W-:Y:S01]  /*4f10*/  IMAD R106, R129, 0x40, R106 ;  /* 0x00000040816a7824 */ /* 0x000fe200078e026a */
[----:B------:R-:W-:Y:S02]  /*4f20*/  IMNMX R103, RZ, R103, !PT ;  /* 0x00000067ff677217 */ /* 0x000fe40007800200 */
[----:B------:R-:W-:Y:S02]  /*4f30*/  IMNMX R101, RZ, R101, !PT ;  /* 0x00000065ff657217 */ /* 0x000fe40007800200 */
[----:B------:R-:W-:Y:S02]  /*4f40*/  IADD3 R192, R192, UR8, RZ ;  /* 0x00000008c0c07c10 */ /* 0x000fe4000fffe0ff */
[----:B------:R-:W-:Y:S02]  /*4f50*/  IADD3 R106, R106, UR9, RZ ;  /* 0x000000096a6a7c10 */ /* 0x000fe4000fffe0ff */
[----:B------:R-:W-:Y:S02]  /*4f60*/  IMNMX R192, R192, UR5, PT ;  /* 0x00000005c0c07c17 */ /* 0x000fe4000b800200 */
[----:B------:R-:W-:Y:S02]  /*4f70*/  ISETP.GE.AND P0, PT, R106, R193, PT ;  /* 0x000000c16a00720c */ /* 0x000fe40003f06270 */
[----:B------:R-:W-:Y:S02]  /*4f80*/  IADD3 R104, R104, UR8, RZ ;  /* 0x0000000868687c10 */ /* 0x000fe4000fffe0ff */
[----:B------:R-:W-:Y:S02]  /*4f90*/  IADD3 R102, R102, UR8, RZ ;  /* 0x0000000866667c10 */ /* 0x000fe4000fffe0ff */
[----:B------:R-:W-:Y:S02]  /*4fa0*/  IADD3 R100, R100, UR8, RZ ;  /* 0x0000000864647c10 */ /* 0x000fe4000fffe0ff */
[C---:B------:R-:W-:Y:S02]  /*4fb0*/  IADD3 R191, R106.reuse, 0x1, RZ ;  /* 0x000000016abf7810 */ /* 0x040fe40007ffe0ff */
[C---:B------:R-:W-:Y:S02]  /*4fc0*/  IADD3 R190, R106.reuse, 0x8, RZ ;  /* 0x000000086abe7810 */ /* 0x040fe40007ffe0ff */
[C---:B------:R-:W-:Y:S02]  /*4fd0*/  IADD3 R189, R106.reuse, 0x9, RZ ;  /* 0x000000096abd7810 */ /* 0x040fe40007ffe0ff */
[C---:B------:R-:W-:Y:S02]  /*4fe0*/  IADD3 R188, R106.reuse, 0x10, RZ ;  /* 0x000000106abc7810 */ /* 0x040fe40007ffe0ff */
[----:B------:R-:W-:Y:S02]  /*4ff0*/  ISETP.GE.OR P0, PT, R106, R192, !P0 ;  /* 0x000000c06a00720c */ /* 0x000fe40004706670 */
[----:B------:R-:W-:Y:S02]  /*5000*/  IMNMX R104, R104, UR5, PT ;  /* 0x0000000568687c17 */ /* 0x000fe4000b800200 */
[----:B------:R-:W-:Y:S02]  /*5010*/  IMNMX R102, R102, UR5, PT ;  /* 0x0000000566667c17 */ /* 0x000fe4000b800200 */
        /* <DEDUP_REMOVED lines=202> */
.L_x_1255:
[C---:B------:R-:W-:Y:S01]  /*5cc0*/  FSETP.NEU.FTZ.AND P0, PT, R174.reuse, -INF , PT ;  /* 0xff800000ae00780b */ /* 0x040fe20003f1d000 */
[----:B------:R-:W-:Y:S01]  /*5cd0*/  FMUL.FTZ R100, R174, 1.4426950216293334961 ;  /* 0x3fb8aa3bae647820 */ /* 0x000fe20000410000 */
[----:B------:R-:W-:Y:S01]  /*5ce0*/  UISETP.GT.AND UP2, UPT, UR7, UR33, UPT ;  /* 0x000000210700728c */ /* 0x000fe2000bf44270 */
[C---:B------:R-:W-:Y:S03]  /*5cf0*/  FMUL.FTZ R101, R175.reuse, 1.4426950216293334961 ;  /* 0x3fb8aa3baf657820 */ /* 0x040fe60000410000 */
        /* <DEDUP_REMOVED lines=32> */
[----:B------:R-:W-:Y:S01]  /*5f00*/  MUFU.EX2 R195, R67 ;  /* 0x0000004300c37308 */ /* 0x000fe20000000800 */
[----:B------:R-:W-:Y:S01]  /*5f10*/  FSETP.NEU.FTZ.AND P0, PT, R173, -INF , PT ;  /* 0xff800000ad00780b */ /* 0x000fe20003f1d000 */
[----:B------:R-:W-:Y:S02]  /*5f20*/  FFMA.FTZ R17, R17, c[0x0][0x23c], -R100 ;  /* 0x00008f0011117a23 */ /* 0x000fe40000010864 */
[----:B--2---:R-:W-:Y:S02]  /*5f30*/  FMUL.FTZ R16, R173, 1.4426950216293334961 ;  /* 0x3fb8aa3bad107820 */ /* 0x004fe40000410000 */
[--C-:B------:R-:W-:Y:S02]  /*5f40*/  FFMA.FTZ R12, R12, c[0x0][0x23c], -R19.reuse ;  /* 0x00008f000c0c7a23 */ /* 0x100fe40000010813 */
[--C-:B------:R-:W-:Y:S01]  /*5f50*/  FFMA.FTZ R60, R60, c[0x0][0x23c], -R19.reuse ;  /* 0x00008f003c3c7a23 */ /* 0x100fe20000010813 */
[----:B------:R-:W-:Y:S01]  /*5f60*/  FSEL R16, R16, RZ, P0 ;  /* 0x000000ff10107208 */ /* 0x000fe20000000000 */
[----:B------:R1:W-:Y:S01]  /*5f70*/  MUFU.EX2 R247, R7 ;  /* 0x0000000700f77308 */ /* 0x0003e20000000800 */
[--C-:B------:R-:W-:Y:S02]  /*5f80*/  FFMA.FTZ R28, R28, c[0x0][0x23c], -R19.reuse ;  /* 0x00008f001c1c7a23 */ /* 0x100fe40000010813 */
[----:B----4-:R-:W-:Y:S02]  /*5f90*/  IMAD.U32 R50, RZ, RZ, UR7 ;  /* 0x00000007ff327e24 */ /* 0x010fe4000f8e00ff */
[--C-:B------:R-:W-:Y:S02]  /*5fa0*/  FFMA.FTZ R31, R31, c[0x0][0x23c], -R16.reuse ;  /* 0x00008f001f1f7a23 */ /* 0x100fe40000010810 */
[----:B------:R-:W-:Y:S02]  /*5fb0*/  FFMA.FTZ R30, R30, c[0x0][0x23c], -R16 ;  /* 0x00008f001e1e7a23 */ /* 0x000fe40000010810 */
[----:B------:R-:W-:Y:S01]  /*5fc0*/  IMAD R50, R50, 0x8, R130 ;  /* 0x0000000832327824 */ /* 0x000fe200078e0282 */
[----:B------:R2:W-:Y:S01]  /*5fd0*/  MUFU.EX2 R203, R51 ;  /* 0x0000003300cb7308 */ /* 0x0005e20000000800 */
[--C-:B------:R-:W-:Y:S02]  /*5fe0*/  FFMA.FTZ R11, R11, c[0x0][0x23c], -R16.reuse ;  /* 0x00008f000b0b7a23 */ /* 0x100fe40000010810 */
[--C-:B------:R-:W-:Y:S01]  /*5ff0*/  FFMA.FTZ R63, R63, c[0x0][0x23c], -R16.reuse ;  /* 0x00008f003f3f7a23 */ /* 0x100fe20000010810 */
[----:B------:R-:W-:Y:S01]  /*6000*/  IADD3 R108, R50, 0x4, RZ ;  /* 0x00000004326c7810 */ /* 0x000fe20007ffe0ff */
[--C-:B------:R-:W-:Y:S02]  /*6010*/  FFMA.FTZ R14, R14, c[0x0][0x23c], -R16.reuse ;  /* 0x00008f000e0e7a23 */ /* 0x100fe40000010810 */
[--C-:B------:R-:W-:Y:S02]  /*6020*/  FFMA.FTZ R15, R15, c[0x0][0x23c], -R16.reuse ;  /* 0x00008f000f0f7a23 */ /* 0x100fe40000010810 */
[----:B------:R-:W-:Y:S01]  /*6030*/  IMAD.WIDE.U32 R108, R108, -0x326172a9, RZ ;  /* 0xcd9e8d576c6c7825 */ /* 0x000fe200078e00ff */
[----:B------:R-:W-:Y:S03]  /*6040*/  MUFU.EX2 R223, R31 ;  /* 0x0000001f00df7308 */ /* 0x000fe60000000800 */
[--C-:B------:R-:W-:Y:S02]  /*6050*/  FFMA.FTZ R24, R24, c[0x0][0x23c], -R19.reuse ;  /* 0x00008f0018187a23 */ /* 0x100fe40000010813 */
[----:B-1----:R-:W-:Y:S02]  /*6060*/  IMAD.U32 R7, RZ, RZ, UR31 ;  /* 0x0000001fff077e24 */ /* 0x002fe4000f8e00ff */
[----:B------:R-:W-:Y:S02]  /*6070*/  FFMA.FTZ R44, R44, c[0x0][0x23c], -R19 ;  /* 0x00008f002c2c7a23 */ /* 0x000fe40000010813 */
[----:B------:R-:W-:Y:S01]  /*6080*/  IMAD R7, R7, 0x2, R129 ;  /* 0x0000000207077824 */ /* 0x000fe200078e0281 */
[----:B------:R1:W-:Y:S01]  /*6090*/  MUFU.EX2 R224, R30 ;  /* 0x0000001e00e07308 */ /* 0x0003e20000000800 */
[--C-:B------:R-:W-:Y:S02]  /*60a0*/  FFMA.FTZ R8, R8, c[0x0][0x23c], -R19.reuse ;  /* 0x00008f0008087a23 */ /* 0x100fe40000010813 */
[----:B------:R-:W-:Y:S02]  /*60b0*/  IMAD.SHL.U32 R7, R7, 0x2, RZ ;  /* 0x0000000207077824 */ /* 0x000fe400078e00ff */
[----:B--2---:R-:W-:Y:S04]  /*60c0*/  IMAD.WIDE.U32 R50, R50, -0x326172a9, RZ ;  /* 0xcd9e8d5732327825 */ /* 0x004fe800078e00ff */
[--C-:B------:R-:W-:Y:S01]  /*60d0*/  FFMA.FTZ R29, R29, c[0x0][0x23c], -R19.reuse ;  /* 0x00008f001d1d7a23 */ /* 0x100fe20000010813 */
[-C--:B------:R-:W-:Y:S01]  /*60e0*/  LOP3.LUT R188, R51, R171.reuse, RZ, 0x3c, !PT ;  /* 0x000000ab33bc7212 */ /* 0x080fe200078e3cff */
        /* <DEDUP_REMOVED lines=8> */
[----:B-1----:R-:W-:Y:S04]  /*6170*/  IMAD.WIDE.U32 R30, R169, -0x2daee0ad, RZ ;  /* 0xd2511f53a91e7825 */ /* 0x002fe800078e00ff */
[--C-:B------:R-:W-:Y:S02]  /*6180*/  FFMA.FTZ R56, R56, c[0x0][0x23c], -R19.reuse ;  /* 0x00008f0038387a23 */ /* 0x100fe40000010813 */
[--C-:B------:R-:W-:Y:S01]  /*6190*/  FFMA.FTZ R57, R57, c[0x0][0x23c], -R19.reuse ;  /* 0x00008f0039397a23 */ /* 0x100fe20000010813 */
[----:B------:R1:W-:Y:S01]  /*61a0*/  MUFU.EX2 R192, R60 ;  /* 0x0000003c00c07308 */ /* 0x0003e20000000800 */
[----:B------:R-:W-:Y:S02]  /*61b0*/  FFMA.FTZ R19, R61, c[0x0][0x23c], -R19 ;  /* 0x00008f003d137a23 */ /* 0x000fe40000010813 */
[--C-:B------:R-:W-:Y:S01]  /*61c0*/  FFMA.FTZ R244, R10, c[0x0][0x23c], -R16.reuse ;  /* 0x00008f000af47a23 */ /* 0x100fe20000010810 */
[----:B--2---:R-:W-:Y:S01]  /*61d0*/  IADD3 R12, R7, 0x1, RZ ;  /* 0x00000001070c7810 */ /* 0x004fe20007ffe0ff */
[--C-:B------:R-:W-:Y:S01]  /*61e0*/  FFMA.FTZ R26, R26, c[0x0][0x23c], -R16.reuse ;  /* 0x00008f001a1a7a23 */ /* 0x100fe20000010810 */
[----:B------:R-:W-:Y:S01]  /*61f0*/  LOP3.LUT R7, R31, UR32, R7, 0x96, !PT ;  /* 0x000000201f077c12 */ /* 0x000fe2000f8e9607 */
[----:B------:R-:W-:Y:S03]  /*6200*/  IMAD.WIDE.U32 R188, R188, -0x2daee0ad, RZ ;  /* 0xd2511f53bcbc7825 */ /* 0x000fe600078e00ff */
[----:B------:R2:W-:Y:S01]  /*6210*/  MUFU.EX2 R248, R6 ;  /* 0x0000000600f87308 */ /* 0x0005e20000000800 */
[--C-:B------:R-:W-:Y:S02]  /*6220*/  FFMA.FTZ R27, R27, c[0x0][0x23c], -R16.reuse ;  /* 0x00008f001b1b7a23 */ /* 0x100fe40000010810 */
[----:B------:R-:W-:Y:S01]  /*6230*/  FFMA.FTZ R47, R47, c[0x0][0x23c], -R16 ;  /* 0x00008f002f2f7a23 */ /* 0x000fe20000010810 */
[----:B----4-:R-:W-:Y:S01]  /*6240*/  LOP3.LUT R4, R30, UR51, RZ, 0x3c, !PT ;  /* 0x000000331e047c12 */ /* 0x010fe2000f8e3cff */
[--C-:B------:R-:W-:Y:S01]  /*6250*/  FFMA.FTZ R5, R5, c[0x0][0x23c], -R100.reuse ;  /* 0x00008f0005057a23 */ /* 0x100fe20000010864 */
[----:B------:R-:W-:Y:S01]  /*6260*/  LOP3.LUT R30, R109, R171, RZ, 0x3c, !PT ;  /* 0x000000ab6d1e7212 */ /* 0x000fe200078e3cff */
[----:B------:R-:W-:Y:S01]  /*6270*/  FFMA.FTZ R20, R20, c[0x0][0x23c], -R100 ;  /* 0x00008f0014147a23 */ /* 0x000fe20000010864 */
[----:B------:R-:W-:Y:S01]  /*6280*/  LOP3.LUT R112, R4, R189, RZ, 0x3c, !PT ;  /* 0x000000bd04707212 */ /* 0x000fe200078e3cff */
[--C-:B------:R-:W-:Y:S01]  /*6290*/  FFMA.FTZ R211, R43, c[0x0][0x23c], -R16.reuse ;  /* 0x00008f002bd37a23 */ /* 0x100fe20000010810 */
[----:B------:R4:W-:Y:S01]  /*62a0*/  MUFU.EX2 R243, R11 ;  /* 0x0000000b00f37308 */ /* 0x0009e20000000800 */
[----:B------:R-:W-:Y:S02]  /*62b0*/  FFMA.FTZ R46, R46, c[0x0][0x23c], -R16 ;  /* 0x00008f002e2e7a23 */ /* 0x000fe40000010810 */
[----:B------:R-:W-:Y:S04]  /*62c0*/  IMAD.WIDE.U32 R112, R112, -0x326172a9, RZ ;  /* 0xcd9e8d5770707825 */ /* 0x000fe800078e00ff */
[----:B-1----:R-:W-:Y:S03]  /*62d0*/  IMAD.WIDE.U32 R60, R7, -0x326172a9, RZ ;  /* 0xcd9e8d57073c7825 */ /* 0x002fe600078e00ff */
[----:B------:R1:W-:Y:S01]  /*62e0*/  MUFU.EX2 R240, R14 ;  /* 0x0000000e00f07308 */ /* 0x0003e20000000800 */
[----:B------:R-:W-:Y:S01]  /*62f0*/  FFMA.FTZ R48, R48, c[0x0][0x23c], -R100 ;  /* 0x00008f0030307a23 */ /* 0x000fe20000010864 */
[----:B------:R-:W-:Y:S01]  /*6300*/  LOP3.LUT R10, R61, UR26, R50, 0x96, !PT ;  /* 0x0000001a3d0a7c12 */ /* 0x000fe2000f8e9632 */
[----:B------:R-:W-:Y:S01]  /*6310*/  FFMA.FTZ R36, R36, c[0x0][0x23c], -R100 ;  /* 0x00008f0024247a23 */ /* 0x000fe20000010864 */
[----:B--2---:R-:W-:Y:S01]  /*6320*/  LOP3.LUT R6, R31, UR32, R12, 0x96, !PT ;  /* 0x000000201f067c12 */ /* 0x004fe2000f8e960c */
[----:B------:R-:W-:Y:S01]  /*6330*/  IMAD.WIDE.U32 R30, R30, -0x2daee0ad, RZ ;  /* 0xd2511f531e1e7825 */ /* 0x000fe200078e00ff */
[----:B------:R-:W-:Y:S03]  /*6340*/  LOP3.LUT R190, R113, UR25, R60, 0x96, !PT ;  /* 0x0000001971be7c12 */ /* 0x000fe6000f8e963c */
[----:B------:R-:W-:Y:S01]  /*6350*/  FFMA.FTZ R49, R49, c[0x0][0x23c], -R100 ;  /* 0x00008f0031317a23 */ /* 0x000fe20000010864 */
[----:B------:R-:W-:Y:S01]  /*6360*/  LOP3.LUT R110, R4, R31, RZ, 0x3c, !PT ;  /* 0x0000001f046e7212 */ /* 0x000fe200078e3cff */
[----:B------:R2:W-:Y:S01]  /*6370*/  MUFU.EX2 R239, R15 ;  /* 0x0000000f00ef7308 */ /* 0x0005e20000000800 */
[----:B------:R-:W-:Y:S01]  /*6380*/  LOP3.LUT R4, R61, UR26, R108, 0x96, !PT ;  /* 0x0000001a3d047c12 */ /* 0x000fe2000f8e966c */
[----:B------:R-:W-:Y:S04]  /*6390*/  IMAD.WIDE.U32 R190, R190, -0x2daee0ad, RZ ;  /* 0xd2511f53bebe7825 */ /* 0x000fe800078e00ff */
[----:B----4-:R-:W-:Y:S04]  /*63a0*/  IMAD.WIDE.U32 R10, R10, -0x2daee0ad, RZ ;  /* 0xd2511f530a0a7825 */ /* 0x010fe800078e00ff */
[----:B------:R4:W-:Y:S01]  /*63b0*/  MUFU.EX2 R220, R34 ;  /* 0x0000002200dc7308 */ /* 0x0009e20000000800 */
[----:B------:R-:W-:Y:S01]  /*63c0*/  LOP3.LUT R106, R11, UR24, R188, 0x96, !PT ;  /* 0x000000180b6a7c12 */ /* 0x000fe2000f8e96bc */
[----:B------:R-:W-:Y:S01]  /*63d0*/  IMAD.WIDE.U32 R102, R4, -0x2daee0ad, RZ ;  /* 0xd2511f5304667825 */ /* 0x000fe200078e00ff */
[----:B------:R-:W-:Y:S03]  /*63e0*/  LOP3.LUT R10, R191, UR22, R10, 0x96, !PT ;  /* 0x00000016bf0a7c12 */ /* 0x000fe6000f8e960a */
[----:B------:R-:W-:Y:S01]  /*63f0*/  IMAD.WIDE.U32 R6, R6, -0x326172a9, RZ ;  /* 0xcd9e8d5706067825 */ /* 0x000fe200078e00ff */
[----:B-1----:R-:W-:Y:S03]  /*6400*/  LOP3.LUT R14, R103, UR24, R30, 0x96, !PT ;  /* 0x00000018670e7c12 */ /* 0x002fe6000f8e961e */
[----:B------:R1:W-:Y:S01]  /*6410*/  MUFU.EX2 R232, R22 ;  /* 0x0000001600e87308 */ /* 0x0003e20000000800 */
[----:B------:R-:W-:Y:S01]  /*6420*/  LOP3.LUT R50, R7, UR26, R50, 0x96, !PT ;  /* 0x0000001a07327c12 */ /* 0x000fe2000f8e9632 */
[----:B------:R-:W-:Y:S01]  /*6430*/  IMAD.WIDE.U32 R106, R106, -0x326172a9, RZ ;  /* 0xcd9e8d576a6a7825 */ /* 0x000fe200078e00ff */
[----:B------:R-:W-:Y:S02]  /*6440*/  LOP3.LUT R104, R113, UR25, R6, 0x96, !PT ;  /* 0x0000001971687c12 */ /* 0x000fe4000f8e9606 */
[----:B------:R-:W-:Y:S01]  /*6450*/  LOP3.LUT R108, R7, UR26, R108, 0x96, !PT ;  /* 0x0000001a076c7c12 */ /* 0x000fe2000f8e966c */
[----:B------:R-:W-:Y:S01]  /*6460*/  IMAD.WIDE.U32 R110, R110, -0x326172a9, RZ ;  /* 0xcd9e8d576e6e7825 */ /* 0x000fe200078e00ff */
[----:B------:R-:W-:Y:S03]  /*6470*/  LOP3.LUT R114, R107, UR23, R112, 0x96, !PT ;  /* 0x000000176b727c12 */ /* 0x000fe6000f8e9670 */
[----:B------:R1:W-:Y:S01]  /*6480*/  MUFU.EX2 R231, R23 ;  /* 0x0000001700e77308 */ /* 0x0003e20000000800 */
[C---:B------:R-:W-:Y:S01]  /*6490*/  LOP3.LUT R60, R111.reuse, UR25, R60, 0x96, !PT ;  /* 0x000000196f3c7c12 */ /* 0x040fe2000f8e963c */
[----:B--2---:R-:W-:Y:S01]  /*64a0*/  IMAD.WIDE.U32 R14, R14, -0x326172a9, RZ ;  /* 0xcd9e8d570e0e7825 */ /* 0x004fe200078e00ff */
[----:B----4-:R-:W-:Y:S03]  /*64b0*/  LOP3.LUT R34, R111, UR25, R6, 0x96, !PT ;  /* 0x000000196f227c12 */ /* 0x010fe6000f8e9606 */
[----:B------:R-:W-:Y:S01]  /*64c0*/  IMAD.WIDE.U32 R10, R10, -0x326172a9, RZ ;  /* 0xcd9e8d570a0a7825 */ /* 0x000fe200078e00ff */
[----:B------:R-:W-:Y:S03]  /*64d0*/  LOP3.LUT R6, R15, UR23, R110, 0x96, !PT ;  /* 0x000000170f067c12 */ /* 0x000fe6000f8e966e */
[----:B------:R2:W4:Y:S01]  /*64e0*/  MUFU.EX2 R222, R32 ;  /* 0x0000002000de7308 */ /* 0x0005220000000800 */
[----:B------:R-:W-:Y:S01]  /*64f0*/  LOP3.LUT R106, R11, UR21, R106, 0x96, !PT ;  /* 0x000000150b6a7c12 */ /* 0x000fe2000f8e966a */
[----:B------:R-:W-:Y:S04]  /*6500*/  IMAD.WIDE.U32 R104, R104, -0x2daee0ad, RZ ;  /* 0xd2511f5368687825 */ /* 0x000fe800078e00ff */
[----:B------:R-:W-:Y:S04]  /*6510*/  IMAD.WIDE.U32 R50, R50, -0x2daee0ad, RZ ;  /* 0xd2511f5332327825 */ /* 0x000fe800078e00ff */
[----:B------:R-:W-:Y:S01]  /*6520*/  MUFU.EX2 R226, R28 ;  /* 0x0000001c00e27308 */ /* 0x000fe20000000800 */
[----:B------:R-:W-:Y:S01]  /*6530*/  LOP3.LUT R188, R51, UR24, R188, 0x96, !PT ;  /* 0x0000001833bc7c12 */ /* 0x000fe2000f8e96bc */
[----:B------:R-:W-:Y:S01]  /*6540*/  IMAD.WIDE.U32 R114, R114, -0x2daee0ad, RZ ;  /* 0xd2511f5372727825 */ /* 0x000fe200078e00ff */
[----:B------:R-:W-:Y:S03]  /*6550*/  LOP3.LUT R50, R105, UR22, R50, 0x96, !PT ;  /* 0x0000001669327c12 */ /* 0x000fe6000f8e9632 */
[----:B------:R-:W-:Y:S01]  /*6560*/  IMAD.WIDE.U32 R106, R106, -0x2daee0ad, RZ ;  /* 0xd2511f536a6a7825 */ /* 0x000fe200078e00ff */
[----:B-1----:R-:W-:Y:S03]  /*6570*/  LOP3.LUT R22, R115, UR20, R190, 0x96, !PT ;  /* 0x0000001473167c12 */ /* 0x002fe6000f8e96be */
[----:B------:R1:W-:Y:S01]  /*6580*/  MUFU.EX2 R225, R29 ;  /* 0x0000001d00e17308 */ /* 0x0003e20000000800 */
[----:B------:R-:W-:Y:S04]  /*6590*/  IMAD.WIDE.U32 R60, R60, -0x2daee0ad, RZ ;  /* 0xd2511f533c3c7825 */ /* 0x000fe800078e00ff */
[----:B------:R-:W-:Y:S01]  /*65a0*/  IMAD.WIDE.U32 R6, R6, -0x2daee0ad, RZ ;  /* 0xd2511f5306067825 */ /* 0x000fe200078e00ff */
[----:B------:R-:W-:Y:S03]  /*65b0*/  LOP3.LUT R102, R61, UR22, R102, 0x96, !PT ;  /* 0x000000163d667c12 */ /* 0x000fe6000f8e9666 */
[----:B------:R-:W-:Y:S01]  /*65c0*/  IMAD.WIDE.U32 R188, R188, -0x326172a9, RZ ;  /* 0xcd9e8d57bcbc7825 */ /* 0x000fe200078e00ff */
[----:B------:R-:W-:Y:S01]  /*65d0*/  LOP3.LUT R60, R7, UR20, R60, 0x96, !PT ;  /* 0x00000014073c7c12 */ /* 0x000fe2000f8e963c */
[----:B------:R3:W-:Y:S01]  /*65e0*/  MUFU.EX2 R221, R33 ;  /* 0x0000002100dd7308 */ /* 0x0007e20000000800 */
[----:B------:R-:W-:Y:S01]  /*65f0*/  LOP3.LUT R7, R107, UR18, R114, 0x96, !PT ;  /* 0x000000126b077c12 */ /* 0x000fe2000f8e9672 */
[----:B------:R-:W-:Y:S01]  /*6600*/  IMAD.WIDE.U32 R50, R50, -0x326172a9, RZ ;  /* 0xcd9e8d5732327825 */ /* 0x000fe200078e00ff */
[----:B------:R-:W-:Y:S03]  /*6610*/  LOP3.LUT R112, R189, UR23, R112, 0x96, !PT ;  /* 0x00000017bd707c12 */ /* 0x000fe6000f8e9670 */
[----:B------:R-:W-:Y:S01]  /*6620*/  IMAD.WIDE.U32 R22, R22, -0x326172a9, RZ ;  /* 0xcd9e8d5716167825 */ /* 0x000fe200078e00ff */
[----:B--2---:R-:W-:Y:S03]  /*6630*/  LOP3.LUT R32, R51, UR21, R188, 0x96, !PT ;  /* 0x0000001533207c12 */ /* 0x004fe6000f8e96bc */
[----:B------:R2:W-:Y:S01]  /*6640*/  MUFU.EX2 R228, R26 ;  /* 0x0000001a00e47308 */ /* 0x0005e20000000800 */
[----:B------:R-:W-:Y:S01]  /*6650*/  LOP3.LUT R10, R23, UR19, R10, 0x96, !PT ;  /* 0x00000013170a7c12 */ /* 0x000fe2000f8e960a */
[----:B------:R-:W-:Y:S04]  /*6660*/  IMAD.WIDE.U32 R60, R60, -0x326172a9, RZ ;  /* 0xcd9e8d573c3c7825 */ /* 0x000fe800078e00ff */
[----:B------:R-:W-:Y:S04]  /*6670*/  IMAD.WIDE.U32 R102, R102, -0x326172a9, RZ ;  /* 0xcd9e8d5766667825 */ /* 0x000fe800078e00ff */
[----:B------:R4:W-:Y:S01]  /*6680*/  MUFU.EX2 R246, R8 ;  /* 0x0000000800f67308 */ /* 0x0009e20000000800 */
[----:B------:R-:W-:Y:S01]  /*6690*/  LOP3.LUT R14, R103, UR21, R14, 0x96, !PT ;  /* 0x00000015670e7c12 */ /* 0x000fe2000f8e960e */
[----:B-1----:R-:W-:Y:S04]  /*66a0*/  IMAD.WIDE.U32 R28, R7, -0x326172a9, RZ ;  /* 0xcd9e8d57071c7825 */ /* 0x002fe800078e00ff */
[----:B------:R-:W-:Y:S01]  /*66b0*/  IMAD.WIDE.U32 R112, R112, -0x2daee0ad, RZ ;  /* 0xd2511f5370707825 */ /* 0x000fe200078e00ff */
[----:B------:R-:W-:Y:S02]  /*66c0*/  LOP3.LUT R7, R28, 0xff, RZ, 0xc0, !PT ;  /* 0x000000ff1c077812 */ /* 0x000fe400078ec0ff */
[----:B------:R-:W-:Y:S01]  /*66d0*/  LOP3.LUT R22, R29, UR17, R22, 0x96, !PT ;  /* 0x000000111d167c12 */ /* 0x000fe2000f8e9616 */
[----:B------:R-:W-:Y:S01]  /*66e0*/  MUFU.EX2 R227, R27 ;  /* 0x0000001b00e37308 */ /* 0x000fe20000000800 */
[----:B------:R-:W-:Y:S01]  /*66f0*/  ISETP.LE.U32.AND P3, PT, R7, UR6, PT ;  /* 0x0000000607007c0c */ /* 0x000fe2000bf63070 */
[----:B---3--:R-:W-:Y:S01]  /*6700*/  IMAD.WIDE.U32 R32, R32, -0x2daee0ad, RZ ;  /* 0xd2511f5320207825 */ /* 0x008fe200078e00ff */
[----:B------:R-:W-:Y:S02]  /*6710*/  LOP3.LUT R104, R113, UR20, R104, 0x96, !PT ;  /* 0x0000001471687c12 */ /* 0x000fe4000f8e9668 */
[----:B--2---:R-:W-:Y:S01]  /*6720*/  LOP3.LUT R26, R61, UR19, R102, 0x96, !PT ;  /* 0x000000133d1a7c12 */ /* 0x004fe2000f8e9666 */
[----:B------:R-:W-:Y:S01]  /*6730*/  IMAD.WIDE.U32 R10, R10, -0x2daee0ad, RZ ;  /* 0xd2511f530a0a7825 */ /* 0x000fe200078e00ff */
[----:B------:R-:W-:Y:S02]  /*6740*/  LOP3.LUT R102, R33, UR18, R112, 0x96, !PT ;  /* 0x0000001221667c12 */ /* 0x000fe4000f8e9670 */
[----:B------:R-:W-:Y:S01]  /*6750*/  SHF.R.U32.HI R43, RZ, 0x10, R28 ;  /* 0x00000010ff2b7819 */ /* 0x000fe2000001161c */
[----:B------:R1:W-:Y:S01]  /*6760*/  MUFU.EX2 R237, R17 ;  /* 0x0000001100ed7308 */ /* 0x0003e20000000800 */
[----:B------:R-:W-:Y:S01]  /*6770*/  SHF.R.U32.HI R12, RZ, 0x18, R10 ;  /* 0x00000018ff0c7819 */ /* 0x000fe2000001160a */
[----:B------:R-:W-:Y:S01]  /*6780*/  IMAD.SHL.U32 R112, R127, 0x2, RZ ;  /* 0x000000027f707824 */ /* 0x000fe200078e00ff */
[----:B------:R-:W-:Y:S01]  /*6790*/  LOP3.LUT R29, R28, 0xffff, RZ, 0xc0, !PT ;  /* 0x0000ffff1c1d7812 */ /* 0x000fe200078ec0ff */
[----:B------:R-:W-:Y:S01]  /*67a0*/  IMAD.WIDE.U32 R108, R108, -0x2daee0ad, RZ ;  /* 0xd2511f536c6c7825 */ /* 0x000fe200078e00ff */
[----:B----4-:R-:W-:Y:S02]  /*67b0*/  SHF.R.U32.HI R8, RZ, 0x18, R28 ;  /* 0x00000018ff087819 */ /* 0x010fe4000001161c */
[----:B------:R-:W-:Y:S01]  /*67c0*/  SHF.R.U32.HI R40, RZ, 0x10, R10 ;  /* 0x00000010ff287819 */ /* 0x000fe2000001160a */
[----:B------:R-:W-:Y:S01]  /*67d0*/  IMAD.WIDE.U32 R102, R102, -0x326172a9, RZ ;  /* 0xcd9e8d5766667825 */ /* 0x000fe200078e00ff */
[----:B------:R-:W-:Y:S01]  /*67e0*/  ISETP.LE.U32.AND P4, PT, R8, UR6, PT ;  /* 0x0000000608007c0c */ /* 0x000fe2000bf83070 */
[----:B------:R2:W3:Y:S01]  /*67f0*/  MUFU.EX2 R219, R35 ;  /* 0x0000002300db7308 */ /* 0x0004e20000000800 */
[----:B------:R-:W-:Y:S01]  /*6800*/  LOP3.LUT R28, R10, 0xffff, RZ, 0xc0, !PT ;  /* 0x0000ffff0a1c7812 */ /* 0x000fe200078ec0ff */
[----:B------:R-:W-:Y:S01]  /*6810*/  IMAD.WIDE.U32 R104, R104, -0x326172a9, RZ ;  /* 0xcd9e8d5768687825 */ /* 0x000fe200078e00ff */
[----:B------:R-:W-:Y:S02]  /*6820*/  LOP3.LUT R30, R109, UR24, R30, 0x96, !PT ;  /* 0x000000186d1e7c12 */ /* 0x000fe4000f8e961e */
[----:B------:R-:W-:Y:S01]  /*6830*/  ISETP.LE.U32.AND P1, PT, R12, UR6, PT ;  /* 0x000000060c007c0c */ /* 0x000fe2000bf23070 */
[----:B------:R-:W-:Y:S01]  /*6840*/  FFMA.FTZ R21, R21, c[0x0][0x23c], -R100 ;  /* 0x00008f0015157a23 */ /* 0x000fe20000010864 */
[----:B------:R-:W-:Y:S01]  /*6850*/  SHF.R.U32.HI R7, RZ, 0x18, R102 ;  /* 0x00000018ff077819 */ /* 0x000fe20000011666 */
[----:B------:R-:W-:Y:S01]  /*6860*/  IMAD.WIDE.U32 R30, R30, -0x326172a9, RZ ;  /* 0xcd9e8d571e1e7825 */ /* 0x000fe200078e00ff */
[----:B------:R-:W-:Y:S01]  /*6870*/  LOP3.LUT R50, R105, UR19, R50, 0x96, !PT ;  /* 0x0000001369327c12 */ /* 0x000fe2000f8e9632 */
[----:B------:R4:W-:Y:S01]  /*6880*/  MUFU.EX2 R207, R47 ;  /* 0x0000002f00cf7308 */ /* 0x0009e20000000800 */
[----:B------:R-:W-:Y:S01]  /*6890*/  LOP3.LUT R43, R43, 0xff, RZ, 0xc0, !PT ;  /* 0x000000ff2b2b7812 */ /* 0x000fe200078ec0ff */
[----:B------:R-:W-:Y:S01]  /*68a0*/  FFMA.FTZ R52, R52, c[0x0][0x23c], -R100 ;  /* 0x00008f0034347a23 */ /* 0x000fe20000010864 */
[----:B------:R-:W-:Y:S01]  /*68b0*/  LOP3.LUT R110, R31, UR23, R110, 0x96, !PT ;  /* 0x000000171f6e7c12 */ /* 0x000fe2000f8e966e */
[----:B------:R-:W-:Y:S01]  /*68c0*/  IMAD.WIDE.U32 R50, R50, -0x2daee0ad, RZ ;  /* 0xd2511f5332327825 */ /* 0x000fe200078e00ff */
[----:B-1----:R-:W-:Y:S02]  /*68d0*/  LOP3.LUT R17, R10, 0xff, RZ, 0xc0, !PT ;  /* 0x000000ff0a117812 */ /* 0x002fe400078ec0ff */
[----:B------:R-:W-:Y:S01]  /*68e0*/  LOP3.LUT R40, R40, 0xff, RZ, 0xc0, !PT ;  /* 0x000000ff28287812 */ /* 0x000fe200078ec0ff */
[----:B------:R-:W-:Y:S01]  /*68f0*/  IMAD.WIDE.U32 R26, R26, -0x2daee0ad, RZ ;  /* 0xd2511f531a1a7825 */ /* 0x000fe200078e00ff */
[----:B------:R-:W-:Y:S01]  /*6900*/  ISETP.LE.U32.AND P2, PT, R17, UR6, PT ;  /* 0x0000000611007c0c */ /* 0x000fe2000bf43070 */
[----:B------:R1:W-:Y:S01]  /*6910*/  MUFU.EX2 R236, R18 ;  /* 0x0000001200ec7308 */ /* 0x0003e20000000800 */
[----:B------:R-:W-:Y:S01]  /*6920*/  SHF.R.U32.HI R29, RZ, 0x8, R29 ;  /* 0x00000008ff1d7819 */ /* 0x000fe2000001161d */
[----:B------:R-:W-:Y:S01]  /*6930*/  IMAD.WIDE.U32 R14, R14, -0x2daee0ad, RZ ;  /* 0xd2511f530e0e7825 */ /* 0x000fe200078e00ff */
[----:B------:R-:W-:Y:S02]  /*6940*/  SHF.R.U32.HI R10, RZ, 0x18, R26 ;  /* 0x00000018ff0a7819 */ /* 0x000fe4000001161a */
[----:B------:R-:W-:Y:S01]  /*6950*/  LOP3.LUT R29, R29, 0xffff, RZ, 0xc0, !PT ;  /* 0x0000ffff1d1d7812 */ /* 0x000fe200078ec0ff */
[----:B--2---:R-:W-:Y:S01]  /*6960*/  IMAD.WIDE.U32 R34, R34, -0x2daee0ad, RZ ;  /* 0xd2511f5322227825 */ /* 0x004fe200078e00ff */
[----:B------:R-:W-:Y:S02]  /*6970*/  LOP3.LUT R6, R15, UR18, R6, 0x96, !PT ;  /* 0x000000120f067c12 */ /* 0x000fe4000f8e9606 */
[----:B------:R-:W-:Y:S01]  /*6980*/  ISETP.LE.U32.AND P5, PT, R10, UR6, PT ;  /* 0x000000060a007c0c */ /* 0x000fe2000bfa3070 */
[----:B------:R2:W-:Y:S01]  /*6990*/  MUFU.EX2 R210, R44 ;  /* 0x0000002c00d27308 */ /* 0x0005e20000000800 */
[----:B------:R-:W-:Y:S01]  /*69a0*/  LOP3.LUT R108, R35, UR22, R108, 0x96, !PT ;  /* 0x00000016236c7c12 */ /* 0x000fe2000f8e966c */
[----:B------:R-:W-:Y:S01]  /*69b0*/  IMAD.WIDE.U32 R110, R110, -0x2daee0ad, RZ ;  /* 0xd2511f536e6e7825 */ /* 0x000fe200078e00ff */
[----:B------:R-:W-:Y:S02]  /*69c0*/  LOP3.LUT R15, R103, UR17, R104, 0x96, !PT ;  /* 0x00000011670f7c12 */ /* 0x000fe4000f8e9668 */
[----:B----4-:R-:W-:Y:S01]  /*69d0*/  SHF.R.U32.HI R47, RZ, 0x18, R22 ;  /* 0x00000018ff2f7819 */ /* 0x010fe20000011616 */
[----:B------:R-:W-:Y:S01]  /*69e0*/  IMAD.WIDE.U32 R108, R108, -0x326172a9, RZ ;  /* 0xcd9e8d576c6c7825 */ /* 0x000fe200078e00ff */
[----:B------:R-:W-:Y:S02]  /*69f0*/  LOP3.LUT R14, R27, UR16, R14, 0x96, !PT ;  /* 0x000000101b0e7c12 */ /* 0x000fe4000f8e960e */
[----:B------:R-:W-:Y:S01]  /*6a00*/  LOP3.LUT R34, R111, UR20, R34, 0x96, !PT ;  /* 0x000000146f227c12 */ /* 0x000fe2000f8e9622 */
[----:B------:R4:W-:Y:S01]  /*6a10*/  MUFU.EX2 R249, R5 ;  /* 0x0000000500f97308 */ /* 0x0009e20000000800 */
[----:B------:R-:W-:Y:S01]  /*6a20*/  LOP3.LUT R30, R109, UR21, R30, 0x96, !PT ;  /* 0x000000156d1e7c12 */ /* 0x000fe2000f8e961e */
[----:B------:R-:W-:Y:S01]  /*6a30*/  IMAD.WIDE.U32 R104, R6, -0x326172a9, RZ ;  /* 0xcd9e8d5706687825 */ /* 0x000fe200078e00ff */
[----:B------:R-:W-:Y:S02]  /*6a40*/  SHF.R.U32.HI R28, RZ, 0x8, R28 ;  /* 0x00000008ff1c7819 */ /* 0x000fe4000001161c */
[----:B-1----:R-:W-:Y:S01]  /*6a50*/  LOP3.LUT R18, R11, UR16, R106, 0x96, !PT ;  /* 0x000000100b127c12 */ /* 0x002fe2000f8e966a */
[----:B------:R-:W-:Y:S01]  /*6a60*/  IMAD.WIDE.U32 R30, R30, -0x2daee0ad, RZ ;  /* 0xd2511f531e1e7825 */ /* 0x000fe200078e00ff */
[----:B------:R-:W-:Y:S02]  /*6a70*/  LOP3.LUT R11, R26, 0xff, RZ, 0xc0, !PT ;  /* 0x000000ff1a0b7812 */ /* 0x000fe400078ec0ff */
[----:B------:R-:W-:Y:S01]  /*6a80*/  LOP3.LUT R10, R105, UR17, R60, 0x96, !PT ;  /* 0x00000011690a7c12 */ /* 0x000fe2000f8e963c */
[----:B------:R1:W-:Y:S01]  /*6a90*/  MUFU.EX2 R216, R38 ;  /* 0x0000002600d87308 */ /* 0x0003e20000000800 */
[----:B------:R-:W-:Y:S01]  /*6aa0*/  LOP3.LUT R4, R31, UR18, R110, 0x96, !PT ;  /* 0x000000121f047c12 */ /* 0x000fe2000f8e966e */
[----:B------:R-:W-:Y:S01]  /*6ab0*/  IMAD.WIDE.U32 R34, R34, -0x326172a9, RZ ;  /* 0xcd9e8d5722227825 */ /* 0x000fe200078e00ff */
[----:B------:R-:W-:Y:S02]  /*6ac0*/  ISETP.LE.U32.AND P6, PT, R11, UR6, PT ;  /* 0x000000060b007c0c */ /* 0x000fe4000bfc3070 */
[----:B--2---:R-:W-:Y:S01]  /*6ad0*/  SHF.R.U32.HI R44, RZ, 0x18, R104 ;  /* 0x00000018ff2c7819 */ /* 0x004fe20000011668 */
[----:B------:R-:W-:Y:S01]  /*6ae0*/  FFMA.FTZ R42, R42, c[0x0][0x23c], -R16 ;  /* 0x00008f002a2a7a23 */ /* 0x000fe20000010810 */
[----:B------:R-:W-:Y:S01]  /*6af0*/  LOP3.LUT R28, R28, 0xffff, RZ, 0xc0, !PT ;  /* 0x0000ffff1c1c7812 */ /* 0x000fe200078ec0ff */
[--C-:B------:R-:W-:Y:S01]  /*6b00*/  FFMA.FTZ R37, R37, c[0x0][0x23c], -R100.reuse ;  /* 0x00008f0025257a23 */ /* 0x100fe20000010864 */
[----:B------:R-:W-:Y:S01]  /*6b10*/  LOP3.LUT R12, R50, 0xffff, RZ, 0xc0, !PT ;  /* 0x0000ffff320c7812 */ /* 0x000fe200078ec0ff */
[----:B------:R2:W-:Y:S01]  /*6b20*/  MUFU.EX2 R234, R20 ;  /* 0x0000001400ea7308 */ /* 0x0005e20000000800 */
[----:B------:R-:W-:Y:S02]  /*6b30*/  FFMA.FTZ R100, R53, c[0x0][0x23c], -R100 ;  /* 0x00008f0035647a23 */ /* 0x000fe40000010864 */
[----:B------:R-:W-:Y:S01]  /*6b40*/  SHF.R.U32.HI R12, RZ, 0x8, R12 ;  /* 0x00000008ff0c7819 */ /* 0x000fe2000001160c */
[----:B------:R-:W-:Y:S01]  /*6b50*/  FFMA.FTZ R59, R59, c[0x0][0x23c], -R16 ;  /* 0x00008f003b3b7a23 */ /* 0x000fe20000010810 */
[----:B----4-:R-:W-:Y:S01]  /*6b60*/  SHF.R.U32.HI R5, RZ, 0x18, R14 ;  /* 0x00000018ff057819 */ /* 0x010fe2000001160e */
[--C-:B------:R-:W-:Y:S01]  /*6b70*/  FFMA.FTZ R58, R58, c[0x0][0x23c], -R16.reuse ;  /* 0x00008f003a3a7a23 */ /* 0x100fe20000010810 */
[----:B------:R-:W-:Y:S01]  /*6b80*/  LOP3.LUT R12, R12, 0xffff, RZ, 0xc0, !PT ;  /* 0x0000ffff0c0c7812 */ /* 0x000fe200078ec0ff */
[----:B------:R-:W-:Y:S02]  /*6b90*/  FFMA.FTZ R16, R62, c[0x0][0x23c], -R16 ;  /* 0x00008f003e107a23 */ /* 0x000fe40000010810 */
[----:B------:R4:W-:Y:S01]  /*6ba0*/  MUFU.EX2 R215, R39 ;  /* 0x0000002700d77308 */ /* 0x0009e20000000800 */
[----:B-1----:R-:W-:Y:S04]  /*6bb0*/  SHF.R.U32.HI R38, RZ, 0x10, R102 ;  /* 0x00000010ff267819 */ /* 0x002fe80000011666 */
[----:B------:R-:W-:Y:S05]  /*6bc0*/  LOP3.LUT R38, R38, 0xff, RZ, 0xc0, !PT ;  /* 0x000000ff26267812 */ /* 0x000fea00078ec0ff */
[----:B------:R1:W-:Y:S01]  /*6bd0*/  MUFU.EX2 R208, R46 ;  /* 0x0000002e00d07308 */ /* 0x0003e20000000800 */
[----:B--2---:R-:W-:Y:S04]  /*6be0*/  LOP3.LUT R20, R102, 0xff, RZ, 0xc0, !PT ;  /* 0x000000ff66147812 */ /* 0x004fe800078ec0ff */
[----:B------:R-:W-:Y:S02]  /*6bf0*/  ISETP.LE.U32.AND P0, PT, R20, UR6, PT ;  /* 0x0000000614007c0c */ /* 0x000fe4000bf03070 */
[----:B------:R-:W-:Y:S03]  /*6c00*/  LOP3.LUT R20, R104, 0xffff, RZ, 0xc0, !PT ;  /* 0x0000ffff68147812 */ /* 0x000fe600078ec0ff */
[----:B------:R2:W2:Y:S01]  /*6c10*/  MUFU.EX2 R206, R48 ;  /* 0x0000003000ce7308 */ /* 0x0004a20000000800 */
[----:B----4-:R-:W-:Y:S02]  /*6c20*/  SHF.R.U32.HI R39, RZ, 0x10, R26 ;  /* 0x00000010ff277819 */ /* 0x010fe4000001161a */
        /* <DEDUP_REMOVED lines=19> */
[----:B----4-:R-:W-:Y:S02]  /*6d60*/  SHF.R.U32.HI R24, RZ, 0x10, R50 ;  /* 0x00000010ff187819 */ /* 0x010fe40000011632 */
[----:B------:R-:W-:Y:S02]  /*6d70*/  SHF.R.U32.HI R11, RZ, 0x8, R11 ;  /* 0x00000008ff0b7819 */ /* 0x000fe4000001160b */
[----:B------:R-:W-:Y:S01]  /*6d80*/  LOP3.LUT R24, R24, 0xff, RZ, 0xc0, !PT ;  /* 0x000000ff18187812 */ /* 0x000fe200078ec0ff */
[----:B------:R4:W-:Y:S01]  /*6d90*/  MUFU.EX2 R241, R13 ;  /* 0x0000000d00f17308 */ /* 0x0009e20000000800 */
[----:B------:R-:W-:Y:S02]  /*6da0*/  LOP3.LUT R11, R11, 0xffff, RZ, 0xc0, !PT ;  /* 0x0000ffff0b0b7812 */ /* 0x000fe400078ec0ff */
[----:B------:R-:W-:Y:S02]  /*6db0*/  SHF.R.U32.HI R20, RZ, 0x8, R20 ;  /* 0x00000008ff147819 */ /* 0x000fe40000011614 */
[----:B-1----:R-:W-:Y:S02]  /*6dc0*/  LOP3.LUT R36, R50, 0xff, RZ, 0xc0, !PT ;  /* 0x000000ff32247812 */ /* 0x002fe400078ec0ff */
[----:B------:R-:W-:Y:S03]  /*6dd0*/  LOP3.LUT R20, R20, 0xffff, RZ, 0xc0, !PT ;  /* 0x0000ffff14147812 */ /* 0x000fe600078ec0ff */
[----:B------:R-:W-:Y:S01]  /*6de0*/  MUFU.EX2 R196, R66 ;  /* 0x0000004200c47308 */ /* 0x000fe20000000800 */
[----:B--2---:R-:W-:Y:S05]  /*6df0*/  IMAD.WIDE.U32 R48, R48, -0x2daee0ad, RZ ;  /* 0xd2511f5330307825 */ /* 0x004fea00078e00ff */
[----:B------:R-:W-:Y:S04]  /*6e00*/  LOP3.LUT R33, R48, 0xff, RZ, 0xc0, !PT ;  /* 0x000000ff30217812 */ /* 0x000fe800078ec0ff */
[----:B------:R-:W-:Y:S01]  /*6e10*/  MUFU.EX2 R199, R65 ;  /* 0x0000004100c77308 */ /* 0x000fe20000000800 */
[----:B------:R-:W-:Y:S02]  /*6e20*/  LOP3.LUT R4, R49, UR16, R30, 0x96, !PT ;  /* 0x0000001031047c12 */ /* 0x000fe4000f8e961e */
[----:B------:R-:W-:Y:S02]  /*6e30*/  SHF.R.U32.HI R30, RZ, 0x10, R104 ;  /* 0x00000010ff1e7819 */ /* 0x000fe40000011668 */
[----:B----4-:R-:W-:Y:S02]  /*6e40*/  SHF.R.U32.HI R13, RZ, 0x10, R18 ;  /* 0x00000010ff0d7819 */ /* 0x010fe40000011612 */
        /* <DEDUP_REMOVED lines=11> */
[----:B-1----:R-:W-:Y:S04]  /*6f00*/  SHF.R.U32.HI R21, RZ, 0x10, R10 ;  /* 0x00000010ff157819 */ /* 0x002fe8000001160a */
        /* <DEDUP_REMOVED lines=18> */
[----:B------:R-:W2:Y:S01]  /*7030*/  MUFU.EX2 R211, R211 ;  /* 0x000000d300d37308 */ /* 0x000ea20000000800 */
[----:B------:R-:W-:Y:S01]  /*7040*/  @!P3 FADD.FTZ R238, -R238, -RZ ;  /* 0x800000ffeeeeb221 */ /* 0x000fe20000010100 */
[----:B------:R-:W-:Y:S01]  /*7050*/  ISETP.LE.U32.AND P3, PT, R7, UR6, PT ;  /* 0x0000000607007c0c */ /* 0x000fe2000bf63070 */
[----:B------:R-:W-:Y:S01]  /*7060*/  @!P4 FADD.FTZ R235, -R235, -RZ ;  /* 0x800000ffebebc221 */ /* 0x000fe20000010100 */
[----:B------:R-:W-:Y:S01]  /*7070*/  ISETP.LE.U32.AND P4, PT, R47, UR6, PT ;  /* 0x000000062f007c0c */ /* 0x000fe2000bf83070 */
[----:B------:R-:W-:Y:S01]  /*7080*/  @!P2 FADD.FTZ R222, -R222, -RZ ;  /* 0x800000ffdedea221 */ /* 0x000fe20000010100 */
[----:B------:R-:W-:Y:S01]  /*7090*/  LOP3.LUT R47, R22, 0xff, RZ, 0xc0, !PT ;  /* 0x000000ff162f7812 */ /* 0x000fe200078ec0ff */
[----:B---3--:R-:W-:Y:S01]  /*70a0*/  @!P1 FADD.FTZ R219, -R219, -RZ ;  /* 0x800000ffdbdb9221 */ /* 0x008fe20000010100 */
[----:B------:R-:W-:Y:S01]  /*70b0*/  ISETP.LE.U32.AND P1, PT, R43, UR6, PT ;  /* 0x000000062b007c0c */ /* 0x000fe2000bf23070 */
[----:B------:R-:W-:Y:S01]  /*70c0*/  @!P5 FADD.FTZ R223, -R223, -RZ ;  /* 0x800000ffdfdfd221 */ /* 0x000fe20000010100 */
[----:B------:R-:W-:Y:S01]  /*70d0*/  ISETP.LE.U32.AND P2, PT, R47, UR6, PT ;  /* 0x000000062f007c0c */ /* 0x000fe2000bf43070 */
[----:B------:R-:W-:Y:S01]  /*70e0*/  @!P6 FADD.FTZ R226, -R226, -RZ ;  /* 0x800000ffe2e2e221 */ /* 0x000fe20000010100 */
[----:B------:R-:W-:Y:S01]  /*70f0*/  ISETP.LE.U32.AND P5, PT, R44, UR6, PT ;  /* 0x000000062c007c0c */ /* 0x000fe2000bfa3070 */
[----:B------:R-:W-:Y:S01]  /*7100*/  @!P0 FADD.FTZ R206, -R206, -RZ ;  /* 0x800000ffcece8221 */ /* 0x000fe20000010100 */
        /* <DEDUP_REMOVED lines=71> */
[----:B-1----:R-:W-:Y:S01]  /*7580*/  @!P5 FADD.FTZ R214, -R214, -RZ ;  /* 0x800000ffd6d6d221 */ /* 0x002fe20000010100 */
[----:B------:R-:W-:Y:S02]  /*7590*/  LOP3.LUT R5, R22, 0xffff, RZ, 0xc0, !PT ;  /* 0x0000ffff16057812 */ /* 0x000fe400078ec0ff */
[----:B------:R-:W-:Y:S01]  /*75a0*/  SHF.R.U32.HI R14, RZ, 0x8, R14 ;  /* 0x00000008ff0e7819 */ /* 0x000fe2000001160e */
[----:B------:R-:W-:Y:S01]  /*75b0*/  @!P6 FADD.FTZ R240, -R240, -RZ ;  /* 0x800000fff0f0e221 */ /* 0x000fe20000010100 */
[----:B------:R-:W-:Y:S01]  /*75c0*/  SHF.R.U32.HI R5, RZ, 0x8, R5 ;  /* 0x00000008ff057819 */ /* 0x000fe20000011605 */
[----:B--2---:R-:W-:Y:S01]  /*75d0*/  @!P3 FADD.FTZ R211, -R211, -RZ ;  /* 0x800000ffd3d3b221 */ /* 0x004fe20000010100 */
        /* <DEDUP_REMOVED lines=193> */
[----:B------:R-:W-:Y:S01]  /*81f0*/  FSEL R6, R6, R185, P1 ;  /* 0x000000b906067208 */ /* 0x000fe20000800000 */
        /* <DEDUP_REMOVED lines=9> */
[----:B------:R-:W-:Y:S01]  /*8290*/  FADD.FTZ R10, -R177, R10 ;  /* 0x0000000ab10a7221 */ /* 0x000fe20000010100 */
[----:B------:R-:W-:Y:S01]  /*82a0*/  FSEL R9, R9, R184, P2 ;  /* 0x000000b809097208 */ /* 0x000fe20001000000 */
[----:B------:R-:W-:Y:S01]  /*82b0*/  FADD.FTZ R11, -R177, R11 ;  /* 0x0000000bb10b7221 */ /* 0x000fe20000010100 */
[----:B------:R-:W-:Y:S01]  /*82c0*/  FSETP.GE.FTZ.AND P2, PT, R241, RZ, PT ;  /* 0x000000fff100720b */ /* 0x000fe20003f56000 */
[----:B------:R-:W-:Y:S01]  /*82d0*/  FMUL.FTZ R246, R246, R8 ;  /* 0x00000008f6f67220 */ /* 0x000fe20000410000 */
[----:B------:R-:W-:Y:S01]  /*82e0*/  FSEL R10, R10, R177, P1 ;  /* 0x000000b10a0a7208 */ /* 0x000fe20000800000 */
        /* <DEDUP_REMOVED lines=18> */
[----:B------:R-:W-:Y:S01]  /*8410*/  FADD.FTZ R22, -R185, R22 ;  /* 0x00000016b9167221 */ /* 0x000fe20000010100 */
[----:B------:R-:W-:Y:S01]  /*8420*/  FSETP.GE.FTZ.AND P2, PT, R237, RZ, PT ;  /* 0x000000ffed00720b */ /* 0x000fe20003f56000 */
[----:B------:R-:W-:Y:S01]  /*8430*/  FADD.FTZ R19, -R185, R19 ;  /* 0x00000013b9137221 */ /* 0x000fe20000010100 */
[C---:B------:R-:W-:Y:S01]  /*8440*/  HMMA.16816.F32.BF16 R32, R104.reuse, R102, R32 ;  /* 0x000000666820723c */ /* 0x040fe20000041820 */
[----:B------:R-:W-:Y:S02]  /*8450*/  FSETP.GE.FTZ.AND P3, PT, R242, RZ, PT ;  /* 0x000000fff200720b */ /* 0x000fe40003f76000 */
[----:B------:R-:W-:Y:S01]  /*8460*/  FADD.FTZ R21, -R186, R21 ;  /* 0x00000015ba157221 */ /* 0x000fe20000010100 */
        /* <DEDUP_REMOVED lines=12> */
[C---:B------:R-:W-:Y:S01]  /*8530*/  FADD.FTZ R30, -R177.reuse, R30 ;  /* 0x0000001eb11e7221 */ /* 0x040fe20000010100 */
[----:B------:R-:W-:Y:S01]  /*8540*/  FSEL R12, R12, R184, P3 ;  /* 0x000000b80c0c7208 */ /* 0x000fe20001800000 */
[----:B------:R-:W-:Y:S01]  /*8550*/  FADD.FTZ R27, -R177, R27 ;  /* 0x0000001bb11b7221 */ /* 0x000fe20000010100 */
[C---:B------:R-:W-:Y:S01]  /*8560*/  HMMA.16816.F32.BF16 R40, R112.reuse, R4, R40 ;  /* 0x000000047028723c */ /* 0x040fe20000041828 */
[----:B------:R-:W-:Y:S01]  /*8570*/  FADD.FTZ R29, -R184, R29 ;  /* 0x0000001db81d7221 */ /* 0x000fe20000010100 */
        /* <DEDUP_REMOVED lines=11> */
[----:B------:R-:W-:Y:S01]  /*8630*/  FADD.FTZ R38, -R185, R38 ;  /* 0x00000026b9267221 */ /* 0x000fe20000010100 */
[-C--:B------:R-:W-:Y:S01]  /*8640*/  FSEL R21, R21, R186.reuse, P2 ;  /* 0x000000ba15157208 */ /* 0x080fe20001000000 */
[----:B------:R-:W-:Y:S01]  /*8650*/  FADD.FTZ R35, -R185, R35 ;  /* 0x00000023b9237221 */ /* 0x000fe20000010100 */
[----:B------:R-:W-:Y:S01]  /*8660*/  FSETP.GE.FTZ.AND P2, PT, R229, RZ, PT ;  /* 0x000000ffe500720b */ /* 0x000fe20003f56000 */
[C---:B------:R-:W-:Y:S01]  /*8670*/  HMMA.16816.F32.BF16 R48, R104.reuse, R6, R48 ;  /* 0x000000066830723c */ /* 0x040fe20000041830 */
        /* <DEDUP_REMOVED lines=184> */
[C---:B------:R-:W-:Y:S03]  /*9200*/  IMAD.U32 R4, R5.reuse, -0x80, RZ ;  /* 0xffffff8005047824 */ /* 0x040fe600078e00ff */
[----:B------:R-:W-:Y:S02]  /*9210*/  USEL UR8, UR57, 0x2000, !UP0 ;  /* 0x0000200039087887 */ /* 0x000fe4000c000000 */
[----:B------:R-:W-:Y:S04]  /*9220*/  LEA R180, P0, R4, R180, 0x1 ;  /* 0x000000b404b47211 */ /* 0x000fe800078008ff */
[----:B------:R-:W-:Y:S02]  /*9230*/  IADD3 R176, R176, UR8, RZ ;  /* 0x00000008b0b07c10 */ /* 0x000fe4000fffe0ff */
[----:B------:R-:W-:Y:S02]  /*9240*/  IADD3 R170, R170, UR8, RZ ;  /* 0x00000008aaaa7c10 */ /* 0x000fe4000fffe0ff */
[----:B------:R-:W-:Y:S01]  /*9250*/  LEA.HI.X.SX32 R181, R4, R181, 0x1, P0 ;  /* 0x000000b504b57211 */ /* 0x000fe200000f0eff */
[----:B------:R1:W-:Y:S01]  /*9260*/  @P2 STS [R176], RZ ;  /* 0x000000ffb0002388 */ /* 0x0003e20000000800 */
[C---:B------:R-:W-:Y:S01]  /*9270*/  @!P2 LEA R6, P0, R5.reuse, R180, 0x7 ;  /* 0x000000b40506a211 */ /* 0x040fe200078038ff */
        /* <DEDUP_REMOVED lines=19> */
.L_x_1256:
        /* <DEDUP_REMOVED lines=146> */
.L_x_1257:
[----:B------:R-:W-:Y:S01]  /*9cd0*/  LDSM.16.M88.4 R16, [R122] ;  /* 0x000000007a10783b */ /* 0x000fe20000000200 */
[----:B------:R-:W-:Y:S01]  /*9ce0*/  @P1 IADD3 R54, R128, -0x80, RZ ;  /* 0xffffff8080361810 */ /* 0x000fe20007ffe0ff */
[----:B------:R-:W-:Y:S02]  /*9cf0*/  @UP2 UIADD3 UR9, UP0, UR12, -0x200, URZ ;  /* 0xfffffe000c092890 */ /* 0x000fe4000ff1e03f */
[----:B------:R-:W2:Y:S01]  /*9d00*/  LDSM.16.MT88.4 R20, [R52+0x6000] ;  /* 0x006000003414783b */ /* 0x000ea20000004200 */
[----:B------:R-:W-:Y:S01]  /*9d10*/  UISETP.GT.AND UP1, UPT, UR7, UR33, UPT ;  /* 0x000000210700728c */ /* 0x000fe2000bf24270 */
[----:B------:R-:W-:Y:S01]  /*9d20*/  @P1 IMAD.WIDE R54, R54, R166, UR12 ;  /* 0x0000000c36361e25 */ /* 0x000fe2000f8e02a6 */
[----:B------:R-:W-:Y:S01]  /*9d30*/  @UP2 UIADD3.X UR8, UR13, -0x1, URZ, UP0, !UPT ;  /* 0xffffffff0d082890 */ /* 0x000fe200087fe43f */
[----:B------:R-:W3:Y:S01]  /*9d40*/  LDSM.16.M88.4 R12, [R122+0x2000] ;  /* 0x002000007a0c783b */ /* 0x000ee20000000200 */
[----:B------:R-:W-:Y:S03]  /*9d50*/  @UP2 UMOV UR12, UR9 ;  /* 0x00000009000c2c82 */ /* 0x000fe60008000000 */
[----:B------:R-:W-:Y:S02]  /*9d60*/  LDSM.16.M88.4 R24, [R121] ;  /* 0x000000007918783b */ /* 0x000fe40000000200 */
[----:B------:R-:W-:Y:S02]  /*9d70*/  @UP2 UMOV UR13, UR8 ;  /* 0x00000008000d2c82 */ /* 0x000fe40008000000 */
[----:B------:R-:W4:Y:S01]  /*9d80*/  LDSM.16.MT88.4 R28, [R52+0x6400] ;  /* 0x00640000341c783b */ /* 0x000f220000004200 */
[----:B------:R-:W-:Y:S02]  /*9d90*/  ULOP3.LUT UR8, UR7, 0x1, URZ, 0xc0, !UPT ;  /* 0x0000000107087892 */ /* 0x000fe4000f8ec03f */
[----:B------:R-:W-:Y:S01]  /*9da0*/  UIADD3 UR7, UR7, -0x1, URZ ;  /* 0xffffffff07077890 */ /* 0x000fe2000fffe03f */
[----:B------:R-:W1:Y:S01]  /*9db0*/  LDSM.16.M88.4 R32, [R116] ;  /* 0x000000007420783b */ /* 0x000e620000000200 */
[----:B------:R-:W-:Y:S03]  /*9dc0*/  UISETP.NE.U32.AND UP0, UPT, UR8, 0x1, UPT ;  /* 0x000000010800788c */ /* 0x000fe6000bf05070 */
        /* <DEDUP_REMOVED lines=51> */
[----:B------:R-:W-:Y:S02]  /*a100*/  IMAD.U32 R38, RZ, RZ, UR44 ;  /* 0x0000002cff267e24 */ /* 0x000fe4000f8e00ff */
[----:B------:R-:W-:Y:S02]  /*a110*/  IMAD.U32 R36, RZ, RZ, UR43 ;  /* 0x0000002bff247e24 */ /* 0x000fe4000f8e00ff */
[C---:B---3--:R-:W-:Y:S01]  /*a120*/  HMMA.16816.F32.BF16 R8, R44.reuse, R32, R8 ;  /* 0x000000202c08723c */ /* 0x048fe20000041808 */
[----:B------:R-:W-:Y:S03]  /*a130*/  IMAD.U32 R43, RZ, RZ, UR46 ;  /* 0x0000002eff2b7e24 */ /* 0x000fe6000f8e00ff */
[----:B------:R-:W-:Y:S03]  /*a140*/  IMAD.U32 R42, RZ, RZ, UR46 ;  /* 0x0000002eff2a7e24 */ /* 0x000fe6000f8e00ff */
[----:B------:R-:W-:Y:S01]  /*a150*/  IMAD.U32 R33, RZ, RZ, UR41 ;  /* 0x00000029ff217e24 */ /* 0x000fe2000f8e00ff */
[-C--:B------:R-:W-:Y:S01]  /*a160*/  HMMA.16816.F32.BF16 R12, R44, R34.reuse, R12 ;  /* 0x000000222c0c723c */ /* 0x080fe2000004180c */
[----:B------:R-:W-:Y:S06]  /*a170*/  IMAD.U32 R32, RZ, RZ, UR41 ;  /* 0x00000029ff207e24 */ /* 0x000fec000f8e00ff */
[----:B------:R-:W-:Y:S01]  /*a180*/  IMAD.U32 R47, RZ, RZ, UR48 ;  /* 0x00000030ff2f7e24 */ /* 0x000fe2000f8e00ff */
[----:B------:R-:W-:Y:S01]  /*a190*/  HMMA.16816.F32.BF16 R16, R20, R34, R16 ;  /* 0x000000221410723c */ /* 0x000fe20000041810 */
[----:B------:R-:W-:Y:S03]  /*a1a0*/  IMAD.U32 R45, RZ, RZ, UR47 ;  /* 0x0000002fff2d7e24 */ /* 0x000fe6000f8e00ff */
[----:B------:R-:W-:Y:S02]  /*a1b0*/  IMAD.U32 R46, RZ, RZ, UR48 ;  /* 0x00000030ff2e7e24 */ /* 0x000fe4000f8e00ff */
[----:B------:R-:W-:Y:S02]  /*a1c0*/  IMAD.U32 R44, RZ, RZ, UR47 ;  /* 0x0000002fff2c7e24 */ /* 0x000fe4000f8e00ff */
[-C--:B----4-:R-:W-:Y:S01]  /*a1d0*/  HMMA.16816.F32.BF16 R4, R24, R28.reuse, R4 ;  /* 0x0000001c1804723c */ /* 0x090fe20000041804 */
[----:B------:R-:W-:Y:S03]  /*a1e0*/  IMAD.U32 R23, RZ, RZ, UR36 ;  /* 0x00000024ff177e24 */ /* 0x000fe6000f8e00ff */
[----:B------:R-:W-:Y:S02]  /*a1f0*/  IMAD.U32 R22, RZ, RZ, UR36 ;  /* 0x00000024ff167e24 */ /* 0x000fe4000f8e00ff */
[----:B------:R-:W-:Y:S02]  /*a200*/  IMAD.U32 R21, RZ, RZ, UR34 ;  /* 0x00000022ff157e24 */ /* 0x000fe4000f8e00ff */
[C---:B-1----:R-:W-:Y:S01]  /*a210*/  HMMA.16816.F32.BF16 R8, R48.reuse, R28, R8 ;  /* 0x0000001c3008723c */ /* 0x042fe20000041808 */
[----:B------:R-:W-:Y:S03]  /*a220*/  IMAD.U32 R20, RZ, RZ, UR34 ;  /* 0x00000022ff147e24 */ /* 0x000fe6000f8e00ff */
[----:B------:R-:W-:Y:S01]  /*a230*/  LEA R182, P0, R21, R182, 0x2 ;  /* 0x000000b615b67211 */ /* 0x000fe200078010ff */
[----:B------:R-:W-:Y:S02]  /*a240*/  IMAD.U32 R21, RZ, RZ, UR35 ;  /* 0x00000023ff157e24 */ /* 0x000fe4000f8e00ff */
[----:B------:R-:W-:Y:S01]  /*a250*/  IMAD.U32 R35, RZ, RZ, UR42 ;  /* 0x0000002aff237e24 */ /* 0x000fe2000f8e00ff */
[-C--:B------:R-:W-:Y:S01]  /*a260*/  HMMA.16816.F32.BF16 R12, R48, R30.reuse, R12 ;  /* 0x0000001e300c723c */ /* 0x080fe2000004180c */
[----:B------:R-:W-:Y:S03]  /*a270*/  IMAD.U32 R34, RZ, RZ, UR42 ;  /* 0x0000002aff227e24 */ /* 0x000fe6000f8e00ff */
[----:B------:R-:W-:Y:S01]  /*a280*/  LEA.HI.X.SX32 R183, R20, R183, 0x2, P0 ;  /* 0x000000b714b77211 */ /* 0x000fe200000f16ff */
        /* <DEDUP_REMOVED lines=52> */
[----:B------:R-:W-:Y:S02]  /*a5d0*/  LEA R34, P0, R21, R182, 0x2 ;  /* 0x000000b615227211 */ /* 0x000fe400078010ff */
[-C--:B------:R-:W-:Y:S01]  /*a5e0*/  LEA.HI.X.SX32 R37, R22, R183.reuse, 0x2, P1 ;  /* 0x000000b716257211 */ /* 0x080fe200008f16ff */
[----:B------:R-:W-:Y:S01]  /*a5f0*/  LDSM.16.MT88.4 R4, [R123+0xa000] ;  /* 0x00a000007b04783b */ /* 0x000fe20000004200 */
[----:B------:R-:W-:Y:S02]  /*a600*/  LEA.HI.X.SX32 R35, R20, R183, 0x2, P0 ;  /* 0x000000b714237211 */ /* 0x000fe400000f16ff */
[----:B------:R-:W-:Y:S01]  /*a610*/  PLOP3.LUT P1, PT, PT, PT, UP0, 0x80, 0x0 ;  /* 0x000000000000781c */ /* 0x000fe20003f2f008 */
[----:B------:R-:W1:Y:S01]  /*a620*/  LDSM.16.MT88.4 R8, [R119] ;  /* 0x000000007708783b */ /* 0x000e620000004200 */
[----:B------:R-:W-:Y:S01]  /*a630*/  PLOP3.LUT P0, PT, PT, PT, UP1, 0x80, 0x0 ;  /* 0x000000000000781c */ /* 0x000fe20003f0f018 */
[----:B------:R-:W-:Y:S02]  /*a640*/  @UP2 UIADD3 UR30, UP0, UR30, -0x200, URZ ;  /* 0xfffffe001e1e2890 */ /* 0x000fe4000ff1e03f */
[----:B------:R-:W-:Y:S02]  /*a650*/  RED.E.ADD.F32.FTZ.RN.STRONG.GPU [R38.64], R13 ;  /* 0x0000000d2600798e */ /* 0x000fe4000c10e78e */
[----:B------:R-:W-:Y:S02]  /*a660*/  @UP2 UIADD3.X UR29, UR29, -0x1, URZ, UP0, !UPT ;  /* 0xffffffff1d1d2890 */ /* 0x000fe400087fe43f */
        /* <DEDUP_REMOVED lines=147> */
.L_x_1259:
        /* <DEDUP_REMOVED lines=17> */
.L_x_1260:
        /* <DEDUP_REMOVED lines=43> */
.L_x_1262:
[----:B---3--:R-:W-:Y:S05]  /*b360*/  BSYNC B0 ;  /* 0x0000000000007941 */ /* 0x008fea0003800000 */
.L_x_1261:
        /* <DEDUP_REMOVED lines=15> */
.L_x_1264:
[----:B------:R-:W-:Y:S05]  /*b460*/  BSYNC B0 ;  /* 0x0000000000007941 */ /* 0x000fea0003800000 */
.L_x_1263:
        /* <DEDUP_REMOVED lines=25> */
.L_x_1266:
[----:B------:R-:W-:Y:S05]  /*b600*/  BSYNC B0 ;  /* 0x0000000000007941 */ /* 0x000fea0003800000 */
.L_x_1265:
        /* <DEDUP_REMOVED lines=12> */
.L_x_1237:
[----:B------:R-:W-:Y:S05]  /*b6d0*/  BSYNC B1 ;  /* 0x0000000000017941 */ /* 0x000fea0003800000 */
.L_x_1223:
        /* <DEDUP_REMOVED lines=11> */
.L_x_1267:
[----:B------:R-:W-:Y:S05]  /*b790*/  EXIT ;  /* 0x000000000000794d */ /* 0x000fea0003800000 */
.L_x_1269:
        /* <DEDUP_REMOVED lines=14> */
.L_x_1361:


//--------------------- .text._ZN5flash44flash_bwd_dq_dk_dv_loop_seqk_parallel_kernelI23Flash_bwd_kernel_traitsILi32ELi128ELi128ELi8ELi4ELi4ELi4ELb0ELb0EN7cutlass10bfloat16_tE19Flash_kernel_traitsILi32ELi128ELi128ELi8ES3_EELb0ELb0ELb1ELb1ELb0ELb0ELb1EEEvNS_16Flash_bwd_paramsE --------------------------
	.section	.text._ZN5flash44flash_bwd_dq_dk_dv_loop_seqk_parallel_kernelI23Flash_bwd_kernel_traitsILi32ELi128ELi128ELi8ELi4ELi4ELi4ELb0ELb0EN7cutlass10bfloat16_tE19Flash_kernel_traitsILi32ELi128ELi128ELi8ES3_EELb0ELb0ELb1ELb1ELb0ELb0ELb1EEEvNS_16Flash_bwd_paramsE,"ax",@progbits
	.sectioninfo	@"SHI_REGISTERS=255"
	.align	128
        .global         _ZN5flash44flash_bwd_dq_dk_dv_loop_seqk_parallel_kernelI23Flash_bwd_kernel_traitsILi32ELi128ELi128ELi8ELi4ELi4ELi4ELb0ELb0EN7cutlass10bfloat16_tE19Flash_kernel_traitsILi32ELi128ELi128ELi8ES3_EELb0ELb0ELb1ELb1ELb0ELb0ELb1EEEvNS_16Flash_bwd_paramsE
        .type           _ZN5flash44flash_bwd_dq_dk_dv_loop_seqk_parallel_kernelI23Flash_bwd_kernel_traitsILi32ELi128ELi128ELi8ELi4ELi4ELi4ELb0ELb0EN7cutlass10bfloat16_tE19Flash_kernel_traitsILi32ELi128ELi128ELi8ES3_EELb0ELb0ELb1ELb1ELb0ELb0ELb1EEEvNS_16Flash_bwd_paramsE,@function
        .size           _ZN5flash44flash_bwd_dq_dk_dv_loop_seqk_parallel_kernelI23Flash_bwd_kernel_traitsILi32ELi128ELi128ELi8ELi4ELi4ELi4ELb0ELb0EN7cutlass10bfloat16_tE19Flash_kernel_traitsILi32ELi128ELi128ELi8ES3_EELb0ELb0ELb1ELb1ELb0ELb0ELb1EEEvNS_16Flash_bwd_paramsE,(.L_x_1362 - _ZN5flash44flash_bwd_dq_dk_dv_loop_seqk_parallel_kernelI23Flash_bwd_kernel_traitsILi32ELi128ELi128ELi8ELi4ELi4ELi4ELb0ELb0EN7cutlass10bfloat16_tE19Flash_kernel_traitsILi32ELi128ELi128ELi8ES3_EELb0ELb0ELb1ELb1ELb0ELb0ELb1EEEvNS_16Flash_bwd_paramsE)
        .other          _ZN5flash44flash_bwd_dq_dk_dv_loop_seqk_parallel_kernelI23Flash_bwd_kernel_traitsILi32ELi128ELi128ELi8ELi4ELi4ELi4ELb0ELb0EN7cutlass10bfloat16_tE19Flash_kernel_traitsILi32ELi128ELi128ELi8ES3_EELb0ELb0ELb1ELb1ELb0ELb0ELb1EEEvNS_16Flash_bwd_paramsE,@"STO_CUDA_ENTRY STV_DEFAULT"
_ZN5flash44flash_bwd_dq_dk_dv_loop_seqk_parallel_kernelI23Flash_bwd_kernel_traitsILi32ELi128ELi128ELi8ELi4ELi4ELi4ELb0ELb0EN7cutlass10bfloat16_tE19Flash_kernel_traitsILi32ELi128ELi128ELi8ES3_EELb0ELb0ELb1ELb1ELb0ELb0ELb1EEEvNS_16Flash_bwd_paramsE:
.text._ZN5flash44flash_bwd_dq_dk_dv_loop_seqk_parallel_kernelI23Flash_bwd_kernel_traitsILi32ELi128ELi128ELi8ELi4ELi4ELi4ELb0ELb0EN7cutlass10bfloat16_tE19Flash_kernel_traitsILi32ELi128ELi128ELi8ES3_EELb0ELb0ELb1ELb1ELb0ELb0ELb1EEEvNS_16Flash_bwd_paramsE:
        /* <DEDUP_REMOVED lines=54> */
[----:B------:R-:W-:Y:S01]  /*0360*/  IMAD.IADD R2, R7, 0x1, -R6 ;  /* 0x0000000107027824 */ /* 0x000fe200078e0a06 */
        /* <DEDUP_REMOVED lines=11> */
[----:B------:R-:W-:Y:S01]  /*0420*/  ULDC UR61, c[0x0][0x2e8] ;  /* 0x0000ba00003d7ab9 */ /* 0x000fe20000000800 */
[----:B------:R-:W-:Y:S01]  /*0430*/  SHF.R.S32.HI R3, RZ, 0x3, R117 ;  /* 0x00000003ff037819 */ /* 0x000fe20000011475 */
[----:B------:R-:W-:Y:S01]  /*0440*/  ULDC.64 UR12, c[0x0][0x118] ;  /* 0x00004600000c7ab9 */ /* 0x000fe20000000a00 */
[--C-:B------:R-:W-:Y:S01]  /*0450*/  SHF.R.S32.HI R2, RZ, 0x5, R4.reuse ;  /* 0x00000005ff027819 */ /* 0x100fe20000011404 */
[----:B------:R-:W-:Y:S01]  /*0460*/  UISETP.NE.AND UP6, UPT, UR10, URZ, UPT ;  /* 0x0000003f0a00728c */ /* 0x000fe2000bfc5270 */
[----:B------:R-:W-:Y:S01]  /*0470*/  SHF.R.S32.HI R0, RZ, 0x1f, R4 ;  /* 0x0000001fff007819 */ /* 0x000fe20000011404 */
[----:B------:R-:W-:Y:S01]  /*0480*/  IMAD.SHL.U32 R3, R3, 0x40, RZ ;  /* 0x0000004003037824 */ /* 0x000fe200078e00ff */
[----:B------:R-:W-:Y:S01]  /*0490*/  SHF.R.S32.HI R9, RZ, 0x1f, R6 ;  /* 0x0000001fff097819 */ /* 0x000fe20000011406 */
        /* <DEDUP_REMOVED lines=16> */
[----:B------:R-:W-:Y:S01]  /*05a0*/  UIMAD UR29, UR11, 0x38, URZ ;  /* 0x000000380b1d78a4 */ /* 0x000fe2000f8e023f */
[----:B------:R-:W-:Y:S01]  /*05b0*/  LOP3.LUT R3, R0, R3, RZ, 0x3c, !PT ;  /* 0x0000000300037212 */ /* 0x000fe200078e3cff */
[----:B------:R-:W-:Y:S01]  /*05c0*/  USHF.L.U32 UR28, UR11, 0x6, URZ ;  /* 0x000000060b1c7899 */ /* 0x000fe2000800063f */
        /* <DEDUP_REMOVED lines=26> */
[----:B------:R-:W-:-:S02]  /*0770*/  UIMAD UR21, UR11, 0x78, URZ ;  /* 0x000000780b1578a4 */ /* 0x000fc4000f8e023f */
[----:B------:R-:W-:Y:S01]  /*0780*/  UMOV UR60, 0xffffe000 ;  /* 0xffffe000003c7882 */ /* 0x000fe20000000000 */
[----:B-1----:R-:W-:Y:S02]  /*0790*/  LOP3.LUT R2, R9, 0xfffffff8, RZ, 0xc0, !PT ;  /* 0xfffffff809027812 */ /* 0x002fe400078ec0ff */
        /* <DEDUP_REMOVED lines=46> */
[--C-:B------:R-:W-:Y:S01]  /*0a80*/  LOP3.LUT R5, R5, 0x8, R117.reuse, 0xf8, !PT ;  /* 0x0000000805057812 */ /* 0x100fe200078ef875 */
        /* <DEDUP_REMOVED lines=19> */
[----:B------:R-:W-:Y:S01]  /*0bc0*/  IADD3 R200, R203, 0x40, RZ ;  /* 0x00000040cbc87810 */ /* 0x000fe20007ffe0ff */
[----:B------:R-:W-:Y:S01]  /*0bd0*/  IMAD.U32 R117, R17, 0x20, R117 ;  /* 0x0000002011757824 */ /* 0x000fe200078e0075 */
[C---:B------:R-:W-:Y:S01]  /*0be0*/  @P4 IADD3 R200, R203.reuse, -0x40, RZ ;  /* 0xffffffc0cbc84810 */ /* 0x040fe20007ffe0ff */
[----:B------:R-:W-:Y:S01]  /*0bf0*/  IMAD.IADD R204, R203, 0x1, R199 ;  /* 0x00000001cbcc7824 */ /* 0x000fe200078e02c7 */
[----:B------:R1:W-:Y:S01]  /*0c00*/  STL [R1+0x48], R0 ;  /* 0x0000480001007387 */ /* 0x0003e20000100800 */
[----:B------:R-:W-:-:S02]  /*0c10*/  IMAD R116, R117, 0x2, R116 ;  /* 0x0000000275747824 */ /* 0x000fc400078e0274 */
[--C-:B------:R-:W-:Y:S02]  /*0c20*/  IMAD.IADD R199, R199, 0x1, R200.reuse ;  /* 0x00000001c7c77824 */ /* 0x100fe400078e02c8 */
        /* <DEDUP_REMOVED lines=76> */
.L_x_1316:
        /* <DEDUP_REMOVED lines=54> */
.L_x_1270:
        /* <DEDUP_REMOVED lines=67> */
.L_x_1272:
        /* <DEDUP_REMOVED lines=18> */
.L_x_1273:
        /* <DEDUP_REMOVED lines=8> */
[----:B------:R-:W-:Y:S02]  /*1a20*/  UIMAD.WIDE.U32 UR16, UR52, UR19, URZ ;  /* 0x00000013341072a5 */ /* 0x000fe4000f8e003f */
[----:B------:R-:W-:Y:S02]  /*1a30*/  @UP3 UIMAD UR49, UR4, UR15, UR9 ;  /* 0x0000000f043132a4 */ /* 0x000fe4000f8e0209 */
[----:B------:R-:W-:Y:S02]  /*1a40*/  @UP3 UMOV UR46, UR8 ;  /* 0x00000008002e3c82 */ /* 0x000fe40008000000 */
[----:B------:R-:W-:Y:S02]  /*1a50*/  ULDC.64 UR8, c[0x0][0x368] ;  /* 0x0000da0000087ab9 */ /* 0x000fe40000000a00 */
[----:B------:R-:W-:-:S02]  /*1a60*/  @!UP3 UIMAD UR7, UR59, UR8, URZ ;  /* 0x000000083b07b2a4 */ /* 0x000fc4000f8e023f */
[----:B------:R-:W-:Y:S01]  /*1a70*/  ULDC.64 UR14, c[0x0][0x3d8] ;  /* 0x0000f600000e7ab9 */ /* 0x000fe20000000a00 */
[----:B------:R-:W1:Y:S01]  /*1a80*/  S2UR UR16, SR_CTAID.X ;  /* 0x00000000001079c3 */ /* 0x000e620000002500 */
[----:B------:R-:W-:Y:S02]  /*1a90*/  @!UP3 UIMAD UR7, UR52, UR9, UR7 ;  /* 0x000000093407b2a4 */ /* 0x000fe4000f8e0207 */
[----:B------:R-:W-:-:S04]  /*1aa0*/  @!UP3 UIMAD.WIDE.U32 UR8, UR52, UR8, URZ ;  /* 0x000000083408b2a5 */ /* 0x000fc8000f8e003f */
[----:B------:R-:W-:-:S03]  /*1ab0*/  @!UP3 UIADD3 UR49, UR9, UR7, URZ ;  /* 0x000000070931b290 */ /* 0x000fc6000fffe03f */
[----:B------:R-:W-:Y:S02]  /*1ac0*/  @!UP3 UMOV UR46, UR8 ;  /* 0x00000008002ebc82 */ /* 0x000fe40008000000 */
[----:B------:R-:W-:Y:S01]  /*1ad0*/  UIMAD.WIDE.U32 UR8, UR56, UR4, URZ ;  /* 0x00000004380872a5 */ /* 0x000fe2000f8e003f */
        /* <DEDUP_REMOVED lines=9> */
[----:B------:R-:W-:Y:S02]  /*1b70*/  UIMAD UR7, UR57, UR4, URZ ;  /* 0x00000004390772a4 */ /* 0x000fe4000f8e023f */
[----:B-----5:R-:W-:Y:S02]  /*1b80*/  USEL UR38, UR38, UR8, !UP3 ;  /* 0x0000000826267287 */ /* 0x020fe4000d800000 */
[----:B------:R-:W-:Y:S02]  /*1b90*/  @UP3 UIADD3 UR11, UR9, UR7, URZ ;  /* 0x00000007090b3290 */ /* 0x000fe4000fffe03f */
        /* <DEDUP_REMOVED lines=12> */
[----:B------:R-:W-:Y:S02]  /*1c60*/  USHF.L.U64.HI UR7, UR52, 0x7, UR59 ;  /* 0x0000000734077899 */ /* 0x000fe4000801023b */
[----:B------:R-:W-:Y:S02]  /*1c70*/  USEL UR14, UR39, URZ, UP1 ;  /* 0x0000003f270e7287 */ /* 0x000fe40008800000 */
[----:B------:R-:W-:-:S02]  /*1c80*/  USEL UR7, UR7, URZ, UP1 ;  /* 0x0000003f07077287 */ /* 0x000fc40008800000 */
[----:B------:R-:W-:Y:S02]  /*1c90*/  UIADD3 UR14, UP1, UR6, UR14, URZ ;  /* 0x0000000e060e7290 */ /* 0x000fe4000ff3e03f */
[----:B------:R-:W-:Y:S02]  /*1ca0*/  USEL UR19, UR8, URZ, UP6 ;  /* 0x0000003f08137287 */ /* 0x000fe4000b000000 */
[----:B------:R-:W-:Y:S02]  /*1cb0*/  UIADD3.X UR8, UR47, UR7, URZ, UP1, !UPT ;  /* 0x000000072f087290 */ /* 0x000fe40008ffe43f */
[----:B------:R-:W-:Y:S01]  /*1cc0*/  UIMAD UR7, UR57, UR14, URZ ;  /* 0x0000000e390772a4 */ /* 0x000fe2000f8e023f */
[----:B------:R-:W-:-:S03]  /*1cd0*/  ISETP.NE.AND P2, PT, RZ, c[0x0][0x1c8], PT ;  /* 0x00007200ff007a0c */ /* 0x000fc60003f45270 */
        /* <DEDUP_REMOVED lines=35> */
.L_x_1274:
[----:B------:R-:W2:Y:S02]  /*1f10*/  LDL R0, [R1+0x68] ;  /* 0x0000680001007983 */ /* 0x000ea40000100800 */
[----:B--2---:R1:W2:Y:S01]  /*1f20*/  R2UR UR9, R0 ;  /* 0x00000000000973c2 */ /* 0x0042a200000e0000 */
[----:B------:R-:W-:-:S07]  /*1f30*/  DEPBAR.LE SB1, 0x0, {2} ;  /* 0x000090040000791a */ /* 0x000fce0000000000 */
.L_x_1275:
        /* <DEDUP_REMOVED lines=15> */
[----:B-1----:R-:W-:-:S04]  /*2030*/  UIADD3 UR14, UP4, UP3, UR14, UR48, UR51 ;  /* 0x000000300e0e7290 */ /* 0x002fc8000fb9e033 */
[----:B------:R-:W-:Y:S02]  /*2040*/  UIADD3 UR51, UP2, UP1, UR19, UR14, UR38 ;  /* 0x0000000e13337290 */ /* 0x000fe4000f95e026 */
[----:B------:R-:W-:Y:S02]  /*2050*/  USHF.R.S32.HI UR38, URZ, 0x1f, UR54 ;  /* 0x0000001f3f267899 */ /* 0x000fe40008011436 */
[----:B------:R-:W-:Y:S01]  /*2060*/  ULDC.64 UR14, c[0x0][0x1a8] ;  /* 0x00006a00000e7ab9 */ /* 0x000fe20000000a00 */
[----:B--2---:R-:W-:Y:S01]  /*2070*/  LEA.HI R3, R135, R17, RZ, 0x2 ;  /* 0x0000001187037211 */ /* 0x004fe200078f10ff */
[----:B---3--:R-:W-:-:S04]  /*2080*/  UIADD3.X UR4, UR16, UR4, UR39, UP4, UP3 ;  /* 0x0000000410047290 */ /* 0x008fc8000a7e6427 */
[----:B------:R-:W-:Y:S02]  /*2090*/  UIADD3.X UR48, UR17, UR4, UR11, UP2, UP1 ;  /* 0x0000000411307290 */ /* 0x000fe400097e240b */
[----:B------:R-:W-:Y:S01]  /*20a0*/  UIMAD UR4, UR38, UR14, URZ ;  /* 0x0000000e260472a4 */ /* 0x000fe2000f8e023f */
[----:B------:R-:W-:-:S03]  /*20b0*/  SHF.R.S32.HI R3, RZ, 0x2, R3 ;  /* 0x00000002ff037819 */ /* 0x000fc60000011403 */
[----:B------:R-:W-:-:S03]  /*20c0*/  UIMAD UR39, UR54, UR15, UR4 ;  /* 0x0000000f362772a4 */ /* 0x000fc6000f8e0204 */
[----:B------:R-:W-:Y:S02]  /*20d0*/  ULDC.64 UR14, c[0x0][0x378] ;  /* 0x0000de00000e7ab9 */ /* 0x000fe40000000a00 */
[----:B------:R-:W-:Y:S01]  /*20e0*/  UIMAD UR4, UR38, UR14, URZ ;  /* 0x0000000e260472a4 */ /* 0x000fe2000f8e023f */
[----:B------:R-:W-:Y:S01]  /*20f0*/  SHF.R.S32.HI R16, RZ, 0x1f, R3 ;  /* 0x0000001fff107819 */ /* 0x000fe20000011403 */
[----:B------:R-:W-:Y:S01]  /*2100*/  IMAD.MOV.U32 R20, RZ, RZ, R6 ;  /* 0x000000ffff147224 */ /* 0x000fe200078e0006 */
[----:B------:R-:W-:Y:S01]  /*2110*/  IADD3 R0, P0, R3, UR6, RZ ;  /* 0x0000000603007c10 */ /* 0x000fe2000ff1e0ff */
[----:B------:R-:W-:Y:S02]  /*2120*/  UIMAD UR38, UR54, UR15, UR4 ;  /* 0x0000000f362672a4 */ /* 0x000fe4000f8e0204 */
[----:B------:R-:W-:Y:S02]  /*2130*/  UMOV UR19, 0x4 ;  /* 0x0000000400137882 */ /* 0x000fe40000000000 */
[----:B------:R-:W-:-:S02]  /*2140*/  ULDC.64 UR14, c[0x0][0x370] ;  /* 0x0000dc00000e7ab9 */ /* 0x000fc40000000a00 */
[----:B------:R-:W-:Y:S01]  /*2150*/  ULDC.64 UR16, c[0x0][0x200] ;  /* 0x0000800000107ab9 */ /* 0x000fe20000000a00 */
[----:B------:R-:W-:Y:S01]  /*2160*/  IADD3.X R5, R16, UR47, RZ, P0, !PT ;  /* 0x0000002f10057c10 */ /* 0x000fe200087fe4ff */
[----:B------:R-:W-:Y:S01]  /*2170*/  UIMAD UR4, UR47, UR14, URZ ;  /* 0x0000000e2f0472a4 */ /* 0x000fe2000f8e023f */
[--C-:B------:R-:W-:Y:S01]  /*2180*/  SHF.R.S32.HI R21, RZ, 0x1f, R20.reuse ;  /* 0x0000001fff157819 */ /* 0x100fe20000011414 */
[----:B------:R-:W-:Y:S01]  /*2190*/  UIMAD.WIDE UR16, UR7, UR19, UR16 ;  /* 0x00000013071072a5 */ /* 0x000fe2000f8e0210 */
[----:B------:R1:W2:Y:S01]  /*21a0*/  R2UR UR47, R10 ;  /* 0x000000000a2f73c2 */ /* 0x0002a200000e0000 */
[----:B------:R-:W-:Y:S01]  /*21b0*/  UIMAD UR11, UR6, UR15, UR4 ;  /* 0x0000000f060b72a4 */ /* 0x000fe2000f8e0204 */
[----:B------:R-:W-:Y:S01]  /*21c0*/  IMAD R5, R5, c[0x0][0x190], RZ ;  /* 0x0000640005057a24 */ /* 0x000fe200078e02ff */
[----:B------:R-:W-:Y:S01]  /*21d0*/  UIADD3 UR7, UR6, UR9, URZ ;  /* 0x0000000906077290 */ /* 0x000fe2000fffe03f */
[----:B------:R-:W-:Y:S02]  /*21e0*/  IMAD.WIDE.U32 R6, R0, c[0x0][0x190], R20 ;  /* 0x0000640000067a25 */ /* 0x000fe400078e0014 */
[----:B------:R-:W-:-:S02]  /*21f0*/  UMOV UR15, UR16 ;  /* 0x00000010000f7c82 */ /* 0x000fc40008000000 */
[----:B------:R-:W-:Y:S02]  /*2200*/  UMOV UR14, UR17 ;  /* 0x00000011000e7c82 */ /* 0x000fe40008000000 */
[----:B------:R-:W-:Y:S01]  /*2210*/  ULDC.64 UR16, c[0x0][0x3c8] ;  /* 0x0000f20000107ab9 */ /* 0x000fe20000000a00 */
[----:B------:R-:W-:Y:S01]  /*2220*/  IMAD R0, R0, c[0x0][0x194], R5 ;  /* 0x0000650000007a24 */ /* 0x000fe200078e0205 */
[----:B------:R-:W-:Y:S01]  /*2230*/  UIADD3 UR4, -UR5, UR10, UR37 ;  /* 0x0000000a05047290 */ /* 0x000fe2000fffe125 */
[----:B------:R-:W-:Y:S02]  /*2240*/  IADD3 R8, P0, R6, UR58, RZ ;  /* 0x0000003a06087c10 */ /* 0x000fe4000ff1e0ff */
[----:B------:R-:W-:Y:S02]  /*2250*/  LEA.HI R5, R135, R17, RZ, 0x5 ;  /* 0x0000001187057211 */ /* 0x000fe400078f28ff */
[----:B------:R-:W-:Y:S01]  /*2260*/  IADD3.X R9, R7, UR55, R0, P0, !PT ;  /* 0x0000003707097c10 */ /* 0x000fe200087fe400 */
[----:B-1----:R-:W-:Y:S01]  /*2270*/  IMAD.U32 R10, RZ, RZ, UR6 ;  /* 0x00000006ff0a7e24 */ /* 0x002fe2000f8e00ff */
[----:B------:R-:W-:-:S03]  /*2280*/  UIMAD.WIDE UR6, UR7, UR19, UR16 ;  /* 0x00000013070672a5 */ /* 0x000fc6000f8e0210 */
[----:B------:R-:W-:Y:S02]  /*2290*/  ULDC UR19, c[0x0][0x2e8] ;  /* 0x0000ba0000137ab9 */ /* 0x000fe40000000800 */
[----:B------:R-:W-:Y:S01]  /*22a0*/  UIADD3 UR4, UR4, -UR19, URZ ;  /* 0x8000001304047290 */ /* 0x000fe2000fffe03f */
[----:B------:R-:W-:-:S03]  /*22b0*/  LOP3.LUT R0, R5, 0xffffffe0, RZ, 0xc0, !PT ;  /* 0xffffffe005007812 */ /* 0x000fc600078ec0ff */
[----:B------:R-:W-:Y:S01]  /*22c0*/  USHF.R.S32.HI UR19, URZ, 0x1f, UR4 ;  /* 0x0000001f3f137899 */ /* 0x000fe20008011404 */
[----:B------:R-:W-:Y:S01]  /*22d0*/  IADD3 R6, P0, R20, UR46, RZ ;  /* 0x0000002e14067c10 */ /* 0x000fe2000ff1e0ff */
[----:B------:R-:W-:Y:S01]  /*22e0*/  IMAD.IADD R0, R17, 0x1, -R0 ;  /* 0x0000000111007824 */ /* 0x000fe200078e0a00 */
[----:B------:R-:W-:Y:S01]  /*22f0*/  SHF.R.S32.HI R5, RZ, 0x5, R5 ;  /* 0x00000005ff057819 */ /* 0x000fe20000011405 */
[----:B------:R-:W-:Y:S01]  /*2300*/  ULEA.HI UR19, UR19, UR4, URZ, 0x7 ;  /* 0x0000000413137291 */ /* 0x000fe2000f8f383f */
[----:B------:R-:W-:-:S03]  /*2310*/  IADD3.X R7, R21, UR49, RZ, P0, !PT ;  /* 0x0000003115077c10 */ /* 0x000fc600087fe4ff */
        /* <DEDUP_REMOVED lines=18> */
[----:B------:R-:W-:Y:S01]  /*2440*/  UMOV UR16, UR7 ;  /* 0x0000000700107c82 */ /* 0x000fe20008000000 */
[----:B------:R-:W-:Y:S02]  /*2450*/  IADD3 R9, R9, UR39, RZ ;  /* 0x0000002709097c10 */ /* 0x000fe4000fffe0ff */
[----:B------:R-:W-:Y:S01]  /*2460*/  IMAD.IADD R0, R7, 0x1, R0 ;  /* 0x0000000107007824 */ /* 0x000fe200078e0200 */
[----:B------:R-:W-:Y:S01]  /*2470*/  LEA R183, P2, R5, c[0x0][0x350], 0x2 ;  /* 0x0000d40005b77a11 */ /* 0x000fe200078410ff */
[----:B------:R-:W-:Y:S01]  /*2480*/  UMOV UR17, UR6 ;  /* 0x0000000600117c82 */ /* 0x000fe20008000000 */
[----:B------:R-:W-:Y:S01]  /*2490*/  LEA R208, P3, R6, c[0x0][0x330], 0x1 ;  /* 0x0000cc0006d07a11 */ /* 0x000fe200078608ff */
[----:B------:R-:W-:Y:S01]  /*24a0*/  UIADD3 UR7, UR50, -0x1, URZ ;  /* 0xffffffff32077890 */ /* 0x000fe2000fffe03f */
[----:B------:R-:W-:Y:S02]  /*24b0*/  LEA R210, P4, R8, c[0x0][0x160], 0x1 ;  /* 0x0000580008d27a11 */ /* 0x000fe400078808ff */
[----:B------:R-:W-:-:S02]  /*24c0*/  LEA.HI.X R209, R6, c[0x0][0x334], R0, 0x1, P3 ;  /* 0x0000cd0006d17a11 */ /* 0x000fc400018f0c00 */
[----:B------:R-:W-:Y:S02]  /*24d0*/  LEA.HI.X R211, R8, c[0x0][0x164], R9, 0x1, P4 ;  /* 0x0000590008d37a11 */ /* 0x000fe400020f0c09 */
        /* <DEDUP_REMOVED lines=20> */
.L_x_1277:
        /* <DEDUP_REMOVED lines=16> */
.L_x_1278:
        /* <DEDUP_REMOVED lines=29> */
.L_x_1280:
[----:B------:R-:W-:Y:S05]  /*28f0*/  BSYNC B0 ;  /* 0x0000000000007941 */ /* 0x000fea0003800000 */
.L_x_1279:
        /* <DEDUP_REMOVED lines=14> */
.L_x_1282:
[----:B------:R-:W-:Y:S05]  /*29e0*/  BSYNC B0 ;  /* 0x0000000000007941 */ /* 0x000fea0003800000 */
.L_x_1281:
        /* <DEDUP_REMOVED lines=26> */
.L_x_1284:
[----:B------:R-:W-:Y:S05]  /*2b90*/  BSYNC B0 ;  /* 0x0000000000007941 */ /* 0x000fea0003800000 */
.L_x_1283:
        /* <DEDUP_REMOVED lines=12> */
.L_x_1276:
        /* <DEDUP_REMOVED lines=24> */
.L_x_1287:
[----:B------:R-:W-:Y:S05]  /*2de0*/  BSYNC B0 ;  /* 0x0000000000007941 */ /* 0x000fea0003800000 */
.L_x_1286:
        /* <DEDUP_REMOVED lines=16> */
.L_x_1289:
[----:B------:R-:W-:Y:S05]  /*2ef0*/  BSYNC B0 ;  /* 0x0000000000007941 */ /* 0x000fea0003800000 */
.L_x_1288:
        /* <DEDUP_REMOVED lines=20> */
.L_x_1291:
[----:B------:R-:W-:Y:S05]  /*3040*/  BSYNC B0 ;  /* 0x0000000000007941 */ /* 0x000fea0003800000 */
.L_x_1290:
        /* <DEDUP_REMOVED lines=20> */
.L_x_1293:
[----:B------:R-:W-:Y:S05]  /*3190*/  BSYNC B0 ;  /* 0x0000000000007941 */ /* 0x000fea0003800000 */
.L_x_1292:
[----:B------:R-:W5:Y:S01]  /*31a0*/  LDL R18, [R1+0x1c] ;  /* 0x00001c0001127983 */ /* 0x000f620000100800 */
[----:B------:R-:W-:Y:S01]  /*31b0*/  ULDC.64 UR38, c[0x0][0x198] ;  /* 0x0000660000267ab9 */ /* 0x000fe20000000a00 */
[----:B-1----:R-:W-:Y:S01]  /*31c0*/  IMAD.U32 R6, RZ, RZ, UR37 ;  /* 0x00000025ff067e24 */ /* 0x002fe2000f8e00ff */
        /* <DEDUP_REMOVED lines=61> */
.L_x_1295:
[----:B------:R-:W-:Y:S05]  /*35a0*/  BSYNC B0 ;  /* 0x0000000000007941 */ /* 0x000fea0003800000 */
.L_x_1294:
        /* <DEDUP_REMOVED lines=20> */
.L_x_1297:
[----:B------:R-:W-:Y:S05]  /*36f0*/  BSYNC B0 ;  /* 0x0000000000007941 */ /* 0x000fea0003800000 */
.L_x_1296:
[----:B------:R-:W-:Y:S01]  /*3700*/  ULDC.64 UR38, c[0x0][0x1a0] ;  /* 0x0000680000267ab9 */ /* 0x000fe20000000a00 */
[----:B---3--:R-:W-:Y:S01]  /*3710*/  MOV R6, UR37 ;  /* 0x0000002500067c02 */ /* 0x008fe20008000f00 */
[----:B------:R-:W-:Y:S01]  /*3720*/  UIMAD UR4, UR8, UR38, URZ ;  /* 0x00000026080472a4 */ /* 0x000fe2000f8e023f */
[----:B------:R3:W-:Y:S01]  /*3730*/  @P3 STS [R0+0x8000], RZ ;  /* 0x008000ff00003388 */ /* 0x0007e20000000800 */
[----:B------:R-:W-:Y:S02]  /*3740*/  BSSY B0, `(.L_x_1298) ;  /* 0x000001e000007945 */ /* 0x000fe40003800000 */
[----:B------:R-:W-:Y:S01]  /*3750*/  UIMAD UR4, UR37, UR39, UR4 ;  /* 0x00000027250472a4 */ /* 0x000fe2000f8e0204 */
[----:B------:R-:W-:Y:S01]  /*3760*/  IMAD.WIDE.U32 R6, R6, c[0x0][0x1a0], R20 ;  /* 0x0000680006067a25 */ /* 0x000fe200078e0014 */
[----:B------:R3:W-:Y:S04]  /*3770*/  @P3 STS [R0+0x8004], RZ ;  /* 0x008004ff00003388 */ /* 0x0007e80000000800 */
[----:B------:R3:W-:Y:S01]  /*3780*/  @P3 STS.64 [R0+0x8008], RZ ;  /* 0x008008ff00003388 */ /* 0x0007e20000000a00 */
[----:B------:R-:W-:-:S02]  /*3790*/  IADD3 R6, P1, R6, UR18, RZ ;  /* 0x0000001206067c10 */ /* 0x000fc4000ff3e0ff */
        /* <DEDUP_REMOVED lines=24> */
.L_x_1299:
[----:B------:R-:W-:Y:S05]  /*3920*/  BSYNC B0 ;  /* 0x0000000000007941 */ /* 0x000fea0003800000 */
.L_x_1298:
        /* <DEDUP_REMOVED lines=19> */
.L_x_1301:
[----:B------:R-:W-:Y:S05]  /*3a60*/  BSYNC B0 ;  /* 0x0000000000007941 */ /* 0x000fea0003800000 */
.L_x_1300:
[----:B------:R-:W-:Y:S02]  /*3a70*/  ULDC.64 UR38, c[0x0][0x318] ;  /* 0x0000c60000267ab9 */ /* 0x000fe40000000a00 */
[----:B------:R-:W-:Y:S02]  /*3a80*/  USHF.R.S32.HI UR6, URZ, 0x1f, UR54 ;  /* 0x0000001f3f067899 */ /* 0x000fe40008011436 */
[----:B------:R-:W-:Y:S01]  /*3a90*/  ULDC.64 UR42, c[0x0][0x320] ;  /* 0x0000c800002a7ab9 */ /* 0x000fe20000000a00 */
[----:B------:R-:W-:Y:S01]  /*3aa0*/  IMAD.SHL.U32 R3, R17, 0x2, RZ ;  /* 0x0000000211037824 */ /* 0x000fe200078e00ff */
[----:B------:R-:W-:Y:S01]  /*3ab0*/  UISETP.NE.U32.AND UP1, UPT, URZ, UR38, UPT ;  /* 0x000000263f00728c */ /* 0x000fe2000bf25070 */
[----:B------:R-:W-:Y:S01]  /*3ac0*/  LEA.HI R135, R135, R17, RZ, 0x7 ;  /* 0x0000001187877211 */ /* 0x000fe200078f38ff */
[----:B------:R-:W0:Y:S02]  /*3ad0*/  LDGDEPBAR ;  /* 0x00000000000079af */ /* 0x000e240000000000 */
[----:B------:R-:W-:-:S06]  /*3ae0*/  UISETP.NE.AND.EX UP1, UPT, URZ, UR39, UPT, UP1 ;  /* 0x000000273f00728c */ /* 0x000fcc000bf25310 */
        /* <DEDUP_REMOVED lines=9> */
[----:B-1----:R-:W-:-:S05]  /*3b80*/  IMAD.U32 R4, RZ, RZ, UR38 ;  /* 0x00000026ff047e24 */ /* 0x002fca000f8e00ff */
[----:B------:R-:W-:-:S05]  /*3b90*/  IMAD.U32 R5, RZ, RZ, UR39 ;  /* 0x00000027ff057e24 */ /* 0x000fca000f8e00ff */
[----:B------:R1:W5:Y:S01]  /*3ba0*/  @P1 LDG.E R4, [R4.64] ;  /* 0x0000002804041981 */ /* 0x000362000c1e1900 */
[----:B---34-:R-:W5:Y:S01]  /*3bb0*/  @P1 MUFU.RCP R0, c[0x0][0x238] ;  /* 0x00008e0000001b08 */ /* 0x018f620000001000 */
[----:B------:R-:W-:Y:S01]  /*3bc0*/  SHF.R.S32.HI R135, RZ, 0x7, R135 ;  /* 0x00000007ff877819 */ /* 0x000fe20000011487 */
[----:B------:R-:W-:Y:S01]  /*3bd0*/  CS2R R94, SRZ ;  /* 0x00000000005e7805 */ /* 0x000fe2000001ff00 */
[----:B------:R-:W-:Y:S01]  /*3be0*/  LOP3.LUT R3, R3, 0x6, RZ, 0xc0, !PT ;  /* 0x0000000603037812 */ /* 0x000fe200078ec0ff */
[----:B------:R3:W-:Y:S01]  /*3bf0*/  STL [R1], R163 ;  /* 0x000000a301007387 */ /* 0x0007e20000100800 */
[----:B------:R-:W-:Y:S01]  /*3c00*/  CS2R R92, SRZ ;  /* 0x00000000005c7805 */ /* 0x000fe2000001ff00 */
[----:B------:R-:W-:Y:S01]  /*3c10*/  CS2R R98, SRZ ;  /* 0x0000000000627805 */ /* 0x000fe2000001ff00 */
[----:B------:R-:W-:Y:S01]  /*3c20*/  CS2R R96, SRZ ;  /* 0x0000000000607805 */ /* 0x000fe2000001ff00 */
[----:B------:R-:W-:Y:S01]  /*3c30*/  IMAD R135, R135, 0x40, R3 ;  /* 0x0000004087877824 */ /* 0x000fe200078e0203 */
[----:B------:R-:W-:Y:S01]  /*3c40*/  IADD3 R3, R124, 0x1000, RZ ;  /* 0x000010007c037810 */ /* 0x000fe20007ffe0ff */
[----:B------:R-:W-:Y:S01]  /*3c50*/  CS2R R90, SRZ ;  /* 0x00000000005a7805 */ /* 0x000fe2000001ff00 */
[----:B------:R-:W-:Y:S01]  /*3c60*/  CS2R R88, SRZ ;  /* 0x0000000000587805 */ /* 0x000fe2000001ff00 */
[----:B------:R-:W-:Y:S01]  /*3c70*/  CS2R R86, SRZ ;  /* 0x0000000000567805 */ /* 0x000fe2000001ff00 */
        /* <DEDUP_REMOVED lines=11> */
[----:B-1----:R-:W-:Y:S01]  /*3d30*/  SHF.L.U64.HI R5, R18, 0x2, R14 ;  /* 0x0000000212057819 */ /* 0x002fe2000001020e */
[----:B------:R-:W-:-:S02]  /*3d40*/  UMOV UR4, URZ ;  /* 0x0000003f00047c82 */ /* 0x000fc40008000000 */
[----:B------:R-:W-:Y:S02]  /*3d50*/  UIADD3 UR18, UR37, UR10, URZ ;  /* 0x0000000a25127290 */ /* 0x000fe4000fffe03f */
[----:B------:R3:W-:Y:S01]  /*3d60*/  STL [R1+0x24], R5 ;  /* 0x0000240501007387 */ /* 0x0007e20000100800 */
[----:B------:R-:W-:Y:S02]  /*3d70*/  UIADD3 UR38, UR37, 0x80, URZ ;  /* 0x0000008025267890 */ /* 0x000fe4000fffe03f */
[----:B------:R-:W-:Y:S01]  /*3d80*/  ULDC UR11, c[0x0][0x2e4] ;  /* 0x0000b900000b7ab9 */ /* 0x000fe20000000800 */
[----:B-----5:R-:W-:Y:S02]  /*3d90*/  @P1 FMUL.FTZ R4, R4, R0 ;  /* 0x0000000004041220 */ /* 0x020fe40000410000 */
[----:B------:R-:W-:Y:S02]  /*3da0*/  IMAD.U32 R0, RZ, RZ, UR53 ;  /* 0x00000035ff007e24 */ /* 0x000fe4000f8e00ff */
[----:B------:R1:W4:Y:S03]  /*3db0*/  @P1 R2UR UR6, R4 ;  /* 0x00000000040613c2 */ /* 0x00032600000e0000 */
[----:B------:R-:W-:-:S02]  /*3dc0*/  LEA R135, R0, R135, 0x7 ;  /* 0x0000008700877211 */ /* 0x000fc400078e38ff */
[----:B------:R-:W-:-:S04]  /*3dd0*/  IADD3 R0, R130, 0x1000, RZ ;  /* 0x0000100082007810 */ /* 0x000fc80007ffe0ff */
[----:B------:R-:W-:-:S05]  /*3de0*/  SEL R0, R0, R130, !P0 ;  /* 0x0000008200007207 */ /* 0x000fca0004000000 */
[----:B------:R-:W-:Y:S01]  /*3df0*/  IMAD.SHL.U32 R118, R0, 0x2, RZ ;  /* 0x0000000200767824 */ /* 0x000fe200078e00ff */
[----:B------:R-:W-:-:S05]  /*3e00*/  IADD3 R0, R18, -0x80, RZ ;  /* 0xffffff8012007810 */ /* 0x000fca0007ffe0ff */
[----:B------:R-:W-:Y:S01]  /*3e10*/  IMAD.SHL.U32 R0, R0, 0x4, RZ ;  /* 0x0000000400007824 */ /* 0x000fe200078e00ff */
[----:B-1----:R-:W-:Y:S01]  /*3e20*/  SHF.L.U32 R4, R18, 0x2, RZ ;  /* 0x0000000212047819 */ /* 0x002fe200000006ff */
[----:B----4-:R-:W-:-:S03]  /*3e30*/  @UP1 UMOV UR4, UR6 ;  /* 0x0000000600041c82 */ /* 0x010fc60008000000 */
[----:B------:R3:W-:Y:S04]  /*3e40*/  STL [R1+0x20], R0 ;  /* 0x0000200001007387 */ /* 0x0007e80000100800 */
[----:B------:R3:W-:Y:S02]  /*3e50*/  STL [R1+0x28], R4 ;  /* 0x0000280401007387 */ /* 0x0007e40000100800 */
.L_x_1306:
[----:B------:R-:W4:Y:S01]  /*3e60*/  LDL R238, [R1+0x1c] ;  /* 0x00001c0001ee7983 */ /* 0x000f220000100800 */
[----:B------:R-:W-:Y:S01]  /*3e70*/  IADD3 R112, R126, R118, RZ ;  /* 0x000000767e707210 */ /* 0x000fe20007ffe0ff */
[----:B------:R-:W-:Y:S01]  /*3e80*/  UIADD3 UR6, -UR5, 0x80, UR18 ;  /* 0x0000008005067890 */ /* 0x000fe2000fffe112 */
[----:B------:R-:W-:Y:S01]  /*3e90*/  MOV R246, R183 ;  /* 0x000000b700f67202 */ /* 0x000fe20000000f00 */
[----:B--2---:R-:W2:Y:S01]  /*3ea0*/  LDL R168, [R1+0x28] ;  /* 0x0000280001a87983 */ /* 0x004ea20000100800 */
[----:B------:R-:W-:Y:S01]  /*3eb0*/  ULDC UR8, c[0x0][0x2e8] ;  /* 0x0000ba0000087ab9 */ /* 0x000fe20000000800 */
[----:B------:R-:W-:Y:S01]  /*3ec0*/  MOV R247, R180 ;  /* 0x000000b400f77202 */ /* 0x000fe20000000f00 */
[----:B------:R-:W-:Y:S01]  /*3ed0*/  UIADD3 UR8, UR6, -UR8, URZ ;  /* 0x8000000806087290 */ /* 0x000fe2000fffe03f */
[----:B---3--:R-:W3:Y:S01]  /*3ee0*/  LDL R134, [R1+0x24] ;  /* 0x0000240001867983 */ /* 0x008ee20000100800 */
[----:B------:R-:W-:Y:S03]  /*3ef0*/  USHF.L.U32 UR6, UR7, 0x7, URZ ;  /* 0x0000000707067899 */ /* 0x000fe6000800063f */
[----:B------:R-:W0:Y:S01]  /*3f00*/  LDGDEPBAR ;  /* 0x00000000000079af */ /* 0x000e220000000000 */
[----:B------:R-:W-:Y:S03]  /*3f10*/  UISETP.GE.AND UP0, UPT, UR6, UR8, UPT ;  /* 0x000000080600728c */ /* 0x000fe6000bf06270 */
[----:B------:R-:W-:Y:S01]  /*3f20*/  ULDC UR8, c[0x0][0x2e4] ;  /* 0x0000b90000087ab9 */ /* 0x000fe20000000800 */
        /* <DEDUP_REMOVED lines=11> */
[----:B----4-:R-:W-:Y:S04]  /*3fe0*/  IADD3 R0, R238, -UR10, -R135 ;  /* 0x8000000aee007c10 */ /* 0x010fe8000fffe887 */
[----:B------:R-:W-:Y:S04]  /*3ff0*/  IADD3 R0, R0, UR5, RZ ;  /* 0x0000000500007c10 */ /* 0x000fe8000fffe0ff */
[----:B------:R-:W-:Y:S04]  /*4000*/  IADD3 R0, R0, UR6, RZ ;  /* 0x0000000600007c10 */ /* 0x000fe8000fffe0ff */
[C---:B------:R-:W-:Y:S02]  /*4010*/  IADD3 R132, R0.reuse, -0x31, RZ ;  /* 0xffffffcf00847810 */ /* 0x040fe40007ffe0ff */
[C---:B------:R-:W-:Y:S02]  /*4020*/  IADD3 R133, R0.reuse, 0x10, RZ ;  /* 0x0000001000857810 */ /* 0x040fe40007ffe0ff */
[C---:B------:R-:W-:Y:S02]  /*4030*/  IADD3 R20, R0.reuse, -0x20, RZ ;  /* 0xffffffe000147810 */ /* 0x040fe40007ffe0ff */
[C---:B------:R-:W-:Y:S02]  /*4040*/  IADD3 R56, R0.reuse, -0x29, RZ ;  /* 0xffffffd700387810 */ /* 0x040fe40007ffe0ff */
[C---:B------:R-:W-:Y:S02]  /*4050*/  IADD3 R24, R0.reuse, -0x21, RZ ;  /* 0xffffffdf00187810 */ /* 0x040fe40007ffe0ff */
[C---:B------:R-:W-:Y:S02]  /*4060*/  IADD3 R28, R0.reuse, 0x20, RZ ;  /* 0x00000020001c7810 */ /* 0x040fe40007ffe0ff */
[C---:B------:R-:W-:Y:S02]  /*4070*/  IADD3 R131, R0.reuse, -0x30, RZ ;  /* 0xffffffd000837810 */ /* 0x040fe40007ffe0ff */
[C---:B------:R-:W-:Y:S02]  /*4080*/  IADD3 R8, R0.reuse, -0x18, RZ ;  /* 0xffffffe800087810 */ /* 0x040fe40007ffe0ff */
[----:B------:R-:W-:Y:S02]  /*4090*/  IADD3 R12, R0, -0x19, RZ ;  /* 0xffffffe7000c7810 */ /* 0x000fe40007ffe0ff */
[----:B------:R-:W-:Y:S02]  /*40a0*/  ISETP.GE.AND P2, PT, R8, RZ, PT ;  /* 0x000000ff0800720c */ /* 0x000fe40003f46270 */
[C---:B------:R-:W-:Y:S02]  /*40b0*/  IADD3 R36, R0.reuse, 0x1f, RZ ;  /* 0x0000001f00247810 */ /* 0x040fe40007ffe0ff */
[C---:B------:R-:W-:Y:S02]  /*40c0*/  IADD3 R40, R0.reuse, 0x18, RZ ;  /* 0x0000001800287810 */ /* 0x040fe40007ffe0ff */
[C---:B------:R-:W-:Y:S02]  /*40d0*/  IADD3 R44, R0.reuse, 0x17, RZ ;  /* 0x00000017002c7810 */ /* 0x040fe40007ffe0ff */
[C---:B------:R-:W-:Y:S02]  /*40e0*/  IADD3 R52, R0.reuse, -0x28, RZ ;  /* 0xffffffd800347810 */ /* 0x040fe40007ffe0ff */
[C---:B------:R-:W-:Y:S02]  /*40f0*/  IADD3 R7, R0.reuse, 0x7, RZ ;  /* 0x0000000700077810 */ /* 0x040fe40007ffe0ff */
[----:B------:R-:W-:Y:S02]  /*4100*/  IABS R5, R0 ;  /* 0x0000000000057213 */ /* 0x000fe40000000000 */
[C---:B------:R-:W-:Y:S02]  /*4110*/  @!P2 IADD3 R8, -R0.reuse, 0x18, RZ ;  /* 0x000000180008a810 */ /* 0x040fe40007ffe1ff */
[----:B------:R4:W-:Y:S01]  /*4120*/  I2F R141, R5 ;  /* 0x00000005008d7306 */ /* 0x0009e20000201400 */
[C---:B------:R-:W-:Y:S02]  /*4130*/  IADD3 R6, R0.reuse, 0x8, RZ ;  /* 0x0000000800067810 */ /* 0x040fe40007ffe0ff */
[----:B------:R-:W-:Y:S02]  /*4140*/  IADD3 R4, R0, -0x1, RZ ;  /* 0xffffffff00047810 */ /* 0x000fe40007ffe0ff */
[----:B------:R-:W-:Y:S02]  /*4150*/  ISETP.GE.AND P0, PT, R6, RZ, PT ;  /* 0x000000ff0600720c */ /* 0x000fe40003f06270 */
[----:B------:R-:W-:Y:S03]  /*4160*/  ISETP.GE.AND P1, PT, R4, RZ, PT ;  /* 0x000000ff0400720c */ /* 0x000fe60003f26270 */
[----:B------:R-:W-:Y:S08]  /*4170*/  I2F R149, R8 ;  /* 0x0000000800957306 */ /* 0x000ff00000201400 */
[C---:B------:R-:W-:Y:S02]  /*4180*/  @!P0 IADD3 R6, -R0.reuse, -0x8, RZ ;  /* 0xfffffff800068810 */ /* 0x040fe40007ffe1ff */
[C---:B------:R-:W-:Y:S02]  /*4190*/  @!P1 IADD3 R4, -R0.reuse, 0x1, RZ ;  /* 0x0000000100049810 */ /* 0x040fe40007ffe1ff */
[----:B------:R1:W-:Y:S01]  /*41a0*/  I2F R164, R6 ;  /* 0x0000000600a47306 */ /* 0x0003e20000201400 */
[----:B------:R-:W-:Y:S02]  /*41b0*/  ISETP.GE.AND P1, PT, R7, RZ, PT ;  /* 0x000000ff0700720c */ /* 0x000fe40003f26270 */
[C---:B----4-:R-:W-:Y:S04]  /*41c0*/  IADD3 R5, R0.reuse, 0x48, RZ ;  /* 0x0000004800057810 */ /* 0x050fe80007ffe0ff */
[----:B------:R-:W-:Y:S03]  /*41d0*/  ISETP.GE.AND P0, PT, R5, RZ, PT ;  /* 0x000000ff0500720c */ /* 0x000fe60003f06270 */
[----:B------:R4:W-:Y:S04]  /*41e0*/  I2F R139, R4 ;  /* 0x00000004008b7306 */ /* 0x0009e80000201400 */
[C---:B------:R-:W-:Y:S06]  /*41f0*/  @!P1 IADD3 R7, -R0.reuse, -0x7, RZ ;  /* 0xfffffff900079810 */ /* 0x040fec0007ffe1ff */
[----:B------:R2:W-:Y:S01]  /*4200*/  I2F R165, R7 ;  /* 0x0000000700a57306 */ /* 0x0005e20000201400 */
[C---:B------:R-:W-:Y:S02]  /*4210*/  @!P0 IADD3 R5, -R0.reuse, -0x48, RZ ;  /* 0xffffffb800058810 */ /* 0x040fe40007ffe1ff */
[C---:B-1----:R-:W-:Y:S07]  /*4220*/  IADD3 R6, R0.reuse, 0x3f, RZ ;  /* 0x0000003f00067810 */ /* 0x042fee0007ffe0ff */
[----:B------:R1:W-:Y:S01]  /*4230*/  I2F R166, R5 ;  /* 0x0000000500a67306 */ /* 0x0003e20000201400 */
[----:B----4-:R-:W-:Y:S04]  /*4240*/  IADD3 R4, R0, 0x47, RZ ;  /* 0x0000004700047810 */ /* 0x010fe80007ffe0ff */
[----:B------:R-:W-:Y:S02]  /*4250*/  ISETP.GE.AND P1, PT, R4, RZ, PT ;  /* 0x000000ff0400720c */ /* 0x000fe40003f26270 */
[C---:B--2---:R-:W-:Y:S04]  /*4260*/  IADD3 R7, R0.reuse, 0x40, RZ ;  /* 0x0000004000077810 */ /* 0x044fe80007ffe0ff */
[----:B------:R-:W-:Y:S07]  /*4270*/  ISETP.GE.AND P0, PT, R7, RZ, PT ;  /* 0x000000ff0700720c */ /* 0x000fee0003f06270 */
[----:B------:R-:W-:Y:S02]  /*4280*/  @!P1 IADD3 R4, -R0, -0x47, RZ ;  /* 0xffffffb900049810 */ /* 0x000fe40007ffe1ff */
[----:B------:R-:W-:Y:S02]  /*4290*/  ISETP.GE.AND P1, PT, R6, RZ, PT ;  /* 0x000000ff0600720c */ /* 0x000fe40003f26270 */
[----:B------:R2:W-:Y:S01]  /*42a0*/  I2F R167, R4 ;  /* 0x0000000400a77306 */ /* 0x0005e20000201400 */
[C---:B-1----:R-:W-:Y:S02]  /*42b0*/  IADD3 R5, R0.reuse, 0x38, RZ ;  /* 0x0000003800057810 */ /* 0x042fe40007ffe0ff */
[C---:B------:R-:W-:Y:S02]  /*42c0*/  @!P0 IADD3 R7, -R0.reuse, -0x40, RZ ;  /* 0xffffffc000078810 */ /* 0x040fe40007ffe1ff */
[----:B------:R-:W-:Y:S05]  /*42d0*/  ISETP.GE.AND P0, PT, R5, RZ, PT ;  /* 0x000000ff0500720c */ /* 0x000fea0003f06270 */
[----:B------:R1:W-:Y:S01]  /*42e0*/  I2F R136, R7 ;  /* 0x0000000700887306 */ /* 0x0003e20000201400 */
[C---:B------:R-:W-:Y:S09]  /*42f0*/  @!P1 IADD3 R6, -R0.reuse, -0x3f, RZ ;  /* 0xffffffc100069810 */ /* 0x040ff20007ffe1ff */
[----:B------:R4:W-:Y:S01]  /*4300*/  I2F R137, R6 ;  /* 0x0000000600897306 */ /* 0x0009e20000201400 */
[C---:B------:R-:W-:Y:S02]  /*4310*/  @!P0 IADD3 R5, -R0.reuse, -0x38, RZ ;  /* 0xffffffc800058810 */ /* 0x040fe40007ffe1ff */
[----:B--2---:R-:W-:Y:S04]  /*4320*/  IADD3 R4, R0, 0x37, RZ ;  /* 0x0000003700047810 */ /* 0x004fe80007ffe0ff */
[----:B------:R-:W-:Y:S03]  /*4330*/  ISETP.GE.AND P1, PT, R4, RZ, PT ;  /* 0x000000ff0400720c */ /* 0x000fe60003f26270 */
[----:B------:R2:W-:Y:S01]  /*4340*/  I2F R142, R5 ;  /* 0x00000005008e7306 */ /* 0x0005e20000201400 */
[C---:B-1----:R-:W-:Y:S09]  /*4350*/  IADD3 R7, R0.reuse, 0x28, RZ ;  /* 0x0000002800077810 */ /* 0x042ff20007ffe0ff */
[C---:B------:R-:W-:Y:S02]  /*4360*/  @!P1 IADD3 R4, -R0.reuse, -0x37, RZ ;  /* 0xffffffc900049810 */ /* 0x040fe40007ffe1ff */
[----:B----4-:R-:W-:Y:S02]  /*4370*/  IADD3 R6, R0, -0x8, RZ ;  /* 0xfffffff800067810 */ /* 0x010fe40007ffe0ff */
        /* <DEDUP_REMOVED lines=14> */
[C---:B-1----:R-:W-:Y:S04]  /*4460*/  IADD3 R5, R0.reuse, -0x11, RZ ;  /* 0xffffffef00057810 */ /* 0x042fe80007ffe0ff */
[----:B------:R-:W-:Y:S07]  /*4470*/  ISETP.GE.AND P1, PT, R5, RZ, PT ;  /* 0x000000ff0500720c */ /* 0x000fee0003f26270 */
[C---:B------:R-:W-:Y:S02]  /*4480*/  @!P0 IADD3 R6, -R0.reuse, -0x30, RZ ;  /* 0xffffffd000068810 */ /* 0x040fe40007ffe1ff */
[----:B------:R-:W-:Y:S02]  /*4490*/  ISETP.GE.AND P0, PT, R7, RZ, PT ;  /* 0x000000ff0700720c */ /* 0x000fe40003f06270 */
[----:B------:R-:W-:Y:S01]  /*44a0*/  I2F R144, R6 ;  /* 0x0000000600907306 */ /* 0x000fe20000201400 */
[C---:B--2---:R-:W-:Y:S02]  /*44b0*/  IADD3 R4, R0.reuse, 0x2f, RZ ;  /* 0x0000002f00047810 */ /* 0x044fe40007ffe0ff */
        /* <DEDUP_REMOVED lines=55> */
[C---:B----4-:R-:W-:Y:S03]  /*4830*/  HMMA.16816.F32.BF16 R40, R60.reuse, R48, RZ ;  /* 0x000000303c28723c */ /* 0x050fe600000418ff */
[----:B------:R-:W-:Y:S01]  /*4840*/  I2F R156, R133 ;  /* 0x00000085009c7306 */ /* 0x000fe20000201400 */
[C---:B-1----:R-:W-:Y:S04]  /*4850*/  IADD3 R131, R0.reuse, 0xf, RZ ;  /* 0x0000000f00837810 */ /* 0x042fe80007ffe0ff */
[-C--:B------:R-:W-:Y:S01]  /*4860*/  HMMA.16816.F32.BF16 R44, R60, R50.reuse, RZ ;  /* 0x000000323c2c723c */ /* 0x080fe200000418ff */
[----:B------:R-:W-:Y:S07]  /*4870*/  ISETP.GE.AND P0, PT, R131, RZ, PT ;  /* 0x000000ff8300720c */ /* 0x000fee0003f06270 */
[C---:B------:R-:W-:Y:S06]  /*4880*/  HMMA.16816.F32.BF16 R48, R64.reuse, R50, RZ ;  /* 0x000000324030723c */ /* 0x040fec00000418ff */
[C---:B------:R-:W-:Y:S02]  /*4890*/  @!P0 IADD3 R131, -R0.reuse, -0xf, RZ ;  /* 0xfffffff100838810 */ /* 0x040fe40007ffe1ff */
[-C--:B------:R-:W-:Y:S08]  /*48a0*/  HMMA.16816.F32.BF16 R52, R64, R100.reuse, RZ ;  /* 0x000000644034723c */ /* 0x080ff000000418ff */
[C---:B------:R-:W-:Y:S07]  /*48b0*/  HMMA.16816.F32.BF16 R56, R60.reuse, R100, RZ ;  /* 0x000000643c38723c */ /* 0x040fee00000418ff */
[C---:B------:R-:W-:Y:S01]  /*48c0*/  IADD3 R101, R0.reuse, -0x38, RZ ;  /* 0xffffffc800657810 */ /* 0x040fe20007ffe0ff */
[-C--:B------:R-:W-:Y:S01]  /*48d0*/  HMMA.16816.F32.BF16 R60, R60, R102.reuse, RZ ;  /* 0x000000663c3c723c */ /* 0x080fe200000418ff */
[----:B------:R-:W-:Y:S02]  /*48e0*/  IADD3 R100, R0, -0x39, RZ ;  /* 0xffffffc700647810 */ /* 0x000fe40007ffe0ff */
[----:B------:R-:W-:Y:S02]  /*48f0*/  ISETP.GE.AND P2, PT, R101, RZ, PT ;  /* 0x000000ff6500720c */ /* 0x000fe40003f46270 */
[----:B------:R-:W-:Y:S03]  /*4900*/  ISETP.GE.AND P1, PT, R100, RZ, PT ;  /* 0x000000ff6400720c */ /* 0x000fe60003f26270 */
[----:B------:R-:W-:Y:S01]  /*4910*/  HMMA.16816.F32.BF16 R64, R64, R102, RZ ;  /* 0x000000664040723c */ /* 0x000fe200000418ff */
[----:B------:R-:W-:Y:S07]  /*4920*/  I2F R102, R131 ;  /* 0x0000008300667306 */ /* 0x000fee0000201400 */
        /* <DEDUP_REMOVED lines=25> */
[----:B-1----:R-:W-:Y:S01]  /*4ac0*/  FFMA.FTZ R0, -R194, R194, 1 ;  /* 0x3f800000c2007423 */ /* 0x002fe200000101c2 */
[----:B------:R1:W-:Y:S10]  /*4ad0*/  MUFU.TANH R197, R4 ;  /* 0x0000000400c57308 */ /* 0x0003f40000002400 */
[----:B------:R-:W-:Y:S10]  /*4ae0*/  MUFU.TANH R196, R10 ;  /* 0x0000000a00c47308 */ /* 0x000ff40000002400 */
[----:B------:R-:W-:Y:S01]  /*4af0*/  MUFU.TANH R189, R11 ;  /* 0x0000000b00bd7308 */ /* 0x000fe20000002400 */
[----:B-1----:R-:W1:Y:S09]  /*4b00*/  LDSM.16.M88.4 R4, [R116+0x6400] ;  /* 0x006400007404783b */ /* 0x002e720000000200 */
[----:B------:R-:W-:Y:S10]  /*4b10*/  MUFU.TANH R190, R8 ;  /* 0x0000000800be7308 */ /* 0x000ff40000002400 */
[----:B------:R4:W1:Y:S10]  /*4b20*/  MUFU.TANH R191, R9 ;  /* 0x0000000900bf7308 */ /* 0x0008740000002400 */
[----:B------:R2:W-:Y:S10]  /*4b30*/  MUFU.TANH R185, R14 ;  /* 0x0000000e00b97308 */ /* 0x0005f40000002400 */
[----:B------:R3:W-:Y:S01]  /*4b40*/  MUFU.TANH R186, R13 ;  /* 0x0000000d00ba7308 */ /* 0x0007e20000002400 */
[----:B----4-:R-:W4:Y:S01]  /*4b50*/  LDSM.16.M88.4 R8, [R116+0x6800] ;  /* 0x006800007408783b */ /* 0x010f220000000200 */
[-C--:B-1----:R-:W-:Y:S08]  /*4b60*/  HMMA.16816.F32.BF16 R20, R104, R4.reuse, R20 ;  /* 0x000000046814723c */ /* 0x082ff00000041814 */
[----:B------:R-:W1:Y:S01]  /*4b70*/  MUFU.TANH R187, R12 ;  /* 0x0000000c00bb7308 */ /* 0x000e620000002400 */
[C---:B------:R-:W-:Y:S04]  /*4b80*/  HMMA.16816.F32.BF16 R24, R112.reuse, R4, R24 ;  /* 0x000000047018723c */ /* 0x040fe80000041818 */
[----:B--2---:R-:W-:Y:S01]  /*4b90*/  FMUL.FTZ R14, R16, c[0x0][0x2ec] ;  /* 0x0000bb00100e7a20 */ /* 0x004fe20000410000 */
[----:B------:R-:W-:Y:S04]  /*4ba0*/  IADD3 R16, P0, R168, UR17, RZ ;  /* 0x00000011a8107c10 */ /* 0x000fe8000ff1e0ff */
[----:B------:R-:W-:Y:S01]  /*4bb0*/  MUFU.TANH R188, R19 ;  /* 0x0000001300bc7308 */ /* 0x000fe20000002400 */
[-C--:B------:R-:W-:Y:S03]  /*4bc0*/  HMMA.16816.F32.BF16 R28, R112, R6.reuse, R28 ;  /* 0x00000006701c723c */ /* 0x080fe6000004181c */
[----:B---3--:R-:W-:Y:S01]  /*4bd0*/  FMUL.FTZ R13, R17, c[0x0][0x2ec] ;  /* 0x0000bb00110d7a20 */ /* 0x008fe20000410000 */
[----:B------:R-:W-:Y:S02]  /*4be0*/  IADD3.X R17, R134, UR16, RZ, P0, !PT ;  /* 0x0000001086117c10 */ /* 0x000fe400087fe4ff */
[----:B------:R-:W-:Y:S02]  /*4bf0*/  PLOP3.LUT P0, PT, PT, PT, UP0, 0x80, 0x0 ;  /* 0x000000000000781c */ /* 0x000fe40003f0f008 */
[C---:B------:R-:W-:Y:S01]  /*4c00*/  HMMA.16816.F32.BF16 R32, R104.reuse, R6, R32 ;  /* 0x000000066820723c */ /* 0x040fe20000041820 */
[----:B------:R-:W-:Y:S01]  /*4c10*/  MUFU.TANH R19, R18 ;  /* 0x0000001200137308 */ /* 0x000fe20000002400 */
[----:B------:R-:W2:Y:S02]  /*4c20*/  LDSM.16.M88.4 R4, [R116+0x6c00] ;  /* 0x006c00007404783b */ /* 0x000ea40000000200 */
[----:B------:R-:W-:Y:S02]  /*4c30*/  FMUL.FTZ R20, R20, c[0x0][0x2ec] ;  /* 0x0000bb0014147a20 */ /* 0x000fe40000410000 */
[----:B------:R-:W-:Y:S02]  /*4c40*/  FMUL.FTZ R22, R22, c[0x0][0x2ec] ;  /* 0x0000bb0016167a20 */ /* 0x000fe40000410000 */
[----:B------:R-:W-:Y:S02]  /*4c50*/  FMUL.FTZ R27, R27, c[0x0][0x2ec] ;  /* 0x0000bb001b1b7a20 */ /* 0x000fe40000410000 */
[----:B------:R3:W5:Y:S01]  /*4c60*/  LDG.E R134, [R16.64] ;  /* 0x0000002810867981 */ /* 0x000762000c1e1900 */
[----:B------:R1:W-:Y:S01]  /*4c70*/  MUFU.TANH R182, R20 ;  /* 0x0000001400b67308 */ /* 0x0003e20000002400 */
[----:B------:R-:W-:Y:S02]  /*4c80*/  FMUL.FTZ R21, R21, c[0x0][0x2ec] ;  /* 0x0000bb0015157a20 */ /* 0x000fe40000410000 */
[----:B------:R3:W5:Y:S01]  /*4c90*/  LDG.E R133, [R16.64+0x20] ;  /* 0x0000202810857981 */ /* 0x000762000c1e1900 */
[-C--:B----4-:R-:W-:Y:S03]  /*4ca0*/  HMMA.16816.F32.BF16 R36, R104, R8.reuse, R36 ;  /* 0x000000086824723c */ /* 0x090fe60000041824 */
[----:B------:R3:W5:Y:S01]  /*4cb0*/  LDG.E R132, [R16.64+0x100] ;  /* 0x0001002810847981 */ /* 0x000762000c1e1900 */
[----:B------:R-:W-:Y:S02]  /*4cc0*/  FMUL.FTZ R31, R31, c[0x0][0x2ec] ;  /* 0x0000bb001f1f7a20 */ /* 0x000fe40000410000 */
[----:B------:R-:W-:Y:S01]  /*4cd0*/  MUFU.TANH R18, R22 ;  /* 0x0000001600127308 */ /* 0x000fe20000002400 */
        /* <DEDUP_REMOVED lines=14> */
[----:B------:R-:W2:Y:S01]  /*4dc0*/  MUFU.TANH R13, R13 ;  /* 0x0000000d000d7308 */ /* 0x000ea20000002400 */
[----:B------:R-:W-:Y:S02]  /*4dd0*/  FMUL.FTZ R25, R25, c[0x0][0x2ec] ;  /* 0x0000bb0019197a20 */ /* 0x000fe40000410000 */
[----:B------:R-:W-:Y:S02]  /*4de0*/  FMUL.FTZ R29, R29, c[0x0][0x2ec] ;  /* 0x0000bb001d1d7a20 */ /* 0x000fe40000410000 */
[C---:B------:R-:W-:Y:S04]  /*4df0*/  HMMA.16816.F32.BF16 R56, R112.reuse, R4, R56 ;  /* 0x000000047038723c */ /* 0x040fe80000041838 */
[----:B------:R-:W-:Y:S01]  /*4e00*/  FMUL.FTZ R46, R46, c[0x0][0x2ec] ;  /* 0x0000bb002e2e7a20 */ /* 0x000fe20000410000 */
[----:B------:R-:W-:Y:S01]  /*4e10*/  MUFU.TANH R181, R21 ;  /* 0x0000001500b57308 */ /* 0x000fe20000002400 */
[----:B------:R-:W-:Y:S02]  /*4e20*/  FMUL.FTZ R24, R24, c[0x0][0x2ec] ;  /* 0x0000bb0018187a20 */ /* 0x000fe40000410000 */
[-C--:B------:R-:W-:Y:S04]  /*4e30*/  HMMA.16816.F32.BF16 R60, R112, R6.reuse, R60 ;  /* 0x00000006703c723c */ /* 0x080fe8000004183c */
[----:B------:R-:W-:Y:S02]  /*4e40*/  FMUL.FTZ R34, R34, c[0x0][0x2ec] ;  /* 0x0000bb0022227a20 */ /* 0x000fe40000410000 */
[----:B------:R-:W-:Y:S01]  /*4e50*/  FMUL.FTZ R39, R39, c[0x0][0x2ec] ;  /* 0x0000bb0027277a20 */ /* 0x000fe20000410000 */
[----:B------:R1:W-:Y:S01]  /*4e60*/  MUFU.TANH R21, R30 ;  /* 0x0000001e00157308 */ /* 0x0003e20000002400 */
        /* <DEDUP_REMOVED lines=9> */
[----:B------:R2:W-:Y:S01]  /*4f00*/  MUFU.TANH R110, R37 ;  /* 0x00000025006e7308 */ /* 0x0005e20000002400 */
[----:B------:R-:W-:Y:S02]  /*4f10*/  FMUL.FTZ R54, R54, c[0x0][0x2ec] ;  /* 0x0000bb0036367a20 */ /* 0x000fe40000410000 */
[----:B------:R-:W-:Y:S02]  /*4f20*/  FMUL.FTZ R58, R58, c[0x0][0x2ec] ;  /* 0x0000bb003a3a7a20 */ /* 0x000fe40000410000 */
[----:B-1----:R-:W-:Y:S02]  /*4f30*/  FMUL.FTZ R20, R56, c[0x0][0x2ec] ;  /* 0x0000bb0038147a20 */ /* 0x002fe40000410000 */
[----:B------:R-:W-:Y:S02]  /*4f40*/  FMUL.FTZ R57, R57, c[0x0][0x2ec] ;  /* 0x0000bb0039397a20 */ /* 0x000fe40000410000 */
[----:B------:R-:W-:Y:S01]  /*4f50*/  FFMA.FTZ R4, -R192, R192, 1 ;  /* 0x3f800000c0047423 */ /* 0x000fe200000101c0 */
[----:B------:R-:W1:Y:S01]  /*4f60*/  MUFU.TANH R179, R23 ;  /* 0x0000001700b37308 */ /* 0x000e620000002400 */
[----:B------:R-:W-:Y:S02]  /*4f70*/  FFMA.FTZ R11, R165, -UR4, R192 ;  /* 0x80000004a50b7c23 */ /* 0x000fe400080100c0 */
[----:B------:R-:W-:Y:S02]  /*4f80*/  FMUL.FTZ R192, R0, c[0x0][0x2ec] ;  /* 0x0000bb0000c07a20 */ /* 0x000fe40000410000 */
[----:B------:R-:W-:Y:S02]  /*4f90*/  FFMA.FTZ R0, -R191, R191, 1 ;  /* 0x3f800000bf007423 */ /* 0x000fe400000101bf */
[----:B------:R-:W-:Y:S02]  /*4fa0*/  FMUL.FTZ R104, R61, c[0x0][0x2ec] ;  /* 0x0000bb003d687a20 */ /* 0x000fe40000410000 */
[----:B------:R-:W-:Y:S01]  /*4fb0*/  FMUL.FTZ R107, R63, c[0x0][0x2ec] ;  /* 0x0000bb003f6b7a20 */ /* 0x000fe20000410000 */
[----:B------:R1:W-:Y:S01]  /*4fc0*/  MUFU.TANH R173, R32 ;  /* 0x0000002000ad7308 */ /* 0x0003e20000002400 */
[----:B------:R-:W-:Y:S02]  /*4fd0*/  FMUL.FTZ R112, R64, c[0x0][0x2ec] ;  /* 0x0000bb0040707a20 */ /* 0x000fe40000410000 */
[----:B------:R-:W-:Y:S02]  /*4fe0*/  FMUL.FTZ R113, R66, c[0x0][0x2ec] ;  /* 0x0000bb0042717a20 */ /* 0x000fe40000410000 */
[----:B----4-:R-:W-:Y:S02]  /*4ff0*/  FMUL.FTZ R31, R41, c[0x0][0x2ec] ;  /* 0x0000bb00291f7a20 */ /* 0x010fe40000410000 */
[----:B------:R-:W-:Y:S02]  /*5000*/  FFMA.FTZ R6, -R197, R197, 1 ;  /* 0x3f800000c5067423 */ /* 0x000fe400000101c5 */
[----:B------:R-:W-:Y:S01]  /*5010*/  FFMA.FTZ R27, R167, -UR4, R189 ;  /* 0x80000004a71b7c23 */ /* 0x000fe200080100bd */
[----:B------:R4:W-:Y:S01]  /*5020*/  MUFU.TANH R171, R38 ;  /* 0x0000002600ab7308 */ /* 0x0009e20000002400 */
[----:B------:R-:W-:Y:S02]  /*5030*/  FMUL.FTZ R167, R0, c[0x0][0x2ec] ;  /* 0x0000bb0000a77a20 */ /* 0x000fe40000410000 */
[----:B------:R-:W-:Y:S02]  /*5040*/  FFMA.FTZ R0, -R187, R187, 1 ;  /* 0x3f800000bb007423 */ /* 0x000fe400000101bb */
[----:B------:R-:W-:Y:S02]  /*5050*/  FMUL.FTZ R30, R44, c[0x0][0x2ec] ;  /* 0x0000bb002c1e7a20 */ /* 0x000fe40000410000 */
[----:B--2---:R-:W-:Y:S02]  /*5060*/  FFMA.FTZ R28, R166, -UR4, R196 ;  /* 0x80000004a61c7c23 */ /* 0x004fe400080100c4 */
[----:B------:R-:W-:Y:S01]  /*5070*/  FFMA.FTZ R9, -R189, R189, 1 ;  /* 0x3f800000bd097423 */ /* 0x000fe200000101bd */
[----:B------:R-:W2:Y:S01]  /*5080*/  MUFU.TANH R184, R15 ;  /* 0x0000000f00b87308 */ /* 0x000ea20000002400 */
[----:B------:R-:W-:Y:S02]  /*5090*/  FMUL.FTZ R189, R4, c[0x0][0x2ec] ;  /* 0x0000bb0004bd7a20 */ /* 0x000fe40000410000 */
[----:B------:R-:W-:Y:S02]  /*50a0*/  FMUL.FTZ R166, R6, c[0x0][0x2ec] ;  /* 0x0000bb0006a67a20 */ /* 0x000fe40000410000 */
[----:B------:R-:W-:Y:S02]  /*50b0*/  FFMA.FTZ R6, -R185, R185, 1 ;  /* 0x3f800000b9067423 */ /* 0x000fe400000101b9 */
[----:B------:R-:W-:Y:S02]  /*50c0*/  FFMA.FTZ R4, -R186, R186, 1 ;  /* 0x3f800000ba047423 */ /* 0x000fe400000101ba */
[----:B------:R-:W-:Y:S01]  /*50d0*/  FFMA.FTZ R37, R143, -UR4, R186 ;  /* 0x800000048f257c23 */ /* 0x000fe200080100ba */
[----:B------:R2:W-:Y:S01]  /*50e0*/  MUFU.TANH R23, R26 ;  /* 0x0000001a00177308 */ /* 0x0005e20000002400 */
[----:B------:R-:W-:Y:S02]  /*50f0*/  FMUL.FTZ R186, R0, c[0x0][0x2ec] ;  /* 0x0000bb0000ba7a20 */ /* 0x000fe40000410000 */
[----:B------:R-:W-:Y:S02]  /*5100*/  FFMA.FTZ R0, -R13, R13, 1 ;  /* 0x3f8000000d007423 */ /* 0x000fe4000001010d */
[----:B-1----:R-:W-:Y:S02]  /*5110*/  FMUL.FTZ R32, R40, c[0x0][0x2ec] ;  /* 0x0000bb0028207a20 */ /* 0x002fe40000410000 */
[----:B------:R-:W-:Y:S02]  /*5120*/  FMUL.FTZ R49, R49, c[0x0][0x2ec] ;  /* 0x0000bb0031317a20 */ /* 0x000fe40000410000 */
[----:B------:R-:W-:Y:S01]  /*5130*/  FFMA.FTZ R5, -R193, R193, 1 ;  /* 0x3f800000c1057423 */ /* 0x000fe200000101c1 */
[----:B------:R1:W1:Y:S01]  /*5140*/  MUFU.TANH R177, R25 ;  /* 0x0000001900b17308 */ /* 0x0002620000002400 */
[----:B------:R-:W-:Y:S02]  /*5150*/  FFMA.FTZ R10, -R196, R196, 1 ;  /* 0x3f800000c40a7423 */ /* 0x000fe400000101c4 */
[----:B---3--:R-:W-:Y:S02]  /*5160*/  FFMA.FTZ R17, -R190, R190, 1 ;  /* 0x3f800000be117423 */ /* 0x008fe400000101be */
[----:B----4-:R-:W-:Y:S02]  /*5170*/  FFMA.FTZ R38, R142, -UR4, R187 ;  /* 0x800000048e267c23 */ /* 0x010fe400080100bb */
[----:B------:R-:W-:Y:S02]  /*5180*/  FMUL.FTZ R196, R6, c[0x0][0x2ec] ;  /* 0x0000bb0006c47a20 */ /* 0x000fe40000410000 */
[----:B------:R-:W-:Y:S01]  /*5190*/  FFMA.FTZ R6, -R179, R179, 1 ;  /* 0x3f800000b3067423 */ /* 0x000fe200000101b3 */
[----:B------:R3:W-:Y:S01]  /*51a0*/  MUFU.TANH R176, R29 ;  /* 0x0000001d00b07308 */ /* 0x0007e20000002400 */
[----:B------:R-:W-:Y:S02]  /*51b0*/  FMUL.FTZ R187, R0, c[0x0][0x2ec] ;  /* 0x0000bb0000bb7a20 */ /* 0x000fe40000410000 */
[----:B------:R-:W-:Y:S02]  /*51c0*/  FFMA.FTZ R0, -R182, R182, 1 ;  /* 0x3f800000b6007423 */ /* 0x000fe400000101b6 */
[----:B------:R-:W-:Y:S02]  /*51d0*/  FMUL.FTZ R43, R43, c[0x0][0x2ec] ;  /* 0x0000bb002b2b7a20 */ /* 0x000fe40000410000 */
[----:B------:R-:W-:Y:S02]  /*51e0*/  FMUL.FTZ R50, R50, c[0x0][0x2ec] ;  /* 0x0000bb0032327a20 */ /* 0x000fe40000410000 */
[----:B------:R-:W-:Y:S01]  /*51f0*/  FMUL.FTZ R48, R48, c[0x0][0x2ec] ;  /* 0x0000bb0030307a20 */ /* 0x000fe20000410000 */
[----:B------:R4:W-:Y:S01]  /*5200*/  MUFU.TANH R108, R46 ;  /* 0x0000002e006c7308 */ /* 0x0009e20000002400 */
[----:B------:R-:W-:Y:S02]  /*5210*/  FFMA.FTZ R12, R164, -UR4, R193 ;  /* 0x80000004a40c7c23 */ /* 0x000fe400080100c1 */
[C---:B------:R-:W-:Y:S02]  /*5220*/  FFMA.FTZ R16, R136.reuse, -UR4, R190 ;  /* 0x8000000488107c23 */ /* 0x040fe400080100be */
[----:B------:R-:W-:Y:S02]  /*5230*/  FMUL.FTZ R190, R5, c[0x0][0x2ec] ;  /* 0x0000bb0005be7a20 */ /* 0x000fe40000410000 */
[----:B--2---:R-:W-:Y:S02]  /*5240*/  FFMA.FTZ R26, R136, -UR4, R185 ;  /* 0x80000004881a7c23 */ /* 0x004fe400080100b9 */
[----:B-1----:R-:W-:Y:S01]  /*5250*/  FFMA.FTZ R25, R137, -UR4, R184 ;  /* 0x8000000489197c23 */ /* 0x002fe200080100b8 */
[----:B------:R1:W-:Y:S01]  /*5260*/  MUFU.TANH R62, R55 ;  /* 0x00000037003e7308 */ /* 0x0003e20000002400 */
[----:B------:R-:W-:Y:S02]  /*5270*/  FFMA.FTZ R5, -R184, R184, 1 ;  /* 0x3f800000b8057423 */ /* 0x000fe400000101b8 */
[----:B------:R-:W-:Y:S02]  /*5280*/  FMUL.FTZ R193, R10, c[0x0][0x2ec] ;  /* 0x0000bb000ac17a20 */ /* 0x000fe40000410000 */
[----:B---3--:R-:W-:Y:S02]  /*5290*/  FMUL.FTZ R29, R45, c[0x0][0x2ec] ;  /* 0x0000bb002d1d7a20 */ /* 0x008fe40000410000 */
[----:B------:R-:W-:Y:S02]  /*52a0*/  FMUL.FTZ R184, R17, c[0x0][0x2ec] ;  /* 0x0000bb0011b87a20 */ /* 0x000fe40000410000 */
[----:B------:R-:W-:Y:S01]  /*52b0*/  FFMA.FTZ R17, -R188, R188, 1 ;  /* 0x3f800000bc117423 */ /* 0x000fe200000101bc */
[----:B------:R-:W2:Y:S01]  /*52c0*/  MUFU.TANH R14, R14 ;  /* 0x0000000e000e7308 */ /* 0x000ea20000002400 */
[----:B------:R-:W-:Y:S02]  /*52d0*/  FFMA.FTZ R10, R141, -UR4, R19 ;  /* 0x800000048d0a7c23 */ /* 0x000fe40008010013 */
[----:B------:R-:W-:Y:S02]  /*52e0*/  FFMA.FTZ R19, -R19, R19, 1 ;  /* 0x3f80000013137423 */ /* 0x000fe40000010113 */
[----:B------:R-:W-:Y:S02]  /*52f0*/  FMUL.FTZ R185, R4, c[0x0][0x2ec] ;  /* 0x0000bb0004b97a20 */ /* 0x000fe40000410000 */
[----:B----4-:R-:W-:Y:S02]  /*5300*/  FFMA.FTZ R46, R138, -UR4, R18 ;  /* 0x800000048a2e7c23 */ /* 0x010fe40008010012 */
[----:B------:R-:W-:Y:S01]  /*5310*/  FFMA.FTZ R18, -R18, R18, 1 ;  /* 0x3f80000012127423 */ /* 0x000fe20000010112 */
[----:B------:R3:W-:Y:S01]  /*5320*/  MUFU.TANH R178, R24 ;  /* 0x0000001800b27308 */ /* 0x0007e20000002400 */
[----:B------:R-:W-:Y:S02]  /*5330*/  FFMA.FTZ R56, R146, -UR4, R182 ;  /* 0x8000000492387c23 */ /* 0x000fe400080100b6 */
[----:B------:R-:W-:Y:S02]  /*5340*/  FFMA.FTZ R4, -R181, R181, 1 ;  /* 0x3f800000b5047423 */ /* 0x000fe400000101b5 */
[----:B-1----:R-:W-:Y:S02]  /*5350*/  FFMA.FTZ R55, R147, -UR4, R181 ;  /* 0x8000000493377c23 */ /* 0x002fe400080100b5 */
[----:B------:R-:W-:Y:S02]  /*5360*/  FMUL.FTZ R182, R6, c[0x0][0x2ec] ;  /* 0x0000bb0006b67a20 */ /* 0x000fe40000410000 */
[----:B------:R-:W-:Y:S01]  /*5370*/  FMUL.FTZ R181, R0, c[0x0][0x2ec] ;  /* 0x0000bb0000b57a20 */ /* 0x000fe20000410000 */
[----:B------:R-:W-:Y:S01]  /*5380*/  MUFU.TANH R170, R34 ;  /* 0x0000002200aa7308 */ /* 0x000fe20000002400 */
[----:B------:R-:W-:Y:S02]  /*5390*/  FFMA.FTZ R0, -R177, R177, 1 ;  /* 0x3f800000b1007423 */ /* 0x000fe400000101b1 */
[----:B------:R-:W-:Y:S02]  /*53a0*/  FFMA.FTZ R6, -R174, R174, 1 ;  /* 0x3f800000ae067423 */ /* 0x000fe400000101ae */
[----:B------:R-:W-:Y:S02]  /*53b0*/  FMUL.FTZ R52, R52, c[0x0][0x2ec] ;  /* 0x0000bb0034347a20 */ /* 0x000fe40000410000 */
[----:B------:R-:W-:Y:S02]  /*53c0*/  FMUL.FTZ R51, R51, c[0x0][0x2ec] ;  /* 0x0000bb0033337a20 */ /* 0x000fe40000410000 */
[----:B------:R-:W-:Y:S01]  /*53d0*/  FMUL.FTZ R59, R59, c[0x0][0x2ec] ;  /* 0x0000bb003b3b7a20 */ /* 0x000fe20000410000 */
[----:B------:R-:W1:Y:S01]  /*53e0*/  MUFU.TANH R168, R39 ;  /* 0x0000002700a87308 */ /* 0x000e620000002400 */
[----:B------:R-:W-:Y:S02]  /*53f0*/  FMUL.FTZ R60, R60, c[0x0][0x2ec] ;  /* 0x0000bb003c3c7a20 */ /* 0x000fe40000410000 */
[----:B------:R-:W-:Y:S02]  /*5400*/  FFMA.FTZ R7, R139, -UR4, R194 ;  /* 0x800000048b077c23 */ /* 0x000fe400080100c2 */
[----:B------:R-:W-:Y:S02]  /*5410*/  FFMA.FTZ R8, R141, -UR4, R197 ;  /* 0x800000048d087c23 */ /* 0x000fe400080100c5 */
[----:B------:R-:W-:Y:S02]  /*5420*/  FMUL.FTZ R194, R5, c[0x0][0x2ec] ;  /* 0x0000bb0005c27a20 */ /* 0x000fe40000410000 */
[----:B--2---:R-:W-:Y:S01]  /*5430*/  FFMA.FTZ R5, -R14, R14, 1 ;  /* 0x3f8000000e057423 */ /* 0x004fe2000001010e */
[----:B------:R2:W-:Y:S01]  /*5440*/  MUFU.TANH R103, R47 ;  /* 0x0000002f00677308 */ /* 0x0005e20000002400 */
[----:B------:R-:W-:Y:S02]  /*5450*/  FFMA.FTZ R45, R140, -UR4, R179 ;  /* 0x800000048c2d7c23 */ /* 0x000fe400080100b3 */
[----:B------:R-:W-:Y:S02]  /*5460*/  FMUL.FTZ R207, R17, c[0x0][0x2ec] ;  /* 0x0000bb0011cf7a20 */ /* 0x000fe40000410000 */
[----:B------:R-:W-:Y:S02]  /*5470*/  FMUL.FTZ R179, R19, c[0x0][0x2ec] ;  /* 0x0000bb0013b37a20 */ /* 0x000fe40000410000 */
[----:B---3--:R-:W-:Y:S02]  /*5480*/  FFMA.FTZ R24, R142, -UR4, R23 ;  /* 0x800000048e187c23 */ /* 0x008fe40008010017 */
[----:B------:R-:W-:Y:S01]  /*5490*/  FFMA.FTZ R19, -R23, R23, 1 ;  /* 0x3f80000017137423 */ /* 0x000fe20000010117 */
[----:B------:R-:W3:Y:S01]  /*54a0*/  MUFU.TANH R169, R35 ;  /* 0x0000002300a97308 */ /* 0x000ee20000002400 */
[----:B------:R-:W-:Y:S02]  /*54b0*/  FFMA.FTZ R23, R143, -UR4, R22 ;  /* 0x800000048f177c23 */ /* 0x000fe40008010016 */
[----:B------:R-:W-:Y:S02]  /*54c0*/  FFMA.FTZ R17, -R22, R22, 1 ;  /* 0x3f80000016117423 */ /* 0x000fe40000010116 */
[----:B------:R-:W-:Y:S02]  /*54d0*/  FMUL.FTZ R197, R18, c[0x0][0x2ec] ;  /* 0x0000bb0012c57a20 */ /* 0x000fe40000410000 */
[----:B------:R-:W-:Y:S02]  /*54e0*/  FFMA.FTZ R22, R144, -UR4, R21 ;  /* 0x8000000490167c23 */ /* 0x000fe40008010015 */
[----:B------:R-:W-:Y:S01]  /*54f0*/  FFMA.FTZ R18, -R21, R21, 1 ;  /* 0x3f80000015127423 */ /* 0x000fe20000010115 */
[----:B------:R4:W3:Y:S01]  /*5500*/  MUFU.TANH R172, R33 ;  /* 0x0000002100ac7308 */ /* 0x0008e20000002400 */
[----:B------:R-:W-:Y:S02]  /*5510*/  FFMA.FTZ R21, R145, -UR4, R174 ;  /* 0x8000000491157c23 */ /* 0x000fe400080100ae */
[----:B------:R-:W-:Y:S02]  /*5520*/  FMUL.FTZ R174, R0, c[0x0][0x2ec] ;  /* 0x0000bb0000ae7a20 */ /* 0x000fe40000410000 */
[----:B--2---:R-:W-:Y:S02]  /*5530*/  FMUL.FTZ R47, R53, c[0x0][0x2ec] ;  /* 0x0000bb00352f7a20 */ /* 0x004fe40000410000 */
[----:B------:R-:W-:Y:S02]  /*5540*/  FFMA.FTZ R0, -R175, R175, 1 ;  /* 0x3f800000af007423 */ /* 0x000fe400000101af */
[----:B------:R-:W-:Y:S01]  /*5550*/  FFMA.FTZ R34, R152, -UR4, R175 ;  /* 0x8000000498227c23 */ /* 0x000fe200080100af */
[----:B------:R2:W-:Y:S01]  /*5560*/  MUFU.TANH R111, R36 ;  /* 0x00000024006f7308 */ /* 0x0005e20000002400 */
[----:B------:R-:W-:Y:S02]  /*5570*/  FMUL.FTZ R175, R6, c[0x0][0x2ec] ;  /* 0x0000bb0006af7a20 */ /* 0x000fe40000410000 */
[----:B-1----:R-:W-:Y:S02]  /*5580*/  FFMA.FTZ R6, -R168, R168, 1 ;  /* 0x3f800000a8067423 */ /* 0x002fe400000101a8 */
[----:B------:R-:W-:Y:S02]  /*5590*/  FMUL.FTZ R114, R67, c[0x0][0x2ec] ;  /* 0x0000bb0043727a20 */ /* 0x000fe40000410000 */
[----:B------:R-:W-:Y:S02]  /*55a0*/  FFMA.FTZ R15, R137, -UR4, R191 ;  /* 0x80000004890f7c23 */ /* 0x000fe400080100bf */
[----:B------:R-:W-:Y:S01]  /*55b0*/  FMUL.FTZ R191, R9, c[0x0][0x2ec] ;  /* 0x0000bb0009bf7a20 */ /* 0x000fe20000410000 */
[----:B------:R-:W1:Y:S01]  /*55c0*/  MUFU.TANH R109, R42 ;  /* 0x0000002a006d7308 */ /* 0x000e620000002400 */
[----:B------:R-:W-:Y:S02]  /*55d0*/  FFMA.FTZ R9, R139, -UR4, R188 ;  /* 0x800000048b097c23 */ /* 0x000fe400080100bc */
[----:B------:R-:W-:Y:S02]  /*55e0*/  FMUL.FTZ R188, R5, c[0x0][0x2ec] ;  /* 0x0000bb0005bc7a20 */ /* 0x000fe40000410000 */
[----:B------:R-:W-:Y:S02]  /*55f0*/  FFMA.FTZ R5, -R178, R178, 1 ;  /* 0x3f800000b2057423 */ /* 0x000fe400000101b2 */
[----:B------:R-:W-:Y:S02]  /*5600*/  FMUL.FTZ R212, R17, c[0x0][0x2ec] ;  /* 0x0000bb0011d47a20 */ /* 0x000fe40000410000 */
[----:B----4-:R-:W-:Y:S01]  /*5610*/  FFMA.FTZ R33, R153, -UR4, R176 ;  /* 0x8000000499217c23 */ /* 0x010fe200080100b0 */
[----:B------:R4:W-:Y:S01]  /*5620*/  MUFU.TANH R61, R54 ;  /* 0x00000036003d7308 */ /* 0x0009e20000002400 */
[----:B---3--:R-:W-:Y:S02]  /*5630*/  FFMA.FTZ R17, -R169, R169, 1 ;  /* 0x3f800000a9117423 */ /* 0x008fe400000101a9 */
[----:B------:R-:W-:Y:S02]  /*5640*/  FMUL.FTZ R217, R6, c[0x0][0x2ec] ;  /* 0x0000bb0006d97a20 */ /* 0x000fe40000410000 */
[----:B--2---:R-:W-:Y:S02]  /*5650*/  FFMA.FTZ R36, R144, -UR4, R178 ;  /* 0x8000000490247c23 */ /* 0x004fe400080100b2 */
[----:B------:R-:W-:Y:S02]  /*5660*/  FMUL.FTZ R178, R4, c[0x0][0x2ec] ;  /* 0x0000bb0004b27a20 */ /* 0x000fe40000410000 */
[----:B------:R-:W-:Y:S01]  /*5670*/  FFMA.FTZ R4, -R176, R176, 1 ;  /* 0x3f800000b0047423 */ /* 0x000fe200000101b0 */
[----:B------:R-:W-:Y:S01]  /*5680*/  MUFU.TANH R66, R58 ;  /* 0x0000003a00427308 */ /* 0x000fe20000002400 */
[----:B------:R-:W-:Y:S02]  /*5690*/  FMUL.FTZ R176, R18, c[0x0][0x2ec] ;  /* 0x0000bb0012b07a20 */ /* 0x000fe40000410000 */
[----:B------:R-:W-:Y:S02]  /*56a0*/  FFMA.FTZ R18, -R171, R171, 1 ;  /* 0x3f800000ab127423 */ /* 0x000fe400000101ab */
[----:B------:R-:W-:Y:S02]  /*56b0*/  FFMA.FTZ R6, -R103, R103, 1 ;  /* 0x3f80000067067423 */ /* 0x000fe40000010167 */
[----:B------:R-:W-:Y:S02]  /*56c0*/  FMUL.FTZ R65, R65, c[0x0][0x2ec] ;  /* 0x0000bb0041417a20 */ /* 0x000fe40000410000 */
[----:B------:R-:W-:Y:S01]  /*56d0*/  FMUL.FTZ R213, R19, c[0x0][0x2ec] ;  /* 0x0000bb0013d57a20 */ /* 0x000fe20000410000 */
[----:B------:R2:W-:Y:S01]  /*56e0*/  MUFU.TANH R63, R20 ;  /* 0x00000014003f7308 */ /* 0x0005e20000002400 */
[----:B------:R-:W-:Y:S02]  /*56f0*/  FFMA.FTZ R44, R146, -UR4, R170 ;  /* 0x80000004922c7c23 */ /* 0x000fe400080100aa */
[----:B------:R-:W-:Y:S02]  /*5700*/  FFMA.FTZ R19, -R170, R170, 1 ;  /* 0x3f800000aa137423 */ /* 0x000fe400000101aa */
[----:B------:R-:W-:Y:S02]  /*5710*/  FMUL.FTZ R170, R0, c[0x0][0x2ec] ;  /* 0x0000bb0000aa7a20 */ /* 0x000fe40000410000 */
[----:B------:R-:W-:Y:S02]  /*5720*/  FFMA.FTZ R0, -R172, R172, 1 ;  /* 0x3f800000ac007423 */ /* 0x000fe400000101ac */
[----:B------:R-:W-:Y:S01]  /*5730*/  FFMA.FTZ R35, R145, -UR4, R177 ;  /* 0x8000000491237c23 */ /* 0x000fe200080100b1 */
[----:B------:R3:W-:Y:S01]  /*5740*/  MUFU.TANH R64, R57 ;  /* 0x0000003900407308 */ /* 0x0007e20000002400 */
[----:B------:R-:W-:Y:S02]  /*5750*/  FMUL.FTZ R177, R5, c[0x0][0x2ec] ;  /* 0x0000bb0005b17a20 */ /* 0x000fe40000410000 */
[----:B------:R-:W-:Y:S02]  /*5760*/  FFMA.FTZ R5, -R173, R173, 1 ;  /* 0x3f800000ad057423 */ /* 0x000fe400000101ad */
[----:B----4-:R-:W-:Y:S02]  /*5770*/  FFMA.FTZ R54, R149, -UR4, R173 ;  /* 0x8000000495367c23 */ /* 0x010fe400080100ad */
[----:B------:R-:W-:Y:S02]  /*5780*/  FMUL.FTZ R173, R17, c[0x0][0x2ec] ;  /* 0x0000bb0011ad7a20 */ /* 0x000fe40000410000 */
[----:B-1----:R-:W-:Y:S01]  /*5790*/  FFMA.FTZ R40, -R109, R109, 1 ;  /* 0x3f8000006d287423 */ /* 0x002fe2000001016d */
[----:B------:R-:W1:Y:S01]  /*57a0*/  MUFU.TANH R31, R31 ;  /* 0x0000001f001f7308 */ /* 0x000e620000002400 */
[----:B------:R-:W-:Y:S02]  /*57b0*/  FMUL.FTZ R218, R18, c[0x0][0x2ec] ;  /* 0x0000bb0012da7a20 */ /* 0x000fe40000410000 */
[----:B------:R-:W-:Y:S02]  /*57c0*/  FFMA.FTZ R18, R150, -UR4, R108 ;  /* 0x8000000496127c23 */ /* 0x000fe4000801006c */
[----:B--2---:R-:W-:Y:S02]  /*57d0*/  FFMA.FTZ R20, R152, -UR4, R109 ;  /* 0x8000000498147c23 */ /* 0x004fe4000801006d */
[----:B------:R-:W-:Y:S02]  /*57e0*/  FFMA.FTZ R17, R151, -UR4, R103 ;  /* 0x8000000497117c23 */ /* 0x000fe40008010067 */
[----:B------:R-:W-:Y:S01]  /*57f0*/  FMUL.FTZ R224, R6, c[0x0][0x2ec] ;  /* 0x0000bb0006e07a20 */ /* 0x000fe20000410000 */
[----:B------:R-:W2:Y:S01]  /*5800*/  MUFU.TANH R30, R30 ;  /* 0x0000001e001e7308 */ /* 0x000ea20000002400 */
[----:B------:R-:W-:Y:S02]  /*5810*/  FFMA.FTZ R58, R154, -UR4, R62 ;  /* 0x800000049a3a7c23 */ /* 0x000fe4000801003e */
[----:B------:R-:W-:Y:S02]  /*5820*/  FFMA.FTZ R6, -R62, R62, 1 ;  /* 0x3f8000003e067423 */ /* 0x000fe4000001013e */
[----:B---3--:R-:W-:Y:S02]  /*5830*/  FFMA.FTZ R57, -R108, R108, 1 ;  /* 0x3f8000006c397423 */ /* 0x008fe4000001016c */
[----:B------:R-:W-:Y:S02]  /*5840*/  FFMA.FTZ R41, R148, -UR4, R168 ;  /* 0x8000000494297c23 */ /* 0x000fe400080100a8 */
[----:B------:R-:W-:Y:S01]  /*5850*/  FMUL.FTZ R168, R0, c[0x0][0x2ec] ;  /* 0x0000bb0000a87a20 */ /* 0x000fe20000410000 */
[----:B------:R3:W4:Y:S01]  /*5860*/  MUFU.TANH R39, R43 ;  /* 0x0000002b00277308 */ /* 0x0007220000002400 */
[----:B------:R-:W-:Y:S02]  /*5870*/  FFMA.FTZ R0, -R111, R111, 1 ;  /* 0x3f8000006f007423 */ /* 0x000fe4000001016f */
[----:B------:R-:W-:Y:S02]  /*5880*/  FFMA.FTZ R42, R149, -UR4, R171 ;  /* 0x80000004952a7c23 */ /* 0x000fe400080100ab */
[----:B------:R-:W-:Y:S02]  /*5890*/  FMUL.FTZ R215, R0, c[0x0][0x2ec] ;  /* 0x0000bb0000d77a20 */ /* 0x000fe40000410000 */
[----:B-1----:R-:W-:Y:S02]  /*58a0*/  FFMA.FTZ R0, -R31, R31, 1 ;  /* 0x3f8000001f007423 */ /* 0x002fe4000001011f */
[----:B------:R-:W-:Y:S01]  /*58b0*/  FMUL.FTZ R171, R5, c[0x0][0x2ec] ;  /* 0x0000bb0005ab7a20 */ /* 0x000fe20000410000 */
[----:B------:R-:W1:Y:S01]  /*58c0*/  MUFU.TANH R32, R32 ;  /* 0x0000002000207308 */ /* 0x000e620000002400 */
[----:B------:R-:W-:Y:S02]  /*58d0*/  FMUL.FTZ R216, R0, c[0x0][0x2ec] ;  /* 0x0000bb0000d87a20 */ /* 0x000fe40000410000 */
[----:B------:R-:W-:Y:S02]  /*58e0*/  FFMA.FTZ R53, R148, -UR4, R172 ;  /* 0x8000000494357c23 */ /* 0x000fe400080100ac */
[----:B--2---:R-:W-:Y:S02]  /*58f0*/  FFMA.FTZ R0, -R30, R30, 1 ;  /* 0x3f8000001e007423 */ /* 0x004fe4000001011e */
[----:B------:R-:W-:Y:S02]  /*5900*/  FMUL.FTZ R214, R19, c[0x0][0x2ec] ;  /* 0x0000bb0013d67a20 */ /* 0x000fe40000410000 */
[----:B------:R-:W-:Y:S01]  /*5910*/  FMUL.FTZ R222, R0, c[0x0][0x2ec] ;  /* 0x0000bb0000de7a20 */ /* 0x000fe20000410000 */
[----:B------:R-:W2:Y:S01]  /*5920*/  MUFU.TANH R49, R49 ;  /* 0x0000003100317308 */ /* 0x000ea20000002400 */
[----:B------:R-:W-:Y:S02]  /*5930*/  FMUL.FTZ R225, R57, c[0x0][0x2ec] ;  /* 0x0000bb0039e17a20 */ /* 0x000fe40000410000 */
[----:B------:R-:W-:Y:S02]  /*5940*/  FFMA.FTZ R57, R155, -UR4, R61 ;  /* 0x800000049b397c23 */ /* 0x000fe4000801003d */
[----:B---3--:R-:W-:Y:S02]  /*5950*/  FFMA.FTZ R43, R147, -UR4, R169 ;  /* 0x80000004932b7c23 */ /* 0x008fe400080100a9 */
[----:B------:R-:W-:Y:S02]  /*5960*/  FMUL.FTZ R169, R4, c[0x0][0x2ec] ;  /* 0x0000bb0004a97a20 */ /* 0x000fe40000410000 */
[----:B------:R-:W-:Y:S01]  /*5970*/  FFMA.FTZ R4, -R110, R110, 1 ;  /* 0x3f8000006e047423 */ /* 0x000fe2000001016e */
[----:B------:R-:W3:Y:S01]  /*5980*/  MUFU.TANH R29, R29 ;  /* 0x0000001d001d7308 */ /* 0x000ee20000002400 */
[----:B----4-:R-:W-:Y:S02]  /*5990*/  FFMA.FTZ R19, R153, -UR4, R39 ;  /* 0x8000000499137c23 */ /* 0x010fe40008010027 */
[----:B------:R-:W-:Y:S02]  /*59a0*/  FMUL.FTZ R172, R4, c[0x0][0x2ec] ;  /* 0x0000bb0004ac7a20 */ /* 0x000fe40000410000 */
[----:B-1----:R-:W-:Y:S02]  /*59b0*/  FFMA.FTZ R5, -R32, R32, 1 ;  /* 0x3f80000020057423 */ /* 0x002fe40000010120 */
[----:B------:R-:W-:Y:S02]  /*59c0*/  FFMA.FTZ R39, -R39, R39, 1 ;  /* 0x3f80000027277423 */ /* 0x000fe40000010127 */
[----:B------:R-:W-:Y:S01]  /*59d0*/  FMUL.FTZ R219, R5, c[0x0][0x2ec] ;  /* 0x0000bb0005db7a20 */ /* 0x000fe20000410000 */
[----:B------:R-:W1:Y:S01]  /*59e0*/  MUFU.TANH R101, R50 ;  /* 0x0000003200657308 */ /* 0x000e620000002400 */
[----:B------:R-:W-:Y:S02]  /*59f0*/  FFMA.FTZ R61, -R61, R61, 1 ;  /* 0x3f8000003d3d7423 */ /* 0x000fe4000001013d */
[----:B------:R-:W-:Y:S02]  /*5a00*/  FMUL.FTZ R220, R40, c[0x0][0x2ec] ;  /* 0x0000bb0028dc7a20 */ /* 0x000fe40000410000 */
[----:B--2---:R-:W-:Y:S02]  /*5a10*/  FFMA.FTZ R0, -R49, R49, 1 ;  /* 0x3f80000031007423 */ /* 0x004fe40000010131 */
[----:B------:R-:W-:Y:S02]  /*5a20*/  FMUL.FTZ R223, R39, c[0x0][0x2ec] ;  /* 0x0000bb0027df7a20 */ /* 0x000fe40000410000 */
[----:B------:R-:W-:Y:S01]  /*5a30*/  FMUL.FTZ R226, R0, c[0x0][0x2ec] ;  /* 0x0000bb0000e27a20 */ /* 0x000fe20000410000 */
[----:B------:R-:W2:Y:S01]  /*5a40*/  MUFU.TANH R50, R48 ;  /* 0x0000003000327308 */ /* 0x000ea20000002400 */
[----:B------:R-:W-:Y:S02]  /*5a50*/  FMUL.FTZ R236, R6, c[0x0][0x2ec] ;  /* 0x0000bb0006ec7a20 */ /* 0x000fe40000410000 */
[----:B------:R-:W-:Y:S02]  /*5a60*/  FFMA.FTZ R14, R138, -UR4, R14 ;  /* 0x800000048a0e7c23 */ /* 0x000fe4000801000e */
[----:B---3--:R-:W-:Y:S02]  /*5a70*/  FFMA.FTZ R4, -R29, R29, 1 ;  /* 0x3f8000001d047423 */ /* 0x008fe4000001011d */
[----:B------:R-:W-:Y:S02]  /*5a80*/  FFMA.FTZ R13, R140, -UR4, R13 ;  /* 0x800000048c0d7c23 */ /* 0x000fe4000801000d */
[----:B------:R-:W-:Y:S01]  /*5a90*/  FMUL.FTZ R221, R4, c[0x0][0x2ec] ;  /* 0x0000bb0004dd7a20 */ /* 0x000fe20000410000 */
[----:B------:R-:W3:Y:S01]  /*5aa0*/  MUFU.TANH R48, R52 ;  /* 0x0000003400307308 */ /* 0x000ee20000002400 */
[----:B------:R-:W-:Y:S02]  /*5ab0*/  FFMA.FTZ R32, R150, -UR4, R32 ;  /* 0x8000000496207c23 */ /* 0x000fe40008010020 */
[----:B------:R-:W-:Y:S02]  /*5ac0*/  FFMA.FTZ R31, R151, -UR4, R31 ;  /* 0x80000004971f7c23 */ /* 0x000fe4000801001f */
[----:B-1----:R-:W-:Y:S02]  /*5ad0*/  FFMA.FTZ R40, R157, -UR4, R101 ;  /* 0x800000049d287c23 */ /* 0x002fe40008010065 */
[----:B------:R-:W-:Y:S02]  /*5ae0*/  FFMA.FTZ R30, R160, -UR4, R30 ;  /* 0x80000004a01e7c23 */ /* 0x000fe4000801001e */
[----:B------:R-:W-:Y:S01]  /*5af0*/  FFMA.FTZ R29, R159, -UR4, R29 ;  /* 0x800000049f1d7c23 */ /* 0x000fe2000801001d */
[----:B------:R-:W1:Y:S01]  /*5b00*/  MUFU.TANH R100, R51 ;  /* 0x0000003300647308 */ /* 0x000e620000002400 */
[----:B------:R-:W-:Y:S02]  /*5b10*/  FFMA.FTZ R49, R154, -UR4, R49 ;  /* 0x800000049a317c23 */ /* 0x000fe40008010031 */
[----:B------:R-:W-:Y:S02]  /*5b20*/  FMUL.FTZ R237, R61, c[0x0][0x2ec] ;  /* 0x0000bb003ded7a20 */ /* 0x000fe40000410000 */
[----:B--2---:R-:W-:Y:S02]  /*5b30*/  FFMA.FTZ R5, -R50, R50, 1 ;  /* 0x3f80000032057423 */ /* 0x004fe40000010132 */
[----:B------:R-:W-:Y:S02]  /*5b40*/  FFMA.FTZ R50, R155, -UR4, R50 ;  /* 0x800000049b327c23 */ /* 0x000fe40008010032 */
[----:B------:R-:W-:Y:S01]  /*5b50*/  FMUL.FTZ R227, R5, c[0x0][0x2ec] ;  /* 0x0000bb0005e37a20 */ /* 0x000fe20000410000 */
[----:B------:R2:W4:Y:S01]  /*5b60*/  MUFU.TANH R67, R59 ;  /* 0x0000003b00437308 */ /* 0x0005220000002400 */
[----:B------:R-:W-:Y:S02]  /*5b70*/  FFMA.FTZ R5, -R63, R63, 1 ;  /* 0x3f8000003f057423 */ /* 0x000fe4000001013f */
[----:B------:R-:W-:Y:S02]  /*5b80*/  FFMA.FTZ R63, R156, -UR4, R63 ;  /* 0x800000049c3f7c23 */ /* 0x000fe4000801003f */
[----:B---3--:R-:W-:Y:S02]  /*5b90*/  FFMA.FTZ R0, -R48, R48, 1 ;  /* 0x3f80000030007423 */ /* 0x008fe40000010130 */
[----:B------:R-:W-:Y:S02]  /*5ba0*/  FMUL.FTZ R229, R5, c[0x0][0x2ec] ;  /* 0x0000bb0005e57a20 */ /* 0x000fe40000410000 */
[----:B------:R-:W-:Y:S01]  /*5bb0*/  FMUL.FTZ R233, R0, c[0x0][0x2ec] ;  /* 0x0000bb0000e97a20 */ /* 0x000fe20000410000 */
[----:B------:R3:W-:Y:S01]  /*5bc0*/  MUFU.TANH R106, R60 ;  /* 0x0000003c006a7308 */ /* 0x0007e20000002400 */
[----:B------:R-:W-:Y:S02]  /*5bd0*/  FFMA.FTZ R0, -R64, R64, 1 ;  /* 0x3f80000040007423 */ /* 0x000fe40000010140 */
[----:B------:R-:W-:Y:S02]  /*5be0*/  FFMA.FTZ R64, R102, -UR4, R64 ;  /* 0x8000000466407c23 */ /* 0x000fe40008010040 */
[----:B-1----:R-:W-:Y:S02]  /*5bf0*/  FFMA.FTZ R39, R158, -UR4, R100 ;  /* 0x800000049e277c23 */ /* 0x002fe40008010064 */
[----:B------:R-:W-:Y:S02]  /*5c00*/  FMUL.FTZ R228, R0, c[0x0][0x2ec] ;  /* 0x0000bb0000e47a20 */ /* 0x000fe40000410000 */
[----:B------:R-:W-:Y:S01]  /*5c10*/  FFMA.FTZ R52, R157, -UR4, R111 ;  /* 0x800000049d347c23 */ /* 0x000fe2000801006f */
[----:B------:R-:W1:Y:S01]  /*5c20*/  MUFU.TANH R47, R47 ;  /* 0x0000002f002f7308 */ /* 0x000e620000002400 */
[----:B------:R-:W-:Y:S02]  /*5c30*/  FFMA.FTZ R51, R158, -UR4, R110 ;  /* 0x800000049e337c23 */ /* 0x000fe4000801006e */
[----:B------:R-:W-:Y:S02]  /*5c40*/  FFMA.FTZ R48, R162, -UR4, R48 ;  /* 0x80000004a2307c23 */ /* 0x000fe40008010030 */
[----:B--2---:R-:W-:Y:S04]  /*5c50*/  FFMA.FTZ R59, -R100, R100, 1 ;  /* 0x3f800000643b7423 */ /* 0x004fe80000010164 */
[----:B------:R-:W-:Y:S01]  /*5c60*/  FMUL.FTZ R231, R59, c[0x0][0x2ec] ;  /* 0x0000bb003be77a20 */ /* 0x000fe20000410000 */
[----:B------:R-:W2:Y:S01]  /*5c70*/  MUFU.TANH R105, R105 ;  /* 0x0000006900697308 */ /* 0x000ea20000002400 */
[----:B----4-:R-:W-:Y:S02]  /*5c80*/  FFMA.FTZ R59, -R67, R67, 1 ;  /* 0x3f800000433b7423 */ /* 0x010fe40000010143 */
[----:B---3--:R-:W-:Y:S02]  /*5c90*/  FFMA.FTZ R60, -R101, R101, 1 ;  /* 0x3f800000653c7423 */ /* 0x008fe40000010165 */
[----:B------:R-:W-:Y:S02]  /*5ca0*/  FMUL.FTZ R234, R59, c[0x0][0x2ec] ;  /* 0x0000bb003bea7a20 */ /* 0x000fe40000410000 */
[----:B------:R-:W-:Y:S02]  /*5cb0*/  FMUL.FTZ R232, R60, c[0x0][0x2ec] ;  /* 0x0000bb003ce87a20 */ /* 0x000fe40000410000 */
[----:B------:R-:W-:Y:S01]  /*5cc0*/  FFMA.FTZ R60, -R66, R66, 1 ;  /* 0x3f800000423c7423 */ /* 0x000fe20000010142 */
[----:B------:R-:W3:Y:S01]  /*5cd0*/  MUFU.TANH R104, R104 ;  /* 0x0000006800687308 */ /* 0x000ee20000002400 */
[----:B-1----:R-:W-:Y:S02]  /*5ce0*/  FFMA.FTZ R4, -R47, R47, 1 ;  /* 0x3f8000002f047423 */ /* 0x002fe4000001012f */
[----:B------:R-:W-:Y:S02]  /*5cf0*/  FFMA.FTZ R47, R161, -UR4, R47 ;  /* 0x80000004a12f7c23 */ /* 0x000fe4000801002f */
[----:B------:R-:W-:Y:S02]  /*5d00*/  FMUL.FTZ R230, R4, c[0x0][0x2ec] ;  /* 0x0000bb0004e67a20 */ /* 0x000fe40000410000 */
[----:B------:R-:W-:Y:S03]  /*5d10*/  FMUL.FTZ R235, R60, c[0x0][0x2ec] ;  /* 0x0000bb003ceb7a20 */ /* 0x000fe60000410000 */
[----:B------:R-:W1:Y:S01]  /*5d20*/  MUFU.TANH R103, R107 ;  /* 0x0000006b00677308 */ /* 0x000e620000002400 */
[----:B--2---:R-:W-:Y:S02]  /*5d30*/  FFMA.FTZ R101, R156, -UR4, R105 ;  /* 0x800000049c657c23 */ /* 0x004fe40008010069 */
[----:B------:R-:W-:Y:S07]  /*5d40*/  FFMA.FTZ R105, -R105, R105, 1 ;  /* 0x3f80000069697423 */ /* 0x000fee0000010169 */
[----:B------:R-:W2:Y:S01]  /*5d50*/  MUFU.TANH R109, R112 ;  /* 0x00000070006d7308 */ /* 0x000ea20000002400 */
[----:B---3--:R-:W-:Y:S02]  /*5d60*/  FFMA.FTZ R100, R165, -UR4, R104 ;  /* 0x80000004a5647c23 */ /* 0x008fe40008010068 */
[----:B------:R-:W-:Y:S07]  /*5d70*/  FFMA.FTZ R104, -R104, R104, 1 ;  /* 0x3f80000068687423 */ /* 0x000fee0000010168 */
[----:B------:R-:W3:Y:S01]  /*5d80*/  MUFU.TANH R108, R113 ;  /* 0x00000071006c7308 */ /* 0x000ee20000002400 */
[----:B-1----:R-:W-:Y:S02]  /*5d90*/  FFMA.FTZ R102, R102, -UR4, R103 ;  /* 0x8000000466667c23 */ /* 0x002fe40008010067 */
[----:B------:R-:W-:Y:S07]  /*5da0*/  FFMA.FTZ R103, -R103, R103, 1 ;  /* 0x3f80000067677423 */ /* 0x000fee0000010167 */
[----:B------:R1:W4:Y:S01]  /*5db0*/  MUFU.TANH R62, R65 ;  /* 0x00000041003e7308 */ /* 0x0003220000002400 */
[----:B--2---:R-:W-:Y:S02]  /*5dc0*/  FFMA.FTZ R6, -R109, R109, 1 ;  /* 0x3f8000006d067423 */ /* 0x004fe4000001016d */
[----:B------:R-:W-:Y:S02]  /*5dd0*/  FFMA.FTZ R59, R195, -UR4, R109 ;  /* 0x80000004c33b7c23 */ /* 0x000fe4000801006d */
[----:B------:R-:W-:Y:S02]  /*5de0*/  FMUL.FTZ R195, R105, c[0x0][0x2ec] ;  /* 0x0000bb0069c37a20 */ /* 0x000fe40000410000 */
[----:B------:R-:W-:Y:S03]  /*5df0*/  FMUL.FTZ R165, R6, c[0x0][0x2ec] ;  /* 0x0000bb0006a57a20 */ /* 0x000fe60000410000 */
[----:B------:R-:W2:Y:S01]  /*5e00*/  MUFU.TANH R107, R114 ;  /* 0x00000072006b7308 */ /* 0x000ea20000002400 */
[----:B---3--:R-:W-:Y:S02]  /*5e10*/  FFMA.FTZ R5, -R108, R108, 1 ;  /* 0x3f8000006c057423 */ /* 0x008fe4000001016c */
[----:B------:R-:W-:Y:S02]  /*5e20*/  FFMA.FTZ R61, R162, -UR4, R108 ;  /* 0x80000004a23d7c23 */ /* 0x000fe4000801006c */
[----:B-1----:R-:W-:Y:S02]  /*5e30*/  FFMA.FTZ R65, R160, -UR4, R66 ;  /* 0x80000004a0417c23 */ /* 0x002fe40008010042 */
[----:B------:R-:W-:Y:S02]  /*5e40*/  FFMA.FTZ R66, R159, -UR4, R67 ;  /* 0x800000049f427c23 */ /* 0x000fe40008010043 */
[----:B------:R-:W-:Y:S02]  /*5e50*/  FFMA.FTZ R67, R164, -UR4, R106 ;  /* 0x80000004a4437c23 */ /* 0x000fe4000801006a */
[----:B------:R-:W-:Y:S02]  /*5e60*/  FFMA.FTZ R106, -R106, R106, 1 ;  /* 0x3f8000006a6a7423 */ /* 0x000fe4000001016a */
[----:B----4-:R-:W-:Y:S02]  /*5e70*/  FFMA.FTZ R4, -R62, R62, 1 ;  /* 0x3f8000003e047423 */ /* 0x010fe4000001013e */
[----:B------:R-:W-:Y:S02]  /*5e80*/  FFMA.FTZ R60, R198, -UR4, R62 ;  /* 0x80000004c63c7c23 */ /* 0x000fe4000801003e */
[----:B--2---:R-:W-:Y:S02]  /*5e90*/  FFMA.FTZ R0, -R107, R107, 1 ;  /* 0x3f8000006b007423 */ /* 0x004fe4000001016b */
[----:B------:R-:W-:Y:S02]  /*5ea0*/  FFMA.FTZ R62, R161, -UR4, R107 ;  /* 0x80000004a13e7c23 */ /* 0x000fe4000801006b */
[----:B------:R-:W-:Y:S02]  /*5eb0*/  FMUL.FTZ R164, R106, c[0x0][0x2ec] ;  /* 0x0000bb006aa47a20 */ /* 0x000fe40000410000 */
[----:B------:R-:W-:Y:S02]  /*5ec0*/  FMUL.FTZ R159, R104, c[0x0][0x2ec] ;  /* 0x0000bb00689f7a20 */ /* 0x000fe40000410000 */
[----:B------:R-:W-:Y:S02]  /*5ed0*/  FMUL.FTZ R161, R103, c[0x0][0x2ec] ;  /* 0x0000bb0067a17a20 */ /* 0x000fe40000410000 */
[----:B------:R-:W-:Y:S02]  /*5ee0*/  FMUL.FTZ R198, R5, c[0x0][0x2ec] ;  /* 0x0000bb0005c67a20 */ /* 0x000fe40000410000 */
[----:B------:R-:W-:Y:S02]  /*5ef0*/  FMUL.FTZ R160, R4, c[0x0][0x2ec] ;  /* 0x0000bb0004a07a20 */ /* 0x000fe40000410000 */
[----:B------:R-:W-:Y:S01]  /*5f00*/  FMUL.FTZ R162, R0, c[0x0][0x2ec] ;  /* 0x0000bb0000a27a20 */ /* 0x000fe20000410000 */
[----:B------:R-:W-:-:S05]  /*5f10*/  @!P0 BRA `(.L_x_1302) ;  /* 0x0000009000008947 */ /* 0x000fca0003800000 */
[----:B------:R-:W-:Y:S01]  /*5f20*/  UIADD3 UR9, UR11, UR18, -UR5 ;  /* 0x000000120b097290 */ /* 0x000fe2000fffe805 */
        /* <DEDUP_REMOVED lines=8> */
.L_x_1302:
[----:B------:R-:W-:Y:S01]  /*5fb0*/  IADD3 R0, R238, UR6, RZ ;  /* 0x00000006ee007c10 */ /* 0x000fe2000fffe0ff */
[----:B------:R-:W-:Y:S01]  /*5fc0*/  UIADD3 UR6, -UR8, UR5, -UR10 ;  /* 0x0000000508067290 */ /* 0x000fe2000fffe90a */
[----:B------:R-:W-:Y:S01]  /*5fd0*/  IADD3 R136, R135, 0x1, RZ ;  /* 0x0000000187887810 */ /* 0x000fe20007ffe0ff */
        /* <DEDUP_REMOVED lines=228> */
.L_x_1303:
        /* <DEDUP_REMOVED lines=33> */
[C---:B----4-:R-:W-:Y:S02]  /*7030*/  FMUL.FTZ R4, R0.reuse, 1.4426950216293334961 ;  /* 0x3fb8aa3b00047820 */ /* 0x050fe40000410000 */
[--C-:B------:R-:W-:Y:S01]  /*7040*/  FFMA.FTZ R7, R7, c[0x0][0x23c], -R6.reuse ;  /* 0x00008f0007077a23 */ /* 0x100fe20000010806 */
[----:B------:R-:W-:Y:S01]  /*7050*/  FSEL R5, R5, RZ, P0 ;  /* 0x000000ff05057208 */ /* 0x000fe20000000000 */
[--C-:B------:R-:W-:Y:S01]  /*7060*/  FFMA.FTZ R51, R51, c[0x0][0x23c], -R6.reuse ;  /* 0x00008f0033337a23 */ /* 0x100fe20000010806 */
[----:B------:R-:W-:Y:S01]  /*7070*/  FSETP.NEU.FTZ.AND P0, PT, R0, -INF , PT ;  /* 0xff8000000000780b */ /* 0x000fe20003f1d000 */
[----:B------:R2:W-:Y:S01]  /*7080*/  MUFU.EX2 R142, R7 ;  /* 0x00000007008e7308 */ /* 0x0005e20000000800 */
        /* <DEDUP_REMOVED lines=13> */
[----:B------:R-:W3:Y:S01]  /*7160*/  MUFU.EX2 R143, R8 ;  /* 0x00000008008f7308 */ /* 0x000ee20000000800 */
[--C-:B------:R-:W-:Y:S02]  /*7170*/  FFMA.FTZ R52, R52, c[0x0][0x23c], -R6.reuse ;  /* 0x00008f0034347a23 */ /* 0x100fe40000010806 */
[----:B------:R-:W-:Y:S02]  /*7180*/  FFMA.FTZ R47, R47, c[0x0][0x23c], -R6 ;  /* 0x00008f002f2f7a23 */ /* 0x000fe40000010806 */
[--C-:B--2---:R-:W-:Y:S02]  /*7190*/  FFMA.FTZ R7, R57, c[0x0][0x23c], -R5.reuse ;  /* 0x00008f0039077a23 */ /* 0x104fe40000010805 */
[----:B------:R-:W-:Y:S02]  /*71a0*/  FMUL.FTZ R0, R103, 1.4426950216293334961 ;  /* 0x3fb8aa3b67007820 */ /* 0x000fe40000410000 */
[--C-:B------:R-:W-:Y:S01]  /*71b0*/  FFMA.FTZ R16, R16, c[0x0][0x23c], -R4.reuse ;  /* 0x00008f0010107a23 */ /* 0x100fe20000010804 */
[----:B-1----:R1:W-:Y:S01]  /*71c0*/  MUFU.EX2 R79, R7 ;  /* 0x00000007004f7308 */ /* 0x0023e20000000800 */
[--C-:B------:R-:W-:Y:S01]  /*71d0*/  FFMA.FTZ R12, R12, c[0x0][0x23c], -R5.reuse ;  /* 0x00008f000c0c7a23 */ /* 0x100fe20000010805 */
[----:B------:R-:W-:Y:S01]  /*71e0*/  FSEL R0, R0, RZ, P0 ;  /* 0x000000ff00007208 */ /* 0x000fe20000000000 */
        /* <DEDUP_REMOVED lines=13> */
[--C-:B-1----:R-:W-:Y:S02]  /*72c0*/  FFMA.FTZ R7, R58, c[0x0][0x23c], -R5.reuse ;  /* 0x00008f003a077a23 */ /* 0x102fe40000010805 */
[--C-:B------:R-:W-:Y:S02]  /*72d0*/  FFMA.FTZ R35, R35, c[0x0][0x23c], -R4.reuse ;  /* 0x00008f0023237a23 */ /* 0x100fe40000010804 */
[--C-:B------:R-:W-:Y:S01]  /*72e0*/  FFMA.FTZ R34, R34, c[0x0][0x23c], -R4.reuse ;  /* 0x00008f0022227a23 */ /* 0x100fe20000010804 */
[----:B------:R1:W-:Y:S01]  /*72f0*/  MUFU.EX2 R78, R7 ;  /* 0x00000007004e7308 */ /* 0x0003e20000000800 */
[--C-:B------:R-:W-:Y:S02]  /*7300*/  FFMA.FTZ R33, R33, c[0x0][0x23c], -R4.reuse ;  /* 0x00008f0021217a23 */ /* 0x100fe40000010804 */
[----:B------:R-:W-:Y:S02]  /*7310*/  FFMA.FTZ R32, R32, c[0x0][0x23c], -R4 ;  /* 0x00008f0020207a23 */ /* 0x000fe40000010804 */
[--C-:B------:R-:W-:Y:S02]  /*7320*/  FFMA.FTZ R19, R19, c[0x0][0x23c], -R0.reuse ;  /* 0x00008f0013137a23 */ /* 0x100fe40000010800 */
[--C-:B------:R-:W-:Y:S02]  /*7330*/  FFMA.FTZ R18, R18, c[0x0][0x23c], -R0.reuse ;  /* 0x00008f0012127a23 */ /* 0x100fe40000010800 */
[--C-:B------:R-:W-:Y:S01]  /*7340*/  FFMA.FTZ R17, R17, c[0x0][0x23c], -R0.reuse ;  /* 0x00008f0011117a23 */ /* 0x100fe20000010800 */
[----:B------:R-:W-:Y:S01]  /*7350*/  MUFU.EX2 R147, R14 ;  /* 0x0000000e00937308 */ /* 0x000fe20000000800 */
[--C-:B------:R-:W-:Y:S02]  /*7360*/  FFMA.FTZ R28, R28, c[0x0][0x23c], -R0.reuse ;  /* 0x00008f001c1c7a23 */ /* 0x100fe40000010800 */
[----:B------:R-:W-:Y:S02]  /*7370*/  FFMA.FTZ R27, R27, c[0x0][0x23c], -R0 ;  /* 0x00008f001b1b7a23 */ /* 0x000fe40000010800 */
[--C-:B------:R-:W-:Y:S02]  /*7380*/  FFMA.FTZ R15, R15, c[0x0][0x23c], -R4.reuse ;  /* 0x00008f000f0f7a23 */ /* 0x100fe40000010804 */
[--C-:B------:R-:W-:Y:S02]  /*7390*/  FFMA.FTZ R38, R38, c[0x0][0x23c], -R4.reuse ;  /* 0x00008f0026267a23 */ /* 0x100fe40000010804 */
[----:B------:R-:W-:Y:S01]  /*73a0*/  FFMA.FTZ R37, R37, c[0x0][0x23c], -R4 ;  /* 0x00008f0025257a23 */ /* 0x000fe20000010804 */
[----:B------:R-:W2:Y:S01]  /*73b0*/  MUFU.EX2 R146, R13 ;  /* 0x0000000d00927308 */ /* 0x000ea20000000800 */
[--C-:B------:R-:W-:Y:S02]  /*73c0*/  FFMA.FTZ R26, R26, c[0x0][0x23c], -R0.reuse ;  /* 0x00008f001a1a7a23 */ /* 0x100fe40000010800 */
[----:B------:R-:W-:Y:S02]  /*73d0*/  FFMA.FTZ R25, R25, c[0x0][0x23c], -R0 ;  /* 0x00008f0019197a23 */ /* 0x000fe40000010800 */
[--C-:B-1----:R-:W-:Y:S02]  /*73e0*/  FFMA.FTZ R7, R59, c[0x0][0x23c], -R6.reuse ;  /* 0x00008f003b077a23 */ /* 0x102fe40000010806 */
[----:B------:R-:W-:Y:S02]  /*73f0*/  FFMA.FTZ R6, R60, c[0x0][0x23c], -R6 ;  /* 0x00008f003c067a23 */ /* 0x000fe40000010806 */
[--C-:B------:R-:W-:Y:S01]  /*7400*/  FFMA.FTZ R36, R36, c[0x0][0x23c], -R4.reuse ;  /* 0x00008f0024247a23 */ /* 0x100fe20000010804 */
[----:B------:R1:W-:Y:S01]  /*7410*/  MUFU.EX2 R69, R7 ;  /* 0x0000000700457308 */ /* 0x0003e20000000800 */
        /* <DEDUP_REMOVED lines=8> */
[----:B------:R-:W-:Y:S05]  /*74a0*/  FFMA.FTZ R20, R20, c[0x0][0x23c], -R0 ;  /* 0x00008f0014147a23 */ /* 0x000fea0000010800 */
[----:B------:R2:W-:Y:S01]  /*74b0*/  MUFU.EX2 R145, R10 ;  /* 0x0000000a00917308 */ /* 0x0005e20000000800 */
[----:B-1----:R-:W-:Y:S09]  /*74c0*/  FFMA.FTZ R7, R63, c[0x0][0x23c], -R4 ;  /* 0x00008f003f077a23 */ /* 0x002ff20000010804 */
[----:B------:R1:W-:Y:S01]  /*74d0*/  MUFU.EX2 R77, R7 ;  /* 0x00000007004d7308 */ /* 0x0003e20000000800 */
[--C-:B----4-:R-:W-:Y:S02]  /*74e0*/  FFMA.FTZ R6, R61, c[0x0][0x23c], -R5.reuse ;  /* 0x00008f003d067a23 */ /* 0x110fe40000010805 */
[----:B------:R-:W-:Y:S07]  /*74f0*/  FFMA.FTZ R5, R62, c[0x0][0x23c], -R5 ;  /* 0x00008f003e057a23 */ /* 0x000fee0000010805 */
[----:B------:R4:W-:Y:S01]  /*7500*/  MUFU.EX2 R2, R5 ;  /* 0x0000000500027308 */ /* 0x0009e20000000800 */
[----:B--2---:R-:W-:Y:S09]  /*7510*/  FFMA.FTZ R10, R101, c[0x0][0x23c], -R0 ;  /* 0x00008f00650a7a23 */ /* 0x004ff20000010800 */
[----:B------:R3:W-:Y:S01]  /*7520*/  MUFU.EX2 R3, R6 ;  /* 0x0000000600037308 */ /* 0x0007e20000000800 */
[--C-:B-1----:R-:W-:Y:S09]  /*7530*/  FFMA.FTZ R7, R67, c[0x0][0x23c], -R4.reuse ;  /* 0x00008f0043077a23 */ /* 0x102ff20000010804 */
[----:B------:R-:W1:Y:S01]  /*7540*/  MUFU.EX2 R144, R9 ;  /* 0x0000000900907308 */ /* 0x000e620000000800 */
[--C-:B----4-:R-:W-:Y:S02]  /*7550*/  FFMA.FTZ R5, R64, c[0x0][0x23c], -R4.reuse ;  /* 0x00008f0040057a23 */ /* 0x110fe40000010804 */
[----:B------:R-:W-:Y:S07]  /*7560*/  FFMA.FTZ R4, R100, c[0x0][0x23c], -R4 ;  /* 0x00008f0064047a23 */ /* 0x000fee0000010804 */
[----:B------:R2:W-:Y:S01]  /*7570*/  MUFU.EX2 R76, R5 ;  /* 0x00000005004c7308 */ /* 0x0005e20000000800 */
[----:B---3--:R-:W-:Y:S05]  /*7580*/  F2FP.BF16.PACK_AB R6, R142, R143 ;  /* 0x0000008f8e06723e */ /* 0x008fea00000010ff */
[----:B------:R1:W-:Y:S04]  /*7590*/  STS [R203+0x12000], R6 ;  /* 0x01200006cb007388 */ /* 0x0003e80000000800 */
[----:B------:R3:W-:Y:S10]  /*75a0*/  MUFU.EX2 R73, R7 ;  /* 0x0000000700497308 */ /* 0x0007f40000000800 */
[----:B------:R-:W-:Y:S01]  /*75b0*/  MUFU.EX2 R113, R28 ;  /* 0x0000001c00717308 */ /* 0x000fe20000000800 */
[--C-:B--2---:R-:W-:Y:S09]  /*75c0*/  FFMA.FTZ R5, R65, c[0x0][0x23c], -R0.reuse ;  /* 0x00008f0041057a23 */ /* 0x104ff20000010800 */
[----:B------:R2:W-:Y:S01]  /*75d0*/  MUFU.EX2 R75, R5 ;  /* 0x00000005004b7308 */ /* 0x0005e20000000800 */
[----:B---3--:R-:W-:Y:S02]  /*75e0*/  F2FP.BF16.PACK_AB R7, R146, R147 ;  /* 0x000000939207723e */ /* 0x008fe400000010ff */
[----:B-1----:R-:W-:Y:S07]  /*75f0*/  F2FP.BF16.PACK_AB R6, R144, R145 ;  /* 0x000000919006723e */ /* 0x002fee00000010ff */
[----:B------:R-:W1:Y:S10]  /*7600*/  MUFU.EX2 R112, R27 ;  /* 0x0000001b00707308 */ /* 0x000e740000000800 */
[----:B------:R-:W-:Y:S01]  /*7610*/  MUFU.EX2 R136, R16 ;  /* 0x0000001000887308 */ /* 0x000fe20000000800 */
[--C-:B--2---:R-:W-:Y:S02]  /*7620*/  FFMA.FTZ R5, R66, c[0x0][0x23c], -R0.reuse ;  /* 0x00008f0042057a23 */ /* 0x104fe40000010800 */
[----:B------:R-:W-:Y:S07]  /*7630*/  FFMA.FTZ R0, R102, c[0x0][0x23c], -R0 ;  /* 0x00008f0066007a23 */ /* 0x000fee0000010800 */
[----:B------:R2:W-:Y:S01]  /*7640*/  MUFU.EX2 R74, R5 ;  /* 0x00000005004a7308 */ /* 0x0005e20000000800 */
[----:B-1----:R-:W-:Y:S09]  /*7650*/  F2FP.BF16.PACK_AB R8, R112, R113 ;  /* 0x000000717008723e */ /* 0x002ff200000010ff */
[----:B------:R-:W1:Y:S10]  /*7660*/  MUFU.EX2 R114, R15 ;  /* 0x0000000f00727308 */ /* 0x000e740000000800 */
[----:B------:R-:W-:Y:S01]  /*7670*/  MUFU.EX2 R139, R38 ;  /* 0x00000026008b7308 */ /* 0x000fe20000000800 */
[----:B--2---:R-:W-:Y:S05]  /*7680*/  F2FP.BF16.PACK_AB R5, R140, R141 ;  /* 0x0000008d8c05723e */ /* 0x004fea00000010ff */
[----:B------:R2:W-:Y:S04]  /*7690*/  STS [R203+0x12400], R5 ;  /* 0x01240005cb007388 */ /* 0x0005e80000000800 */
[----:B------:R-:W2:Y:S01]  /*76a0*/  MUFU.EX2 R138, R37 ;  /* 0x00000025008a7308 */ /* 0x000ea20000000800 */
[----:B------:R-:W-:Y:S01]  /*76b0*/  STS [R204+0x12000], R7 ;  /* 0x01200007cc007388 */ /* 0x000fe20000000800 */
[----:B-1----:R-:W-:Y:S03]  /*76c0*/  F2FP.BF16.PACK_AB R9, R114, R136 ;  /* 0x000000887209723e */ /* 0x002fe600000010ff */
[----:B------:R-:W-:Y:S05]  /*76d0*/  STS [R204+0x12400], R6 ;  /* 0x01240006cc007388 */ /* 0x000fea0000000800 */
[----:B------:R-:W-:Y:S01]  /*76e0*/  MUFU.EX2 R137, R26 ;  /* 0x0000001a00897308 */ /* 0x000fe20000000800 */
[----:B------:R1:W-:Y:S04]  /*76f0*/  STS [R203+0x14400], R8 ;  /* 0x01440008cb007388 */ /* 0x0003e80000000800 */
[----:B------:R-:W-:Y:S05]  /*7700*/  STS [R203+0x14000], R9 ;  /* 0x01400009cb007388 */ /* 0x000fea0000000800 */
[----:B------:R-:W1:Y:S01]  /*7710*/  MUFU.EX2 R115, R25 ;  /* 0x0000001900737308 */ /* 0x000e620000000800 */
[----:B--2---:R-:W-:Y:S05]  /*7720*/  F2FP.BF16.PACK_AB R5, R138, R139 ;  /* 0x0000008b8a05723e */ /* 0x004fea00000010ff */
[----:B------:R2:W-:Y:S04]  /*7730*/  STS [R204+0x14000], R5 ;  /* 0x01400005cc007388 */ /* 0x0005e80000000800 */
[----:B------:R-:W-:Y:S10]  /*7740*/  MUFU.EX2 R240, R56 ;  /* 0x0000003800f07308 */ /* 0x000ff40000000800 */
[----:B------:R-:W3:Y:S01]  /*7750*/  MUFU.EX2 R239, R55 ;  /* 0x0000003700ef7308 */ /* 0x000ee20000000800 */
[----:B-1----:R-:W-:Y:S05]  /*7760*/  F2FP.BF16.PACK_AB R8, R115, R137 ;  /* 0x000000897308723e */ /* 0x002fea00000010ff */
[----:B------:R1:W-:Y:S04]  /*7770*/  STS [R204+0x14400], R8 ;  /* 0x01440008cc007388 */ /* 0x0003e80000000800 */
[----:B------:R-:W-:Y:S10]  /*7780*/  MUFU.EX2 R238, R46 ;  /* 0x0000002e00ee7308 */ /* 0x000ff40000000800 */
[----:B------:R-:W4:Y:S01]  /*7790*/  MUFU.EX2 R183, R45 ;  /* 0x0000002d00b77308 */ /* 0x000f220000000800 */
[----:B---3--:R-:W-:Y:S05]  /*77a0*/  F2FP.BF16.PACK_AB R7, R239, R240 ;  /* 0x000000f0ef07723e */ /* 0x008fea00000010ff */
[----:B------:R3:W-:Y:S04]  /*77b0*/  STS [R206+0x12000], R7 ;  /* 0x01200007ce007388 */ /* 0x0007e80000000800 */
[----:B------:R-:W-:Y:S10]  /*77c0*/  MUFU.EX2 R148, R54 ;  /* 0x0000003600947308 */ /* 0x000ff40000000800 */
[----:B------:R-:W2:Y:S01]  /*77d0*/  MUFU.EX2 R149, R53 ;  /* 0x0000003500957308 */ /* 0x000ea20000000800 */
[----:B----4-:R-:W-:Y:S05]  /*77e0*/  F2FP.BF16.PACK_AB R6, R183, R238 ;  /* 0x000000eeb706723e */ /* 0x010fea00000010ff */
[----:B------:R4:W-:Y:S04]  /*77f0*/  STS [R206+0x12400], R6 ;  /* 0x01240006ce007388 */ /* 0x0009e80000000800 */
[----:B------:R-:W-:Y:S10]  /*7800*/  MUFU.EX2 R72, R4 ;  /* 0x0000000400487308 */ /* 0x000ff40000000800 */
[----:B------:R-:W-:Y:S01]  /*7810*/  MUFU.EX2 R150, R44 ;  /* 0x0000002c00967308 */ /* 0x000fe20000000800 */
[----:B--2---:R-:W-:Y:S05]  /*7820*/  F2FP.BF16.PACK_AB R5, R149, R148 ;  /* 0x000000949505723e */ /* 0x004fea00000010ff */
[----:B------:R2:W-:Y:S04]  /*7830*/  STS [R205+0x12000], R5 ;  /* 0x01200005cd007388 */ /* 0x0005e80000000800 */
[----:B------:R-:W1:Y:S10]  /*7840*/  MUFU.EX2 R151, R43 ;  /* 0x0000002b00977308 */ /* 0x000e740000000800 */
        /* <DEDUP_REMOVED lines=8> */
[----:B------:R-:W-:Y:S10]  /*78d0*/  MUFU.EX2 R244, R34 ;  /* 0x0000002200f47308 */ /* 0x000ff40000000800 */
[----:B------:R-:W4:Y:S01]  /*78e0*/  MUFU.EX2 R243, R33 ;  /* 0x0000002100f37308 */ /* 0x000f220000000800 */
[----:B---3--:R-:W-:Y:S05]  /*78f0*/  F2FP.BF16.PACK_AB R7, R156, R157 ;  /* 0x0000009d9c07723e */ /* 0x008fea00000010ff */
[----:B------:R2:W-:Y:S04]  /*7900*/  STS [R206+0x14400], R7 ;  /* 0x01440007ce007388 */ /* 0x0005e80000000800 */
[----:B------:R-:W-:Y:S10]  /*7910*/  MUFU.EX2 R242, R22 ;  /* 0x0000001600f27308 */ /* 0x000ff40000000800 */
[----:B------:R-:W3:Y:S01]  /*7920*/  MUFU.EX2 R241, R21 ;  /* 0x0000001500f17308 */ /* 0x000ee20000000800 */
[----:B----4-:R-:W-:Y:S05]  /*7930*/  F2FP.BF16.PACK_AB R6, R243, R244 ;  /* 0x000000f4f306723e */ /* 0x010fea00000010ff */
[----:B------:R-:W-:Y:S04]  /*7940*/  STS [R205+0x14000], R6 ;  /* 0x01400006cd007388 */ /* 0x000fe80000000800 */
[----:B------:R-:W1:Y:S10]  /*7950*/  MUFU.EX2 R154, R52 ;  /* 0x00000034009a7308 */ /* 0x000e740000000800 */
[----:B------:R-:W-:Y:S01]  /*7960*/  MUFU.EX2 R250, R42 ;  /* 0x0000002a00fa7308 */ /* 0x000fe20000000800 */
[----:B---3--:R-:W-:Y:S05]  /*7970*/  F2FP.BF16.PACK_AB R5, R241, R242 ;  /* 0x000000f2f105723e */ /* 0x008fea00000010ff */
[----:B------:R-:W-:Y:S04]  /*7980*/  STS [R205+0x14400], R5 ;  /* 0x01440005cd007388 */ /* 0x000fe80000000800 */
[----:B------:R-:W2:Y:S01]  /*7990*/  MUFU.EX2 R248, R41 ;  /* 0x0000002900f87308 */ /* 0x000ea20000000800 */
[----:B-1----:R-:W-:Y:S05]  /*79a0*/  F2FP.BF16.PACK_AB R4, R252, R154 ;  /* 0x0000009afc04723e */ /* 0x002fea00000010ff */
[----:B------:R1:W-:Y:S04]  /*79b0*/  STS [R200+0x12000], R4 ;  /* 0x01200004c8007388 */ /* 0x0003e80000000800 */
[----:B------:R-:W-:Y:S10]  /*79c0*/  MUFU.EX2 R85, R50 ;  /* 0x0000003200557308 */ /* 0x000ff40000000800 */
[----:B------:R-:W1:Y:S01]  /*79d0*/  MUFU.EX2 R84, R49 ;  /* 0x0000003100547308 */ /* 0x000e620000000800 */
[----:B--2---:R-:W-:Y:S05]  /*79e0*/  F2FP.BF16.PACK_AB R7, R248, R250 ;  /* 0x000000faf807723e */ /* 0x004fea00000010ff */
[----:B------:R-:W-:Y:S04]  /*79f0*/  STS [R200+0x12400], R7 ;  /* 0x01240007c8007388 */ /* 0x000fe80000000800 */
[----:B------:R-:W-:Y:S10]  /*7a00*/  MUFU.EX2 R83, R40 ;  /* 0x0000002800537308 */ /* 0x000ff40000000800 */
[----:B------:R-:W2:Y:S01]  /*7a10*/  MUFU.EX2 R82, R39 ;  /* 0x0000002700527308 */ /* 0x000ea20000000800 */
[----:B-1----:R-:W-:Y:S05]  /*7a20*/  F2FP.BF16.PACK_AB R4, R84, R85 ;  /* 0x000000555404723e */ /* 0x002fea00000010ff */
[----:B------:R1:W-:Y:S04]  /*7a30*/  STS [R199+0x12000], R4 ;  /* 0x01200004c7007388 */ /* 0x0003e80000000800 */
[----:B------:R2:W-:Y:S10]  /*7a40*/  MUFU.EX2 R70, R0 ;  /* 0x0000000000467308 */ /* 0x0005f40000000800 */
[----:B------:R-:W-:Y:S10]  /*7a50*/  MUFU.EX2 R155, R32 ;  /* 0x00000020009b7308 */ /* 0x000ff40000000800 */
[----:B------:R-:W3:Y:S01]  /*7a60*/  MUFU.EX2 R251, R31 ;  /* 0x0000001f00fb7308 */ /* 0x000ee20000000800 */
[----:B--2---:R-:W-:Y:S02]  /*7a70*/  F2FP.BF16.PACK_AB R0, R82, R83 ;  /* 0x000000535200723e */ /* 0x004fe400000010ff */
[----:B-1----:R-:W-:Y:S03]  /*7a80*/  F2FP.BF16.PACK_AB R4, R78, R79 ;  /* 0x0000004f4e04723e */ /* 0x002fe600000010ff */
[----:B------:R1:W-:Y:S04]  /*7a90*/  STS [R199+0x12400], R0 ;  /* 0x01240000c7007388 */ /* 0x0003e80000000800 */
[----:B------:R-:W-:Y:S10]  /*7aa0*/  MUFU.EX2 R245, R19 ;  /* 0x0000001300f57308 */ /* 0x000ff40000000800 */
[----:B------:R-:W2:Y:S01]  /*7ab0*/  MUFU.EX2 R249, R20 ;  /* 0x0000001400f97308 */ /* 0x000ea20000000800 */
[----:B---3--:R-:W-:Y:S05]  /*7ac0*/  F2FP.BF16.PACK_AB R6, R251, R155 ;  /* 0x0000009bfb06723e */ /* 0x008fea00000010ff */
[----:B------:R3:W-:Y:S04]  /*7ad0*/  STS [R200+0x14000], R6 ;  /* 0x01400006c8007388 */ /* 0x0007e80000000800 */
[----:B------:R-:W-:Y:S01]  /*7ae0*/  MUFU.EX2 R87, R18 ;  /* 0x0000001200577308 */ /* 0x000fe20000000800 */
[----:B-1----:R-:W-:Y:S09]  /*7af0*/  F2FP.BF16.PACK_AB R0, R68, R69 ;  /* 0x000000454400723e */ /* 0x002ff200000010ff */
[----:B------:R-:W3:Y:S01]  /*7b00*/  MUFU.EX2 R86, R17 ;  /* 0x0000001100567308 */ /* 0x000ee20000000800 */
[----:B--2---:R-:W-:Y:S05]  /*7b10*/  F2FP.BF16.PACK_AB R5, R245, R249 ;  /* 0x000000f9f505723e */ /* 0x004fea00000010ff */
[----:B------:R-:W-:Y:S04]  /*7b20*/  STS [R200+0x14400], R5 ;  /* 0x01440005c8007388 */ /* 0x000fe80000000800 */
[----:B------:R-:W-:Y:S10]  /*7b30*/  MUFU.EX2 R153, R30 ;  /* 0x0000001e00997308 */ /* 0x000ff40000000800 */
[----:B------:R-:W1:Y:S01]  /*7b40*/  MUFU.EX2 R152, R29 ;  /* 0x0000001d00987308 */ /* 0x000e620000000800 */
[----:B---3--:R-:W-:Y:S05]  /*7b50*/  F2FP.BF16.PACK_AB R6, R86, R87 ;  /* 0x000000575606723e */ /* 0x008fea00000010ff */
[----:B------:R2:W-:Y:S04]  /*7b60*/  STS [R199+0x14400], R6 ;  /* 0x01440006c7007388 */ /* 0x0005e80000000800 */
[----:B------:R-:W-:Y:S10]  /*7b70*/  MUFU.EX2 R81, R48 ;  /* 0x0000003000517308 */ /* 0x000ff40000000800 */
[----:B------:R-:W3:Y:S01]  /*7b80*/  MUFU.EX2 R80, R47 ;  /* 0x0000002f00507308 */ /* 0x000ee20000000800 */
[----:B-1----:R-:W-:Y:S05]  /*7b90*/  F2FP.BF16.PACK_AB R7, R152, R153 ;  /* 0x000000999807723e */ /* 0x002fea00000010ff */
[----:B------:R1:W-:Y:S04]  /*7ba0*/  STS [R199+0x14000], R7 ;  /* 0x01400007c7007388 */ /* 0x0003e80000000800 */
[----:B------:R-:W4:Y:S01]  /*7bb0*/  MUFU.EX2 R71, R10 ;  /* 0x0000000a00477308 */ /* 0x000f220000000800 */
[----:B------:R4:W-:Y:S01]  /*7bc0*/  STS [R202+0x12400], R4 ;  /* 0x01240004ca007388 */ /* 0x0009e20000000800 */
[----:B--2---:R-:W-:Y:S02]  /*7bd0*/  F2FP.BF16.PACK_AB R6, R74, R75 ;  /* 0x0000004b4a06723e */ /* 0x004fe400000010ff */
[----:B---3--:R-:W-:Y:S05]  /*7be0*/  F2FP.BF16.PACK_AB R5, R80, R81 ;  /* 0x000000515005723e */ /* 0x008fea00000010ff */
[----:B------:R2:W-:Y:S04]  /*7bf0*/  STS [R202+0x12000], R5 ;  /* 0x01200005ca007388 */ /* 0x0005e80000000800 */
[----:B------:R3:W-:Y:S01]  /*7c00*/  STS [R201+0x12000], R0 ;  /* 0x01200000c9007388 */ /* 0x0007e20000000800 */
[----:B-1----:R-:W-:Y:S02]  /*7c10*/  F2FP.BF16.PACK_AB R7, R76, R77 ;  /* 0x0000004d4c07723e */ /* 0x002fe400000010ff */
[----:B----4-:R-:W-:Y:S02]  /*7c20*/  F2FP.BF16.PACK_AB R4, R72, R73 ;  /* 0x000000494804723e */ /* 0x010fe400000010ff */
[----:B--2---:R-:W-:Y:S02]  /*7c30*/  F2FP.BF16.PACK_AB R5, R2, R3 ;  /* 0x000000030205723e */ /* 0x004fe400000010ff */
[----:B---3--:R-:W-:Y:S03]  /*7c40*/  F2FP.BF16.PACK_AB R0, R70, R71 ;  /* 0x000000474600723e */ /* 0x008fe600000010ff */
[----:B------:R-:W-:Y:S04]  /*7c50*/  STS [R201+0x12400], R5 ;  /* 0x01240005c9007388 */ /* 0x000fe80000000800 */
[----:B------:R-:W-:Y:S04]  /*7c60*/  STS [R202+0x14000], R7 ;  /* 0x01400007ca007388 */ /* 0x000fe80000000800 */
[----:B------:R-:W-:Y:S04]  /*7c70*/  STS [R202+0x14400], R6 ;  /* 0x01440006ca007388 */ /* 0x000fe80000000800 */
[----:B------:R-:W-:Y:S04]  /*7c80*/  STS [R201+0x14000], R4 ;  /* 0x01400004c9007388 */ /* 0x000fe80000000800 */
[----:B------:R1:W-:Y:S04]  /*7c90*/  STS [R201+0x14400], R0 ;  /* 0x01440000c9007388 */ /* 0x0003e80000000800 */
[----:B------:R-:W-:Y:S08]  /*7ca0*/  LDSM.16.M88.4 R64, [R122+0x4000] ;  /* 0x004000007a40783b */ /* 0x000ff00000000200 */
[----:B------:R-:W2:Y:S08]  /*7cb0*/  LDSM.16.M88.4 R16, [R117+0x8000] ;  /* 0x008000007510783b */ /* 0x000eb00000000200 */
[----:B------:R-:W3:Y:S01]  /*7cc0*/  LDSM.16.M88.4 R60, [R122+0x5000] ;  /* 0x005000007a3c783b */ /* 0x000ee20000000200 */
[----:B-1----:R-:W-:Y:S07]  /*7cd0*/  MOV R0, R152 ;  /* 0x0000009800007202 */ /* 0x002fee0000000f00 */
[----:B------:R-:W1:Y:S08]  /*7ce0*/  LDSM.16.M88.4 R32, [R117+0x8400] ;  /* 0x008400007520783b */ /* 0x000e700000000200 */
        /* <DEDUP_REMOVED lines=27> */
[----:B------:R-:W-:Y:S02]  /*7ea0*/  FADD.FTZ R5, -R134, R5 ;  /* 0x0000000586057221 */ /* 0x000fe40000010100 */
[C---:B------:R-:W-:Y:S02]  /*7eb0*/  FADD.FTZ R6, -R133.reuse, R6 ;  /* 0x0000000685067221 */ /* 0x040fe40000010100 */
[----:B------:R-:W-:Y:S04]  /*7ec0*/  FADD.FTZ R7, -R133, R7 ;  /* 0x0000000785077221 */ /* 0x000fe80000010100 */
[----:B------:R-:W-:Y:S02]  /*7ed0*/  FMUL.FTZ R4, R143, R4 ;  /* 0x000000048f047220 */ /* 0x000fe40000410000 */
[----:B------:R-:W-:Y:S02]  /*7ee0*/  FMUL.FTZ R5, R142, R5 ;  /* 0x000000058e057220 */ /* 0x000fe40000410000 */
[----:B------:R-:W-:Y:S02]  /*7ef0*/  FMUL.FTZ R6, R141, R6 ;  /* 0x000000068d067220 */ /* 0x000fe40000410000 */
[----:B------:R-:W-:Y:S02]  /*7f00*/  FMUL.FTZ R7, R140, R7 ;  /* 0x000000078c077220 */ /* 0x000fe40000410000 */
[C---:B------:R-:W-:Y:S02]  /*7f10*/  FADD.FTZ R8, -R132.reuse, R8 ;  /* 0x0000000884087221 */ /* 0x040fe40000010100 */
[----:B------:R-:W-:Y:S02]  /*7f20*/  FMUL.FTZ R152, R189, R7 ;  /* 0x00000007bd987220 */ /* 0x000fe40000410000 */
[----:B------:R-:W-:Y:S02]  /*7f30*/  FADD.FTZ R9, -R132, R9 ;  /* 0x0000000984097221 */ /* 0x000fe40000010100 */
[C---:B------:R-:W-:Y:S02]  /*7f40*/  FADD.FTZ R10, -R131.reuse, R10 ;  /* 0x0000000a830a7221 */ /* 0x040fe40000010100 */
[----:B------:R-:W-:Y:S02]  /*7f50*/  FADD.FTZ R11, -R131, R11 ;  /* 0x0000000b830b7221 */ /* 0x000fe40000010100 */
[----:B------:R-:W-:Y:S02]  /*7f60*/  FMUL.FTZ R8, R136, R8 ;  /* 0x0000000888087220 */ /* 0x000fe40000410000 */
[----:B------:R-:W-:Y:S01]  /*7f70*/  FMUL.FTZ R9, R114, R9 ;  /* 0x0000000972097220 */ /* 0x000fe20000410000 */
[----:B------:R-:W-:Y:S01]  /*7f80*/  MOV R114, R150 ;  /* 0x0000009600727202 */ /* 0x000fe20000000f00 */
[----:B------:R-:W-:Y:S01]  /*7f90*/  FMUL.FTZ R10, R113, R10 ;  /* 0x0000000a710a7220 */ /* 0x000fe20000410000 */
[----:B------:R-:W-:Y:S01]  /*7fa0*/  MOV R113, R149 ;  /* 0x0000009500717202 */ /* 0x000fe20000000f00 */
[----:B------:R-:W-:Y:S01]  /*7fb0*/  FMUL.FTZ R11, R112, R11 ;  /* 0x0000000b700b7220 */ /* 0x000fe20000410000 */
[----:B------:R-:W-:Y:S01]  /*7fc0*/  MOV R112, R148 ;  /* 0x0000009400707202 */ /* 0x000fe20000000f00 */
[----:B------:R-:W-:Y:S02]  /*7fd0*/  FMUL.FTZ R150, R167, R9 ;  /* 0x00000009a7967220 */ /* 0x000fe40000410000 */
[----:B------:R-:W-:Y:S01]  /*7fe0*/  FMUL.FTZ R149, R193, R10 ;  /* 0x0000000ac1957220 */ /* 0x000fe20000410000 */
[-C--:B-1----:R-:W-:Y:S03]  /*7ff0*/  HMMA.16816.F32.BF16 R20, R104, R100.reuse, R20 ;  /* 0x000000646814723c */ /* 0x082fe60000041814 */
[----:B------:R-:W-:Y:S02]  /*8000*/  FMUL.FTZ R148, R191, R11 ;  /* 0x0000000bbf947220 */ /* 0x000fe40000410000 */
[----:B------:R-:W-:Y:S02]  /*8010*/  FADD.FTZ R12, -R132, R12 ;  /* 0x0000000c840c7221 */ /* 0x000fe40000010100 */
[----:B------:R-:W-:Y:S01]  /*8020*/  FADD.FTZ R16, -R134, R16 ;  /* 0x0000001086107221 */ /* 0x000fe20000010100 */
[C---:B------:R-:W-:Y:S04]  /*8030*/  HMMA.16816.F32.BF16 R24, R108.reuse, R100, R24 ;  /* 0x000000646c18723c */ /* 0x040fe80000041818 */
[----:B------:R-:W-:Y:S02]  /*8040*/  FMUL.FTZ R12, R139, R12 ;  /* 0x0000000c8b0c7220 */ /* 0x000fe40000410000 */
[----:B------:R-:W-:Y:S01]  /*8050*/  FMUL.FTZ R16, R147, R16 ;  /* 0x0000001093107220 */ /* 0x000fe20000410000 */
[----:B------:R-:W-:Y:S01]  /*8060*/  MOV R101, R155 ;  /* 0x0000009b00657202 */ /* 0x000fe20000000f00 */
[----:B------:R-:W-:Y:S01]  /*8070*/  FMUL.FTZ R155, R166, R4 ;  /* 0x00000004a69b7220 */ /* 0x000fe20000410000 */
[-C--:B------:R-:W-:Y:S03]  /*8080*/  HMMA.16816.F32.BF16 R28, R108, R102.reuse, R28 ;  /* 0x000000666c1c723c */ /* 0x080fe6000004181c */
[----:B------:R-:W-:Y:S01]  /*8090*/  FMUL.FTZ R147, R186, R12 ;  /* 0x0000000cba937220 */ /* 0x000fe20000410000 */
[----:B------:R-:W-:Y:S01]  /*80a0*/  MOV R100, R153 ;  /* 0x0000009900647202 */ /* 0x000fe20000000f00 */
[----:B------:R-:W-:Y:S02]  /*80b0*/  FMUL.FTZ R153, R190, R6 ;  /* 0x00000006be997220 */ /* 0x000fe40000410000 */
[----:B------:R-:W-:Y:S01]  /*80c0*/  FADD.FTZ R14, -R131, R14 ;  /* 0x0000000e830e7221 */ /* 0x000fe20000010100 */
[C---:B------:R-:W-:Y:S04]  /*80d0*/  HMMA.16816.F32.BF16 R32, R104.reuse, R102, R32 ;  /* 0x000000666820723c */ /* 0x040fe80000041820 */
[----:B------:R-:W-:Y:S02]  /*80e0*/  FMUL.FTZ R14, R137, R14 ;  /* 0x0000000e890e7220 */ /* 0x000fe40000410000 */
[----:B------:R-:W-:Y:S01]  /*80f0*/  FADD.FTZ R18, -R133, R18 ;  /* 0x0000001285127221 */ /* 0x000fe20000010100 */
[----:B------:R-:W-:Y:S01]  /*8100*/  MOV R102, R154 ;  /* 0x0000009a00667202 */ /* 0x000fe20000000f00 */
[----:B------:R-:W-:Y:S01]  /*8110*/  FMUL.FTZ R154, R192, R5 ;  /* 0x00000005c09a7220 */ /* 0x000fe20000410000 */
[----:B------:R-:W-:Y:S01]  /*8120*/  MOV R103, R151 ;  /* 0x0000009700677202 */ /* 0x000fe20000000f00 */
[----:B------:R-:W1:Y:S02]  /*8130*/  LDSM.16.M88.4 R4, [R116+0x8800] ;  /* 0x008800007404783b */ /* 0x000e640000000200 */
[----:B------:R-:W-:Y:S02]  /*8140*/  FMUL.FTZ R151, R184, R8 ;  /* 0x00000008b8977220 */ /* 0x000fe40000410000 */
[----:B------:R-:W-:Y:S02]  /*8150*/  FMUL.FTZ R18, R145, R18 ;  /* 0x0000001291127220 */ /* 0x000fe40000410000 */
[----:B------:R-:W-:Y:S02]  /*8160*/  FMUL.FTZ R145, R196, R14 ;  /* 0x0000000ec4917220 */ /* 0x000fe40000410000 */
[----:B------:R-:W-:Y:S01]  /*8170*/  FADD.FTZ R15, -R131, R15 ;  /* 0x0000000f830f7221 */ /* 0x000fe20000010100 */
[----:B------:R-:W2:Y:S01]  /*8180*/  LDSM.16.M88.4 R8, [R116+0x8c00] ;  /* 0x008c00007408783b */ /* 0x000ea20000000200 */
[----:B------:R-:W-:Y:S02]  /*8190*/  FMUL.FTZ R143, R188, R16 ;  /* 0x00000010bc8f7220 */ /* 0x000fe40000410000 */
[----:B------:R-:W-:Y:S02]  /*81a0*/  FMUL.FTZ R15, R115, R15 ;  /* 0x0000000f730f7220 */ /* 0x000fe40000410000 */
[----:B------:R-:W-:Y:S02]  /*81b0*/  FADD.FTZ R19, -R133, R19 ;  /* 0x0000001385137221 */ /* 0x000fe40000010100 */
[----:B------:R-:W-:Y:S02]  /*81c0*/  FADD.FTZ R20, -R134, R20 ;  /* 0x0000001486147221 */ /* 0x000fe40000010100 */
[----:B------:R-:W-:Y:S02]  /*81d0*/  FMUL.FTZ R19, R144, R19 ;  /* 0x0000001390137220 */ /* 0x000fe40000410000 */
[----:B------:R-:W-:Y:S02]  /*81e0*/  FMUL.FTZ R144, R194, R15 ;  /* 0x0000000fc2907220 */ /* 0x000fe40000410000 */
[----:B------:R-:W-:Y:S02]  /*81f0*/  FADD.FTZ R33, -R134, R33 ;  /* 0x0000002186217221 */ /* 0x000fe40000010100 */
[----:B------:R-:W-:Y:S02]  /*8200*/  FMUL.FTZ R20, R240, R20 ;  /* 0x00000014f0147220 */ /* 0x000fe40000410000 */
[----:B------:R-:W-:Y:S02]  /*8210*/  FMUL.FTZ R33, R113, R33 ;  /* 0x0000002171217220 */ /* 0x000fe40000410000 */
[----:B------:R-:W-:Y:S02]  /*8220*/  FMUL.FTZ R139, R181, R20 ;  /* 0x00000014b58b7220 */ /* 0x000fe40000410000 */
[C---:B------:R-:W-:Y:S02]  /*8230*/  FADD.FTZ R35, -R133.reuse, R35 ;  /* 0x0000002385237221 */ /* 0x040fe40000010100 */
[----:B------:R-:W-:Y:S02]  /*8240*/  FMUL.FTZ R20, R168, R33 ;  /* 0x00000021a8147220 */ /* 0x000fe40000410000 */
[----:B------:R-:W-:Y:S02]  /*8250*/  FADD.FTZ R17, -R134, R17 ;  /* 0x0000001186117221 */ /* 0x000fe40000010100 */
[----:B------:R-:W-:Y:S02]  /*8260*/  FADD.FTZ R34, -R133, R34 ;  /* 0x0000002285227221 */ /* 0x000fe40000010100 */
[----:B------:R-:W-:Y:S02]  /*8270*/  FMUL.FTZ R35, R103, R35 ;  /* 0x0000002367237220 */ /* 0x000fe40000410000 */
[----:B------:R-:W-:Y:S01]  /*8280*/  FMUL.FTZ R17, R146, R17 ;  /* 0x0000001192117220 */ /* 0x000fe20000410000 */
[-C--:B-1----:R-:W-:Y:S03]  /*8290*/  HMMA.16816.F32.BF16 R36, R104, R4.reuse, R36 ;  /* 0x000000046824723c */ /* 0x082fe60000041824 */
[----:B------:R-:W-:Y:S02]  /*82a0*/  FMUL.FTZ R140, R207, R19 ;  /* 0x00000013cf8c7220 */ /* 0x000fe40000410000 */
[----:B------:R-:W-:Y:S02]  /*82b0*/  FMUL.FTZ R34, R114, R34 ;  /* 0x0000002272227220 */ /* 0x000fe40000410000 */
[----:B------:R-:W-:Y:S01]  /*82c0*/  FMUL.FTZ R19, R173, R35 ;  /* 0x00000023ad137220 */ /* 0x000fe20000410000 */
[C---:B------:R-:W-:Y:S04]  /*82d0*/  HMMA.16816.F32.BF16 R40, R108.reuse, R4, R40 ;  /* 0x000000046c28723c */ /* 0x040fe80000041828 */
[----:B------:R-:W-:Y:S02]  /*82e0*/  FMUL.FTZ R142, R187, R17 ;  /* 0x00000011bb8e7220 */ /* 0x000fe40000410000 */
[----:B------:R-:W-:Y:S02]  /*82f0*/  FMUL.FTZ R17, R214, R34 ;  /* 0x00000022d6117220 */ /* 0x000fe40000410000 */
[----:B------:R-:W-:Y:S01]  /*8300*/  FADD.FTZ R13, -R132, R13 ;  /* 0x0000000d840d7221 */ /* 0x000fe20000010100 */
[-C--:B------:R-:W-:Y:S03]  /*8310*/  HMMA.16816.F32.BF16 R44, R108, R6.reuse, R44 ;  /* 0x000000066c2c723c */ /* 0x080fe6000004182c */
[C---:B------:R-:W-:Y:S02]  /*8320*/  FADD.FTZ R21, -R134.reuse, R21 ;  /* 0x0000001586157221 */ /* 0x040fe40000010100 */
[C---:B------:R-:W-:Y:S02]  /*8330*/  FADD.FTZ R22, -R133.reuse, R22 ;  /* 0x0000001685167221 */ /* 0x040fe40000010100 */
[----:B------:R-:W-:Y:S01]  /*8340*/  FADD.FTZ R38, -R133, R38 ;  /* 0x0000002685267221 */ /* 0x000fe20000010100 */
[C---:B------:R-:W-:Y:S04]  /*8350*/  HMMA.16816.F32.BF16 R48, R104.reuse, R6, R48 ;  /* 0x000000066830723c */ /* 0x040fe80000041830 */
[----:B------:R-:W-:Y:S02]  /*8360*/  FADD.FTZ R37, -R134, R37 ;  /* 0x0000002586257221 */ /* 0x000fe40000010100 */
[----:B------:R-:W-:Y:S02]  /*8370*/  FMUL.FTZ R38, R250, R38 ;  /* 0x00000026fa267220 */ /* 0x000fe40000410000 */
[----:B------:R-:W-:Y:S01]  /*8380*/  FADD.FTZ R42, -R131, R42 ;  /* 0x0000002a832a7221 */ /* 0x000fe20000010100 */
[-C--:B--2---:R-:W-:Y:S03]  /*8390*/  HMMA.16816.F32.BF16 R52, R104, R8.reuse, R52 ;  /* 0x000000086834723c */ /* 0x084fe60000041834 */
[C---:B------:R-:W-:Y:S02]  /*83a0*/  FADD.FTZ R41, -R132.reuse, R41 ;  /* 0x0000002984297221 */ /* 0x040fe40000010100 */
[----:B------:R-:W-:Y:S02]  /*83b0*/  FMUL.FTZ R42, R249, R42 ;  /* 0x0000002af92a7220 */ /* 0x000fe40000410000 */
[C---:B------:R-:W-:Y:S01]  /*83c0*/  FADD.FTZ R46, -R131.reuse, R46 ;  /* 0x0000002e832e7221 */ /* 0x040fe20000010100 */
[C---:B------:R-:W-:Y:S04]  /*83d0*/  HMMA.16816.F32.BF16 R56, R108.reuse, R8, R56 ;  /* 0x000000086c38723c */ /* 0x040fe80000041838 */
[----:B------:R-:W-:Y:S02]  /*83e0*/  FADD.FTZ R45, -R132, R45 ;  /* 0x0000002d842d7221 */ /* 0x000fe40000010100 */
[----:B------:R-:W-:Y:S02]  /*83f0*/  FADD.FTZ R47, -R131, R47 ;  /* 0x0000002f832f7221 */ /* 0x000fe40000010100 */
[----:B------:R-:W-:Y:S01]  /*8400*/  FMUL.FTZ R46, R87, R46 ;  /* 0x0000002e572e7220 */ /* 0x000fe20000410000 */
[-C--:B------:R-:W-:Y:S01]  /*8410*/  HMMA.16816.F32.BF16 R60, R108, R10.reuse, R60 ;  /* 0x0000000a6c3c723c */ /* 0x080fe2000004183c */
[----:B------:R1:W5:Y:S02]  /*8420*/  LDL.LU R87, [R1+0xc8] ;  /* 0x0000c80001577983 */ /* 0x0003640000300800 */
[----:B------:R-:W-:Y:S02]  /*8430*/  FMUL.FTZ R0, R0, R45 ;  /* 0x0000002d00007220 */ /* 0x000fe40000410000 */
[----:B------:R-:W-:Y:S02]  /*8440*/  FMUL.FTZ R45, R86, R47 ;  /* 0x0000002f562d7220 */ /* 0x000fe40000410000 */
[C---:B------:R-:W-:Y:S01]  /*8450*/  FADD.FTZ R48, -R134.reuse, R48 ;  /* 0x0000003086307221 */ /* 0x040fe20000010100 */
[----:B------:R1:W5:Y:S01]  /*8460*/  LDL.LU R86, [R1+0xc4] ;  /* 0x0000c40001567983 */ /* 0x0003620000300800 */
[----:B------:R-:W-:Y:S01]  /*8470*/  FADD.FTZ R49, -R134, R49 ;  /* 0x0000003186317221 */ /* 0x000fe20000010100 */
[----:B------:R-:W-:Y:S04]  /*8480*/  HMMA.16816.F32.BF16 R64, R104, R10, R64 ;  /* 0x0000000a6840723c */ /* 0x000fe80000041840 */
[----:B------:R-:W-:Y:S02]  /*8490*/  FMUL.FTZ R9, R85, R48 ;  /* 0x0000003055097220 */ /* 0x000fe40000410000 */
[C---:B------:R-:W-:Y:S01]  /*84a0*/  FADD.FTZ R50, -R133.reuse, R50 ;  /* 0x0000003285327221 */ /* 0x040fe20000010100 */
[----:B------:R1:W5:Y:S01]  /*84b0*/  LDL.LU R85, [R1+0xc0] ;  /* 0x0000c00001557983 */ /* 0x0003620000300800 */
[----:B------:R-:W-:Y:S03]  /*84c0*/  FMUL.FTZ R12, R84, R49 ;  /* 0x00000031540c7220 */ /* 0x000fe60000410000 */
[----:B------:R1:W5:Y:S01]  /*84d0*/  LDL.LU R84, [R1+0xbc] ;  /* 0x0000bc0001547983 */ /* 0x0003620000300800 */
[----:B------:R-:W-:Y:S02]  /*84e0*/  FADD.FTZ R51, -R133, R51 ;  /* 0x0000003385337221 */ /* 0x000fe40000010100 */
        /* <DEDUP_REMOVED lines=26> */
[----:B------:R-:W-:Y:S01]  /*8690*/  FADD.FTZ R39, -R133, R39 ;  /* 0x0000002785277221 */ /* 0x000fe20000010100 */
[----:B------:R1:W5:Y:S01]  /*86a0*/  LDL.LU R77, [R1+0xa0] ;  /* 0x0000a000014d7983 */ /* 0x0003620000300800 */
[----:B------:R-:W-:Y:S02]  /*86b0*/  FMUL.FTZ R16, R172, R37 ;  /* 0x00000025ac107220 */ /* 0x000fe40000410000 */
[----:B------:R-:W-:Y:S02]  /*86c0*/  FADD.FTZ R44, -R132, R44 ;  /* 0x0000002c842c7221 */ /* 0x000fe40000010100 */
        /* <DEDUP_REMOVED lines=19> */
[C---:B------:R-:W-:Y:S02]  /*8800*/  FADD.FTZ R62, -R131.reuse, R62 ;  /* 0x0000003e833e7221 */ /* 0x040fe40000010100 */
[----:B------:R-:W-:Y:S01]  /*8810*/  FMUL.FTZ R61, R72, R61 ;  /* 0x0000003d483d7220 */ /* 0x000fe20000410000 */
[----:B------:R1:W5:Y:S01]  /*8820*/  LDL.64 R104, [R1+0x8] ;  /* 0x0000080001687983 */ /* 0x0003620000100a00 */
[----:B------:R-:W-:Y:S02]  /*8830*/  FADD.FTZ R63, -R131, R63 ;  /* 0x0000003f833f7221 */ /* 0x000fe40000010100 */
        /* <DEDUP_REMOVED lines=16> */
[C---:B------:R-:W-:Y:S01]  /*8940*/  FADD.FTZ R24, -R132.reuse, R24 ;  /* 0x0000001884187221 */ /* 0x040fe20000010100 */
[----:B------:R1:W5:Y:S01]  /*8950*/  LDL.LU R3, [R1+0x78] ;  /* 0x0000780001037983 */ /* 0x0003620000300800 */
[C---:B------:R-:W-:Y:S02]  /*8960*/  FADD.FTZ R25, -R132.reuse, R25 ;  /* 0x0000001984197221 */ /* 0x040fe40000010100 */
[C---:B------:R-:W-:Y:S01]  /*8970*/  FADD.FTZ R26, -R131.reuse, R26 ;  /* 0x0000001a831a7221 */ /* 0x040fe20000010100 */
[----:B------:R1:W5:Y:S01]  /*8980*/  LDL.LU R2, [R1+0x74] ;  /* 0x0000740001027983 */ /* 0x0003620000300800 */
[C---:B------:R-:W-:Y:S02]  /*8990*/  FADD.FTZ R27, -R131.reuse, R27 ;  /* 0x0000001b831b7221 */ /* 0x040fe40000010100 */
[C---:B------:R-:W-:Y:S02]  /*89a0*/  FADD.FTZ R28, -R132.reuse, R28 ;  /* 0x0000001c841c7221 */ /* 0x040fe40000010100 */
[----:B------:R-:W-:Y:S02]  /*89b0*/  FADD.FTZ R29, -R132, R29 ;  /* 0x0000001d841d7221 */ /* 0x000fe40000010100 */
[C---:B------:R-:W-:Y:S02]  /*89c0*/  FADD.FTZ R30, -R131.reuse, R30 ;  /* 0x0000001e831e7221 */ /* 0x040fe40000010100 */
[C---:B------:R-:W-:Y:S02]  /*89d0*/  FADD.FTZ R31, -R131.reuse, R31 ;  /* 0x0000001f831f7221 */ /* 0x040fe40000010100 */
[----:B------:R-:W-:Y:S02]  /*89e0*/  FADD.FTZ R32, -R134, R32 ;  /* 0x0000002086207221 */ /* 0x000fe40000010100 */
        /* <DEDUP_REMOVED lines=88> */
[----:B------:R1:W-:Y:S04]  /*8f70*/  STL [R1], R25 ;  /* 0x0000001901007387 */ /* 0x0003e80000100800 */
[----:B------:R-:W0:Y:S02]  /*8f80*/  LDGDEPBAR ;  /* 0x00000000000079af */ /* 0x000e240000000000 */
.L_x_1304:
        /* <DEDUP_REMOVED lines=149> */
.L_x_1305:
        /* <DEDUP_REMOVED lines=297> */
.L_x_1307:
        /* <DEDUP_REMOVED lines=17> */
.L_x_1308:
        /* <DEDUP_REMOVED lines=42> */
.L_x_1310:
[----:B--2---:R-:W-:Y:S05]  /*af20*/  BSYNC B0 ;  /* 0x0000000000007941 */ /* 0x004fea0003800000 */
.L_x_1309:
        /* <DEDUP_REMOVED lines=15> */
.L_x_1312:
[----:B------:R-:W-:Y:S05]  /*b020*/  BSYNC B0 ;  /* 0x0000000000007941 */ /* 0x000fea0003800000 */
.L_x_1311:
        /* <DEDUP_REMOVED lines=26> */
.L_x_1314:
[----:B------:R-:W-:Y:S05]  /*b1d0*/  BSYNC B0 ;  /* 0x0000000000007941 */ /* 0x000fea0003800000 */
.L_x_1313:
        /* <DEDUP_REMOVED lines=11> */
.L_x_1285:
[----:B------:R-:W-:Y:S05]  /*b290*/  BSYNC B1 ;  /* 0x0000000000017941 */ /* 0x000fea0003800000 */
.L_x_1271:
        /* <DEDUP_REMOVED lines=11> */
.L_x_1315:
[----:B------:R-:W-:Y:S05]  /*b350*/  EXIT ;  /* 0x000000000000794d */ /* 0x000fea0003800000 */
.L_x_1317:
        /* <DEDUP_REMOVED lines=10> */
.L_x_1362:


//--------------------- .text._ZN5flash25flash_bwd_dot_do_o_kernelILb0E23Flash_bwd_kernel_traitsILi32ELi128ELi128ELi8ELi4ELi4ELi4ELb0ELb0EN7cutlass10bfloat16_tE19Flash_kernel_traitsILi32ELi128ELi128ELi8ES3_EEEEvNS_16Flash_bwd_paramsE --------------------------
	.section	.text._ZN5flash25flash_bwd_dot_do_o_kernelILb0E23Flash_bwd_kernel_traitsILi32ELi128ELi128ELi8ELi4ELi4ELi4ELb0ELb0EN7cutlass10bfloat16_tE19Flash_kernel_traitsILi32ELi128ELi128ELi8ES3_EEEEvNS_16Flash_bwd_paramsE,"ax",@progbits
	.sectioninfo	@"SHI_REGISTERS=30"
	.align	128
        .global         _ZN5flash25flash_bwd_dot_do_o_kernelILb0E23Flash_bwd_kernel_traitsILi32ELi128ELi128ELi8ELi4ELi4ELi4ELb0ELb0EN7cutlass10bfloat16_tE19Flash_kernel_traitsILi32ELi128ELi128ELi8ES3_EEEEvNS_16Flash_bwd_paramsE
        .type           _ZN5flash25flash_bwd_dot_do_o_kernelILb0E23Flash_bwd_kernel_traitsILi32ELi128ELi128ELi8ELi4ELi4ELi4ELb0ELb0EN7cutlass10bfloat16_tE19Flash_kernel_traitsILi32ELi128ELi128ELi8ES3_EEEEvNS_16Flash_bwd_paramsE,@function
        .size           _ZN5flash25flash_bwd_dot_do_o_kernelILb0E23Flash_bwd_kernel_traitsILi32ELi128ELi128ELi8ELi4ELi4ELi4ELb0ELb0EN7cutlass10bfloat16_tE19Flash_kernel_traitsILi32ELi128ELi128ELi8ES3_EEEEvNS_16Flash_bwd_paramsE,(.L_x_1363 - _ZN5flash25flash_bwd_dot_do_o_kernelILb0E23Flash_bwd_kernel_traitsILi32ELi128ELi128ELi8ELi4ELi4ELi4ELb0ELb0EN7cutlass10bfloat16_tE19Flash_kernel_traitsILi32ELi128ELi128ELi8ES3_EEEEvNS_16Flash_bwd_paramsE)
        .other          _ZN5flash25flash_bwd_dot_do_o_kernelILb0E23Flash_bwd_kernel_traitsILi32ELi128ELi128ELi8ELi4ELi4ELi4ELb0ELb0EN7cutlass10bfloat16_tE19Flash_kernel_traitsILi32ELi128ELi128ELi8ES3_EEEEvNS_16Flash_bwd_paramsE,@"STO_CUDA_ENTRY STV_DEFAULT"
_ZN5flash25flash_bwd_dot_do_o_kernelILb0E23Flash_bwd_kernel_traitsILi32ELi128ELi128ELi8ELi4ELi4ELi4ELb0ELb0EN7cutlass10bfloat16_tE19Flash_kernel_traitsILi32ELi128ELi128ELi8ES3_EEEEvNS_16Flash_bwd_paramsE:
.text._ZN5flash25flash_bwd_dot_do_o_kernelILb0E23Flash_bwd_kernel_traitsILi32ELi128ELi128ELi8ELi4ELi4ELi4ELb0ELb0EN7cutlass10bfloat16_tE19Flash_kernel_traitsILi32ELi128ELi128ELi8ES3_EEEEvNS_16Flash_bwd_paramsE:
        /* <DEDUP_REMOVED lines=49> */
.L_x_1318:
[----:B01----:R-:W-:-:S04]  /*0310*/  IMAD R0, R0, c[0x0][0x1c0], R5 ;  /* 0x0000700000007a24 */ /* 0x003fc800078e0205 */
[----:B------:R-:W-:Y:S02]  /*0320*/  IMAD R0, R0, c[0x0][0x224], RZ ;  /* 0x0000890000007a24 */ /* 0x000fe400078e02ff */
.L_x_1319:
        /* <DEDUP_REMOVED lines=144> */
.L_x_1320:
        /* <DEDUP_REMOVED lines=13> */
.L_x_1363:


//--------------------- .text._ZN5flash25flash_bwd_dot_do_o_kernelILb1E23Flash_bwd_kernel_traitsILi32ELi128ELi128ELi8ELi4ELi4ELi4ELb0ELb0EN7cutlass10bfloat16_tE19Flash_kernel_traitsILi32ELi128ELi128ELi8ES3_EEEEvNS_16Flash_bwd_paramsE --------------------------
	.section	.text._ZN5flash25flash_bwd_dot_do_o_kernelILb1E23Flash_bwd_kernel_traitsILi32ELi128ELi128ELi8ELi4ELi4ELi4ELb0ELb0EN7cutlass10bfloat16_tE19Flash_kernel_traitsILi32ELi128ELi128ELi8ES3_EEEEvNS_16Flash_bwd_paramsE,"ax",@progbits
	.sectioninfo	@"SHI_REGISTERS=34"
	.align	128
        .global         _ZN5flash25flash_bwd_dot_do_o_kernelILb1E23Flash_bwd_kernel_traitsILi32ELi128ELi128ELi8ELi4ELi4ELi4ELb0ELb0EN7cutlass10bfloat16_tE19Flash_kernel_traitsILi32ELi128ELi128ELi8ES3_EEEEvNS_16Flash_bwd_paramsE
        .type           _ZN5flash25flash_bwd_dot_do_o_kernelILb1E23Flash_bwd_kernel_traitsILi32ELi128ELi128ELi8ELi4ELi4ELi4ELb0ELb0EN7cutlass10bfloat16_tE19Flash_kernel_traitsILi32ELi128ELi128ELi8ES3_EEEEvNS_16Flash_bwd_paramsE,@function
        .size           _ZN5flash25flash_bwd_dot_do_o_kernelILb1E23Flash_bwd_kernel_traitsILi32ELi128ELi128ELi8ELi4ELi4ELi4ELb0ELb0EN7cutlass10bfloat16_tE19Flash_kernel_traitsILi32ELi128ELi128ELi8ES3_EEEEvNS_16Flash_bwd_paramsE,(.L_x_1364 - _ZN5flash25flash_bwd_dot_do_o_kernelILb1E23Flash_bwd_kernel_traitsILi32ELi128ELi128ELi8ELi4ELi4ELi4ELb0ELb0EN7cutlass10bfloat16_tE19Flash_kernel_traitsILi32ELi128ELi128ELi8ES3_EEEEvNS_16Flash_bwd_paramsE)
        .other          _ZN5flash25flash_bwd_dot_do_o_kernelILb1E23Flash_bwd_kernel_traitsILi32ELi128ELi128ELi8ELi4ELi4ELi4ELb0ELb0EN7cutlass10bfloat16_tE19Flash_kernel_traitsILi32ELi128ELi128ELi8ES3_EEEEvNS_16Flash_bwd_paramsE,@"STO_CUDA_ENTRY STV_DEFAULT"
_ZN5flash25flash_bwd_dot_do_o_kernelILb1E23Flash_bwd_kernel_traitsILi32ELi128ELi128ELi8ELi4ELi4ELi4ELb0ELb0EN7cutlass10bfloat16_tE19Flash_kernel_traitsILi32ELi128ELi128ELi8ES3_EEEEvNS_16Flash_bwd_paramsE:
.text._ZN5flash25flash_bwd_dot_do_o_kernelILb1E23Flash_bwd_kernel_traitsILi32ELi128ELi128ELi8ELi4ELi4ELi4ELb0ELb0EN7cutlass10bfloat16_tE19Flash_kernel_traitsILi32ELi128ELi128ELi8ES3_EEEEvNS_16Flash_bwd_paramsE:
        /* <DEDUP_REMOVED lines=85> */
.L_x_1321:
[----:B-1----:R-:W-:-:S04]  /*0550*/  IMAD R10, R10, c[0x0][0x1c0], R9 ;  /* 0x000070000a0a7a24 */ /* 0x002fc800078e0209 */
[----:B------:R-:W-:Y:S02]  /*0560*/  IMAD R27, R10, c[0x0][0x224], RZ ;  /* 0x000089000a1b7a24 */ /* 0x000fe400078e02ff */
.L_x_1322:
        /* <DEDUP_REMOVED lines=162> */
.L_x_1323:
        /* <DEDUP_REMOVED lines=15> */
.L_x_1364:


//--------------------- .nv.shared._ZN5flash44flash_bwd_dq_dk_dv_loop_seqk_parallel_kernelI23Flash_bwd_kernel_traitsILi32ELi128ELi128ELi8ELi4ELi4ELi4ELb1ELb0EN7cutlass10bfloat16_tE19Flash_kernel_traitsILi32ELi128ELi128ELi8ES3_EELb0ELb0ELb0ELb0ELb0ELb1ELb0EEEvNS_16Flash_bwd_paramsE --------------------------
	.section	.nv.shared._ZN5flash44flash_bwd_dq_dk_dv_loop_seqk_parallel_kernelI23Flash_bwd_kernel_traitsILi32ELi128ELi128ELi8ELi4ELi4ELi4ELb1ELb0EN7cutlass10bfloat16_tE19Flash_kernel_traitsILi32ELi128ELi128ELi8ES3_EELb0ELb0ELb0ELb0ELb0ELb1ELb0EEEvNS_16Flash_bwd_paramsE,"aw",@nobits
	.sectionflags	@""
	.align	16


//--------------------- .nv.global                --------------------------
	.section	.nv.global,"aw",@nobits
.nv.global:
	.type		_ZN65_INTERNAL_e8a190e6_29_flash_bwd_hdim32_bf16_sm80_cu_a6473388_26844cute1_E,@object
	.size		_ZN65_INTERNAL_e8a190e6_29_flash_bwd_hdim32_bf16_sm80_cu_a6473388_26844cute1_E,(_ZN65_INTERNAL_e8a190e6_29_flash_bwd_hdim32_bf16_sm80_cu_a6473388_26844cuda3std3__45__cpo6cbeginE - _ZN65_INTERNAL_e8a190e6_29_flash_bwd_hdim32_bf16_sm80_cu_a6473388_26844cute1_E)
_ZN65_INTERNAL_e8a190e6_29_flash_bwd_hdim32_bf16_sm80_cu_a6473388_26844cute1_E:
	.zero		1
	.type		_ZN65_INTERNAL_e8a190e6_29_flash_bwd_hdim32_bf16_sm80_cu_a6473388_26844cuda3std3__45__cpo6cbeginE,@object
	.size		_ZN65_INTERNAL_e8a190e6_29_flash_bwd_hdim32_bf16_sm80_cu_a6473388_26844cuda3std3__45__cpo6cbeginE,(_ZN65_INTERNAL_e8a190e6_29_flash_bwd_hdim32_bf16_sm80_cu_a6473388_26844cuda3std3__48in_placeE - _ZN65_INTERNAL_e8a190e6_29_flash_bwd_hdim32_bf16_sm80_cu_a6473388_26844cuda3std3__45__cpo6cbeginE)
_ZN65_INTERNAL_e8a190e6_29_flash_bwd_hdim32_bf16_sm80_cu_a6473388_26844cuda3std3__45__cpo6cbeginE:
	.zero		1
	.type		_ZN65_INTERNAL_e8a190e6_29_flash_bwd_hdim32_bf16_sm80_cu_a6473388_26844cuda3std3__48in_placeE,@object
	.size		_ZN65_INTERNAL_e8a190e6_29_flash_bwd_hdim32_bf16_sm80_cu_a6473388_26844cuda3std3__48in_placeE,(_ZN65_INTERNAL_e8a190e6_29_flash_bwd_hdim32_bf16_sm80_cu_a6473388_26844cuda3std6ranges3__45__cpo9iter_moveE - _ZN65_INTERNAL_e8a190e6_29_flash_bwd_hdim32_bf16_sm80_cu_a6473388_26844cuda3std3__48in_placeE)
_ZN65_INTERNAL_e8a190e6_29_flash_bwd_hdim32_bf16_sm80_cu_a6473388_26844cuda3std3__48in_placeE:
	.zero		1
	.type		_ZN65_INTERNAL_e8a190e6_29_flash_bwd_hdim32_bf16_sm80_cu_a6473388_26844cuda3std6ranges3__45__cpo9iter_moveE,@object
	.size		_ZN65_INTERNAL_e8a190e6_29_flash_bwd_hdim32_bf16_sm80_cu_a6473388_26844cuda3std6ranges3__45__cpo9iter_moveE,(_ZN65_INTERNAL_e8a190e6_29_flash_bwd_hdim32_bf16_sm80_cu_a6473388_26844cuda3std3__45__cpo5beginE - _ZN65_INTERNAL_e8a190e6_29_flash_bwd_hdim32_bf16_sm80_cu_a6473388_26844cuda3std6ranges3__45__cpo9iter_moveE)
_ZN65_INTERNAL_e8a190e6_29_flash_bwd_hdim32_bf16_sm80_cu_a6473388_26844cuda3std6ranges3__45__cpo9iter_moveE:
	.zero		1
	.type		_ZN65_INTERNAL_e8a190e6_29_flash_bwd_hdim32_bf16_sm80_cu_a6473388_26844cuda3std3__45__cpo5beginE,@object
	.size		_ZN65_INTERNAL_e8a190e6_29_flash_bwd_hdim32_bf16_sm80_cu_a6473388_26844cuda3std3__45__cpo5beginE,(_ZN65_INTERNAL_e8a190e6_29_flash_bwd_hdim32_bf16_sm80_cu_a6473388_26844cuda3std3__467_GLOBAL__N__e8a190e6_29_flash_bwd_hdim32_bf16_sm80_cu_a6473388_26846ignoreE - _ZN65_INTERNAL_e8a190e6_29_flash_bwd_hdim32_bf16_sm80_cu_a6473388_26844cuda3std3__45__cpo5beginE)
_ZN65_INTERNAL_e8a190e6_29_flash_bwd_hdim32_bf16_sm80_cu_a6473388_26844cuda3std3__45__cpo5beginE:
	.zero		1
	.type		_ZN65_INTERNAL_e8a190e6_29_flash_bwd_hdim32_bf16_sm80_cu_a6473388_26844cuda3std3__467_GLOBAL__N__e8a190e6_29_flash_bwd_hdim32_bf16_sm80_cu_a6473388_26846ignoreE,@object
	.size		_ZN65_INTERNAL_e8a190e6_29_flash_bwd_hdim32_bf16_sm80_cu_a6473388_26844cuda3std3__467_GLOBAL__N__e8a190e6_29_flash_bwd_hdim32_bf16_sm80_cu_a6473388_26846ignoreE,(_ZN65_INTERNAL_e8a190e6_29_flash_bwd_hdim32_bf16_sm80_cu_a6473388_26844cute7productE - _ZN65_INTERNAL_e8a190e6_29_flash_bwd_hdim32_bf16_sm80_cu_a6473388_26844cuda3std3__467_GLOBAL__N__e8a190e6_29_flash_bwd_hdim32_bf16_sm80_cu_a6473388_26846ignoreE)
_ZN65_INTERNAL_e8a190e6_29_flash_bwd_hdim32_bf16_sm80_cu_a6473388_26844cuda3std3__467_GLOBAL__N__e8a190e6_29_flash_bwd_hdim32_bf16_sm80_cu_a6473388_26846ignoreE:
	.zero		1
	.type		_ZN65_INTERNAL_e8a190e6_29_flash_bwd_hdim32_bf16_sm80_cu_a6473388_26844cute7productE,@object
	.size		_ZN65_INTERNAL_e8a190e6_29_flash_bwd_hdim32_bf16_sm80_cu_a6473388_26844cute7productE,(_ZN65_INTERNAL_e8a190e6_29_flash_bwd_hdim32_bf16_sm80_cu_a6473388_26844cuda3std3__45__cpo3endE - _ZN65_INTERNAL_e8a190e6_29_flash_bwd_hdim32_bf16_sm80_cu_a6473388_26844cute7productE)
_ZN65_INTERNAL_e8a190e6_29_flash_bwd_hdim32_bf16_sm80_cu_a6473388_26844cute7productE:
	.zero		1
	.type		_ZN65_INTERNAL_e8a190e6_29_flash_bwd_hdim32_bf16_sm80_cu_a6473388_26844cuda3std3__45__cpo3endE,@object
	.size		_ZN65_INTERNAL_e8a190e6_29_flash_bwd_hdim32_bf16_sm80_cu_a6473388_26844cuda3std3__45__cpo3endE,(_ZN65_INTERNAL_e8a190e6_29_flash_bwd_hdim32_bf16_sm80_cu_a6473388_26844cuda3std3__419piecewise_constructE - _ZN65_INTERNAL_e8a190e6_29_flash_bwd_hdim32_bf16_sm80_cu_a6473388_26844cuda3std3__45__cpo3endE)
_ZN65_INTERNAL_e8a190e6_29_flash_bwd_hdim32_bf16_sm80_cu_a6473388_26844cuda3std3__45__cpo3endE:
	.zero		1
	.type		_ZN65_INTERNAL_e8a190e6_29_flash_bwd_hdim32_bf16_sm80_cu_a6473388_26844cuda3std3__419piecewise_constructE,@object
	.size		_ZN65_INTERNAL_e8a190e6_29_flash_bwd_hdim32_bf16_sm80_cu_a6473388_26844cuda3std3__419piecewise_constructE,(_ZN65_INTERNAL_e8a190e6_29_flash_bwd_hdim32_bf16_sm80_cu_a6473388_26844cuda3std3__45__cpo4cendE - _ZN65_INTERNAL_e8a190e6_29_flash_bwd_hdim32_bf16_sm80_cu_a6473388_26844cuda3std3__419piecewise_constructE)
_ZN65_INTERNAL_e8a190e6_29_flash_bwd_hdim32_bf16_sm80_cu_a6473388_26844cuda3std3__419piecewise_constructE:
	.zero		1
	.type		_ZN65_INTERNAL_e8a190e6_29_flash_bwd_hdim32_bf16_sm80_cu_a6473388_26844cuda3std3__45__cpo4cendE,@object
	.size		_ZN65_INTERNAL_e8a190e6_29_flash_bwd_hdim32_bf16_sm80_cu_a6473388_26844cuda3std3__45__cpo4cendE,(_ZN65_INTERNAL_e8a190e6_29_flash_bwd_hdim32_bf16_sm80_cu_a6473388_26844cuda3std6ranges3__45__cpo4swapE - _ZN65_INTERNAL_e8a190e6_29_flash_bwd_hdim32_bf16_sm80_cu_a6473388_26844cuda3std3__45__cpo4cendE)
_ZN65_INTERNAL_e8a190e6_29_flash_bwd_hdim32_bf16_sm80_cu_a6473388_26844cuda3std3__45__cpo4cendE:
	.zero		1
	.type		_ZN65_INTERNAL_e8a190e6_29_flash_bwd_hdim32_bf16_sm80_cu_a6473388_26844cuda3std6ranges3__45__cpo4swapE,@object
	.size		_ZN65_INTERNAL_e8a190e6_29_flash_bwd_hdim32_bf16_sm80_cu_a6473388_26844cuda3std6ranges3__45__cpo4swapE,(.L_7 - _ZN65_INTERNAL_e8a190e6_29_flash_bwd_hdim32_bf16_sm80_cu_a6473388_26844cuda3std6ranges3__45__cpo4swapE)
_ZN65_INTERNAL_e8a190e6_29_flash_bwd_hdim32_bf16_sm80_cu_a6473388_26844cuda3std6ranges3__45__cpo4swapE:
	.zero		1
.L_7:


//--------------------- .nv.shared._ZN5flash44flash_bwd_dq_dk_dv_loop_seqk_parallel_kernelI23Flash_bwd_kernel_traitsILi32ELi128ELi128ELi8ELi4ELi4ELi4ELb1ELb0EN7cutlass10bfloat16_tE19Flash_kernel_traitsILi32ELi128ELi128ELi8ES3_EELb0ELb0ELb0ELb0ELb0ELb0ELb0EEEvNS_16Flash_bwd_paramsE --------------------------
	.section	.nv.shared._ZN5flash44flash_bwd_dq_dk_dv_loop_seqk_parallel_kernelI23Flash_bwd_kernel_traitsILi32ELi128ELi128ELi8ELi4ELi4ELi4ELb1ELb0EN7cutlass10bfloat16_tE19Flash_kernel_traitsILi32ELi128ELi128ELi8ES3_EELb0ELb0ELb0ELb0ELb0ELb0ELb0EEEvNS_16Flash_bwd_paramsE,"aw",@nobits
	.sectionflags	@""
	.align	16


//--------------------- .nv.shared._ZN5flash44flash_bwd_dq_dk_dv_loop_seqk_parallel_kernelI23Flash_bwd_kernel_traitsILi32ELi128ELi128ELi8ELi4ELi4ELi4ELb1ELb0EN7cutlass10bfloat16_tE19Flash_kernel_traitsILi32ELi128ELi128ELi8ES3_EELb0ELb0ELb1ELb0ELb0ELb0ELb0EEEvNS_16Flash_bwd_paramsE --------------------------
	.section	.nv.shared._ZN5flash44flash_bwd_dq_dk_dv_loop_seqk_parallel_kernelI23Flash_bwd_kernel_traitsILi32ELi128ELi128ELi8ELi4ELi4ELi4ELb1ELb0EN7cutlass10bfloat16_tE19Flash_kernel_traitsILi32ELi128ELi128ELi8ES3_EELb0ELb0ELb1ELb0ELb0ELb0ELb0EEEvNS_16Flash_bwd_paramsE,"aw",@nobits
	.sectionflags	@""
	.align	16


//--------------------- .nv.shared._ZN5flash44flash_bwd_dq_dk_dv_loop_seqk_parallel_kernelI23Flash_bwd_kernel_traitsILi32ELi128ELi128ELi8ELi4ELi4ELi4ELb1ELb0EN7cutlass10bfloat16_tE19Flash_kernel_traitsILi32ELi128ELi128ELi8ES3_EELb0ELb0ELb0ELb0ELb1ELb1ELb0EEEvNS_16Flash_bwd_paramsE --------------------------
	.section	.nv.shared._ZN5flash44flash_bwd_dq_dk_dv_loop_seqk_parallel_kernelI23Flash_bwd_kernel_traitsILi32ELi128ELi128ELi8ELi4ELi4ELi4ELb1ELb0EN7cutlass10bfloat16_tE19Flash_kernel_traitsILi32ELi128ELi128ELi8ES3_EELb0ELb0ELb0ELb0ELb1ELb1ELb0EEEvNS_16Flash_bwd_paramsE,"aw",@nobits
	.sectionflags	@""
	.align	16


//--------------------- .nv.shared._ZN5flash44flash_bwd_dq_dk_dv_loop_seqk_parallel_kernelI23Flash_bwd_kernel_traitsILi32ELi128ELi128ELi8ELi4ELi4ELi4ELb1ELb0EN7cutlass10bfloat16_tE19Flash_kernel_traitsILi32ELi128ELi128ELi8ES3_EELb0ELb0ELb0ELb1ELb0ELb0ELb0EEEvNS_16Flash_bwd_paramsE --------------------------
	.section	.nv.shared._ZN5flash44flash_bwd_dq_dk_dv_loop_seqk_parallel_kernelI23Flash_bwd_kernel_traitsILi32ELi128ELi128ELi8ELi4ELi4ELi4ELb1ELb0EN7cutlass10bfloat16_tE19Flash_kernel_traitsILi32ELi128ELi128ELi8ES3_EELb0ELb0ELb0ELb1ELb0ELb0ELb0EEEvNS_16Flash_bwd_paramsE,"aw",@nobits
	.sectionflags	@""
	.align	16


//--------------------- .nv.shared._ZN5flash44flash_bwd_dq_dk_dv_loop_seqk_parallel_kernelI23Flash_bwd_kernel_traitsILi32ELi128ELi128ELi8ELi4ELi4ELi4ELb1ELb0EN7cutlass10bfloat16_tE19Flash_kernel_traitsILi32ELi128ELi128ELi8ES3_EELb0ELb0ELb1ELb0ELb0ELb1ELb0EEEvNS_16Flash_bwd_paramsE --------------------------
	.section	.nv.shared._ZN5flash44flash_bwd_dq_dk_dv_loop_seqk_parallel_kernelI23Flash_bwd_kernel_traitsILi32ELi128ELi128ELi8ELi4ELi4ELi4ELb1ELb0EN7cutlass10bfloat16_tE19Flash_kernel_traitsILi32ELi128ELi128ELi8ES3_EELb0ELb0ELb1ELb0ELb0ELb1ELb0EEEvNS_16Flash_bwd_paramsE,"aw",@nobits
	.sectionflags	@""
	.align	16


//--------------------- .nv.shared._ZN5flash44flash_bwd_dq_dk_dv_loop_seqk_parallel_kernelI23Flash_bwd_kernel_traitsILi32ELi128ELi128ELi8ELi4ELi4ELi4ELb1ELb0EN7cutlass10bfloat16_tE19Flash_kernel_traitsILi32ELi128ELi128ELi8ES3_EELb0ELb0ELb1ELb1ELb0ELb0ELb0EEEvNS_16Flash_bwd_paramsE --------------------------
	.section	.nv.shared._ZN5flash44flash_bwd_dq_dk_dv_loop_seqk_parallel_kernelI23Flash_bwd_kernel_traitsILi32ELi128ELi128ELi8ELi4ELi4ELi4ELb1ELb0EN7cutlass10bfloat16_tE19Flash_kernel_traitsILi32ELi128ELi128ELi8ES3_EELb0ELb0ELb1ELb1ELb0ELb0ELb0EEEvNS_16Flash_bwd_paramsE,"aw",@nobits
	.sectionflags	@""
	.align	16


//--------------------- .nv.shared._ZN5flash27flash_bwd_convert_dq_kernelI23Flash_bwd_kernel_traitsILi32ELi128ELi128ELi8ELi4ELi4ELi4ELb1ELb0EN7cutlass10bfloat16_tE19Flash_kernel_traitsILi32ELi128ELi128ELi8ES3_EEEEvNS_16Flash_bwd_paramsEi --------------------------
	.section	.nv.shared._ZN5flash27flash_bwd_convert_dq_kernelI23Flash_bwd_kernel_traitsILi32ELi128ELi128ELi8ELi4ELi4ELi4ELb1ELb0EN7cutlass10bfloat16_tE19Flash_kernel_traitsILi32ELi128ELi128ELi8ES3_EEEEvNS_16Flash_bwd_paramsEi,"aw",@nobits
	.sectionflags	@""
	.align	16


//--------------------- .nv.shared._ZN5flash44flash_bwd_dq_dk_dv_loop_seqk_parallel_kernelI23Flash_bwd_kernel_traitsILi32ELi128ELi128ELi8ELi4ELi4ELi4ELb1ELb0EN7cutlass10bfloat16_tE19Flash_kernel_traitsILi32ELi128ELi128ELi8ES3_EELb1ELb0ELb0ELb0ELb0ELb1ELb0EEEvNS_16Flash_bwd_paramsE --------------------------
	.section	.nv.shared._ZN5flash44flash_bwd_dq_dk_dv_loop_seqk_parallel_kernelI23Flash_bwd_kernel_traitsILi32ELi128ELi128ELi8ELi4ELi4ELi4ELb1ELb0EN7cutlass10bfloat16_tE19Flash_kernel_traitsILi32ELi128ELi128ELi8ES3_EELb1ELb0ELb0ELb0ELb0ELb1ELb0EEEvNS_16Flash_bwd_paramsE,"aw",@nobits
	.sectionflags	@""
	.align	16


//--------------------- .nv.shared._ZN5flash44flash_bwd_dq_dk_dv_loop_seqk_parallel_kernelI23Flash_bwd_kernel_traitsILi32ELi128ELi128ELi8ELi4ELi4ELi4ELb1ELb0EN7cutlass10bfloat16_tE19Flash_kernel_traitsILi32ELi128ELi128ELi8ES3_EELb0ELb0ELb0ELb0ELb0ELb1ELb1EEEvNS_16Flash_bwd_paramsE --------------------------
	.section	.nv.shared._ZN5flash44flash_bwd_dq_dk_dv_loop_seqk_parallel_kernelI23Flash_bwd_kernel_traitsILi32ELi128ELi128ELi8ELi4ELi4ELi4ELb1ELb0EN7cutlass10bfloat16_tE19Flash_kernel_traitsILi32ELi128ELi128ELi8ES3_EELb0ELb0ELb0ELb0ELb0ELb1ELb1EEEvNS_16Flash_bwd_paramsE,"aw",@nobits
	.sectionflags	@""
	.align	16


//--------------------- .nv.shared._ZN5flash44flash_bwd_dq_dk_dv_loop_seqk_parallel_kernelI23Flash_bwd_kernel_traitsILi32ELi128ELi128ELi8ELi4ELi4ELi4ELb1ELb0EN7cutlass10bfloat16_tE19Flash_kernel_traitsILi32ELi128ELi128ELi8ES3_EELb1ELb0ELb0ELb0ELb0ELb0ELb0EEEvNS_16Flash_bwd_paramsE --------------------------
	.section	.nv.shared._ZN5flash44flash_bwd_dq_dk_dv_loop_seqk_parallel_kernelI23Flash_bwd_kernel_traitsILi32ELi128ELi128ELi8ELi4ELi4ELi4ELb1ELb0EN7cutlass10bfloat16_tE19Flash_kernel_traitsILi32ELi128ELi128ELi8ES3_EELb1ELb0ELb0ELb0ELb0ELb0ELb0EEEvNS_16Flash_bwd_paramsE,"aw",@nobits
	.sectionflags	@""
	.align	16


//--------------------- .nv.shared._ZN5flash44flash_bwd_dq_dk_dv_loop_seqk_parallel_kernelI23Flash_bwd_kernel_traitsILi32ELi128ELi128ELi8ELi4ELi4ELi4ELb1ELb0EN7cutlass10bfloat16_tE19Flash_kernel_traitsILi32ELi128ELi128ELi8ES3_EELb0ELb0ELb0ELb0ELb0ELb0ELb1EEEvNS_16Flash_bwd_paramsE --------------------------
	.section	.nv.shared._ZN5flash44flash_bwd_dq_dk_dv_loop_seqk_parallel_kernelI23Flash_bwd_kernel_traitsILi32ELi128ELi128ELi8ELi4ELi4ELi4ELb1ELb0EN7cutlass10bfloat16_tE19Flash_kernel_traitsILi32ELi128ELi128ELi8ES3_EELb0ELb0ELb0ELb0ELb0ELb0ELb1EEEvNS_16Flash_bwd_paramsE,"aw",@nobits
	.sectionflags	@""
	.align	16


//--------------------- .nv.shared._ZN5flash44flash_bwd_dq_dk_dv_loop_seqk_parallel_kernelI23Flash_bwd_kernel_traitsILi32ELi128ELi128ELi8ELi4ELi4ELi4ELb1ELb0EN7cutlass10bfloat16_tE19Flash_kernel_traitsILi32ELi128ELi128ELi8ES3_EELb1ELb0ELb1ELb0ELb0ELb0ELb0EEEvNS_16Flash_bwd_paramsE --------------------------
	.section	.nv.shared._ZN5flash44flash_bwd_dq_dk_dv_loop_seqk_parallel_kernelI23Flash_bwd_kernel_traitsILi32ELi128ELi128ELi8ELi4ELi4ELi4ELb1ELb0EN7cutlass10bfloat16_tE19Flash_kernel_traitsILi32ELi128ELi128ELi8ES3_EELb1ELb0ELb1ELb0ELb0ELb0ELb0EEEvNS_16Flash_bwd_paramsE,"aw",@nobits
	.sectionflags	@""
	.align	16


//--------------------- .nv.shared._ZN5flash44flash_bwd_dq_dk_dv_loop_seqk_parallel_kernelI23Flash_bwd_kernel_traitsILi32ELi128ELi128ELi8ELi4ELi4ELi4ELb1ELb0EN7cutlass10bfloat16_tE19Flash_kernel_traitsILi32ELi128ELi128ELi8ES3_EELb0ELb0ELb1ELb0ELb0ELb0ELb1EEEvNS_16Flash_bwd_paramsE --------------------------
	.section	.nv.shared._ZN5flash44flash_bwd_dq_dk_dv_loop_seqk_parallel_kernelI23Flash_bwd_kernel_traitsILi32ELi128ELi128ELi8ELi4ELi4ELi4ELb1ELb0EN7cutlass10bfloat16_tE19Flash_kernel_traitsILi32ELi128ELi128ELi8ES3_EELb0ELb0ELb1ELb0ELb0ELb0ELb1EEEvNS_16Flash_bwd_paramsE,"aw",@nobits
	.sectionflags	@""
	.align	16


//--------------------- .nv.shared._ZN5flash44flash_bwd_dq_dk_dv_loop_seqk_parallel_kernelI23Flash_bwd_kernel_traitsILi32ELi128ELi128ELi8ELi4ELi4ELi4ELb1ELb0EN7cutlass10bfloat16_tE19Flash_kernel_traitsILi32ELi128ELi128ELi8ES3_EELb1ELb0ELb0ELb0ELb1ELb1ELb0EEEvNS_16Flash_bwd_paramsE --------------------------
	.section	.nv.shared._ZN5flash44flash_bwd_dq_dk_dv_loop_seqk_parallel_kernelI23Flash_bwd_kernel_traitsILi32ELi128ELi128ELi8ELi4ELi4ELi4ELb1ELb0EN7cutlass10bfloat16_tE19Flash_kernel_traitsILi32ELi128ELi128ELi8ES3_EELb1ELb0ELb0ELb0ELb1ELb1ELb0EEEvNS_16Flash_bwd_paramsE,"aw",@nobits
	.sectionflags	@""
	.align	16


//--------------------- .nv.shared._ZN5flash44flash_bwd_dq_dk_dv_loop_seqk_parallel_kernelI23Flash_bwd_kernel_traitsILi32ELi128ELi128ELi8ELi4ELi4ELi4ELb1ELb0EN7cutlass10bfloat16_tE19Flash_kernel_traitsILi32ELi128ELi128ELi8ES3_EELb0ELb0ELb0ELb0ELb1ELb1ELb1EEEvNS_16Flash_bwd_paramsE --------------------------
	.section	.nv.shared._ZN5flash44flash_bwd_dq_dk_dv_loop_seqk_parallel_kernelI23Flash_bwd_kernel_traitsILi32ELi128ELi128ELi8ELi4ELi4ELi4ELb1ELb0EN7cutlass10bfloat16_tE19Flash_kernel_traitsILi32ELi128ELi128ELi8ES3_EELb0ELb0ELb0ELb0ELb1ELb1ELb1EEEvNS_16Flash_bwd_paramsE,"aw",@nobits
	.sectionflags	@""
	.align	16


//--------------------- .nv.shared._ZN5flash44flash_bwd_dq_dk_dv_loop_seqk_parallel_kernelI23Flash_bwd_kernel_traitsILi32ELi128ELi128ELi8ELi4ELi4ELi4ELb1ELb0EN7cutlass10bfloat16_tE19Flash_kernel_traitsILi32ELi128ELi128ELi8ES3_EELb1ELb0ELb0ELb1ELb0ELb0ELb0EEEvNS_16Flash_bwd_paramsE --------------------------
	.section	.nv.shared._ZN5flash44flash_bwd_dq_dk_dv_loop_seqk_parallel_kernelI23Flash_bwd_kernel_traitsILi32ELi128ELi128ELi8ELi4ELi4ELi4ELb1ELb0EN7cutlass10bfloat16_tE19Flash_kernel_traitsILi32ELi128ELi128ELi8ES3_EELb1ELb0ELb0ELb1ELb0ELb0ELb0EEEvNS_16Flash_bwd_paramsE,"aw",@nobits
	.sectionflags	@""
	.align	16


//--------------------- .nv.shared._ZN5flash44flash_bwd_dq_dk_dv_loop_seqk_parallel_kernelI23Flash_bwd_kernel_traitsILi32ELi128ELi128ELi8ELi4ELi4ELi4ELb1ELb0EN7cutlass10bfloat16_tE19Flash_kernel_traitsILi32ELi128ELi128ELi8ES3_EELb0ELb0ELb0ELb1ELb0ELb0ELb1EEEvNS_16Flash_bwd_paramsE --------------------------
	.section	.nv.shared._ZN5flash44flash_bwd_dq_dk_dv_loop_seqk_parallel_kernelI23Flash_bwd_kernel_traitsILi32ELi128ELi128ELi8ELi4ELi4ELi4ELb1ELb0EN7cutlass10bfloat16_tE19Flash_kernel_traitsILi32ELi128ELi128ELi8ES3_EELb0ELb0ELb0ELb1ELb0ELb0ELb1EEEvNS_16Flash_bwd_paramsE,"aw",@nobits
	.sectionflags	@""
	.align	16


//--------------------- .nv.shared._ZN5flash44flash_bwd_dq_dk_dv_loop_seqk_parallel_kernelI23Flash_bwd_kernel_traitsILi32ELi128ELi128ELi8ELi4ELi4ELi4ELb1ELb0EN7cutlass10bfloat16_tE19Flash_kernel_traitsILi32ELi128ELi128ELi8ES3_EELb1ELb0ELb1ELb0ELb0ELb1ELb0EEEvNS_16Flash_bwd_paramsE --------------------------
	.section	.nv.shared._ZN5flash44flash_bwd_dq_dk_dv_loop_seqk_parallel_kernelI23Flash_bwd_kernel_traitsILi32ELi128ELi128ELi8ELi4ELi4ELi4ELb1ELb0EN7cutlass10bfloat16_tE19Flash_kernel_traitsILi32ELi128ELi128ELi8ES3_EELb1ELb0ELb1ELb0ELb0ELb1ELb0EEEvNS_16Flash_bwd_paramsE,"aw",@nobits
	.sectionflags	@""
	.align	16


//--------------------- .nv.shared._ZN5flash44flash_bwd_dq_dk_dv_loop_seqk_parallel_kernelI23Flash_bwd_kernel_traitsILi32ELi128ELi128ELi8ELi4ELi4ELi4ELb1ELb0EN7cutlass10bfloat16_tE19Flash_kernel_traitsILi32ELi128ELi128ELi8ES3_EELb0ELb0ELb1ELb0ELb0ELb1ELb1EEEvNS_16Flash_bwd_paramsE --------------------------
	.section	.nv.shared._ZN5flash44flash_bwd_dq_dk_dv_loop_seqk_parallel_kernelI23Flash_bwd_kernel_traitsILi32ELi128ELi128ELi8ELi4ELi4ELi4ELb1ELb0EN7cutlass10bfloat16_tE19Flash_kernel_traitsILi32ELi128ELi128ELi8ES3_EELb0ELb0ELb1ELb0ELb0ELb1ELb1EEEvNS_16Flash_bwd_paramsE,"aw",@nobits
	.sectionflags	@""
	.align	16


//--------------------- .nv.shared._ZN5flash44flash_bwd_dq_dk_dv_loop_seqk_parallel_kernelI23Flash_bwd_kernel_traitsILi32ELi128ELi128ELi8ELi4ELi4ELi4ELb1ELb0EN7cutlass10bfloat16_tE19Flash_kernel_traitsILi32ELi128ELi128ELi8ES3_EELb1ELb0ELb1ELb1ELb0ELb0ELb0EEEvNS_16Flash_bwd_paramsE --------------------------
	.section	.nv.shared._ZN5flash44flash_bwd_dq_dk_dv_loop_seqk_parallel_kernelI23Flash_bwd_kernel_traitsILi32ELi128ELi128ELi8ELi4ELi4ELi4ELb1ELb0EN7cutlass10bfloat16_tE19Flash_kernel_traitsILi32ELi128ELi128ELi8ES3_EELb1ELb0ELb1ELb1ELb0ELb0ELb0EEEvNS_16Flash_bwd_paramsE,"aw",@nobits
	.sectionflags	@""
	.align	16


//--------------------- .nv.shared._ZN5flash44flash_bwd_dq_dk_dv_loop_seqk_parallel_kernelI23Flash_bwd_kernel_traitsILi32ELi128ELi128ELi8ELi4ELi4ELi4ELb1ELb0EN7cutlass10bfloat16_tE19Flash_kernel_traitsILi32ELi128ELi128ELi8ES3_EELb0ELb0ELb1ELb1ELb0ELb0ELb1EEEvNS_16Flash_bwd_paramsE --------------------------
	.section	.nv.shared._ZN5flash44flash_bwd_dq_dk_dv_loop_seqk_parallel_kernelI23Flash_bwd_kernel_traitsILi32ELi128ELi128ELi8ELi4ELi4ELi4ELb1ELb0EN7cutlass10bfloat16_tE19Flash_kernel_traitsILi32ELi128ELi128ELi8ES3_EELb0ELb0ELb1ELb1ELb0ELb0ELb1EEEvNS_16Flash_bwd_paramsE,"aw",@nobits
	.sectionflags	@""
	.align	16


//--------------------- .nv.shared._ZN5flash25flash_bwd_dot_do_o_kernelILb0E23Flash_bwd_kernel_traitsILi32ELi128ELi128ELi8ELi4ELi4ELi4ELb1ELb0EN7cutlass10bfloat16_tE19Flash_kernel_traitsILi32ELi128ELi128ELi8ES3_EEEEvNS_16Flash_bwd_paramsE --------------------------
	.section	.nv.shared._ZN5flash25flash_bwd_dot_do_o_kernelILb0E23Flash_bwd_kernel_traitsILi32ELi128ELi128ELi8ELi4ELi4ELi4ELb1ELb0EN7cutlass10bfloat16_tE19Flash_kernel_traitsILi32ELi128ELi128ELi8ES3_EEEEvNS_16Flash_bwd_paramsE,"aw",@nobits
	.sectionflags	@""
	.align	16


//--------------------- .nv.shared._ZN5flash25flash_bwd_dot_do_o_kernelILb1E23Flash_bwd_kernel_traitsILi32ELi128ELi128ELi8ELi4ELi4ELi4ELb1ELb0EN7cutlass10bfloat16_tE19Flash_kernel_traitsILi32ELi128ELi128ELi8ES3_EEEEvNS_16Flash_bwd_paramsE --------------------------
	.section	.nv.shared._ZN5flash25flash_bwd_dot_do_o_kernelILb1E23Flash_bwd_kernel_traitsILi32ELi128ELi128ELi8ELi4ELi4ELi4ELb1ELb0EN7cutlass10bfloat16_tE19Flash_kernel_traitsILi32ELi128ELi128ELi8ES3_EEEEvNS_16Flash_bwd_paramsE,"aw",@nobits
	.sectionflags	@""
	.align	16


//--------------------- .nv.shared._ZN5flash27flash_bwd_convert_dq_kernelI23Flash_bwd_kernel_traitsILi32ELi128ELi128ELi8ELi4ELi4ELi4ELb0ELb0EN7cutlass10bfloat16_tE19Flash_kernel_traitsILi32ELi128ELi128ELi8ES3_EEEEvNS_16Flash_bwd_paramsEi --------------------------
	.section	.nv.shared._ZN5flash27flash_bwd_convert_dq_kernelI23Flash_bwd_kernel_traitsILi32ELi128ELi128ELi8ELi4ELi4ELi4ELb0ELb0EN7cutlass10bfloat16_tE19Flash_kernel_traitsILi32ELi128ELi128ELi8ES3_EEEEvNS_16Flash_bwd_paramsEi,"aw",@nobits
	.sectionflags	@""
	.align	16


//--------------------- .nv.shared._ZN5flash44flash_bwd_dq_dk_dv_loop_seqk_parallel_kernelI23Flash_bwd_kernel_traitsILi32ELi128ELi128ELi8ELi4ELi4ELi4ELb0ELb0EN7cutlass10bfloat16_tE19Flash_kernel_traitsILi32ELi128ELi128ELi8ES3_EELb1ELb0ELb0ELb0ELb0ELb1ELb0EEEvNS_16Flash_bwd_paramsE --------------------------
	.section	.nv.shared._ZN5flash44flash_bwd_dq_dk_dv_loop_seqk_parallel_kernelI23Flash_bwd_kernel_traitsILi32ELi128ELi128ELi8ELi4ELi4ELi4ELb0ELb0EN7cutlass10bfloat16_tE19Flash_kernel_traitsILi32ELi128ELi128ELi8ES3_EELb1ELb0ELb0ELb0ELb0ELb1ELb0EEEvNS_16Flash_bwd_paramsE,"aw",@nobits
	.sectionflags	@""
	.align	16


//--------------------- .nv.shared._ZN5flash44flash_bwd_dq_dk_dv_loop_seqk_parallel_kernelI23Flash_bwd_kernel_traitsILi32ELi128ELi128ELi8ELi4ELi4ELi4ELb0ELb0EN7cutlass10bfloat16_tE19Flash_kernel_traitsILi32ELi128ELi128ELi8ES3_EELb0ELb0ELb0ELb0ELb0ELb1ELb1EEEvNS_16Flash_bwd_paramsE --------------------------
	.section	.nv.shared._ZN5flash44flash_bwd_dq_dk_dv_loop_seqk_parallel_kernelI23Flash_bwd_kernel_traitsILi32ELi128ELi128ELi8ELi4ELi4ELi4ELb0ELb0EN7cutlass10bfloat16_tE19Flash_kernel_traitsILi32ELi128ELi128ELi8ES3_EELb0ELb0ELb0ELb0ELb0ELb1ELb1EEEvNS_16Flash_bwd_paramsE,"aw",@nobits
	.sectionflags	@""
	.align	16


//--------------------- .nv.shared._ZN5flash44flash_bwd_dq_dk_dv_loop_seqk_parallel_kernelI23Flash_bwd_kernel_traitsILi32ELi128ELi128ELi8ELi4ELi4ELi4ELb0ELb0EN7cutlass10bfloat16_tE19Flash_kernel_traitsILi32ELi128ELi128ELi8ES3_EELb1ELb0ELb0ELb0ELb0ELb0ELb0EEEvNS_16Flash_bwd_paramsE --------------------------
	.section	.nv.shared._ZN5flash44flash_bwd_dq_dk_dv_loop_seqk_parallel_kernelI23Flash_bwd_kernel_traitsILi32ELi128ELi128ELi8ELi4ELi4ELi4ELb0ELb0EN7cutlass10bfloat16_tE19Flash_kernel_traitsILi32ELi128ELi128ELi8ES3_EELb1ELb0ELb0ELb0ELb0ELb0ELb0EEEvNS_16Flash_bwd_paramsE,"aw",@nobits
	.sectionflags	@""
	.align	16


//--------------------- .nv.shared._ZN5flash44flash_bwd_dq_dk_dv_loop_seqk_parallel_kernelI23Flash_bwd_kernel_traitsILi32ELi128ELi128ELi8ELi4ELi4ELi4ELb0ELb0EN7cutlass10bfloat16_tE19Flash_kernel_traitsILi32ELi128ELi128ELi8ES3_EELb0ELb0ELb0ELb0ELb0ELb0ELb1EEEvNS_16Flash_bwd_paramsE --------------------------
	.section	.nv.shared._ZN5flash44flash_bwd_dq_dk_dv_loop_seqk_parallel_kernelI23Flash_bwd_kernel_traitsILi32ELi128ELi128ELi8ELi4ELi4ELi4ELb0ELb0EN7cutlass10bfloat16_tE19Flash_kernel_traitsILi32ELi128ELi128ELi8ES3_EELb0ELb0ELb0ELb0ELb0ELb0ELb1EEEvNS_16Flash_bwd_paramsE,"aw",@nobits
	.sectionflags	@""
	.align	16


//--------------------- .nv.shared._ZN5flash44flash_bwd_dq_dk_dv_loop_seqk_parallel_kernelI23Flash_bwd_kernel_traitsILi32ELi128ELi128ELi8ELi4ELi4ELi4ELb0ELb0EN7cutlass10bfloat16_tE19Flash_kernel_traitsILi32ELi128ELi128ELi8ES3_EELb1ELb0ELb1ELb0ELb0ELb0ELb0EEEvNS_16Flash_bwd_paramsE --------------------------
	.section	.nv.shared._ZN5flash44flash_bwd_dq_dk_dv_loop_seqk_parallel_kernelI23Flash_bwd_kernel_traitsILi32ELi128ELi128ELi8ELi4ELi4ELi4ELb0ELb0EN7cutlass10bfloat16_tE19Flash_kernel_traitsILi32ELi128ELi128ELi8ES3_EELb1ELb0ELb1ELb0ELb0ELb0ELb0EEEvNS_16Flash_bwd_paramsE,"aw",@nobits
	.sectionflags	@""
	.align	16


//--------------------- .nv.shared._ZN5flash44flash_bwd_dq_dk_dv_loop_seqk_parallel_kernelI23Flash_bwd_kernel_traitsILi32ELi128ELi128ELi8ELi4ELi4ELi4ELb0ELb0EN7cutlass10bfloat16_tE19Flash_kernel_traitsILi32ELi128ELi128ELi8ES3_EELb0ELb0ELb1ELb0ELb0ELb0ELb1EEEvNS_16Flash_bwd_paramsE --------------------------
	.section	.nv.shared._ZN5flash44flash_bwd_dq_dk_dv_loop_seqk_parallel_kernelI23Flash_bwd_kernel_traitsILi32ELi128ELi128ELi8ELi4ELi4ELi4ELb0ELb0EN7cutlass10bfloat16_tE19Flash_kernel_traitsILi32ELi128ELi128ELi8ES3_EELb0ELb0ELb1ELb0ELb0ELb0ELb1EEEvNS_16Flash_bwd_paramsE,"aw",@nobits
	.sectionflags	@""
	.align	16


//--------------------- .nv.shared._ZN5flash44flash_bwd_dq_dk_dv_loop_seqk_parallel_kernelI23Flash_bwd_kernel_traitsILi32ELi128ELi128ELi8ELi4ELi4ELi4ELb0ELb0EN7cutlass10bfloat16_tE19Flash_kernel_traitsILi32ELi128ELi128ELi8ES3_EELb1ELb0ELb0ELb0ELb1ELb1ELb0EEEvNS_16Flash_bwd_paramsE --------------------------
	.section	.nv.shared._ZN5flash44flash_bwd_dq_dk_dv_loop_seqk_parallel_kernelI23Flash_bwd_kernel_traitsILi32ELi128ELi128ELi8ELi4ELi4ELi4ELb0ELb0EN7cutlass10bfloat16_tE19Flash_kernel_traitsILi32ELi128ELi128ELi8ES3_EELb1ELb0ELb0ELb0ELb1ELb1ELb0EEEvNS_16Flash_bwd_paramsE,"aw",@nobits
	.sectionflags	@""
	.align	16


//--------------------- .nv.shared._ZN5flash44flash_bwd_dq_dk_dv_loop_seqk_parallel_kernelI23Flash_bwd_kernel_traitsILi32ELi128ELi128ELi8ELi4ELi4ELi4ELb0ELb0EN7cutlass10bfloat16_tE19Flash_kernel_traitsILi32ELi128ELi128ELi8ES3_EELb0ELb0ELb0ELb0ELb1ELb1ELb1EEEvNS_16Flash_bwd_paramsE --------------------------
	.section	.nv.shared._ZN5flash44flash_bwd_dq_dk_dv_loop_seqk_parallel_kernelI23Flash_bwd_kernel_traitsILi32ELi128ELi128ELi8ELi4ELi4ELi4ELb0ELb0EN7cutlass10bfloat16_tE19Flash_kernel_traitsILi32ELi128ELi128ELi8ES3_EELb0ELb0ELb0ELb0ELb1ELb1ELb1EEEvNS_16Flash_bwd_paramsE,"aw",@nobits
	.sectionflags	@""
	.align	16


//--------------------- .nv.shared._ZN5flash44flash_bwd_dq_dk_dv_loop_seqk_parallel_kernelI23Flash_bwd_kernel_traitsILi32ELi128ELi128ELi8ELi4ELi4ELi4ELb0ELb0EN7cutlass10bfloat16_tE19Flash_kernel_traitsILi32ELi128ELi128ELi8ES3_EELb1ELb0ELb0ELb1ELb0ELb0ELb0EEEvNS_16Flash_bwd_paramsE --------------------------
	.section	.nv.shared._ZN5flash44flash_bwd_dq_dk_dv_loop_seqk_parallel_kernelI23Flash_bwd_kernel_traitsILi32ELi128ELi128ELi8ELi4ELi4ELi4ELb0ELb0EN7cutlass10bfloat16_tE19Flash_kernel_traitsILi32ELi128ELi128ELi8ES3_EELb1ELb0ELb0ELb1ELb0ELb0ELb0EEEvNS_16Flash_bwd_paramsE,"aw",@nobits
	.sectionflags	@""
	.align	16


//--------------------- .nv.shared._ZN5flash44flash_bwd_dq_dk_dv_loop_seqk_parallel_kernelI23Flash_bwd_kernel_traitsILi32ELi128ELi128ELi8ELi4ELi4ELi4ELb0ELb0EN7cutlass10bfloat16_tE19Flash_kernel_traitsILi32ELi128ELi128ELi8ES3_EELb0ELb0ELb0ELb1ELb0ELb0ELb1EEEvNS_16Flash_bwd_paramsE --------------------------
	.section	.nv.shared._ZN5flash44flash_bwd_dq_dk_dv_loop_seqk_parallel_kernelI23Flash_bwd_kernel_traitsILi32ELi128ELi128ELi8ELi4ELi4ELi4ELb0ELb0EN7cutlass10bfloat16_tE19Flash_kernel_traitsILi32ELi128ELi128ELi8ES3_EELb0ELb0ELb0ELb1ELb0ELb0ELb1EEEvNS_16Flash_bwd_paramsE,"aw",@nobits
	.sectionflags	@""
	.align	16


//--------------------- .nv.shared._ZN5flash44flash_bwd_dq_dk_dv_loop_seqk_parallel_kernelI23Flash_bwd_kernel_traitsILi32ELi128ELi128ELi8ELi4ELi4ELi4ELb0ELb0EN7cutlass10bfloat16_tE19Flash_kernel_traitsILi32ELi128ELi128ELi8ES3_EELb1ELb0ELb1ELb0ELb0ELb1ELb0EEEvNS_16Flash_bwd_paramsE --------------------------
	.section	.nv.shared._ZN5flash44flash_bwd_dq_dk_dv_loop_seqk_parallel_kernelI23Flash_bwd_kernel_traitsILi32ELi128ELi128ELi8ELi4ELi4ELi4ELb0ELb0EN7cutlass10bfloat16_tE19Flash_kernel_traitsILi32ELi128ELi128ELi8ES3_EELb1ELb0ELb1ELb0ELb0ELb1ELb0EEEvNS_16Flash_bwd_paramsE,"aw",@nobits
	.sectionflags	@""
	.align	16


//--------------------- .nv.shared._ZN5flash44flash_bwd_dq_dk_dv_loop_seqk_parallel_kernelI23Flash_bwd_kernel_traitsILi32ELi128ELi128ELi8ELi4ELi4ELi4ELb0ELb0EN7cutlass10bfloat16_tE19Flash_kernel_traitsILi32ELi128ELi128ELi8ES3_EELb0ELb0ELb1ELb0ELb0ELb1ELb1EEEvNS_16Flash_bwd_paramsE --------------------------
	.section	.nv.shared._ZN5flash44flash_bwd_dq_dk_dv_loop_seqk_parallel_kernelI23Flash_bwd_kernel_traitsILi32ELi128ELi128ELi8ELi4ELi4ELi4ELb0ELb0EN7cutlass10bfloat16_tE19Flash_kernel_traitsILi32ELi128ELi128ELi8ES3_EELb0ELb0ELb1ELb0ELb0ELb1ELb1EEEvNS_16Flash_bwd_paramsE,"aw",@nobits
	.sectionflags	@""
	.align	16


//--------------------- .nv.shared._ZN5flash44flash_bwd_dq_dk_dv_loop_seqk_parallel_kernelI23Flash_bwd_kernel_traitsILi32ELi128ELi128ELi8ELi4ELi4ELi4ELb0ELb0EN7cutlass10bfloat16_tE19Flash_kernel_traitsILi32ELi128ELi128ELi8ES3_EELb1ELb0ELb1ELb1ELb0ELb0ELb0EEEvNS_16Flash_bwd_paramsE --------------------------
	.section	.nv.shared._ZN5flash44flash_bwd_dq_dk_dv_loop_seqk_parallel_kernelI23Flash_bwd_kernel_traitsILi32ELi128ELi128ELi8ELi4ELi4ELi4ELb0ELb0EN7cutlass10bfloat16_tE19Flash_kernel_traitsILi32ELi128ELi128ELi8ES3_EELb1ELb0ELb1ELb1ELb0ELb0ELb0EEEvNS_16Flash_bwd_paramsE,"aw",@nobits
	.sectionflags	@""
	.align	16


//--------------------- .nv.shared._ZN5flash44flash_bwd_dq_dk_dv_loop_seqk_parallel_kernelI23Flash_bwd_kernel_traitsILi32ELi128ELi128ELi8ELi4ELi4ELi4ELb0ELb0EN7cutlass10bfloat16_tE19Flash_kernel_traitsILi32ELi128ELi128ELi8ES3_EELb0ELb0ELb1ELb1ELb0ELb0ELb1EEEvNS_16Flash_bwd_paramsE --------------------------
	.section	.nv.shared._ZN5flash44flash_bwd_dq_dk_dv_loop_seqk_parallel_kernelI23Flash_bwd_kernel_traitsILi32ELi128ELi128ELi8ELi4ELi4ELi4ELb0ELb0EN7cutlass10bfloat16_tE19Flash_kernel_traitsILi32ELi128ELi128ELi8ES3_EELb0ELb0ELb1ELb1ELb0ELb0ELb1EEEvNS_16Flash_bwd_paramsE,"aw",@nobits
	.sectionflags	@""
	.align	16


//--------------------- .nv.shared._ZN5flash25flash_bwd_dot_do_o_kernelILb0E23Flash_bwd_kernel_traitsILi32ELi128ELi128ELi8ELi4ELi4ELi4ELb0ELb0EN7cutlass10bfloat16_tE19Flash_kernel_traitsILi32ELi128ELi128ELi8ES3_EEEEvNS_16Flash_bwd_paramsE --------------------------
	.section	.nv.shared._ZN5flash25flash_bwd_dot_do_o_kernelILb0E23Flash_bwd_kernel_traitsILi32ELi128ELi128ELi8ELi4ELi4ELi4ELb0ELb0EN7cutlass10bfloat16_tE19Flash_kernel_traitsILi32ELi128ELi128ELi8ES3_EEEEvNS_16Flash_bwd_paramsE,"aw",@nobits
	.sectionflags	@""
	.align	16


//--------------------- .nv.shared._ZN5flash25flash_bwd_dot_do_o_kernelILb1E23Flash_bwd_kernel_traitsILi32ELi128ELi128ELi8ELi4ELi4ELi4ELb0ELb0EN7cutlass10bfloat16_tE19Flash_kernel_traitsILi32ELi128ELi128ELi8ES3_EEEEvNS_16Flash_bwd_paramsE --------------------------
	.section	.nv.shared._ZN5flash25flash_bwd_dot_do_o_kernelILb1E23Flash_bwd_kernel_traitsILi32ELi128ELi128ELi8ELi4ELi4ELi4ELb0ELb0EN7cutlass10bfloat16_tE19Flash_kernel_traitsILi32ELi128ELi128ELi8ES3_EEEEvNS_16Flash_bwd_paramsE,"aw",@nobits
	.sectionflags	@""
	.align	16
